	.target	sm_90a

	.elftype	@"ET_EXEC"


//--------------------- .note.nv.tkinfo           --------------------------
	.section	.note.nv.tkinfo,"",@"SHT_NOTE"
	.sectionflags	@"SHF_NOTE_NV_TKINFO"
	.tkinfo
        /*0018*/ 	.word	0x00000002
        /*0030*/ 	.string	""
        /*0030*/ 	.string	"ptxas"
        /*0030*/ 	.string	"Cuda compilation tools, release 13.0, V13.0.88"
        /*0030*/ 	.string	"Build cuda_13.0.r13.0/compiler.36424714_0"
        /*0030*/ 	.string	"-v  -suppress-debug-info  -lineinfo  -arch sm_90a "



//--------------------- .note.nv.cuinfo           --------------------------
	.section	.note.nv.cuinfo,"",@"SHT_NOTE"
	.sectionflags	@"SHF_NOTE_NV_CUINFO"
        /*0018*/ 	.short	0x0002
        /*001a*/ 	.short	0x005a
        /*001c*/ 	.short	0x0082
	.zero		2


//--------------------- .nv.info                  --------------------------
	.section	.nv.info,"",@"SHT_CUDA_INFO"
	.align	4


	//----- nvinfo : EIATTR_REGCOUNT
	.align		4
        /*0000*/ 	.byte	0x04, 0x2f
        /*0002*/ 	.short	(.L_1 - .L_0)
	.align		4
.L_0:
        /*0004*/ 	.word	index@(matmul_kernel)
        /*0008*/ 	.word	0x00000020


	//----- nvinfo : EIATTR_FRAME_SIZE
	.align		4
.L_1:
        /*000c*/ 	.byte	0x04, 0x11
        /*000e*/ 	.short	(.L_3 - .L_2)
	.align		4
.L_2:
        /*0010*/ 	.word	index@(matmul_kernel)
        /*0014*/ 	.word	0x0000ab80


	//----- nvinfo : EIATTR_MIN_STACK_SIZE
	.align		4
.L_3:
        /*0018*/ 	.byte	0x04, 0x12
        /*001a*/ 	.short	(.L_5 - .L_4)
	.align		4
.L_4:
        /*001c*/ 	.word	index@(matmul_kernel)
        /*0020*/ 	.word	0x0000ab80
.L_5:


//--------------------- .nv.compat                --------------------------
	.section	.nv.compat,"",@"SHT_CUDA_COMPAT_INFO"
	.align	4
        /*0000*/ 	.byte	0x02, 0x09, 0x01, 0x00, 0x02, 0x02, 0x02, 0x00, 0x02, 0x05, 0x05, 0x00, 0x03, 0x07, 0x01, 0x01
        /*0010*/ 	.byte	0x02, 0x03, 0x00, 0x00, 0x02, 0x06, 0x01, 0x00, 0x04, 0x0b, 0x08, 0x00, 0x00, 0x00, 0x00, 0x00
        /*0020*/ 	.byte	0x00, 0x00, 0x00, 0x00


//--------------------- .nv.info.matmul_kernel    --------------------------
	.section	.nv.info.matmul_kernel,"",@"SHT_CUDA_INFO"
	.sectionflags	@""
	.align	4


	//----- nvinfo : EIATTR_CUDA_API_VERSION
	.align		4
        /*0000*/ 	.byte	0x04, 0x37
        /*0002*/ 	.short	(.L_7 - .L_6)
.L_6:
        /*0004*/ 	.word	0x00000082


	//----- nvinfo : EIATTR_KPARAM_INFO
	.align		4
.L_7:
        /*0008*/ 	.byte	0x04, 0x17
        /*000a*/ 	.short	(.L_9 - .L_8)
.L_8:
        /*000c*/ 	.word	0x00000000
        /*0010*/ 	.short	0x000d
        /*0012*/ 	.short	0x0048
        /*0014*/ 	.byte	0x00, 0xf4, 0x21, 0x00


	//----- nvinfo : EIATTR_KPARAM_INFO
	.align		4
.L_9:
        /*0018*/ 	.byte	0x04, 0x17
        /*001a*/ 	.short	(.L_11 - .L_10)
.L_10:
        /*001c*/ 	.word	0x00000000
        /*0020*/ 	.short	0x000c
        /*0022*/ 	.short	0x0040
        /*0024*/ 	.byte	0x00, 0xf4, 0x21, 0x00


	//----- nvinfo : EIATTR_KPARAM_INFO
	.align		4
.L_11:
        /*0028*/ 	.byte	0x04, 0x17
        /*002a*/ 	.short	(.L_13 - .L_12)
.L_12:
        /*002c*/ 	.word	0x00000000
        /*0030*/ 	.short	0x000b
        /*0032*/ 	.short	0x0038
        /*0034*/ 	.byte	0x00, 0xf0, 0x11, 0x00


	//----- nvinfo : EIATTR_KPARAM_INFO
	.align		4
.L_13:
        /*0038*/ 	.byte	0x04, 0x17
        /*003a*/ 	.short	(.L_15 - .L_14)
.L_14:
        /*003c*/ 	.word	0x00000000
        /*0040*/ 	.short	0x000a
        /*0042*/ 	.short	0x0034
        /*0044*/ 	.byte	0x00, 0xf0, 0x11, 0x00


	//----- nvinfo : EIATTR_KPARAM_INFO
	.align		4
.L_15:
        /*0048*/ 	.byte	0x04, 0x17
        /*004a*/ 	.short	(.L_17 - .L_16)
.L_16:
        /*004c*/ 	.word	0x00000000
        /*0050*/ 	.short	0x0009
        /*0052*/ 	.short	0x0030
        /*0054*/ 	.byte	0x00, 0xf0, 0x11, 0x00


	//----- nvinfo : EIATTR_KPARAM_INFO
	.align		4
.L_17:
        /*0058*/ 	.byte	0x04, 0x17
        /*005a*/ 	.short	(.L_19 - .L_18)
.L_18:
        /*005c*/ 	.word	0x00000000
        /*0060*/ 	.short	0x0008
        /*0062*/ 	.short	0x002c
        /*0064*/ 	.byte	0x00, 0xf0, 0x11, 0x00


	//----- nvinfo : EIATTR_KPARAM_INFO
	.align		4
.L_19:
        /*0068*/ 	.byte	0x04, 0x17
        /*006a*/ 	.short	(.L_21 - .L_20)
.L_20:
        /*006c*/ 	.word	0x00000000
        /*0070*/ 	.short	0x0007
        /*0072*/ 	.short	0x0028
        /*0074*/ 	.byte	0x00, 0xf0, 0x11, 0x00


	//----- nvinfo : EIATTR_KPARAM_INFO
	.align		4
.L_21:
        /*0078*/ 	.byte	0x04, 0x17
        /*007a*/ 	.short	(.L_23 - .L_22)
.L_22:
        /*007c*/ 	.word	0x00000000
        /*0080*/ 	.short	0x0006
        /*0082*/ 	.short	0x0024
        /*0084*/ 	.byte	0x00, 0xf0, 0x11, 0x00


	//----- nvinfo : EIATTR_KPARAM_INFO
	.align		4
.L_23:
        /*0088*/ 	.byte	0x04, 0x17
        /*008a*/ 	.short	(.L_25 - .L_24)
.L_24:
        /*008c*/ 	.word	0x00000000
        /*0090*/ 	.short	0x0005
        /*0092*/ 	.short	0x0020
        /*0094*/ 	.byte	0x00, 0xf0, 0x11, 0x00


	//----- nvinfo : EIATTR_KPARAM_INFO
	.align		4
.L_25:
        /*0098*/ 	.byte	0x04, 0x17
        /*009a*/ 	.short	(.L_27 - .L_26)
.L_26:
        /*009c*/ 	.word	0x00000000
        /*00a0*/ 	.short	0x0004
        /*00a2*/ 	.short	0x001c
        /*00a4*/ 	.byte	0x00, 0xf0, 0x11, 0x00


	//----- nvinfo : EIATTR_KPARAM_INFO
	.align		4
.L_27:
        /*00a8*/ 	.byte	0x04, 0x17
        /*00aa*/ 	.short	(.L_29 - .L_28)
.L_28:
        /*00ac*/ 	.word	0x00000000
        /*00b0*/ 	.short	0x0003
        /*00b2*/ 	.short	0x0018
        /*00b4*/ 	.byte	0x00, 0xf0, 0x11, 0x00


	//----- nvinfo : EIATTR_KPARAM_INFO
	.align		4
.L_29:
        /*00b8*/ 	.byte	0x04, 0x17
        /*00ba*/ 	.short	(.L_31 - .L_30)
.L_30:
        /*00bc*/ 	.word	0x00000000
        /*00c0*/ 	.short	0x0002
        /*00c2*/ 	.short	0x0010
        /*00c4*/ 	.byte	0x00, 0xf4, 0x21, 0x00


	//----- nvinfo : EIATTR_KPARAM_INFO
	.align		4
.L_31:
        /*00c8*/ 	.byte	0x04, 0x17
        /*00ca*/ 	.short	(.L_33 - .L_32)
.L_32:
        /*00cc*/ 	.word	0x00000000
        /*00d0*/ 	.short	0x0001
        /*00d2*/ 	.short	0x0008
        /*00d4*/ 	.byte	0x00, 0xf4, 0x21, 0x00


	//----- nvinfo : EIATTR_KPARAM_INFO
	.align		4
.L_33:
        /*00d8*/ 	.byte	0x04, 0x17
        /*00da*/ 	.short	(.L_35 - .L_34)
.L_34:
        /*00dc*/ 	.word	0x00000000
        /*00e0*/ 	.short	0x0000
        /*00e2*/ 	.short	0x0000
        /*00e4*/ 	.byte	0x00, 0xf4, 0x21, 0x00


	//----- nvinfo : EIATTR_SPARSE_MMA_MASK
	.align		4
.L_35:
        /*00e8*/ 	.byte	0x03, 0x50
        /*00ea*/ 	.short	0x0000


	//----- nvinfo : EIATTR_MAXREG_COUNT
	.align		4
        /*00ec*/ 	.byte	0x03, 0x1b
        /*00ee*/ 	.short	0x00ff


	//----- nvinfo : EIATTR_NUM_BARRIERS
	.align		4
        /*00f0*/ 	.byte	0x02, 0x4c
        /*00f2*/ 	.byte	0x01
	.zero		1


	//----- nvinfo : EIATTR_ANNOTATIONS
	.align		4
        /*00f4*/ 	.byte	0x04, 0x55
        /*00f6*/ 	.short	(.L_37 - .L_36)


	//   ....[0]....
.L_36:
        /*00f8*/ 	.word	0x00000001
        /*00fc*/ 	.byte	0x10, 0x05, 0x00, 0x00, 0x01, 0x00, 0x00, 0x00, 0x60, 0x05, 0x00, 0x00, 0x01, 0x00, 0x00, 0x00
        /* <DEDUP_REMOVED lines=2597> */
        /*a35c*/ 	.byte	0xb0, 0x13, 0x03, 0x00, 0x01, 0x00, 0x00, 0x00, 0xc0, 0x13, 0x03, 0x00


	//----- nvinfo : EIATTR_MERCURY_ISA_VERSION
	.align		4
.L_37:
        /*a368*/ 	.byte	0x03, 0x5f
        /*a36a*/ 	.short	0x0101


	//----- nvinfo : EIATTR_EXIT_INSTR_OFFSETS
	.align		4
        /*a36c*/ 	.byte	0x04, 0x1c
        /*a36e*/ 	.short	(.L_39 - .L_38)


	//   ....[0]....
.L_38:
        /*a370*/ 	.word	0x001a1900


	//   ....[1]....
        /*a374*/ 	.word	0x001a1930


	//----- nvinfo : EIATTR_REQNTID
	.align		4
.L_39:
        /*a378*/ 	.byte	0x04, 0x10
        /*a37a*/ 	.short	(.L_41 - .L_40)
.L_40:
        /*a37c*/ 	.word	0x00000040
        /*a380*/ 	.word	0x00000001
        /*a384*/ 	.word	0x00000001


	//----- nvinfo : EIATTR_CBANK_PARAM_SIZE
	.align		4
.L_41:
        /*a388*/ 	.byte	0x03, 0x19
        /*a38a*/ 	.short	0x0050


	//----- nvinfo : EIATTR_PARAM_CBANK
	.align		4
        /*a38c*/ 	.byte	0x04, 0x0a
        /*a38e*/ 	.short	(.L_43 - .L_42)
	.align		4
.L_42:
        /*a390*/ 	.word	index@(.nv.constant0.matmul_kernel)
        /*a394*/ 	.short	0x0210
        /*a396*/ 	.short	0x0050


	//----- nvinfo : EIATTR_SW_WAR
	.align		4
.L_43:
        /*a398*/ 	.byte	0x04, 0x36
        /*a39a*/ 	.short	(.L_45 - .L_44)
.L_44:
        /*a39c*/ 	.word	0x00000008
.L_45:


//--------------------- .nv.callgraph             --------------------------
	.section	.nv.callgraph,"",@"SHT_CUDA_CALLGRAPH"
	.align	4
	.sectionentsize	8
	.align		4
        /*0000*/ 	.word	0x00000000
	.align		4
        /*0004*/ 	.word	0xffffffff
	.align		4
        /*0008*/ 	.word	0x00000000
	.align		4
        /*000c*/ 	.word	0xfffffffe
	.align		4
        /*0010*/ 	.word	0x00000000
	.align		4
        /*0014*/ 	.word	0xfffffffd
	.align		4
        /*0018*/ 	.word	0x00000000
	.align		4
        /*001c*/ 	.word	0xfffffffc


//--------------------- .text.matmul_kernel       --------------------------
	.section	.text.matmul_kernel,"ax",@progbits
	.align	128
        .global         matmul_kernel
        .type           matmul_kernel,@function
        .size           matmul_kernel,(.L_x_4 - matmul_kernel)
        .other          matmul_kernel,@"STO_CUDA_ENTRY STV_DEFAULT"
matmul_kernel:
.text.matmul_kernel:
[----:B------:R-:W0:Y:S08]  /*0000*/  LDC R1, c[0x0][0x28] ;  /* 0x00000a00ff017b82 */ /* 0x000e300000000800 */
[----:B------:R-:W1:Y:S01]  /*0010*/  LDC.64 R4, c[0x0][0x228] ;  /* 0x00008a00ff047b82 */ /* 0x000e620000000a00 */
[----:B0-----:R-:W-:Y:S01]  /*0020*/  VIADD R1, R1, 0xffff5480 ;  /* 0xffff548001017836 */ /* 0x001fe20000000000 */
[----:B------:R-:W0:Y:S01]  /*0030*/  S2R R14, SR_TID.X ;  /* 0x00000000000e7919 */ /* 0x000e220000002100 */
[----:B------:R-:W-:Y:S01]  /*0040*/  UMOV UR4, 0x400 ;  /* 0x0000040000047882 */ /* 0x000fe20000000000 */
[----:B------:R-:W-:-:S04]  /*0050*/  ULDC.64 UR46, c[0x0][0x208] ;  /* 0x00008200002e7ab9 */ /* 0x000fc80000000a00 */
[----:B------:R-:W2:Y:S01]  /*0060*/  S2UR UR5, SR_CgaCtaId ;  /* 0x00000000000579c3 */ /* 0x000ea20000008800 */
[----:B-1----:R-:W-:-:S05]  /*0070*/  VIADD R0, R5, 0x1ff ;  /* 0x000001ff05007836 */ /* 0x002fca0000000000 */
[----:B------:R-:W-:Y:S01]  /*0080*/  SHF.R.S32.HI R3, RZ, 0x1f, R0 ;  /* 0x0000001fff037819 */ /* 0x000fe20000011400 */
[----:B--2---:R-:W-:-:S03]  /*0090*/  ULEA UR4, UR5, UR4, 0x18 ;  /* 0x0000000405047291 */ /* 0x004fc6000f8ec03f */
[----:B------:R-:W-:Y:S02]  /*00a0*/  LEA.HI R3, R3, R0, RZ, 0x9 ;  /* 0x0000000003037211 */ /* 0x000fe400078f48ff */
[----:B0-----:R-:W-:Y:S02]  /*00b0*/  LOP3.LUT R16, R14, 0x3f, RZ, 0xc0, !PT ;  /* 0x0000003f0e107812 */ /* 0x001fe400078ec0ff */
[----:B------:R-:W-:Y:S02]  /*00c0*/  SHF.R.S32.HI R0, RZ, 0x9, R3 ;  /* 0x00000009ff007819 */ /* 0x000fe40000011403 */
[----:B------:R-:W0:Y:S03]  /*00d0*/  S2R R3, SR_CTAID.X ;  /* 0x0000000000037919 */ /* 0x000e260000002500 */
[----:B------:R-:W-:-:S05]  /*00e0*/  IMAD.SHL.U32 R0, R0, 0x8, RZ ;  /* 0x0000000800007824 */ /* 0x000fca00078e00ff */
[-C--:B------:R-:W-:Y:S02]  /*00f0*/  IABS R9, R0.reuse ;  /* 0x0000000000097213 */ /* 0x080fe40000000000 */
[----:B------:R-:W-:Y:S02]  /*0100*/  IABS R12, R0 ;  /* 0x00000000000c7213 */ /* 0x000fe40000000000 */
[----:B------:R-:W1:Y:S08]  /*0110*/  I2F.RP R2, R9 ;  /* 0x0000000900027306 */ /* 0x000e700000209400 */
[----:B-1----:R-:W1:Y:S01]  /*0120*/  MUFU.RCP R2, R2 ;  /* 0x0000000200027308 */ /* 0x002e620000001000 */
[----:B0-----:R-:W-:Y:S01]  /*0130*/  IABS R10, R3 ;  /* 0x00000003000a7213 */ /* 0x001fe20000000000 */
[----:B-1----:R-:W-:-:S02]  /*0140*/  VIADD R6, R2, 0xffffffe ;  /* 0x0ffffffe02067836 */ /* 0x002fc40000000000 */
[----:B------:R-:W-:-:S04]  /*0150*/  IMAD.MOV R2, RZ, RZ, -R12 ;  /* 0x000000ffff027224 */ /* 0x000fc800078e0a0c */
[----:B------:R0:W1:Y:S02]  /*0160*/  F2I.FTZ.U32.TRUNC.NTZ R7, R6 ;  /* 0x0000000600077305 */ /* 0x000064000021f000 */
[----:B0-----:R-:W-:Y:S02]  /*0170*/  IMAD.MOV.U32 R6, RZ, RZ, RZ ;  /* 0x000000ffff067224 */ /* 0x001fe400078e00ff */
[----:B-1----:R-:W-:-:S04]  /*0180*/  IMAD.MOV R8, RZ, RZ, -R7 ;  /* 0x000000ffff087224 */ /* 0x002fc800078e0a07 */
[----:B------:R-:W-:Y:S02]  /*0190*/  IMAD R11, R8, R9, RZ ;  /* 0x00000009080b7224 */ /* 0x000fe400078e02ff */
[----:B------:R-:W-:Y:S02]  /*01a0*/  IMAD.MOV.U32 R8, RZ, RZ, R10 ;  /* 0x000000ffff087224 */ /* 0x000fe400078e000a */
[----:B------:R-:W-:-:S06]  /*01b0*/  IMAD.HI.U32 R7, R7, R11, R6 ;  /* 0x0000000b07077227 */ /* 0x000fcc00078e0006 */
[----:B------:R-:W-:-:S04]  /*01c0*/  IMAD.HI.U32 R7, R7, R8, RZ ;  /* 0x0000000807077227 */ /* 0x000fc800078e00ff */
[----:B------:R-:W-:-:S05]  /*01d0*/  IMAD R2, R7, R2, R8 ;  /* 0x0000000207027224 */ /* 0x000fca00078e0208 */
[----:B------:R-:W-:-:S13]  /*01e0*/  ISETP.GT.U32.AND P1, PT, R9, R2, PT ;  /* 0x000000020900720c */ /* 0x000fda0003f24070 */
[----:B------:R-:W-:Y:S02]  /*01f0*/  @!P1 IMAD.IADD R2, R2, 0x1, -R9 ;  /* 0x0000000102029824 */ /* 0x000fe400078e0a09 */
[----:B------:R-:W-:Y:S01]  /*0200*/  @!P1 VIADD R7, R7, 0x1 ;  /* 0x0000000107079836 */ /* 0x000fe20000000000 */
[----:B------:R-:W-:Y:S02]  /*0210*/  ISETP.NE.AND P1, PT, R0, RZ, PT ;  /* 0x000000ff0000720c */ /* 0x000fe40003f25270 */
[----:B------:R-:W-:Y:S02]  /*0220*/  ISETP.GE.U32.AND P0, PT, R2, R9, PT ;  /* 0x000000090200720c */ /* 0x000fe40003f06070 */
[----:B------:R-:W-:-:S04]  /*0230*/  LOP3.LUT R2, R3, R0, RZ, 0x3c, !PT ;  /* 0x0000000003027212 */ /* 0x000fc800078e3cff */
[----:B------:R-:W-:Y:S01]  /*0240*/  ISETP.GE.AND P2, PT, R2, RZ, PT ;  /* 0x000000ff0200720c */ /* 0x000fe20003f46270 */
[----:B------:R-:W-:-:S06]  /*0250*/  VIADD R2, R4, 0x7f ;  /* 0x0000007f04027836 */ /* 0x000fcc0000000000 */
[----:B------:R-:W-:-:S04]  /*0260*/  @P0 VIADD R7, R7, 0x1 ;  /* 0x0000000107070836 */ /* 0x000fc80000000000 */
[----:B------:R-:W-:Y:S01]  /*0270*/  IMAD.MOV.U32 R6, RZ, RZ, R7 ;  /* 0x000000ffff067224 */ /* 0x000fe200078e0007 */
[----:B------:R-:W-:-:S03]  /*0280*/  SHF.R.S32.HI R7, RZ, 0x1f, R2 ;  /* 0x0000001fff077819 */ /* 0x000fc60000011402 */
[----:B------:R-:W-:Y:S01]  /*0290*/  @!P2 IMAD.MOV R6, RZ, RZ, -R6 ;  /* 0x000000ffff06a224 */ /* 0x000fe200078e0a06 */
[----:B------:R-:W-:Y:S02]  /*02a0*/  @!P1 LOP3.LUT R6, RZ, R0, RZ, 0x33, !PT ;  /* 0x00000000ff069212 */ /* 0x000fe400078e33ff */
[----:B------:R-:W-:-:S03]  /*02b0*/  LEA.HI R7, R7, R2, RZ, 0x7 ;  /* 0x0000000207077211 */ /* 0x000fc600078f38ff */
[----:B------:R-:W-:Y:S02]  /*02c0*/  IMAD.SHL.U32 R2, R6, 0x8, RZ ;  /* 0x0000000806027824 */ /* 0x000fe400078e00ff */
[----:B------:R-:W-:-:S03]  /*02d0*/  IMAD.MOV R6, RZ, RZ, -R6 ;  /* 0x000000ffff067224 */ /* 0x000fc600078e0a06 */
[----:B------:R-:W-:Y:S01]  /*02e0*/  LEA.HI.SX32 R7, R7, -R2, 0x19 ;  /* 0x8000000207077211 */ /* 0x000fe200078fcaff */
[----:B------:R-:W-:Y:S02]  /*02f0*/  IMAD R15, R0, R6, R3 ;  /* 0x00000006000f7224 */ /* 0x000fe400078e0203 */
[----:B------:R-:W-:Y:S01]  /*0300*/  IMAD.MOV.U32 R6, RZ, RZ, RZ ;  /* 0x000000ffff067224 */ /* 0x000fe200078e00ff */
[----:B------:R-:W-:Y:S02]  /*0310*/  VIMNMX R8, R7, 0x8, PT ;  /* 0x0000000807087848 */ /* 0x000fe40003fe0100 */
[----:B------:R-:W-:Y:S02]  /*0320*/  IABS R13, R15 ;  /* 0x0000000f000d7213 */ /* 0x000fe40000000000 */
[----:B------:R-:W-:-:S04]  /*0330*/  IABS R11, R8 ;  /* 0x00000008000b7213 */ /* 0x000fc80000000000 */
[----:B------:R-:W0:Y:S08]  /*0340*/  I2F.RP R9, R11 ;  /* 0x0000000b00097306 */ /* 0x000e300000209400 */
[----:B0-----:R-:W0:Y:S02]  /*0350*/  MUFU.RCP R9, R9 ;  /* 0x0000000900097308 */ /* 0x001e240000001000 */
[----:B0-----:R-:W-:-:S06]  /*0360*/  VIADD R7, R9, 0xffffffe ;  /* 0x0ffffffe09077836 */ /* 0x001fcc0000000000 */
[----:B------:R-:W0:Y:S02]  /*0370*/  F2I.FTZ.U32.TRUNC.NTZ R7, R7 ;  /* 0x0000000700077305 */ /* 0x000e24000021f000 */
[----:B0-----:R-:W-:-:S04]  /*0380*/  IMAD.MOV R10, RZ, RZ, -R7 ;  /* 0x000000ffff0a7224 */ /* 0x001fc800078e0a07 */
[----:B------:R-:W-:-:S04]  /*0390*/  IMAD.MOV.U32 R0, RZ, RZ, R10 ;  /* 0x000000ffff007224 */ /* 0x000fc800078e000a */
[----:B------:R-:W-:Y:S01]  /*03a0*/  IMAD R3, R0, R11, RZ ;  /* 0x0000000b00037224 */ /* 0x000fe200078e02ff */
[----:B------:R-:W-:-:S03]  /*03b0*/  IABS R0, R8 ;  /* 0x0000000800007213 */ /* 0x000fc60000000000 */
[----:B------:R-:W-:Y:S02]  /*03c0*/  IMAD.HI.U32 R6, R7, R3, R6 ;  /* 0x0000000307067227 */ /* 0x000fe400078e0006 */
[----:B------:R-:W0:Y:S02]  /*03d0*/  LDC R7, c[0x0][0x230] ;  /* 0x00008c00ff077b82 */ /* 0x000e240000000800 */
[----:B------:R-:W-:Y:S02]  /*03e0*/  IMAD.MOV R0, RZ, RZ, -R0 ;  /* 0x000000ffff007224 */ /* 0x000fe400078e0a00 */
[----:B------:R-:W-:-:S04]  /*03f0*/  IMAD.HI.U32 R6, R6, R13, RZ ;  /* 0x0000000d06067227 */ /* 0x000fc800078e00ff */
[----:B------:R-:W-:-:S05]  /*0400*/  IMAD R0, R6, R0, R13 ;  /* 0x0000000006007224 */ /* 0x000fca00078e020d */
[----:B------:R-:W-:Y:S01]  /*0410*/  ISETP.GT.U32.AND P1, PT, R11, R0, PT ;  /* 0x000000000b00720c */ /* 0x000fe20003f24070 */
[----:B0-----:R-:W-:-:S12]  /*0420*/  VIADD R17, R7, 0x7f ;  /* 0x0000007f07117836 */ /* 0x001fd80000000000 */
[----:B------:R-:W-:Y:S02]  /*0430*/  @!P1 IMAD.IADD R0, R0, 0x1, -R11 ;  /* 0x0000000100009824 */ /* 0x000fe400078e0a0b */
[----:B------:R-:W-:Y:S01]  /*0440*/  @!P1 VIADD R6, R6, 0x1 ;  /* 0x0000000106069836 */ /* 0x000fe20000000000 */
[----:B------:R-:W-:Y:S02]  /*0450*/  ISETP.NE.AND P1, PT, R8, RZ, PT ;  /* 0x000000ff0800720c */ /* 0x000fe40003f25270 */
[----:B------:R-:W-:Y:S02]  /*0460*/  ISETP.GE.U32.AND P0, PT, R0, R11, PT ;  /* 0x0000000b0000720c */ /* 0x000fe40003f06070 */
[----:B------:R-:W-:-:S04]  /*0470*/  LOP3.LUT R0, R15, R8, RZ, 0x3c, !PT ;  /* 0x000000080f007212 */ /* 0x000fc800078e3cff */
[----:B------:R-:W-:-:S07]  /*0480*/  ISETP.GE.AND P2, PT, R0, RZ, PT ;  /* 0x000000ff0000720c */ /* 0x000fce0003f46270 */
[----:B------:R-:W-:Y:S01]  /*0490*/  @P0 VIADD R6, R6, 0x1 ;  /* 0x0000000106060836 */ /* 0x000fe20000000000 */
[----:B------:R-:W-:-:S05]  /*04a0*/  ISETP.GT.AND P0, PT, R17, 0x7f, PT ;  /* 0x0000007f1100780c */ /* 0x000fca0003f04270 */
[----:B------:R-:W-:Y:S01]  /*04b0*/  @!P2 IMAD.MOV R6, RZ, RZ, -R6 ;  /* 0x000000ffff06a224 */ /* 0x000fe200078e0a06 */
[----:B------:R-:W-:-:S05]  /*04c0*/  @!P1 LOP3.LUT R6, RZ, R8, RZ, 0x33, !PT ;  /* 0x00000008ff069212 */ /* 0x000fca00078e33ff */
[----:B------:R-:W-:Y:S02]  /*04d0*/  IMAD.MOV R3, RZ, RZ, -R6 ;  /* 0x000000ffff037224 */ /* 0x000fe400078e0a06 */
[----:B------:R-:W-:Y:S02]  /*04e0*/  IMAD.SHL.U32 R24, R6, 0x200, RZ ;  /* 0x0000020006187824 */ /* 0x000fe400078e00ff */
[----:B------:R-:W-:Y:S02]  /*04f0*/  IMAD R3, R8, R3, R15 ;  /* 0x0000000308037224 */ /* 0x000fe400078e020f */
[----:B------:R-:W-:Y:S01]  /*0500*/  VIADD R6, R24, 0x3 ;  /* 0x0000000318067836 */ /* 0x000fe20000000000 */
[----:B------:R-:W-:Y:S01]  /*0510*/  STL [R1+0xd80], R24 ;  /* 0x000d801801007387 */ /* 0x000fe20000100800 */
[----:B------:R-:W-:Y:S02]  /*0520*/  IMAD.IADD R0, R2, 0x1, R3 ;  /* 0x0000000102007824 */ /* 0x000fe400078e0203 */
[----:B------:R-:W-:-:S02]  /*0530*/  VIADD R3, R24, 0x1 ;  /* 0x0000000118037836 */ /* 0x000fc40000000000 */
[----:B------:R-:W-:Y:S02]  /*0540*/  VIADD R2, R24, 0x2 ;  /* 0x0000000218027836 */ /* 0x000fe40000000000 */
[----:B------:R-:W-:Y:S01]  /*0550*/  IMAD.SHL.U32 R0, R0, 0x80, RZ ;  /* 0x0000008000007824 */ /* 0x000fe200078e00ff */
[----:B------:R0:W-:Y:S01]  /*0560*/  STL [R1+0xb88], R3 ;  /* 0x000b880301007387 */ /* 0x0001e20000100800 */
[C---:B------:R-:W-:Y:S02]  /*0570*/  VIADD R27, R24.reuse, 0x1e ;  /* 0x0000001e181b7836 */ /* 0x040fe40000000000 */
[C---:B------:R-:W-:Y:S01]  /*0580*/  VIADD R15, R24.reuse, 0x22 ;  /* 0x00000022180f7836 */ /* 0x040fe20000000000 */
[----:B------:R1:W-:Y:S01]  /*0590*/  STL [R1+0xb84], R2 ;  /* 0x000b840201007387 */ /* 0x0003e20000100800 */
[C---:B------:R-:W-:Y:S02]  /*05a0*/  VIADD R28, R24.reuse, 0x4a ;  /* 0x0000004a181c7836 */ /* 0x040fe40000000000 */
[C---:B------:R-:W-:Y:S01]  /*05b0*/  VIADD R25, R24.reuse, 0x1ba ;  /* 0x000001ba18197836 */ /* 0x040fe20000000000 */
[----:B------:R2:W-:Y:S01]  /*05c0*/  STL [R1+0xb80], R6 ;  /* 0x000b800601007387 */ /* 0x0005e20000100800 */
[----:B------:R-:W-:-:S02]  /*05d0*/  VIADD R23, R24, 0x1ee ;  /* 0x000001ee18177836 */ /* 0x000fc40000000000 */
[C---:B0-----:R-:W-:Y:S02]  /*05e0*/  VIADD R3, R24.reuse, 0x4 ;  /* 0x0000000418037836 */ /* 0x041fe40000000000 */
[C---:B------:R-:W-:Y:S02]  /*05f0*/  VIADD R22, R24.reuse, 0x1ef ;  /* 0x000001ef18167836 */ /* 0x040fe40000000000 */
[C---:B-1----:R-:W-:Y:S01]  /*0600*/  VIADD R2, R24.reuse, 0x5 ;  /* 0x0000000518027836 */ /* 0x042fe20000000000 */
[----:B------:R0:W-:Y:S01]  /*0610*/  STL [R1+0xb7c], R3 ;  /* 0x000b7c0301007387 */ /* 0x0001e20000100800 */
[C---:B------:R-:W-:Y:S02]  /*0620*/  VIADD R21, R24.reuse, 0x1f0 ;  /* 0x000001f018157836 */ /* 0x040fe40000000000 */
[C---:B--2---:R-:W-:Y:S01]  /*0630*/  VIADD R6, R24.reuse, 0x6 ;  /* 0x0000000618067836 */ /* 0x044fe20000000000 */
[----:B------:R1:W-:Y:S01]  /*0640*/  STL [R1+0xb78], R2 ;  /* 0x000b780201007387 */ /* 0x0003e20000100800 */
[----:B------:R-:W-:-:S02]  /*0650*/  VIADD R20, R24, 0x1f1 ;  /* 0x000001f118147836 */ /* 0x000fc40000000000 */
[C---:B------:R-:W-:Y:S01]  /*0660*/  VIADD R19, R24.reuse, 0x1f2 ;  /* 0x000001f218137836 */ /* 0x040fe20000000000 */
[----:B------:R2:W-:Y:S01]  /*0670*/  STL [R1+0xb70], R6 ;  /* 0x000b700601007387 */ /* 0x0005e20000100800 */
[C---:B------:R-:W-:Y:S02]  /*0680*/  VIADD R18, R24.reuse, 0x1f3 ;  /* 0x000001f318127836 */ /* 0x040fe40000000000 */
[C---:B0-----:R-:W-:Y:S02]  /*0690*/  VIADD R3, R24.reuse, 0x7 ;  /* 0x0000000718037836 */ /* 0x041fe40000000000 */
[C---:B------:R-:W-:Y:S02]  /*06a0*/  VIADD R17, R24.reuse, 0x1f4 ;  /* 0x000001f418117836 */ /* 0x040fe40000000000 */
[C---:B-1----:R-:W-:Y:S01]  /*06b0*/  VIADD R2, R24.reuse, 0x8 ;  /* 0x0000000818027836 */ /* 0x042fe20000000000 */
[----:B------:R0:W-:Y:S01]  /*06c0*/  STL [R1+0xb6c], R3 ;  /* 0x000b6c0301007387 */ /* 0x0001e20000100800 */
[----:B------:R-:W-:-:S02]  /*06d0*/  VIADD R13, R24, 0x1f6 ;  /* 0x000001f6180d7836 */ /* 0x000fc40000000000 */
[C---:B--2---:R-:W-:Y:S01]  /*06e0*/  VIADD R6, R24.reuse, 0x9 ;  /* 0x0000000918067836 */ /* 0x044fe20000000000 */
[----:B------:R1:W-:Y:S01]  /*06f0*/  STL [R1+0xb68], R2 ;  /* 0x000b680201007387 */ /* 0x0003e20000100800 */
[C---:B------:R-:W-:Y:S02]  /*0700*/  VIADD R12, R24.reuse, 0x1f7 ;  /* 0x000001f7180c7836 */ /* 0x040fe40000000000 */
[C---:B------:R-:W-:Y:S01]  /*0710*/  VIADD R11, R24.reuse, 0x1f8 ;  /* 0x000001f8180b7836 */ /* 0x040fe20000000000 */
[----:B------:R2:W-:Y:S01]  /*0720*/  STL [R1+0xb64], R6 ;  /* 0x000b640601007387 */ /* 0x0005e20000100800 */
[C---:B------:R-:W-:Y:S02]  /*0730*/  VIADD R10, R24.reuse, 0x1f9 ;  /* 0x000001f9180a7836 */ /* 0x040fe40000000000 */
[C---:B0-----:R-:W-:Y:S02]  /*0740*/  VIADD R3, R24.reuse, 0xa ;  /* 0x0000000a18037836 */ /* 0x041fe40000000000 */
[----:B------:R-:W-:-:S02]  /*0750*/  VIADD R9, R24, 0x1fa ;  /* 0x000001fa18097836 */ /* 0x000fc40000000000 */
[C---:B-1----:R-:W-:Y:S01]  /*0760*/  VIADD R2, R24.reuse, 0xb ;  /* 0x0000000b18027836 */ /* 0x042fe20000000000 */
[----:B------:R0:W-:Y:S01]  /*0770*/  STL [R1+0xb60], R3 ;  /* 0x000b600301007387 */ /* 0x0001e20000100800 */
[C---:B------:R-:W-:Y:S02]  /*0780*/  VIADD R8, R24.reuse, 0x1fb ;  /* 0x000001fb18087836 */ /* 0x040fe40000000000 */
[C---:B--2---:R-:W-:Y:S01]  /*0790*/  VIADD R6, R24.reuse, 0xc ;  /* 0x0000000c18067836 */ /* 0x044fe20000000000 */
[----:B------:R1:W-:Y:S01]  /*07a0*/  STL [R1+0xb5c], R2 ;  /* 0x000b5c0201007387 */ /* 0x0003e20000100800 */
[----:B------:R-:W-:-:S03]  /*07b0*/  VIADD R7, R24, 0x1fc ;  /* 0x000001fc18077836 */ /* 0x000fc60000000000 */
[----:B------:R2:W-:Y:S01]  /*07c0*/  STL [R1+0xa3c], R6 ;  /* 0x000a3c0601007387 */ /* 0x0005e20000100800 */
[C---:B0-----:R-:W-:Y:S02]  /*07d0*/  VIADD R3, R24.reuse, 0xd ;  /* 0x0000000d18037836 */ /* 0x041fe40000000000 */
[----:B-1----:R-:W-:-:S03]  /*07e0*/  VIADD R2, R24, 0xe ;  /* 0x0000000e18027836 */ /* 0x002fc60000000000 */
[----:B------:R0:W-:Y:S01]  /*07f0*/  STL [R1+0xb58], R3 ;  /* 0x000b580301007387 */ /* 0x0001e20000100800 */
[----:B--2---:R-:W-:-:S03]  /*0800*/  VIADD R6, R24, 0xf ;  /* 0x0000000f18067836 */ /* 0x004fc60000000000 */
[----:B------:R1:W-:Y:S04]  /*0810*/  STL [R1+0xb54], R2 ;  /* 0x000b540201007387 */ /* 0x0003e80000100800 */
        /* <DEDUP_REMOVED lines=116> */
[C---:B-1----:R-:W-:Y:S02]  /*0f60*/  VIADD R2, R24.reuse, 0x4c ;  /* 0x0000004c18027836 */ /* 0x042fe40000000000 */
[----:B--2---:R-:W-:-:S03]  /*0f70*/  VIADD R6, R24, 0x4f ;  /* 0x0000004f18067836 */ /* 0x004fc60000000000 */
[----:B------:R0:W-:Y:S04]  /*0f80*/  STL [R1+0xa54], R2 ;  /* 0x000a540201007387 */ /* 0x0001e80000100800 */
[----:B------:R1:W-:Y:S01]  /*0f90*/  STL [R1+0xa50], R3 ;  /* 0x000a500301007387 */ /* 0x0003e20000100800 */
[C---:B0-----:R-:W-:Y:S02]  /*0fa0*/  VIADD R2, R24.reuse, 0x4e ;  /* 0x0000004e18027836 */ /* 0x041fe40000000000 */
[----:B-1----:R-:W-:-:S03]  /*0fb0*/  VIADD R3, R24, 0x50 ;  /* 0x0000005018037836 */ /* 0x002fc60000000000 */
[----:B------:R0:W-:Y:S04]  /*0fc0*/  STL [R1+0xa4c], R2 ;  /* 0x000a4c0201007387 */ /* 0x0001e80000100800 */
        /* <DEDUP_REMOVED lines=731> */
[----:B--2---:R-:W-:-:S05]  /*3d80*/  VIADD R3, R24, 0x1be ;  /* 0x000001be18037836 */ /* 0x004fca0000000000 */
[----:B------:R1:W-:Y:S01]  /*3d90*/  STL [R1+0xe4], R3 ;  /* 0x0000e40301007387 */ /* 0x0003e20000100800 */
[----:B0-----:R-:W-:-:S03]  /*3da0*/  VIADD R2, R24, 0x1c0 ;  /* 0x000001c018027836 */ /* 0x001fc60000000000 */
[----:B------:R0:W-:Y:S04]  /*3db0*/  STL [R1+0xb4], R6 ;  /* 0x0000b40601007387 */ /* 0x0001e80000100800 */
[----:B------:R2:W-:Y:S01]  /*3dc0*/  STL [R1+0xb0], R2 ;  /* 0x0000b00201007387 */ /* 0x0005e20000100800 */
[C---:B-1----:R-:W-:Y:S02]  /*3dd0*/  VIADD R3, R24.reuse, 0x1c1 ;  /* 0x000001c118037836 */ /* 0x042fe40000000000 */
[----:B0-----:R-:W-:-:S03]  /*3de0*/  VIADD R6, R24, 0x1c2 ;  /* 0x000001c218067836 */ /* 0x001fc60000000000 */
        /* <DEDUP_REMOVED lines=57> */
[----:B0-----:R-:W-:-:S05]  /*4180*/  VIADD R3, R24, 0x1de ;  /* 0x000001de18037836 */ /* 0x001fca0000000000 */
[----:B------:R0:W-:Y:S01]  /*4190*/  STL [R1+0x38], R3 ;  /* 0x0000380301007387 */ /* 0x0001e20000100800 */
[----:B-1----:R-:W-:-:S03]  /*41a0*/  LOP3.LUT R2, R0, 0x3f, R14, 0xf8, !PT ;  /* 0x0000003f00027812 */ /* 0x002fc600078ef80e */
[----:B------:R1:W-:Y:S04]  /*41b0*/  STL [R1+0x34], R6 ;  /* 0x0000340601007387 */ /* 0x0003e80000100800 */
[----:B------:R2:W-:Y:S01]  /*41c0*/  STL [R1+0x1e50], R2 ;  /* 0x001e500201007387 */ /* 0x0005e20000100800 */
[----:B0-----:R-:W-:Y:S01]  /*41d0*/  LOP3.LUT R3, R0, 0x40, R16, 0xfe, !PT ;  /* 0x0000004000037812 */ /* 0x001fe200078efe10 */
[C---:B------:R-:W-:Y:S02]  /*41e0*/  VIADD R0, R24.reuse, 0x1e0 ;  /* 0x000001e018007836 */ /* 0x040fe40000000000 */
[C---:B------:R-:W-:Y:S02]  /*41f0*/  VIADD R16, R24.reuse, 0x1f5 ;  /* 0x000001f518107836 */ /* 0x040fe40000000000 */
[----:B------:R0:W-:Y:S01]  /*4200*/  STL [R1+0xd8c], R3 ;  /* 0x000d8c0301007387 */ /* 0x0001e20000100800 */
[----:B-1----:R-:W-:-:S02]  /*4210*/  VIADD R6, R24, 0x1e2 ;  /* 0x000001e218067836 */ /* 0x002fc40000000000 */
[C---:B--2---:R-:W-:Y:S01]  /*4220*/  VIADD R2, R24.reuse, 0x1e1 ;  /* 0x000001e118027836 */ /* 0x044fe20000000000 */
        /* <DEDUP_REMOVED lines=24> */
[----:B------:R1:W-:Y:S01]  /*43b0*/  STL [R1], R0 ;  /* 0x0000000001007387 */ /* 0x0003e20000100800 */
[C---:B0-----:R-:W-:Y:S02]  /*43c0*/  VIADD R3, R24.reuse, 0x1fe ;  /* 0x000001fe18037836 */ /* 0x041fe40000000000 */
[----:B-1----:R-:W-:Y:S01]  /*43d0*/  VIADD R0, R24, 0x1ff ;  /* 0x000001ff18007836 */ /* 0x002fe20000000000 */
[----:B------:R-:W-:Y:S06]  /*43e0*/  @P0 BRA `(.L_x_0) ;  /* 0x0000004000100947 */ /* 0x000fec0003800000 */
[----:B------:R0:W-:Y:S01]  /*43f0*/  STL [R1+0x1220], RZ ;  /* 0x001220ff01007387 */ /* 0x0001e20000100800 */
[----:B------:R-:W-:-:S03]  /*4400*/  IMAD.SHL.U32 R0, R14, 0x20, RZ ;  /* 0x000000200e007824 */ /* 0x000fc600078e00ff */
[----:B------:R0:W-:Y:S02]  /*4410*/  STL [R1+0x1224], RZ ;  /* 0x001224ff01007387 */ /* 0x0001e40000100800 */
[----:B------:R-:W-:Y:S02]  /*4420*/  LOP3.LUT R0, R0, 0x400, RZ, 0xc0, !PT ;  /* 0x0000040000007812 */ /* 0x000fe400078ec0ff */
[----:B------:R0:W-:Y:S04]  /*4430*/  STL [R1+0x1228], RZ ;  /* 0x001228ff01007387 */ /* 0x0001e80000100800 */
        /* <DEDUP_REMOVED lines=964> */
[----:B------:R0:W-:Y:S04]  /*8080*/  STL [R1+0x4fe0], R0 ;  /* 0x004fe00001007387 */ /* 0x0001e80000100800 */
        /* <DEDUP_REMOVED lines=56> */
[----:B------:R0:W-:Y:S01]  /*8410*/  STL [R1+0x10bc], RZ ;  /* 0x0010bcff01007387 */ /* 0x0001e20000100800 */
[----:B------:R-:W-:Y:S05]  /*8420*/  BRA `(.L_x_1) ;  /* 0x00001250007c7947 */ /* 0x000fea0003800000 */
.L_x_0:
[----:B------:R0:W-:Y:S01]  /*8430*/  STL [R1+0x5458], R18 ;  /* 0x0054581201007387 */ /* 0x0001e20000100800 */
[----:B------:R-:W-:Y:S02]  /*8440*/  IABS R24, R4 ;  /* 0x0000000400187213 */ /* 0x000fe40000000000 */
[----:B------:R-:W-:Y:S01]  /*8450*/  IABS R26, R5 ;  /* 0x00000005001a7213 */ /* 0x000fe20000000000 */
[----:B------:R-:W-:Y:S01]  /*8460*/  IMAD.MOV.U32 R14, RZ, RZ, RZ ;  /* 0x000000ffff0e7224 */ /* 0x000fe200078e00ff */
[----:B------:R-:W-:Y:S01]  /*8470*/  IABS R29, R3 ;  /* 0x00000003001d7213 */ /* 0x000fe20000000000 */
[----:B------:R-:W-:Y:S01]  /*8480*/  ULDC.64 UR6, c[0x0][0x218] ;  /* 0x0000860000067ab9 */ /* 0x000fe20000000a00 */
[----:B------:R-:W-:Y:S01]  /*8490*/  ISETP.GE.AND P3, PT, R3, RZ, PT ;  /* 0x000000ff0300720c */ /* 0x000fe20003f66270 */
[----:B------:R-:W-:Y:S01]  /*84a0*/  ULDC UR23, c[0x0][0x234] ;  /* 0x00008d0000177ab9 */ /* 0x000fe20000000800 */
[----:B------:R-:W-:Y:S01]  /*84b0*/  ISETP.GE.AND P6, PT, R6, RZ, PT ;  /* 0x000000ff0600720c */ /* 0x000fe20003fc6270 */
[----:B0-----:R-:W2:Y:S01]  /*84c0*/  LDL R18, [R1+0x1e50] ;  /* 0x001e500001127983 */ /* 0x001ea20000100800 */
[----:B------:R-:W-:Y:S01]  /*84d0*/  ULDC.64 UR32, c[0x0][0x210] ;  /* 0x0000840000207ab9 */ /* 0x000fe20000000a00 */
[----:B------:R-:W-:Y:S01]  /*84e0*/  ULDC UR60, c[0x0][0x240] ;  /* 0x00009000003c7ab9 */ /* 0x000fe20000000800 */
[----:B------:R-:W-:Y:S01]  /*84f0*/  ULDC UR26, c[0x0][0x238] ;  /* 0x00008e00001a7ab9 */ /* 0x000fe20000000800 */
[----:B------:R0:W-:Y:S01]  /*8500*/  STL [R1+0x5454], R19 ;  /* 0x0054541301007387 */ /* 0x0001e20000100800 */
[----:B------:R-:W-:Y:S01]  /*8510*/  ULDC UR25, c[0x0][0x238] ;  /* 0x00008e0000197ab9 */ /* 0x000fe20000000800 */
        /* <DEDUP_REMOVED lines=8> */
[----:B0-----:R-:W3:Y:S01]  /*85a0*/  LDL R19, [R1+0xd8c] ;  /* 0x000d8c0001137983 */ /* 0x001ee20000100800 */
[----:B------:R-:W-:Y:S01]  /*85b0*/  ULDC UR36, c[0x0][0x238] ;  /* 0x00008e0000247ab9 */ /* 0x000fe20000000800 */
[----:B------:R-:W-:Y:S01]  /*85c0*/  ULDC UR39, c[0x0][0x238] ;  /* 0x00008e0000277ab9 */ /* 0x000fe20000000800 */
[----:B------:R-:W-:Y:S01]  /*85d0*/  ULDC UR57, c[0x0][0x238] ;  /* 0x00008e0000397ab9 */ /* 0x000fe20000000800 */
[----:B------:R0:W-:Y:S01]  /*85e0*/  STL [R1+0x5450], R20 ;  /* 0x0054501401007387 */ /* 0x0001e20000100800 */
        /* <DEDUP_REMOVED lines=9> */
[----:B0-----:R-:W-:Y:S01]  /*8680*/  IMAD.MOV.U32 R20, RZ, RZ, R27 ;  /* 0x000000ffff147224 */ /* 0x001fe200078e001b */
[----:B------:R-:W-:Y:S01]  /*8690*/  ULDC UR59, c[0x0][0x238] ;  /* 0x00008e00003b7ab9 */ /* 0x000fe20000000800 */
[----:B------:R0:W-:Y:S01]  /*86a0*/  STL [R1+0x5444], R23 ;  /* 0x0054441701007387 */ /* 0x0001e20000100800 */
[----:B------:R-:W-:Y:S01]  /*86b0*/  ULDC UR38, c[0x0][0x238] ;  /* 0x00008e0000267ab9 */ /* 0x000fe20000000800 */
[----:B-1----:R-:W-:Y:S01]  /*86c0*/  IMAD.MOV.U32 R21, RZ, RZ, R15 ;  /* 0x000000ffff157224 */ /* 0x002fe200078e000f */
[----:B------:R-:W-:Y:S01]  /*86d0*/  ULDC UR40, c[0x0][0x238] ;  /* 0x00008e0000287ab9 */ /* 0x000fe20000000800 */
[----:B------:R1:W-:Y:S01]  /*86e0*/  STL [R1+0x5198], R5 ;  /* 0x0051980501007387 */ /* 0x0003e20000100800 */
[----:B------:R-:W-:Y:S01]  /*86f0*/  ULDC UR42, c[0x0][0x238] ;  /* 0x00008e00002a7ab9 */ /* 0x000fe20000000800 */
[----:B----4-:R-:W-:Y:S01]  /*8700*/  IMAD.MOV.U32 R22, RZ, RZ, R25 ;  /* 0x000000ffff167224 */ /* 0x010fe200078e0019 */
[----:B------:R-:W-:Y:S01]  /*8710*/  ULDC UR44, c[0x0][0x238] ;  /* 0x00008e00002c7ab9 */ /* 0x000fe20000000800 */
[----:B------:R-:W-:Y:S01]  /*8720*/  ULDC UR48, c[0x0][0x238] ;  /* 0x00008e0000307ab9 */ /* 0x000fe20000000800 */
[----:B------:R-:W-:Y:S01]  /*8730*/  ULDC UR50, c[0x0][0x238] ;  /* 0x00008e0000327ab9 */ /* 0x000fe20000000800 */
[----:B0-----:R-:W-:Y:S01]  /*8740*/  IMAD.MOV.U32 R23, RZ, RZ, R2 ;  /* 0x000000ffff177224 */ /* 0x001fe200078e0002 */
[----:B------:R-:W-:Y:S01]  /*8750*/  ULDC UR52, c[0x0][0x238] ;  /* 0x00008e0000347ab9 */ /* 0x000fe20000000800 */
[----:B------:R-:W0:Y:S01]  /*8760*/  I2F.RP R2, R24 ;  /* 0x0000001800027306 */ /* 0x000e220000209400 */
[----:B------:R-:W-:Y:S01]  /*8770*/  ULDC UR54, c[0x0][0x238] ;  /* 0x00008e0000367ab9 */ /* 0x000fe20000000800 */
[----:B-1----:R-:W-:Y:S01]  /*8780*/  IMAD.MOV.U32 R5, RZ, RZ, R28 ;  /* 0x000000ffff057224 */ /* 0x002fe200078e001c */
[----:B------:R-:W-:Y:S01]  /*8790*/  ULDC UR56, c[0x0][0x238] ;  /* 0x00008e0000387ab9 */ /* 0x000fe20000000800 */
[----:B------:R-:W-:Y:S01]  /*87a0*/  ULDC UR58, c[0x0][0x238] ;  /* 0x00008e00003a7ab9 */ /* 0x000fe20000000800 */
[----:B------:R-:W-:Y:S01]  /*87b0*/  ULDC UR31, c[0x0][0x238] ;  /* 0x00008e00001f7ab9 */ /* 0x000fe20000000800 */
[----:B------:R-:W-:Y:S01]  /*87c0*/  ULDC UR8, c[0x0][0x238] ;  /* 0x00008e0000087ab9 */ /* 0x000fe20000000800 */
[----:B------:R-:W-:Y:S01]  /*87d0*/  ULDC UR9, c[0x0][0x238] ;  /* 0x00008e0000097ab9 */ /* 0x000fe20000000800 */
[----:B------:R-:W1:Y:S01]  /*87e0*/  I2F.RP R28, R26 ;  /* 0x0000001a001c7306 */ /* 0x000e620000209400 */
[----:B------:R-:W-:Y:S01]  /*87f0*/  ULDC UR10, c[0x0][0x238] ;  /* 0x00008e00000a7ab9 */ /* 0x000fe20000000800 */
[----:B------:R-:W-:Y:S01]  /*8800*/  ULDC UR11, c[0x0][0x238] ;  /* 0x00008e00000b7ab9 */ /* 0x000fe20000000800 */
[----:B------:R-:W-:Y:S01]  /*8810*/  ULDC UR12, c[0x0][0x238] ;  /* 0x00008e00000c7ab9 */ /* 0x000fe20000000800 */
[----:B------:R-:W-:Y:S01]  /*8820*/  ULDC UR13, c[0x0][0x238] ;  /* 0x00008e00000d7ab9 */ /* 0x000fe20000000800 */
[----:B------:R-:W-:Y:S01]  /*8830*/  ULDC UR14, c[0x0][0x238] ;  /* 0x00008e00000e7ab9 */ /* 0x000fe20000000800 */
[----:B------:R-:W-:Y:S01]  /*8840*/  ULDC UR15, c[0x0][0x238] ;  /* 0x00008e00000f7ab9 */ /* 0x000fe20000000800 */
[----:B------:R-:W-:Y:S01]  /*8850*/  ULDC UR16, c[0x0][0x238] ;  /* 0x00008e0000107ab9 */ /* 0x000fe20000000800 */
[----:B0-----:R-:W0:Y:S01]  /*8860*/  MUFU.RCP R2, R2 ;  /* 0x0000000200027308 */ /* 0x001e220000001000 */
[----:B------:R-:W-:Y:S01]  /*8870*/  ULDC UR17, c[0x0][0x238] ;  /* 0x00008e0000117ab9 */ /* 0x000fe20000000800 */
[----:B------:R-:W-:Y:S01]  /*8880*/  ULDC UR18, c[0x0][0x238] ;  /* 0x00008e0000127ab9 */ /* 0x000fe20000000800 */
[----:B------:R-:W-:Y:S01]  /*8890*/  ULDC UR19, c[0x0][0x238] ;  /* 0x00008e0000137ab9 */ /* 0x000fe20000000800 */
[----:B------:R-:W-:Y:S01]  /*88a0*/  ULDC UR20, c[0x0][0x238] ;  /* 0x00008e0000147ab9 */ /* 0x000fe20000000800 */
[----:B------:R-:W-:Y:S01]  /*88b0*/  ULDC UR21, c[0x0][0x238] ;  /* 0x00008e0000157ab9 */ /* 0x000fe20000000800 */
[----:B------:R-:W-:Y:S01]  /*88c0*/  ULDC UR22, c[0x0][0x238] ;  /* 0x00008e0000167ab9 */ /* 0x000fe20000000800 */
[----:B------:R-:W-:Y:S01]  /*88d0*/  ULDC UR24, c[0x0][0x238] ;  /* 0x00008e0000187ab9 */ /* 0x000fe20000000800 */
[----:B-1----:R-:W1:Y:S01]  /*88e0*/  MUFU.RCP R28, R28 ;  /* 0x0000001c001c7308 */ /* 0x002e620000001000 */
[----:B0-----:R-:W-:-:S07]  /*88f0*/  VIADD R2, R2, 0xffffffe ;  /* 0x0ffffffe02027836 */ /* 0x001fce0000000000 */
[----:B------:R-:W0:Y:S01]  /*8900*/  F2I.FTZ.U32.TRUNC.NTZ R15, R2 ;  /* 0x00000002000f7305 */ /* 0x000e22000021f000 */
[----:B-1----:R-:W-:Y:S02]  /*8910*/  VIADD R28, R28, 0xffffffe ;  /* 0x0ffffffe1c1c7836 */ /* 0x002fe40000000000 */
[----:B0-----:R-:W-:-:S04]  /*8920*/  IMAD.MOV R2, RZ, RZ, -R15 ;  /* 0x000000ffff027224 */ /* 0x001fc800078e0a0f */
[----:B------:R-:W-:-:S04]  /*8930*/  IMAD R2, R2, R24, RZ ;  /* 0x0000001802027224 */ /* 0x000fc800078e02ff */
[----:B------:R-:W-:Y:S02]  /*8940*/  IMAD.HI.U32 R2, R15, R2, R14 ;  /* 0x000000020f027227 */ /* 0x000fe400078e000e */
[----:B------:R-:W0:Y:S02]  /*8950*/  F2I.FTZ.U32.TRUNC.NTZ R15, R28 ;  /* 0x0000001c000f7305 */ /* 0x000e24000021f000 */
[----:B0-----:R-:W-:Y:S01]  /*8960*/  IMAD.MOV R28, RZ, RZ, -R15 ;  /* 0x000000ffff1c7224 */ /* 0x001fe200078e0a0f */
[----:B--2---:R-:W-:-:S05]  /*8970*/  IABS R27, R18 ;  /* 0x00000012001b7213 */ /* 0x004fca0000000000 */
[----:B------:R-:W-:Y:S01]  /*8980*/  IMAD.HI.U32 R14, R2, R27, RZ ;  /* 0x0000001b020e7227 */ /* 0x000fe200078e00ff */
[----:B------:R-:W-:-:S03]  /*8990*/  ISETP.GE.AND P5, PT, R18, RZ, PT ;  /* 0x000000ff1200720c */ /* 0x000fc60003fa6270 */
[----:B------:R-:W-:-:S04]  /*89a0*/  IMAD.MOV R14, RZ, RZ, -R14 ;  /* 0x000000ffff0e7224 */ /* 0x000fc800078e0a0e */
[----:B------:R-:W-:Y:S01]  /*89b0*/  IMAD R27, R24, R14, R27 ;  /* 0x0000000e181b7224 */ /* 0x000fe200078e021b */
[----:B---3--:R-:W-:Y:S01]  /*89c0*/  IABS R25, R19 ;  /* 0x0000001300197213 */ /* 0x008fe20000000000 */
[----:B------:R-:W-:-:S03]  /*89d0*/  IMAD.MOV.U32 R14, RZ, RZ, RZ ;  /* 0x000000ffff0e7224 */ /* 0x000fc600078e00ff */
[----:B------:R-:W-:Y:S01]  /*89e0*/  ISETP.GT.U32.AND P0, PT, R24, R27, PT ;  /* 0x0000001b1800720c */ /* 0x000fe20003f04070 */
[----:B------:R-:W-:-:S04]  /*89f0*/  IMAD.HI.U32 R2, R2, R25, RZ ;  /* 0x0000001902027227 */ /* 0x000fc800078e00ff */
[----:B------:R-:W-:-:S04]  /*8a00*/  IMAD.MOV R2, RZ, RZ, -R2 ;  /* 0x000000ffff027224 */ /* 0x000fc800078e0a02 */
[C---:B------:R-:W-:Y:S02]  /*8a10*/  IMAD R25, R24.reuse, R2, R25 ;  /* 0x0000000218197224 */ /* 0x040fe400078e0219 */
[----:B------:R-:W-:Y:S01]  /*8a20*/  IMAD.MOV.U32 R2, RZ, RZ, R28 ;  /* 0x000000ffff027224 */ /* 0x000fe200078e001c */
[----:B------:R-:W-:Y:S01]  /*8a30*/  IABS R28, R0 ;  /* 0x00000000001c7213 */ /* 0x000fe20000000000 */
[----:B------:R-:W-:Y:S01]  /*8a40*/  @!P0 IMAD.IADD R27, R27, 0x1, -R24 ;  /* 0x000000011b1b8824 */ /* 0x000fe200078e0a18 */
[----:B------:R-:W-:Y:S01]  /*8a50*/  ISETP.GT.U32.AND P1, PT, R24, R25, PT ;  /* 0x000000191800720c */ /* 0x000fe20003f24070 */
[----:B------:R-:W-:-:S03]  /*8a60*/  IMAD R2, R2, R26, RZ ;  /* 0x0000001a02027224 */ /* 0x000fc600078e02ff */
[----:B------:R-:W-:Y:S01]  /*8a70*/  ISETP.GT.U32.AND P0, PT, R24, R27, PT ;  /* 0x0000001b1800720c */ /* 0x000fe20003f04070 */
[----:B------:R-:W-:-:S04]  /*8a80*/  IMAD.HI.U32 R2, R15, R2, R14 ;  /* 0x000000020f027227 */ /* 0x000fc800078e000e */
[----:B------:R-:W-:Y:S02]  /*8a90*/  IMAD.MOV.U32 R15, RZ, RZ, R28 ;  /* 0x000000ffff0f7224 */ /* 0x000fe400078e001c */
[----:B------:R-:W-:Y:S02]  /*8aa0*/  IMAD.MOV.U32 R14, RZ, RZ, R29 ;  /* 0x000000ffff0e7224 */ /* 0x000fe400078e001d */
[----:B------:R-:W-:Y:S01]  /*8ab0*/  @!P1 IMAD.IADD R25, R25, 0x1, -R24 ;  /* 0x0000000119199824 */ /* 0x000fe200078e0a18 */
[----:B------:R-:W-:Y:S01]  /*8ac0*/  ISETP.GE.AND P1, PT, R0, RZ, PT ;  /* 0x000000ff0000720c */ /* 0x000fe20003f26270 */
[----:B------:R-:W-:Y:S01]  /*8ad0*/  IMAD.HI.U32 R29, R2, R15, RZ ;  /* 0x0000000f021d7227 */ /* 0x000fe200078e00ff */
[----:B------:R-:W2:Y:S02]  /*8ae0*/  LDL.LU R0, [R1+0xb00] ;  /* 0x000b000001007983 */ /* 0x000ea40000300800 */
[----:B------:R-:W-:Y:S01]  /*8af0*/  ISETP.GT.U32.AND P2, PT, R24, R25, PT ;  /* 0x000000191800720c */ /* 0x000fe20003f44070 */
[----:B------:R-:W-:Y:S01]  /*8b00*/  IMAD.HI.U32 R28, R2, R14, RZ ;  /* 0x0000000e021c7227 */ /* 0x000fe200078e00ff */
[----:B------:R-:W3:Y:S03]  /*8b10*/  LDL.LU R18, [R1+0x5458] ;  /* 0x0054580001127983 */ /* 0x000ee60000300800 */
[----:B------:R-:W-:-:S02]  /*8b20*/  IMAD.MOV R29, RZ, RZ, -R29 ;  /* 0x000000ffff1d7224 */ /* 0x000fc400078e0a1d */
[----:B--2---:R-:W-:Y:S01]  /*8b30*/  IMAD.MOV.U32 R3, RZ, RZ, R0 ;  /* 0x000000ffff037224 */ /* 0x004fe200078e0000 */
[----:B------:R-:W-:-:S05]  /*8b40*/  IABS R0, R6 ;  /* 0x0000000600007213 */ /* 0x000fca0000000000 */
[----:B------:R-:W-:Y:S02]  /*8b50*/  IMAD.MOV.U32 R6, RZ, RZ, R0 ;  /* 0x000000ffff067224 */ /* 0x000fe400078e0000 */
[----:B------:R-:W2:Y:S01]  /*8b60*/  LDL.LU R0, [R1+0xb1c] ;  /* 0x000b1c0001007983 */ /* 0x000ea20000300800 */
[C---:B------:R-:W-:Y:S02]  /*8b70*/  IMAD R15, R26.reuse, R29, R15 ;  /* 0x0000001d1a0f7224 */ /* 0x040fe400078e020f */
[----:B------:R-:W-:Y:S01]  /*8b80*/  @!P0 IMAD.IADD R27, R27, 0x1, -R24 ;  /* 0x000000011b1b8824 */ /* 0x000fe200078e0a18 */
[----:B------:R-:W-:Y:S01]  /*8b90*/  ISETP.GE.AND P4, PT, R19, RZ, PT ;  /* 0x000000ff1300720c */ /* 0x000fe20003f86270 */
[----:B------:R-:W-:Y:S01]  /*8ba0*/  IMAD.MOV R28, RZ, RZ, -R28 ;  /* 0x000000ffff1c7224 */ /* 0x000fe200078e0a1c */
[C---:B------:R-:W-:Y:S01]  /*8bb0*/  ISETP.GT.U32.AND P0, PT, R26.reuse, R15, PT ;  /* 0x0000000f1a00720c */ /* 0x040fe20003f04070 */
[----:B------:R-:W-:Y:S01]  /*8bc0*/  @!P2 IMAD.IADD R25, R25, 0x1, -R24 ;  /* 0x000000011919a824 */ /* 0x000fe200078e0a18 */
[----:B------:R-:W4:Y:S01]  /*8bd0*/  LDL.LU R19, [R1+0x5454] ;  /* 0x0054540001137983 */ /* 0x000f220000300800 */
[----:B------:R-:W-:Y:S01]  /*8be0*/  IMAD R14, R26, R28, R14 ;  /* 0x0000001c1a0e7224 */ /* 0x000fe200078e020e */
[----:B------:R-:W-:Y:S01]  /*8bf0*/  ISETP.GE.AND P2, PT, R7, RZ, PT ;  /* 0x000000ff0700720c */ /* 0x000fe20003f46270 */
[----:B------:R-:W-:Y:S01]  /*8c00*/  @!P5 IMAD.MOV R27, RZ, RZ, -R27 ;  /* 0x000000ffff1bd224 */ /* 0x000fe200078e0a1b */
[----:B------:R-:W-:-:S02]  /*8c10*/  IABS R7, R7 ;  /* 0x0000000700077213 */ /* 0x000fc40000000000 */
[----:B------:R-:W-:Y:S01]  /*8c20*/  ISETP.GT.U32.AND P5, PT, R26, R14, PT ;  /* 0x0000000e1a00720c */ /* 0x000fe20003fa4070 */
[----:B------:R-:W-:Y:S01]  /*8c30*/  IMAD.MOV.U32 R29, RZ, RZ, R3 ;  /* 0x000000ffff1d7224 */ /* 0x000fe200078e0003 */
[----:B------:R-:W-:Y:S01]  /*8c40*/  IABS R3, R8 ;  /* 0x0000000800037213 */ /* 0x000fe20000000000 */
[----:B------:R-:W-:Y:S02]  /*8c50*/  IMAD.MOV.U32 R28, RZ, RZ, R7 ;  /* 0x000000ffff1c7224 */ /* 0x000fe400078e0007 */
[----:B------:R-:W-:Y:S01]  /*8c60*/  @!P0 IMAD.IADD R15, R15, 0x1, -R26 ;  /* 0x000000010f0f8824 */ /* 0x000fe200078e0a1a */
[----:B------:R-:W-:Y:S01]  /*8c70*/  LOP3.LUT R7, RZ, R4, RZ, 0x33, !PT ;  /* 0x00000004ff077212 */ /* 0x000fe200078e33ff */
[----:B------:R-:W-:Y:S01]  /*8c80*/  @!P4 IMAD.MOV R25, RZ, RZ, -R25 ;  /* 0x000000ffff19c224 */ /* 0x000fe200078e0a19 */
[----:B------:R-:W-:Y:S02]  /*8c90*/  ISETP.NE.AND P4, PT, R4, RZ, PT ;  /* 0x000000ff0400720c */ /* 0x000fe40003f85270 */
[----:B------:R-:W-:-:S02]  /*8ca0*/  ISETP.GT.U32.AND P0, PT, R26, R15, PT ;  /* 0x0000000f1a00720c */ /* 0x000fc40003f04070 */
[C---:B------:R-:W-:Y:S01]  /*8cb0*/  SEL R27, R7.reuse, R27, !P4 ;  /* 0x0000001b071b7207 */ /* 0x040fe20006000000 */
[----:B------:R-:W-:Y:S01]  /*8cc0*/  IMAD.HI.U32 R4, R2, R28, RZ ;  /* 0x0000001c02047227 */ /* 0x000fe200078e00ff */
[----:B------:R-:W-:-:S03]  /*8cd0*/  SEL R7, R7, R25, !P4 ;  /* 0x0000001907077207 */ /* 0x000fc60006000000 */
[----:B------:R-:W-:Y:S01]  /*8ce0*/  @!P5 IMAD.IADD R14, R14, 0x1, -R26 ;  /* 0x000000010e0ed824 */ /* 0x000fe200078e0a1a */
[----:B------:R-:W-:Y:S01]  /*8cf0*/  STL [R1+0xb90], R27 ;  /* 0x000b901b01007387 */ /* 0x000fe20000100800 */
[----:B------:R-:W-:-:S03]  /*8d00*/  IMAD.MOV R4, RZ, RZ, -R4 ;  /* 0x000000ffff047224 */ /* 0x000fc600078e0a04 */
[----:B------:R0:W-:Y:S01]  /*8d10*/  STL [R1+0xb8c], R7 ;  /* 0x000b8c0701007387 */ /* 0x0001e20000100800 */
[----:B------:R-:W-:Y:S01]  /*8d20*/  ISETP.GT.U32.AND P5, PT, R26, R14, PT ;  /* 0x0000000e1a00720c */ /* 0x000fe20003fa4070 */
[----:B------:R-:W-:Y:S01]  /*8d30*/  @!P0 IMAD.IADD R15, R15, 0x1, -R26 ;  /* 0x000000010f0f8824 */ /* 0x000fe200078e0a1a */
[----:B0-----:R-:W-:-:S11]  /*8d40*/  IABS R7, R9 ;  /* 0x0000000900077213 */ /* 0x001fd60000000000 */
[----:B------:R-:W-:Y:S02]  /*8d50*/  @!P5 IMAD.IADD R14, R14, 0x1, -R26 ;  /* 0x000000010e0ed824 */ /* 0x000fe400078e0a1a */
[----:B--2---:R-:W-:Y:S02]  /*8d60*/  IMAD.MOV.U32 R24, RZ, RZ, R0 ;  /* 0x000000ffff187224 */ /* 0x004fe400078e0000 */
[----:B------:R-:W-:-:S04]  /*8d70*/  IMAD.HI.U32 R0, R2, R6, RZ ;  /* 0x0000000602007227 */ /* 0x000fc800078e00ff */
[----:B------:R-:W-:-:S04]  /*8d80*/  IMAD.MOV R0, RZ, RZ, -R0 ;  /* 0x000000ffff007224 */ /* 0x000fc800078e0a00 */
[----:B------:R-:W-:Y:S02]  /*8d90*/  IMAD R0, R26, R0, R6 ;  /* 0x000000001a007224 */ /* 0x000fe400078e0206 */
[----:B------:R-:W-:-:S04]  /*8da0*/  IMAD.MOV.U32 R6, RZ, RZ, R3 ;  /* 0x000000ffff067224 */ /* 0x000fc800078e0003 */
[----:B------:R-:W-:-:S04]  /*8db0*/  IMAD.HI.U32 R3, R2, R6, RZ ;  /* 0x0000000602037227 */ /* 0x000fc800078e00ff */
[----:B------:R-:W-:Y:S02]  /*8dc0*/  IMAD.MOV.U32 R27, RZ, RZ, R24 ;  /* 0x000000ffff1b7224 */ /* 0x000fe400078e0018 */
[----:B------:R-:W-:Y:S02]  /*8dd0*/  IMAD.MOV R24, RZ, RZ, -R3 ;  /* 0x000000ffff187224 */ /* 0x000fe400078e0a03 */
[C---:B------:R-:W-:Y:S02]  /*8de0*/  IMAD R3, R26.reuse, R4, R28 ;  /* 0x000000041a037224 */ /* 0x040fe400078e021c */
[----:B------:R-:W-:Y:S02]  /*8df0*/  IMAD R4, R26, R24, R6 ;  /* 0x000000181a047224 */ /* 0x000fe400078e0206 */
[----:B------:R-:W-:Y:S02]  /*8e00*/  IMAD.MOV.U32 R6, RZ, RZ, R7 ;  /* 0x000000ffff067224 */ /* 0x000fe400078e0007 */
[----:B------:R-:W-:-:S02]  /*8e10*/  IMAD.MOV.U32 R28, RZ, RZ, R27 ;  /* 0x000000ffff1c7224 */ /* 0x000fc400078e001b */
[----:B------:R-:W-:Y:S02]  /*8e20*/  IMAD.MOV.U32 R27, RZ, RZ, R29 ;  /* 0x000000ffff1b7224 */ /* 0x000fe400078e001d */
[----:B------:R-:W-:Y:S02]  /*8e30*/  IMAD.MOV.U32 R29, RZ, RZ, R20 ;  /* 0x000000ffff1d7224 */ /* 0x000fe400078e0014 */
[----:B------:R-:W-:-:S04]  /*8e40*/  IMAD.HI.U32 R25, R2, R6, RZ ;  /* 0x0000000602197227 */ /* 0x000fc800078e00ff */
[----:B------:R-:W-:Y:S02]  /*8e50*/  IMAD.MOV.U32 R20, RZ, RZ, R15 ;  /* 0x000000ffff147224 */ /* 0x000fe400078e000f */
[----:B------:R-:W-:Y:S01]  /*8e60*/  IMAD.MOV R25, RZ, RZ, -R25 ;  /* 0x000000ffff197224 */ /* 0x000fe200078e0a19 */
[----:B------:R-:W2:Y:S01]  /*8e70*/  LDL.LU R15, [R1+0x2a4] ;  /* 0x0002a400010f7983 */ /* 0x000ea20000300800 */
[----:B------:R-:W-:Y:S02]  /*8e80*/  @!P1 IMAD.MOV R20, RZ, RZ, -R20 ;  /* 0x000000ffff149224 */ /* 0x000fe400078e0a14 */
[----:B------:R-:W-:Y:S02]  /*8e90*/  IMAD R6, R26, R25, R6 ;  /* 0x000000191a067224 */ /* 0x000fe400078e0206 */
[----:B------:R-:W-:Y:S01]  /*8ea0*/  IMAD.MOV.U32 R25, RZ, RZ, R21 ;  /* 0x000000ffff197224 */ /* 0x000fe200078e0015 */
[----:B------:R0:W-:Y:S01]  /*8eb0*/  STL [R1+0x944], R20 ;  /* 0x0009441401007387 */ /* 0x0001e20000100800 */
[----:B------:R-:W-:-:S03]  /*8ec0*/  IMAD.MOV.U32 R21, RZ, RZ, R14 ;  /* 0x000000ffff157224 */ /* 0x000fc600078e000e */
[----:B0-----:R-:W5:Y:S04]  /*8ed0*/  LDL.LU R20, [R1+0x5450] ;  /* 0x0054500001147983 */ /* 0x001f680000300800 */
[----:B------:R-:W3:Y:S01]  /*8ee0*/  LDL.LU R14, [R1+0xb10] ;  /* 0x000b1000010e7983 */ /* 0x000ee20000300800 */
[C---:B------:R-:W-:Y:S02]  /*8ef0*/  ISETP.GT.U32.AND P4, PT, R26.reuse, R0, PT ;  /* 0x000000001a00720c */ /* 0x040fe40003f84070 */
[----:B------:R-:W-:Y:S02]  /*8f00*/  ISETP.GT.U32.AND P0, PT, R26, R3, PT ;  /* 0x000000031a00720c */ /* 0x000fe40003f04070 */
[----:B------:R-:W-:-:S09]  /*8f10*/  IABS R7, R11 ;  /* 0x0000000b00077213 */ /* 0x000fd20000000000 */
[----:B------:R-:W-:-:S05]  /*8f20*/  @!P4 IMAD.IADD R0, R0, 0x1, -R26 ;  /* 0x000000010000c824 */ /* 0x000fca00078e0a1a */
[----:B------:R-:W-:Y:S01]  /*8f30*/  ISETP.GT.U32.AND P4, PT, R26, R0, PT ;  /* 0x000000001a00720c */ /* 0x000fe20003f84070 */
[----:B------:R-:W-:Y:S01]  /*8f40*/  @!P0 IMAD.IADD R3, R3, 0x1, -R26 ;  /* 0x0000000103038824 */ /* 0x000fe200078e0a1a */
[----:B------:R-:W-:Y:S01]  /*8f50*/  ISETP.GE.AND P0, PT, R9, RZ, PT ;  /* 0x000000ff0900720c */ /* 0x000fe20003f06270 */
[----:B------:R-:W-:Y:S01]  /*8f60*/  IMAD.HI.U32 R9, R2, R7, RZ ;  /* 0x0000000702097227 */ /* 0x000fe200078e00ff */
[----:B------:R-:W-:Y:S02]  /*8f70*/  IABS R24, R10 ;  /* 0x0000000a00187213 */ /* 0x000fe40000000000 */
[----:B------:R-:W-:Y:S01]  /*8f80*/  ISETP.GT.U32.AND P5, PT, R26, R4, PT ;  /* 0x000000041a00720c */ /* 0x000fe20003fa4070 */
[----:B------:R-:W-:Y:S01]  /*8f90*/  IMAD.MOV R9, RZ, RZ, -R9 ;  /* 0x000000ffff097224 */ /* 0x000fe200078e0a09 */
[----:B------:R-:W-:Y:S01]  /*8fa0*/  ISETP.GE.AND P1, PT, R8, RZ, PT ;  /* 0x000000ff0800720c */ /* 0x000fe20003f26270 */
[----:B------:R-:W-:-:S04]  /*8fb0*/  IMAD.HI.U32 R8, R2, R24, RZ ;  /* 0x0000001802087227 */ /* 0x000fc800078e00ff */
[----:B------:R-:W-:Y:S02]  /*8fc0*/  @!P4 IMAD.IADD R0, R0, 0x1, -R26 ;  /* 0x000000010000c824 */ /* 0x000fe400078e0a1a */
[C---:B------:R-:W-:Y:S02]  /*8fd0*/  IMAD R7, R26.reuse, R9, R7 ;  /* 0x000000091a077224 */ /* 0x040fe400078e0207 */
[----:B------:R-:W-:Y:S02]  /*8fe0*/  IMAD.MOV.U32 R9, RZ, RZ, R0 ;  /* 0x000000ffff097224 */ /* 0x000fe400078e0000 */
[----:B------:R-:W-:Y:S02]  /*8ff0*/  IMAD.MOV R8, RZ, RZ, -R8 ;  /* 0x000000ffff087224 */ /* 0x000fe400078e0a08 */
[----:B------:R-:W-:Y:S02]  /*9000*/  @!P3 IMAD.MOV R21, RZ, RZ, -R21 ;  /* 0x000000ffff15b224 */ /* 0x000fe400078e0a15 */
[----:B------:R-:W-:Y:S01]  /*9010*/  @!P6 IMAD.MOV R9, RZ, RZ, -R9 ;  /* 0x000000ffff09e224 */ /* 0x000fe200078e0a09 */
[----:B------:R-:W-:Y:S01]  /*9020*/  ISETP.GT.U32.AND P4, PT, R26, R6, PT ;  /* 0x000000061a00720c */ /* 0x000fe20003f84070 */
[----:B------:R-:W-:Y:S01]  /*9030*/  @!P5 IMAD.IADD R4, R4, 0x1, -R26 ;  /* 0x000000010404d824 */ /* 0x000fe200078e0a1a */
[----:B------:R0:W-:Y:S01]  /*9040*/  STL [R1+0x940], R21 ;  /* 0x0009401501007387 */ /* 0x0001e20000100800 */
[C---:B------:R-:W-:Y:S01]  /*9050*/  IMAD R8, R26.reuse, R8, R24 ;  /* 0x000000081a087224 */ /* 0x040fe200078e0218 */
[----:B------:R-:W-:-:S02]  /*9060*/  ISETP.GT.U32.AND P3, PT, R26, R3, PT ;  /* 0x000000031a00720c */ /* 0x000fc40003f64070 */
[C---:B------:R-:W-:Y:S01]  /*9070*/  ISETP.GT.U32.AND P5, PT, R26.reuse, R4, PT ;  /* 0x000000041a00720c */ /* 0x040fe20003fa4070 */
[----:B0-----:R-:W2:Y:S04]  /*9080*/  LDL.LU R21, [R1+0x544c] ;  /* 0x00544c0001157983 */ /* 0x001ea80000300800 */
[----:B------:R0:W-:Y:S04]  /*9090*/  STL [R1+0x7e8], R0 ;  /* 0x0007e80001007387 */ /* 0x0001e80000100800 */
[----:B------:R1:W-:Y:S01]  /*90a0*/  @!P6 STL [R1+0x7e8], R9 ;  /* 0x0007e8090100e387 */ /* 0x0003e20000100800 */
[----:B------:R-:W-:Y:S01]  /*90b0*/  ISETP.GT.U32.AND P6, PT, R26, R8, PT ;  /* 0x000000081a00720c */ /* 0x000fe20003fc4070 */
[----:B------:R-:W-:-:S02]  /*90c0*/  @!P4 IMAD.IADD R6, R6, 0x1, -R26 ;  /* 0x000000010606c824 */ /* 0x000fc400078e0a1a */
[--C-:B------:R-:W-:Y:S02]  /*90d0*/  @!P3 IMAD.IADD R3, R3, 0x1, -R26.reuse ;  /* 0x000000010303b824 */ /* 0x100fe400078e0a1a */
[----:B------:R-:W-:Y:S01]  /*90e0*/  @!P5 IMAD.IADD R4, R4, 0x1, -R26 ;  /* 0x000000010404d824 */ /* 0x000fe200078e0a1a */
[----:B0-----:R-:W-:Y:S02]  /*90f0*/  IABS R0, R13 ;  /* 0x0000000d00007213 */ /* 0x001fe40000000000 */
[----:B------:R-:W-:Y:S01]  /*9100*/  ISETP.GE.AND P5, PT, R10, RZ, PT ;  /* 0x000000ff0a00720c */ /* 0x000fe20003fa6270 */
[----:B------:R-:W-:-:S04]  /*9110*/  @!P2 IMAD.MOV R3, RZ, RZ, -R3 ;  /* 0x000000ffff03a224 */ /* 0x000fc800078e0a03 */
[----:B------:R-:W-:Y:S01]  /*9120*/  @!P6 IMAD.IADD R8, R8, 0x1, -R26 ;  /* 0x000000010808e824 */ /* 0x000fe200078e0a1a */
[----:B------:R-:W-:Y:S01]  /*9130*/  ISETP.GT.U32.AND P6, PT, R26, R6, PT ;  /* 0x000000061a00720c */ /* 0x000fe20003fc4070 */
[----:B-1----:R-:W-:-:S03]  /*9140*/  IMAD.HI.U32 R9, R2, R0, RZ ;  /* 0x0000000002097227 */ /* 0x002fc600078e00ff */
[C---:B------:R-:W-:Y:S01]  /*9150*/  ISETP.GT.U32.AND P2, PT, R26.reuse, R8, PT ;  /* 0x000000081a00720c */ /* 0x040fe20003f44070 */
[----:B------:R-:W-:Y:S01]  /*9160*/  IMAD.MOV R9, RZ, RZ, -R9 ;  /* 0x000000ffff097224 */ /* 0x000fe200078e0a09 */
[----:B------:R-:W-:-:S03]  /*9170*/  ISETP.GT.U32.AND P3, PT, R26, R7, PT ;  /* 0x000000071a00720c */ /* 0x000fc60003f64070 */
[----:B------:R-:W-:-:S04]  /*9180*/  IMAD R9, R26, R9, R0 ;  /* 0x000000091a097224 */ /* 0x000fc800078e0200 */
[----:B------:R-:W-:-:S04]  /*9190*/  @!P6 IMAD.IADD R6, R6, 0x1, -R26 ;  /* 0x000000010606e824 */ /* 0x000fc800078e0a1a */
[--C-:B------:R-:W-:Y:S01]  /*91a0*/  @!P2 IMAD.IADD R8, R8, 0x1, -R26.reuse ;  /* 0x000000010808a824 */ /* 0x100fe200078e0a1a */
[----:B------:R-:W-:Y:S01]  /*91b0*/  ISETP.GT.U32.AND P2, PT, R26, R9, PT ;  /* 0x000000091a00720c */ /* 0x000fe20003f44070 */
[----:B------:R-:W-:Y:S01]  /*91c0*/  @!P3 IMAD.IADD R7, R7, 0x1, -R26 ;  /* 0x000000010707b824 */ /* 0x000fe200078e0a1a */
[----:B------:R0:W-:Y:S01]  /*91d0*/  STL [R1+0x7e4], R3 ;  /* 0x0007e40301007387 */ /* 0x0001e20000100800 */
[----:B------:R-:W-:-:S03]  /*91e0*/  @!P1 IMAD.MOV R4, RZ, RZ, -R4 ;  /* 0x000000ffff049224 */ /* 0x000fc600078e0a04 */
[----:B------:R-:W-:Y:S02]  /*91f0*/  ISETP.GT.U32.AND P1, PT, R26, R7, PT ;  /* 0x000000071a00720c */ /* 0x000fe40003f24070 */
[----:B------:R-:W-:Y:S02]  /*9200*/  ISETP.GE.AND P3, PT, R12, RZ, PT ;  /* 0x000000ff0c00720c */ /* 0x000fe40003f66270 */
[----:B0-----:R-:W-:-:S03]  /*9210*/  IABS R3, R17 ;  /* 0x0000001100037213 */ /* 0x001fc60000000000 */
[----:B------:R-:W-:Y:S01]  /*9220*/  @!P2 IMAD.IADD R9, R9, 0x1, -R26 ;  /* 0x000000010909a824 */ /* 0x000fe200078e0a1a */
[----:B------:R-:W-:Y:S01]  /*9230*/  ISETP.GE.AND P4, PT, R11, RZ, PT ;  /* 0x000000ff0b00720c */ /* 0x000fe20003f86270 */
[----:B------:R-:W-:Y:S01]  /*9240*/  STL [R1+0x93c], R4 ;  /* 0x00093c0401007387 */ /* 0x000fe20000100800 */
[----:B------:R-:W-:Y:S01]  /*9250*/  @!P5 IMAD.MOV R8, RZ, RZ, -R8 ;  /* 0x000000ffff08d224 */ /* 0x000fe200078e0a08 */
[----:B------:R-:W-:Y:S02]  /*9260*/  IABS R11, R16 ;  /* 0x00000010000b7213 */ /* 0x000fe40000000000 */
[----:B------:R-:W-:Y:S02]  /*9270*/  @!P1 IMAD.IADD R7, R7, 0x1, -R26 ;  /* 0x0000000107079824 */ /* 0x000fe400078e0a1a */
[----:B---3--:R-:W-:Y:S01]  /*9280*/  IMAD.MOV.U32 R24, RZ, RZ, R14 ;  /* 0x000000ffff187224 */ /* 0x008fe200078e000e */
[----:B------:R-:W-:-:S05]  /*9290*/  IABS R14, R12 ;  /* 0x0000000c000e7213 */ /* 0x000fca0000000000 */
[----:B------:R-:W-:-:S04]  /*92a0*/  IMAD.HI.U32 R10, R2, R14, RZ ;  /* 0x0000000e020a7227 */ /* 0x000fc800078e00ff */
[----:B------:R-:W-:-:S04]  /*92b0*/  IMAD.MOV R10, RZ, RZ, -R10 ;  /* 0x000000ffff0a7224 */ /* 0x000fc800078e0a0a */
[----:B------:R-:W-:-:S05]  /*92c0*/  IMAD R10, R26, R10, R14 ;  /* 0x0000000a1a0a7224 */ /* 0x000fca00078e020e */
[----:B------:R-:W-:Y:S01]  /*92d0*/  ISETP.GT.U32.AND P6, PT, R26, R10, PT ;  /* 0x0000000a1a00720c */ /* 0x000fe20003fc4070 */
[----:B------:R-:W-:Y:S02]  /*92e0*/  IMAD.MOV.U32 R14, RZ, RZ, R22 ;  /* 0x000000ffff0e7224 */ /* 0x000fe400078e0016 */
[----:B------:R-:W-:Y:S02]  /*92f0*/  IMAD.MOV.U32 R22, RZ, RZ, R6 ;  /* 0x000000ffff167224 */ /* 0x000fe400078e0006 */
[----:B------:R-:W-:Y:S01]  /*9300*/  IMAD.HI.U32 R12, R2, R3, RZ ;  /* 0x00000003020c7227 */ /* 0x000fe200078e00ff */
[----:B------:R-:W3:Y:S07]  /*9310*/  LDL.LU R6, [R1+0x110] ;  /* 0x0001100001067983 */ /* 0x000eee0000300800 */
[----:B------:R-:W-:-:S05]  /*9320*/  @!P6 IMAD.IADD R10, R10, 0x1, -R26 ;  /* 0x000000010a0ae824 */ /* 0x000fca00078e0a1a */
[----:B------:R-:W-:Y:S01]  /*9330*/  ISETP.GT.U32.AND P2, PT, R26, R10, PT ;  /* 0x0000000a1a00720c */ /* 0x000fe20003f44070 */
[----:B------:R-:W-:Y:S02]  /*9340*/  @!P0 IMAD.MOV R22, RZ, RZ, -R22 ;  /* 0x000000ffff168224 */ /* 0x000fe400078e0a16 */
[----:B------:R-:W-:Y:S01]  /*9350*/  IMAD.MOV R12, RZ, RZ, -R12 ;  /* 0x000000ffff0c7224 */ /* 0x000fe200078e0a0c */
[----:B------:R-:W-:Y:S02]  /*9360*/  ISETP.GE.AND P0, PT, R16, RZ, PT ;  /* 0x000000ff1000720c */ /* 0x000fe40003f06270 */
[----:B------:R0:W-:Y:S01]  /*9370*/  STL [R1+0x7dc], R22 ;  /* 0x0007dc1601007387 */ /* 0x0001e20000100800 */
[----:B------:R-:W-:Y:S01]  /*9380*/  IMAD R12, R26, R12, R3 ;  /* 0x0000000c1a0c7224 */ /* 0x000fe200078e0203 */
[----:B-----5:R-:W-:-:S05]  /*9390*/  IABS R3, R20 ;  /* 0x0000001400037213 */ /* 0x020fca0000000000 */
[----:B------:R-:W-:Y:S01]  /*93a0*/  @!P2 IMAD.IADD R10, R10, 0x1, -R26 ;  /* 0x000000010a0aa824 */ /* 0x000fe200078e0a1a */
[----:B0-----:R-:W5:Y:S04]  /*93b0*/  LDL.LU R22, [R1+0x5448] ;  /* 0x0054480001167983 */ /* 0x001f680000300800 */
[----:B------:R-:W5:Y:S04]  /*93c0*/  LDL.LU R16, [R1+0xa84] ;  /* 0x000a840001107983 */ /* 0x000f680000300800 */
[----:B------:R0:W-:Y:S04]  /*93d0*/  STL [R1+0x5440], R20 ;  /* 0x0054401401007387 */ /* 0x0001e80000100800 */
[----:B0-----:R-:W2:Y:S04]  /*93e0*/  LDL.LU R20, [R1+0xb14] ;  /* 0x000b140001147983 */ /* 0x001ea80000300800 */
[----:B------:R0:W-:Y:S02]  /*93f0*/  STL [R1+0x7d8], R8 ;  /* 0x0007d80801007387 */ /* 0x0001e40000100800 */
[----:B0-----:R-:W-:-:S02]  /*9400*/  IMAD.MOV.U32 R8, RZ, RZ, R7 ;  /* 0x000000ffff087224 */ /* 0x001fc400078e0007 */
[----:B------:R-:W-:Y:S02]  /*9410*/  IMAD.MOV.U32 R7, RZ, RZ, R23 ;  /* 0x000000ffff077224 */ /* 0x000fe400078e0017 */
[----:B------:R-:W-:Y:S02]  /*9420*/  IMAD.MOV.U32 R23, RZ, RZ, R10 ;  /* 0x000000ffff177224 */ /* 0x000fe400078e000a */
[----:B------:R-:W-:Y:S01]  /*9430*/  @!P4 IMAD.MOV R8, RZ, RZ, -R8 ;  /* 0x000000ffff08c224 */ /* 0x000fe200078e0a08 */
[----:B------:R-:W5:Y:S01]  /*9440*/  LDL.LU R10, [R1+0xac4] ;  /* 0x000ac400010a7983 */ /* 0x000f620000300800 */
[----:B------:R-:W-:-:S03]  /*9450*/  @!P3 IMAD.MOV R23, RZ, RZ, -R23 ;  /* 0x000000ffff17b224 */ /* 0x000fc600078e0a17 */
[----:B------:R0:W-:Y:S04]  /*9460*/  STL [R1+0x7d4], R8 ;  /* 0x0007d40801007387 */ /* 0x0001e80000100800 */
[----:B0-----:R-:W5:Y:S04]  /*9470*/  LDL R8, [R1] ;  /* 0x0000000001087983 */ /* 0x001f680000100800 */
[----:B------:R0:W-:Y:S04]  /*9480*/  STL [R1+0x938], R23 ;  /* 0x0009381701007387 */ /* 0x0001e80000100800 */
[----:B0-----:R-:W2:Y:S01]  /*9490*/  LDL.LU R23, [R1+0x5444] ;  /* 0x0054440001177983 */ /* 0x001ea20000300800 */
[----:B------:R-:W-:-:S04]  /*94a0*/  IMAD.HI.U32 R4, R2, R11, RZ ;  /* 0x0000000b02047227 */ /* 0x000fc800078e00ff */
[----:B------:R-:W-:-:S04]  /*94b0*/  IMAD.MOV R4, RZ, RZ, -R4 ;  /* 0x000000ffff047224 */ /* 0x000fc800078e0a04 */
[----:B------:R-:W-:-:S05]  /*94c0*/  IMAD R11, R26, R4, R11 ;  /* 0x000000041a0b7224 */ /* 0x000fca00078e020b */
[C---:B------:R-:W-:Y:S02]  /*94d0*/  ISETP.GT.U32.AND P6, PT, R26.reuse, R11, PT ;  /* 0x0000000b1a00720c */ /* 0x040fe40003fc4070 */
[----:B------:R-:W-:Y:S02]  /*94e0*/  IABS R0, R18 ;  /* 0x0000001200007213 */ /* 0x000fe40000000000 */
[C---:B------:R-:W-:Y:S02]  /*94f0*/  ISETP.GT.U32.AND P5, PT, R26.reuse, R9, PT ;  /* 0x000000091a00720c */ /* 0x040fe40003fa4070 */
[----:B------:R-:W-:Y:S02]  /*9500*/  ISETP.GT.U32.AND P2, PT, R26, R12, PT ;  /* 0x0000000c1a00720c */ /* 0x000fe40003f44070 */
[----:B------:R-:W-:Y:S01]  /*9510*/  ISETP.GE.AND P1, PT, R13, RZ, PT ;  /* 0x000000ff0d00720c */ /* 0x000fe20003f26270 */
[----:B------:R-:W-:-:S04]  /*9520*/  IMAD.HI.U32 R13, R2, R0, RZ ;  /* 0x00000000020d7227 */ /* 0x000fc800078e00ff */
[----:B------:R-:W-:Y:S02]  /*9530*/  @!P6 IMAD.IADD R11, R11, 0x1, -R26 ;  /* 0x000000010b0be824 */ /* 0x000fe400078e0a1a */
[----:B------:R-:W-:-:S03]  /*9540*/  IMAD.MOV R13, RZ, RZ, -R13 ;  /* 0x000000ffff0d7224 */ /* 0x000fc600078e0a0d */
[C---:B------:R-:W-:Y:S01]  /*9550*/  ISETP.GT.U32.AND P6, PT, R26.reuse, R11, PT ;  /* 0x0000000b1a00720c */ /* 0x040fe20003fc4070 */
[----:B------:R-:W-:Y:S02]  /*9560*/  IMAD R0, R26, R13, R0 ;  /* 0x0000000d1a007224 */ /* 0x000fe400078e0200 */
[--C-:B------:R-:W-:Y:S01]  /*9570*/  @!P5 IMAD.IADD R9, R9, 0x1, -R26.reuse ;  /* 0x000000010909d824 */ /* 0x100fe200078e0a1a */
[----:B------:R-:W-:Y:S01]  /*9580*/  ISETP.GE.AND P5, PT, R18, RZ, PT ;  /* 0x000000ff1200720c */ /* 0x000fe20003fa6270 */
[----:B------:R-:W-:Y:S01]  /*9590*/  @!P2 IMAD.IADD R12, R12, 0x1, -R26 ;  /* 0x000000010c0ca824 */ /* 0x000fe200078e0a1a */
[----:B----4-:R-:W-:Y:S01]  /*95a0*/  IABS R4, R19 ;  /* 0x0000001300047213 */ /* 0x010fe20000000000 */
[----:B------:R-:W-:Y:S01]  /*95b0*/  IMAD.MOV.U32 R18, RZ, RZ, R7 ;  /* 0x000000ffff127224 */ /* 0x000fe200078e0007 */
[----:B------:R-:W-:-:S05]  /*95c0*/  ISETP.GE.AND P2, PT, R19, RZ, PT ;  /* 0x000000ff1300720c */ /* 0x000fca0003f46270 */
[----:B------:R-:W-:Y:S02]  /*95d0*/  @!P6 IMAD.IADD R11, R11, 0x1, -R26 ;  /* 0x000000010b0be824 */ /* 0x000fe400078e0a1a */
[----:B---3--:R-:W-:-:S04]  /*95e0*/  IMAD.MOV.U32 R13, RZ, RZ, R6 ;  /* 0x000000ffff0d7224 */ /* 0x008fc800078e0006 */
[----:B------:R-:W-:Y:S02]  /*95f0*/  IMAD.MOV.U32 R19, RZ, RZ, R13 ;  /* 0x000000ffff137224 */ /* 0x000fe400078e000d */
[----:B------:R-:W-:-:S04]  /*9600*/  IMAD.MOV.U32 R13, RZ, RZ, R9 ;  /* 0x000000ffff0d7224 */ /* 0x000fc800078e0009 */
[----:B------:R-:W-:Y:S01]  /*9610*/  @!P1 IMAD.MOV R13, RZ, RZ, -R13 ;  /* 0x000000ffff0d9224 */ /* 0x000fe200078e0a0d */
[----:B--2---:R-:W-:Y:S01]  /*9620*/  IABS R7, R23 ;  /* 0x0000001700077213 */ /* 0x004fe20000000000 */
[----:B------:R0:W-:Y:S02]  /*9630*/  STL [R1+0x543c], R23 ;  /* 0x00543c1701007387 */ /* 0x0001e40000100800 */
[----:B0-----:R-:W-:Y:S02]  /*9640*/  IMAD.MOV.U32 R23, RZ, RZ, R18 ;  /* 0x000000ffff177224 */ /* 0x001fe400078e0012 */
[----:B------:R-:W-:Y:S02]  /*9650*/  IMAD.MOV.U32 R18, RZ, RZ, R20 ;  /* 0x000000ffff127224 */ /* 0x000fe400078e0014 */
[----:B------:R-:W-:Y:S01]  /*9660*/  IMAD.MOV.U32 R20, RZ, RZ, R11 ;  /* 0x000000ffff147224 */ /* 0x000fe200078e000b */
[----:B------:R0:W-:Y:S03]  /*9670*/  STL [R1+0x934], R13 ;  /* 0x0009340d01007387 */ /* 0x0001e60000100800 */
[----:B------:R-:W-:-:S02]  /*9680*/  @!P0 IMAD.MOV R20, RZ, RZ, -R20 ;  /* 0x000000ffff148224 */ /* 0x000fc400078e0a14 */
[----:B0-----:R-:W-:Y:S02]  /*9690*/  IMAD.MOV.U32 R13, RZ, RZ, R14 ;  /* 0x000000ffff0d7224 */ /* 0x001fe400078e000e */
[----:B------:R-:W2:Y:S04]  /*96a0*/  LDL.LU R14, [R1+0x4] ;  /* 0x00000400010e7983 */ /* 0x000ea80000300800 */
[----:B------:R-:W3:Y:S04]  /*96b0*/  LDL.LU R11, [R1+0xaf8] ;  /* 0x000af800010b7983 */ /* 0x000ee80000300800 */
[----:B------:R0:W-:Y:S04]  /*96c0*/  STL [R1+0x930], R20 ;  /* 0x0009301401007387 */ /* 0x0001e80000100800 */
[----:B0-----:R-:W4:Y:S01]  /*96d0*/  LDL.LU R20, [R1+0x5440] ;  /* 0x0054400001147983 */ /* 0x001f220000300800 */
[----:B------:R-:W-:-:S04]  /*96e0*/  IMAD.HI.U32 R6, R2, R4, RZ ;  /* 0x0000000402067227 */ /* 0x000fc800078e00ff */
[----:B------:R-:W-:Y:S01]  /*96f0*/  IMAD.MOV R6, RZ, RZ, -R6 ;  /* 0x000000ffff067224 */ /* 0x000fe200078e0a06 */
[----:B------:R-:W-:-:S03]  /*9700*/  ISETP.GT.U32.AND P3, PT, R26, R0, PT ;  /* 0x000000001a00720c */ /* 0x000fc60003f64070 */
[----:B------:R-:W-:-:S05]  /*9710*/  IMAD R4, R26, R6, R4 ;  /* 0x000000061a047224 */ /* 0x000fca00078e0204 */
[----:B------:R-:W-:Y:S02]  /*9720*/  ISETP.GT.U32.AND P6, PT, R26, R4, PT ;  /* 0x000000041a00720c */ /* 0x000fe40003fc4070 */
[----:B------:R-:W-:Y:S01]  /*9730*/  ISETP.GE.AND P4, PT, R17, RZ, PT ;  /* 0x000000ff1100720c */ /* 0x000fe20003f86270 */
[----:B-----5:R-:W-:Y:S01]  /*9740*/  IMAD.MOV.U32 R17, RZ, RZ, R10 ;  /* 0x000000ffff117224 */ /* 0x020fe200078e000a */
[----:B------:R-:W-:Y:S01]  /*9750*/  IABS R10, R21 ;  /* 0x00000015000a7213 */ /* 0x000fe20000000000 */
[----:B------:R-:W-:Y:S02]  /*9760*/  @!P3 IMAD.IADD R0, R0, 0x1, -R26 ;  /* 0x000000010000b824 */ /* 0x000fe400078e0a1a */
[----:B------:R-:W-:-:S04]  /*9770*/  IMAD.HI.U32 R6, R2, R3, RZ ;  /* 0x0000000302067227 */ /* 0x000fc800078e00ff */
[----:B------:R-:W-:-:S04]  /*9780*/  IMAD.HI.U32 R9, R2, R10, RZ ;  /* 0x0000000a02097227 */ /* 0x000fc800078e00ff */
[----:B------:R-:W-:Y:S01]  /*9790*/  @!P6 IMAD.IADD R4, R4, 0x1, -R26 ;  /* 0x000000010404e824 */ /* 0x000fe200078e0a1a */
[C---:B------:R-:W-:Y:S01]  /*97a0*/  ISETP.GT.U32.AND P6, PT, R26.reuse, R0, PT ;  /* 0x000000001a00720c */ /* 0x040fe20003fc4070 */
[----:B------:R-:W-:Y:S02]  /*97b0*/  IMAD.MOV R9, RZ, RZ, -R9 ;  /* 0x000000ffff097224 */ /* 0x000fe400078e0a09 */
[----:B------:R-:W-:Y:S01]  /*97c0*/  IMAD.MOV R6, RZ, RZ, -R6 ;  /* 0x000000ffff067224 */ /* 0x000fe200078e0a06 */
[C---:B------:R-:W-:Y:S01]  /*97d0*/  ISETP.GT.U32.AND P3, PT, R26.reuse, R12, PT ;  /* 0x0000000c1a00720c */ /* 0x040fe20003f64070 */
[C---:B------:R-:W-:Y:S01]  /*97e0*/  IMAD R9, R26.reuse, R9, R10 ;  /* 0x000000091a097224 */ /* 0x040fe200078e020a */
[----:B------:R-:W-:Y:S01]  /*97f0*/  IABS R8, R8 ;  /* 0x0000000800087213 */ /* 0x000fe20000000000 */
[----:B------:R-:W-:-:S04]  /*9800*/  IMAD R3, R26, R6, R3 ;  /* 0x000000061a037224 */ /* 0x000fc800078e0203 */
[----:B------:R-:W-:Y:S02]  /*9810*/  IMAD.MOV.U32 R10, RZ, RZ, R8 ;  /* 0x000000ffff0a7224 */ /* 0x000fe400078e0008 */
[----:B------:R-:W-:Y:S01]  /*9820*/  @!P6 IMAD.IADD R0, R0, 0x1, -R26 ;  /* 0x000000010000e824 */ /* 0x000fe200078e0a1a */
[----:B------:R-:W-:Y:S01]  /*9830*/  ISETP.GT.U32.AND P6, PT, R26, R9, PT ;  /* 0x000000091a00720c */ /* 0x000fe20003fc4070 */
[----:B------:R-:W-:Y:S01]  /*9840*/  IMAD.HI.U32 R8, R2, R7, RZ ;  /* 0x0000000702087227 */ /* 0x000fe200078e00ff */
[C---:B------:R-:W-:Y:S02]  /*9850*/  ISETP.GT.U32.AND P0, PT, R26.reuse, R3, PT ;  /* 0x000000031a00720c */ /* 0x040fe40003f04070 */
[----:B------:R-:W-:Y:S01]  /*9860*/  IABS R6, R22 ;  /* 0x0000001600067213 */ /* 0x000fe20000000000 */
[----:B------:R-:W-:Y:S01]  /*9870*/  IMAD.MOV R8, RZ, RZ, -R8 ;  /* 0x000000ffff087224 */ /* 0x000fe200078e0a08 */
[----:B------:R-:W-:Y:S01]  /*9880*/  ISETP.GT.U32.AND P1, PT, R26, R4, PT ;  /* 0x000000041a00720c */ /* 0x000fe20003f24070 */
[----:B------:R-:W-:-:S02]  /*9890*/  @!P3 IMAD.IADD R12, R12, 0x1, -R26 ;  /* 0x000000010c0cb824 */ /* 0x000fc400078e0a1a */
[----:B------:R-:W-:Y:S02]  /*98a0*/  IMAD R7, R26, R8, R7 ;  /* 0x000000081a077224 */ /* 0x000fe400078e0207 */
[----:B------:R-:W-:Y:S02]  /*98b0*/  IMAD.MOV.U32 R8, RZ, RZ, R23 ;  /* 0x000000ffff087224 */ /* 0x000fe400078e0017 */
[----:B------:R-:W-:Y:S02]  /*98c0*/  IMAD.MOV.U32 R23, RZ, RZ, R12 ;  /* 0x000000ffff177224 */ /* 0x000fe400078e000c */
[----:B------:R-:W-:Y:S02]  /*98d0*/  IMAD.MOV.U32 R12, RZ, RZ, R0 ;  /* 0x000000ffff0c7224 */ /* 0x000fe400078e0000 */
[--C-:B------:R-:W-:Y:S02]  /*98e0*/  @!P6 IMAD.IADD R9, R9, 0x1, -R26.reuse ;  /* 0x000000010909e824 */ /* 0x100fe400078e0a1a */
[----:B------:R-:W-:-:S02]  /*98f0*/  @!P0 IMAD.IADD R3, R3, 0x1, -R26 ;  /* 0x0000000103038824 */ /* 0x000fc400078e0a1a */
[----:B------:R-:W-:Y:S02]  /*9900*/  @!P4 IMAD.MOV R23, RZ, RZ, -R23 ;  /* 0x000000ffff17c224 */ /* 0x000fe400078e0a17 */
[----:B------:R-:W-:Y:S01]  /*9910*/  @!P5 IMAD.MOV R12, RZ, RZ, -R12 ;  /* 0x000000ffff0cd224 */ /* 0x000fe200078e0a0c */
[----:B------:R-:W-:Y:S02]  /*9920*/  ISETP.GT.U32.AND P5, PT, R26, R9, PT ;  /* 0x000000091a00720c */ /* 0x000fe40003fa4070 */
[----:B------:R-:W-:Y:S02]  /*9930*/  ISETP.GE.AND P0, PT, R22, RZ, PT ;  /* 0x000000ff1600720c */ /* 0x000fe40003f06270 */
[----:B------:R-:W-:Y:S01]  /*9940*/  ISETP.GT.U32.AND P4, PT, R26, R3, PT ;  /* 0x000000031a00720c */ /* 0x000fe20003f84070 */
[----:B------:R-:W5:Y:S01]  /*9950*/  LDL.LU R22, [R1+0xa0] ;  /* 0x0000a00001167983 */ /* 0x000f620000300800 */
[----:B------:R-:W-:Y:S01]  /*9960*/  @!P1 IMAD.IADD R4, R4, 0x1, -R26 ;  /* 0x0000000104049824 */ /* 0x000fe200078e0a1a */
[----:B------:R-:W-:-:S02]  /*9970*/  ISETP.GE.AND P1, PT, R21, RZ, PT ;  /* 0x000000ff1500720c */ /* 0x000fc40003f26270 */
[----:B------:R-:W5:Y:S01]  /*9980*/  LDL R0, [R1+0x8] ;  /* 0x0000080001007983 */ /* 0x000f620000100800 */
[----:B------:R-:W-:Y:S02]  /*9990*/  IMAD.MOV.U32 R21, RZ, RZ, R13 ;  /* 0x000000ffff157224 */ /* 0x000fe400078e000d */
[----:B------:R-:W-:-:S04]  /*99a0*/  IMAD.HI.U32 R13, R2, R10, RZ ;  /* 0x0000000a020d7227 */ /* 0x000fc800078e00ff */
[----:B------:R-:W-:Y:S02]  /*99b0*/  IMAD.MOV R13, RZ, RZ, -R13 ;  /* 0x000000ffff0d7224 */ /* 0x000fe400078e0a0d */
[--C-:B------:R-:W-:Y:S02]  /*99c0*/  @!P5 IMAD.IADD R9, R9, 0x1, -R26.reuse ;  /* 0x000000010909d824 */ /* 0x100fe400078e0a1a */
[----:B------:R-:W-:Y:S02]  /*99d0*/  @!P4 IMAD.IADD R3, R3, 0x1, -R26 ;  /* 0x000000010303c824 */ /* 0x000fe400078e0a1a */
[----:B------:R-:W-:Y:S01]  /*99e0*/  IMAD R10, R26, R13, R10 ;  /* 0x0000000d1a0a7224 */ /* 0x000fe200078e020a */
[----:B----4-:R-:W-:Y:S01]  /*99f0*/  ISETP.GE.AND P3, PT, R20, RZ, PT ;  /* 0x000000ff1400720c */ /* 0x010fe20003f66270 */
[----:B---3--:R-:W-:Y:S02]  /*9a00*/  IMAD.MOV.U32 R20, RZ, RZ, R11 ;  /* 0x000000ffff147224 */ /* 0x008fe400078e000b */
[----:B------:R-:W-:-:S04]  /*9a10*/  IMAD.HI.U32 R11, R2, R6, RZ ;  /* 0x00000006020b7227 */ /* 0x000fc800078e00ff */
[----:B------:R-:W-:-:S04]  /*9a20*/  IMAD.MOV R11, RZ, RZ, -R11 ;  /* 0x000000ffff0b7224 */ /* 0x000fc800078e0a0b */
[----:B------:R-:W-:Y:S02]  /*9a30*/  IMAD R6, R26, R11, R6 ;  /* 0x0000000b1a067224 */ /* 0x000fe400078e0206 */
[----:B------:R-:W3:Y:S04]  /*9a40*/  LDL R11, [R1+0xc] ;  /* 0x00000c00010b7983 */ /* 0x000ee80000100800 */
[----:B------:R0:W-:Y:S04]  /*9a50*/  STL [R1+0x92c], R23 ;  /* 0x00092c1701007387 */ /* 0x0001e80000100800 */
[----:B0-----:R-:W4:Y:S04]  /*9a60*/  LDL.LU R23, [R1+0x543c] ;  /* 0x00543c0001177983 */ /* 0x001f280000300800 */
[----:B------:R0:W-:Y:S02]  /*9a70*/  STL [R1+0x928], R12 ;  /* 0x0009280c01007387 */ /* 0x0001e40000100800 */
[----:B0-----:R-:W-:-:S04]  /*9a80*/  IMAD.MOV.U32 R12, RZ, RZ, R4 ;  /* 0x000000ffff0c7224 */ /* 0x001fc800078e0004 */
[----:B------:R-:W-:Y:S01]  /*9a90*/  @!P2 IMAD.MOV R12, RZ, RZ, -R12 ;  /* 0x000000ffff0ca224 */ /* 0x000fe200078e0a0c */
[----:B--2---:R0:W-:Y:S01]  /*9aa0*/  STL [R1+0x5438], R14 ;  /* 0x0054380e01007387 */ /* 0x0041e20000100800 */
[----:B------:R-:W-:-:S03]  /*9ab0*/  IABS R4, R14 ;  /* 0x0000000e00047213 */ /* 0x000fc60000000000 */
[----:B------:R-:W-:Y:S04]  /*9ac0*/  STL [R1+0x924], R12 ;  /* 0x0009240c01007387 */ /* 0x000fe80000100800 */
[----:B------:R-:W2:Y:S01]  /*9ad0*/  LDL R13, [R1+0x14] ;  /* 0x00001400010d7983 */ /* 0x000ea20000100800 */
[----:B0-----:R-:W-:-:S03]  /*9ae0*/  IMAD.MOV.U32 R14, RZ, RZ, R3 ;  /* 0x000000ffff0e7224 */ /* 0x001fc600078e0003 */
[----:B------:R0:W-:Y:S04]  /*9af0*/  STL [R1+0x5434], R9 ;  /* 0x0054340901007387 */ /* 0x0001e80000100800 */
[----:B0-----:R-:W3:Y:S04]  /*9b00*/  LDL R9, [R1+0x10] ;  /* 0x0000100001097983 */ /* 0x001ee80000100800 */
[----:B------:R-:W3:Y:S01]  /*9b10*/  LDL.LU R3, [R1] ;  /* 0x0000000001037983 */ /* 0x000ee20000300800 */
[----:B------:R-:W-:Y:S01]  /*9b20*/  ISETP.GT.U32.AND P4, PT, R26, R10, PT ;  /* 0x0000000a1a00720c */ /* 0x000fe20003f84070 */
[----:B------:R-:W-:Y:S01]  /*9b30*/  @!P3 IMAD.MOV R14, RZ, RZ, -R14 ;  /* 0x000000ffff0eb224 */ /* 0x000fe200078e0a0e */
[----:B-----5:R-:W-:-:S04]  /*9b40*/  IABS R0, R0 ;  /* 0x0000000000007213 */ /* 0x020fc80000000000 */
[----:B------:R0:W-:Y:S04]  /*9b50*/  STL [R1+0x920], R14 ;  /* 0x0009200e01007387 */ /* 0x0001e80000100800 */
[----:B0-----:R-:W5:Y:S03]  /*9b60*/  LDL.LU R14, [R1+0x5438] ;  /* 0x00543800010e7983 */ /* 0x001f660000300800 */
[----:B------:R-:W-:Y:S01]  /*9b70*/  @!P4 IMAD.IADD R10, R10, 0x1, -R26 ;  /* 0x000000010a0ac824 */ /* 0x000fe200078e0a1a */
[----:B----4-:R-:W-:Y:S01]  /*9b80*/  ISETP.GE.AND P5, PT, R23, RZ, PT ;  /* 0x000000ff1700720c */ /* 0x010fe20003fa6270 */
[----:B------:R-:W-:Y:S02]  /*9b90*/  IMAD.MOV.U32 R23, RZ, RZ, R8 ;  /* 0x000000ffff177224 */ /* 0x000fe400078e0008 */
[----:B------:R-:W-:-:S04]  /*9ba0*/  IMAD.HI.U32 R8, R2, R0, RZ ;  /* 0x0000000002087227 */ /* 0x000fc800078e00ff */
[----:B------:R-:W-:-:S04]  /*9bb0*/  IMAD.MOV R8, RZ, RZ, -R8 ;  /* 0x000000ffff087224 */ /* 0x000fc800078e0a08 */
[C---:B------:R-:W-:Y:S01]  /*9bc0*/  IMAD R8, R26.reuse, R8, R0 ;  /* 0x000000081a087224 */ /* 0x040fe200078e0200 */
[----:B--2---:R-:W-:Y:S02]  /*9bd0*/  IABS R0, R13 ;  /* 0x0000000d00007213 */ /* 0x004fe40000000000 */
[----:B------:R-:W2:Y:S01]  /*9be0*/  LDL R13, [R1+0x18] ;  /* 0x00001800010d7983 */ /* 0x000ea20000100800 */
[----:B---3--:R-:W-:Y:S02]  /*9bf0*/  ISETP.GE.AND P4, PT, R3, RZ, PT ;  /* 0x000000ff0300720c */ /* 0x008fe40003f86270 */
[----:B------:R-:W-:Y:S02]  /*9c00*/  IABS R3, R9 ;  /* 0x0000000900037213 */ /* 0x000fe40000000000 */
[----:B------:R-:W3:Y:S01]  /*9c10*/  LDL.LU R9, [R1+0x8] ;  /* 0x0000080001097983 */ /* 0x000ee20000300800 */
[----:B------:R-:W-:Y:S01]  /*9c20*/  ISETP.GT.U32.AND P2, PT, R26, R7, PT ;  /* 0x000000071a00720c */ /* 0x000fe20003f44070 */
[----:B------:R-:W-:Y:S01]  /*9c30*/  IMAD.HI.U32 R12, R2, R4, RZ ;  /* 0x00000004020c7227 */ /* 0x000fe200078e00ff */
[----:B------:R-:W-:-:S11]  /*9c40*/  IABS R11, R11 ;  /* 0x0000000b000b7213 */ /* 0x000fd60000000000 */
[----:B------:R-:W-:-:S05]  /*9c50*/  @!P2 IMAD.IADD R7, R7, 0x1, -R26 ;  /* 0x000000010707a824 */ /* 0x000fca00078e0a1a */
[C---:B------:R-:W-:Y:S01]  /*9c60*/  ISETP.GT.U32.AND P2, PT, R26.reuse, R7, PT ;  /* 0x000000071a00720c */ /* 0x040fe20003f44070 */
[----:B------:R-:W-:Y:S01]  /*9c70*/  IMAD.MOV R12, RZ, RZ, -R12 ;  /* 0x000000ffff0c7224 */ /* 0x000fe200078e0a0c */
[----:B------:R-:W-:-:S03]  /*9c80*/  ISETP.GT.U32.AND P3, PT, R26, R10, PT ;  /* 0x0000000a1a00720c */ /* 0x000fc60003f64070 */
[----:B------:R-:W-:Y:S02]  /*9c90*/  IMAD R4, R26, R12, R4 ;  /* 0x0000000c1a047224 */ /* 0x000fe400078e0204 */
[----:B------:R-:W-:-:S04]  /*9ca0*/  IMAD.HI.U32 R12, R2, R11, RZ ;  /* 0x0000000b020c7227 */ /* 0x000fc800078e00ff */
[----:B------:R-:W-:Y:S02]  /*9cb0*/  IMAD.MOV R12, RZ, RZ, -R12 ;  /* 0x000000ffff0c7224 */ /* 0x000fe400078e0a0c */
[--C-:B------:R-:W-:Y:S01]  /*9cc0*/  @!P2 IMAD.IADD R7, R7, 0x1, -R26.reuse ;  /* 0x000000010707a824 */ /* 0x100fe200078e0a1a */
[----:B------:R-:W-:Y:S01]  /*9cd0*/  ISETP.GT.U32.AND P2, PT, R26, R8, PT ;  /* 0x000000081a00720c */ /* 0x000fe20003f44070 */
[----:B------:R-:W-:Y:S01]  /*9ce0*/  @!P3 IMAD.IADD R10, R10, 0x1, -R26 ;  /* 0x000000010a0ab824 */ /* 0x000fe200078e0a1a */
[----:B-----5:R-:W-:Y:S01]  /*9cf0*/  ISETP.GE.AND P3, PT, R14, RZ, PT ;  /* 0x000000ff0e00720c */ /* 0x020fe20003f66270 */
[----:B------:R-:W-:Y:S02]  /*9d00*/  IMAD R11, R26, R12, R11 ;  /* 0x0000000c1a0b7224 */ /* 0x000fe400078e020b */
[----:B------:R-:W4:Y:S01]  /*9d10*/  LDL.LU R12, [R1+0x20] ;  /* 0x00002000010c7983 */ /* 0x000f220000300800 */
[----:B------:R-:W-:-:S04]  /*9d20*/  IMAD.HI.U32 R14, R2, R3, RZ ;  /* 0x00000003020e7227 */ /* 0x000fc800078e00ff */
[----:B------:R-:W-:Y:S01]  /*9d30*/  IMAD.MOV R14, RZ, RZ, -R14 ;  /* 0x000000ffff0e7224 */ /* 0x000fe200078e0a0e */
[----:B------:R4:W-:Y:S02]  /*9d40*/  STL [R1+0x5430], R10 ;  /* 0x0054300a01007387 */ /* 0x0009e40000100800 */
[----:B------:R-:W-:Y:S02]  /*9d50*/  @!P2 IMAD.IADD R8, R8, 0x1, -R26 ;  /* 0x000000010808a824 */ /* 0x000fe400078e0a1a */
[C---:B------:R-:W-:Y:S01]  /*9d60*/  IMAD R3, R26.reuse, R14, R3 ;  /* 0x0000000e1a037224 */ /* 0x040fe200078e0203 */
[----:B---3--:R-:W-:Y:S02]  /*9d70*/  ISETP.GE.AND P2, PT, R9, RZ, PT ;  /* 0x000000ff0900720c */ /* 0x008fe40003f46270 */
[----:B------:R-:W3:Y:S04]  /*9d80*/  LDL.LU R9, [R1+0x5434] ;  /* 0x0054340001097983 */ /* 0x000ee80000300800 */
[----:B------:R-:W5:Y:S01]  /*9d90*/  LDL R14, [R1+0x1c] ;  /* 0x00001c00010e7983 */ /* 0x000f620000100800 */
[----:B------:R-:W-:-:S13]  /*9da0*/  ISETP.GT.U32.AND P6, PT, R26, R6, PT ;  /* 0x000000061a00720c */ /* 0x000fda0003fc4070 */
[----:B------:R-:W-:-:S05]  /*9db0*/  @!P6 IMAD.IADD R6, R6, 0x1, -R26 ;  /* 0x000000010606e824 */ /* 0x000fca00078e0a1a */
[----:B------:R-:W-:Y:S01]  /*9dc0*/  ISETP.GT.U32.AND P6, PT, R26, R6, PT ;  /* 0x000000061a00720c */ /* 0x000fe20003fc4070 */
[----:B----4-:R-:W-:Y:S02]  /*9dd0*/  IMAD.MOV.U32 R10, RZ, RZ, R12 ;  /* 0x000000ffff0a7224 */ /* 0x010fe400078e000c */
[----:B------:R-:W-:-:S04]  /*9de0*/  IMAD.HI.U32 R12, R2, R0, RZ ;  /* 0x00000000020c7227 */ /* 0x000fc800078e00ff */
[----:B------:R-:W-:-:S04]  /*9df0*/  IMAD.MOV R12, RZ, RZ, -R12 ;  /* 0x000000ffff0c7224 */ /* 0x000fc800078e0a0c */
[----:B------:R-:W-:Y:S02]  /*9e00*/  IMAD R12, R26, R12, R0 ;  /* 0x0000000c1a0c7224 */ /* 0x000fe400078e0200 */
[----:B------:R-:W-:Y:S01]  /*9e10*/  @!P6 IMAD.IADD R6, R6, 0x1, -R26 ;  /* 0x000000010606e824 */ /* 0x000fe200078e0a1a */
[----:B------:R0:W-:Y:S03]  /*9e20*/  STL [R1+0x542c], R3 ;  /* 0x00542c0301007387 */ /* 0x0001e60000100800 */
[----:B0-----:R-:W-:-:S04]  /*9e30*/  IMAD.MOV.U32 R3, RZ, RZ, R6 ;  /* 0x000000ffff037224 */ /* 0x001fc800078e0006 */
[----:B------:R-:W-:Y:S01]  /*9e40*/  @!P0 IMAD.MOV R3, RZ, RZ, -R3 ;  /* 0x000000ffff038224 */ /* 0x000fe200078e0a03 */
[----:B-----5:R-:W-:Y:S01]  /*9e50*/  IABS R0, R14 ;  /* 0x0000000e00007213 */ /* 0x020fe20000000000 */
[----:B------:R-:W-:Y:S02]  /*9e60*/  IMAD.MOV.U32 R14, RZ, RZ, R10 ;  /* 0x000000ffff0e7224 */ /* 0x000fe400078e000a */
[----:B---3--:R-:W-:-:S04]  /*9e70*/  IMAD.MOV.U32 R10, RZ, RZ, R9 ;  /* 0x000000ffff0a7224 */ /* 0x008fc800078e0009 */
[----:B------:R-:W-:Y:S01]  /*9e80*/  IMAD.MOV.U32 R6, RZ, RZ, R10 ;  /* 0x000000ffff067224 */ /* 0x000fe200078e000a */
[----:B------:R0:W-:Y:S04]  /*9e90*/  STL [R1+0x7b4], R10 ;  /* 0x0007b40a01007387 */ /* 0x0001e80000100800 */
[----:B0-----:R-:W3:Y:S01]  /*9ea0*/  LDL.LU R10, [R1+0x5430] ;  /* 0x00543000010a7983 */ /* 0x001ee20000300800 */
[----:B------:R-:W-:-:S05]  /*9eb0*/  @!P1 IMAD.MOV R6, RZ, RZ, -R6 ;  /* 0x000000ffff069224 */ /* 0x000fca00078e0a06 */
[----:B------:R0:W-:Y:S04]  /*9ec0*/  @!P1 STL [R1+0x7b4], R6 ;  /* 0x0007b40601009387 */ /* 0x0001e80000100800 */
[----:B0-----:R-:W4:Y:S04]  /*9ed0*/  LDL.LU R6, [R1+0x10] ;  /* 0x0000100001067983 */ /* 0x001f280000300800 */
[----:B------:R0:W-:Y:S02]  /*9ee0*/  STL [R1+0x7b0], R3 ;  /* 0x0007b00301007387 */ /* 0x0001e40000100800 */
[----:B0-----:R-:W-:-:S02]  /*9ef0*/  IMAD.MOV.U32 R3, RZ, RZ, R7 ;  /* 0x000000ffff037224 */ /* 0x001fc400078e0007 */
[----:B------:R-:W5:Y:S02]  /*9f00*/  LDL.LU R7, [R1+0xc] ;  /* 0x00000c0001077983 */ /* 0x000f640000300800 */
[----:B------:R-:W-:-:S05]  /*9f10*/  @!P5 IMAD.MOV R3, RZ, RZ, -R3 ;  /* 0x000000ffff03d224 */ /* 0x000fca00078e0a03 */
[----:B------:R0:W-:Y:S04]  /*9f20*/  STL [R1+0x7ac], R3 ;  /* 0x0007ac0301007387 */ /* 0x0001e80000100800 */
[----:B0-----:R-:W4:Y:S01]  /*9f30*/  LDL.LU R3, [R1+0x542c] ;  /* 0x00542c0001037983 */ /* 0x001f220000300800 */
[----:B--2---:R-:W-:-:S05]  /*9f40*/  IABS R13, R13 ;  /* 0x0000000d000d7213 */ /* 0x004fca0000000000 */
[----:B------:R-:W-:-:S04]  /*9f50*/  IMAD.HI.U32 R9, R2, R13, RZ ;  /* 0x0000000d02097227 */ /* 0x000fc800078e00ff */
[----:B------:R-:W-:-:S04]  /*9f60*/  IMAD.MOV R9, RZ, RZ, -R9 ;  /* 0x000000ffff097224 */ /* 0x000fc800078e0a09 */
[----:B------:R-:W-:Y:S02]  /*9f70*/  IMAD R9, R26, R9, R13 ;  /* 0x000000091a097224 */ /* 0x000fe400078e020d */
[----:B---3--:R-:W-:-:S05]  /*9f80*/  @!P4 IMAD.MOV R10, RZ, RZ, -R10 ;  /* 0x000000ffff0ac224 */ /* 0x008fca00078e0a0a */
[----:B------:R0:W-:Y:S04]  /*9f90*/  STL [R1+0x91c], R10 ;  /* 0x00091c0a01007387 */ /* 0x0001e80000100800 */
[----:B0-----:R-:W2:Y:S01]  /*9fa0*/  LDL.LU R10, [R1+0x14] ;  /* 0x00001400010a7983 */ /* 0x001ea20000300800 */
[----:B-----5:R-:W-:-:S03]  /*9fb0*/  ISETP.GE.AND P4, PT, R7, RZ, PT ;  /* 0x000000ff0700720c */ /* 0x020fc60003f86270 */
[----:B------:R-:W3:Y:S04]  /*9fc0*/  LDL.LU R7, [R1+0x18] ;  /* 0x0000180001077983 */ /* 0x000ee80000300800 */
[----:B------:R-:W5:Y:S01]  /*9fd0*/  LDL.LU R13, [R1+0x24] ;  /* 0x00002400010d7983 */ /* 0x000f620000300800 */
[----:B------:R-:W-:-:S13]  /*9fe0*/  ISETP.GT.U32.AND P6, PT, R26, R4, PT ;  /* 0x000000041a00720c */ /* 0x000fda0003fc4070 */
[----:B------:R-:W-:Y:S01]  /*9ff0*/  @!P6 IMAD.IADD R4, R4, 0x1, -R26 ;  /* 0x000000010404e824 */ /* 0x000fe200078e0a1a */
[C---:B------:R-:W-:Y:S02]  /*a000*/  ISETP.GT.U32.AND P6, PT, R26.reuse, R11, PT ;  /* 0x0000000b1a00720c */ /* 0x040fe40003fc4070 */
[C---:B----4-:R-:W-:Y:S02]  /*a010*/  ISETP.GT.U32.AND P5, PT, R26.reuse, R3, PT ;  /* 0x000000031a00720c */ /* 0x050fe40003fa4070 */
[C---:B------:R-:W-:Y:S02]  /*a020*/  ISETP.GT.U32.AND P1, PT, R26.reuse, R4, PT ;  /* 0x000000041a00720c */ /* 0x040fe40003f24070 */
[----:B------:R-:W-:-:S07]  /*a030*/  ISETP.GT.U32.AND P0, PT, R26, R8, PT ;  /* 0x000000081a00720c */ /* 0x000fce0003f04070 */
[--C-:B------:R-:W-:Y:S02]  /*a040*/  @!P6 IMAD.IADD R11, R11, 0x1, -R26.reuse ;  /* 0x000000010b0be824 */ /* 0x100fe400078e0a1a */
[--C-:B------:R-:W-:Y:S02]  /*a050*/  @!P5 IMAD.IADD R3, R3, 0x1, -R26.reuse ;  /* 0x000000010303d824 */ /* 0x100fe400078e0a1a */
[----:B------:R-:W-:Y:S01]  /*a060*/  @!P1 IMAD.IADD R4, R4, 0x1, -R26 ;  /* 0x0000000104049824 */ /* 0x000fe200078e0a1a */
[C---:B------:R-:W-:Y:S02]  /*a070*/  ISETP.GT.U32.AND P1, PT, R26.reuse, R12, PT ;  /* 0x0000000c1a00720c */ /* 0x040fe40003f24070 */
[C---:B------:R-:W-:Y:S01]  /*a080*/  ISETP.GT.U32.AND P6, PT, R26.reuse, R11, PT ;  /* 0x0000000b1a00720c */ /* 0x040fe20003fc4070 */
[----:B------:R-:W-:Y:S01]  /*a090*/  @!P3 IMAD.MOV R4, RZ, RZ, -R4 ;  /* 0x000000ffff04b224 */ /* 0x000fe200078e0a04 */
[----:B------:R-:W-:Y:S01]  /*a0a0*/  ISETP.GT.U32.AND P3, PT, R26, R3, PT ;  /* 0x000000031a00720c */ /* 0x000fe20003f64070 */
[----:B------:R-:W-:Y:S01]  /*a0b0*/  @!P0 IMAD.IADD R8, R8, 0x1, -R26 ;  /* 0x0000000108088824 */ /* 0x000fe200078e0a1a */
[----:B------:R-:W-:-:S02]  /*a0c0*/  ISETP.GE.AND P0, PT, R6, RZ, PT ;  /* 0x000000ff0600720c */ /* 0x000fc40003f06270 */
[----:B------:R-:W-:Y:S04]  /*a0d0*/  STL [R1+0x918], R4 ;  /* 0x0009180401007387 */ /* 0x000fe80000100800 */
[----:B------:R0:W-:Y:S01]  /*a0e0*/  STL [R1+0x5428], R23 ;  /* 0x0054281701007387 */ /* 0x0001e20000100800 */
[--C-:B------:R-:W-:Y:S02]  /*a0f0*/  @!P1 IMAD.IADD R12, R12, 0x1, -R26.reuse ;  /* 0x000000010c0c9824 */ /* 0x100fe400078e0a1a */
[--C-:B------:R-:W-:Y:S02]  /*a100*/  @!P6 IMAD.IADD R11, R11, 0x1, -R26.reuse ;  /* 0x000000010b0be824 */ /* 0x100fe400078e0a1a */
[----:B------:R-:W-:Y:S02]  /*a110*/  @!P3 IMAD.IADD R3, R3, 0x1, -R26 ;  /* 0x000000010303b824 */ /* 0x000fe400078e0a1a */
[----:B0-----:R-:W-:Y:S01]  /*a120*/  IMAD.MOV.U32 R23, RZ, RZ, R14 ;  /* 0x000000ffff177224 */ /* 0x001fe200078e000e */
[----:B------:R-:W-:-:S02]  /*a130*/  IABS R4, R14 ;  /* 0x0000000e00047213 */ /* 0x000fc40000000000 */
[----:B------:R-:W4:Y:S01]  /*a140*/  LDL.LU R14, [R1+0x28] ;  /* 0x00002800010e7983 */ /* 0x000f220000300800 */
[----:B--2---:R-:W-:Y:S01]  /*a150*/  ISETP.GE.AND P5, PT, R10, RZ, PT ;  /* 0x000000ff0a00720c */ /* 0x004fe20003fa6270 */
[----:B------:R-:W-:Y:S02]  /*a160*/  IMAD.MOV.U32 R10, RZ, RZ, R8 ;  /* 0x000000ffff0a7224 */ /* 0x000fe400078e0008 */
[----:B------:R-:W-:Y:S02]  /*a170*/  IMAD.MOV.U32 R8, RZ, RZ, R23 ;  /* 0x000000ffff087224 */ /* 0x000fe400078e0017 */
[----:B------:R-:W-:Y:S01]  /*a180*/  @!P2 IMAD.MOV R10, RZ, RZ, -R10 ;  /* 0x000000ffff0aa224 */ /* 0x000fe200078e0a0a */
[----:B------:R-:W-:Y:S01]  /*a190*/  ISETP.GT.U32.AND P2, PT, R26, R12, PT ;  /* 0x0000000c1a00720c */ /* 0x000fe20003f44070 */
[----:B------:R-:W-:Y:S02]  /*a1a0*/  IMAD.MOV.U32 R23, RZ, RZ, R11 ;  /* 0x000000ffff177224 */ /* 0x000fe400078e000b */
[----:B------:R-:W-:-:S02]  /*a1b0*/  IMAD.MOV.U32 R11, RZ, RZ, R3 ;  /* 0x000000ffff0b7224 */ /* 0x000fc400078e0003 */
[----:B------:R-:W-:Y:S01]  /*a1c0*/  @!P4 IMAD.MOV R23, RZ, RZ, -R23 ;  /* 0x000000ffff17c224 */ /* 0x000fe200078e0a17 */
[----:B------:R0:W-:Y:S01]  /*a1d0*/  STL [R1+0x914], R10 ;  /* 0x0009140a01007387 */ /* 0x0001e20000100800 */
[----:B------:R-:W-:-:S03]  /*a1e0*/  @!P0 IMAD.MOV R11, RZ, RZ, -R11 ;  /* 0x000000ffff0b8224 */ /* 0x000fc600078e0a0b */
[----:B0-----:R-:W2:Y:S01]  /*a1f0*/  LDL.LU R10, [R1+0x58] ;  /* 0x00005800010a7983 */ /* 0x001ea20000300800 */
[----:B---3--:R-:W-:-:S03]  /*a200*/  ISETP.GE.AND P1, PT, R7, RZ, PT ;  /* 0x000000ff0700720c */ /* 0x008fc60003f26270 */
[----:B------:R-:W3:Y:S01]  /*a210*/  LDL.LU R3, [R1+0x1c] ;  /* 0x00001c0001037983 */ /* 0x000ee20000300800 */
[----:B------:R-:W-:-:S03]  /*a220*/  @!P2 IMAD.IADD R12, R12, 0x1, -R26 ;  /* 0x000000010c0ca824 */ /* 0x000fc600078e0a1a */
[----:B------:R0:W-:Y:S01]  /*a230*/  STL [R1+0x910], R23 ;  /* 0x0009101701007387 */ /* 0x0001e20000100800 */
[----:B-----5:R-:W-:Y:S02]  /*a240*/  IABS R7, R13 ;  /* 0x0000000d00077213 */ /* 0x020fe40000000000 */
[----:B------:R-:W-:Y:S01]  /*a250*/  ISETP.GE.AND P2, PT, R13, RZ, PT ;  /* 0x000000ff0d00720c */ /* 0x000fe20003f46270 */
[----:B0-----:R-:W5:Y:S04]  /*a260*/  LDL.LU R23, [R1+0x5428] ;  /* 0x0054280001177983 */ /* 0x001f680000300800 */
[----:B------:R0:W-:Y:S04]  /*a270*/  STL [R1+0x90c], R11 ;  /* 0x00090c0b01007387 */ /* 0x0001e80000100800 */
[----:B0-----:R-:W5:Y:S04]  /*a280*/  LDL R11, [R1+0x30] ;  /* 0x00003000010b7983 */ /* 0x001f680000100800 */
[----:B------:R-:W4:Y:S01]  /*a290*/  LDL.LU R13, [R1+0x38] ;  /* 0x00003800010d7983 */ /* 0x000f220000300800 */
[----:B------:R-:W-:-:S13]  /*a2a0*/  ISETP.GT.U32.AND P6, PT, R26, R9, PT ;  /* 0x000000091a00720c */ /* 0x000fda0003fc4070 */
[----:B------:R-:W-:-:S05]  /*a2b0*/  @!P6 IMAD.IADD R9, R9, 0x1, -R26 ;  /* 0x000000010909e824 */ /* 0x000fca00078e0a1a */
[----:B------:R-:W-:Y:S02]  /*a2c0*/  ISETP.GT.U32.AND P6, PT, R26, R9, PT ;  /* 0x000000091a00720c */ /* 0x000fe40003fc4070 */
[----:B------:R-:W-:-:S11]  /*a2d0*/  ISETP.GE.AND P0, PT, R8, RZ, PT ;  /* 0x000000ff0800720c */ /* 0x000fd60003f06270 */
[----:B------:R-:W-:Y:S01]  /*a2e0*/  @!P6 IMAD.IADD R9, R9, 0x1, -R26 ;  /* 0x000000010909e824 */ /* 0x000fe200078e0a1a */
[----:B--2---:R-:W-:Y:S01]  /*a2f0*/  IABS R8, R10 ;  /* 0x0000000a00087213 */ /* 0x004fe20000000000 */
[----:B----4-:R0:W-:Y:S02]  /*a300*/  STL [R1+0x5424], R13 ;  /* 0x0054240d01007387 */ /* 0x0101e40000100800 */
[----:B0-----:R-:W-:-:S04]  /*a310*/  IMAD.MOV.U32 R13, RZ, RZ, R12 ;  /* 0x000000ffff0d7224 */ /* 0x001fc800078e000c */
[----:B------:R-:W-:Y:S02]  /*a320*/  @!P5 IMAD.MOV R13, RZ, RZ, -R13 ;  /* 0x000000ffff0dd224 */ /* 0x000fe400078e0a0d */
[----:B------:R-:W-:-:S03]  /*a330*/  IMAD.HI.U32 R12, R2, R8, RZ ;  /* 0x00000008020c7227 */ /* 0x000fc600078e00ff */
[----:B------:R0:W-:Y:S02]  /*a340*/  STL [R1+0x794], R13 ;  /* 0x0007940d01007387 */ /* 0x0001e40000100800 */
[----:B0-----:R-:W-:-:S04]  /*a350*/  IMAD.MOV.U32 R13, RZ, RZ, R9 ;  /* 0x000000ffff0d7224 */ /* 0x001fc800078e0009 */
[----:B------:R-:W-:Y:S02]  /*a360*/  @!P1 IMAD.MOV R13, RZ, RZ, -R13 ;  /* 0x000000ffff0d9224 */ /* 0x000fe400078e0a0d */
[----:B------:R-:W-:Y:S02]  /*a370*/  IMAD.MOV R9, RZ, RZ, -R12 ;  /* 0x000000ffff097224 */ /* 0x000fe400078e0a0c */
[----:B------:R-:W2:Y:S04]  /*a380*/  LDL R12, [R1+0x34] ;  /* 0x00003400010c7983 */ /* 0x000ea80000100800 */
[----:B------:R0:W-:Y:S04]  /*a390*/  STL [R1+0x908], R13 ;  /* 0x0009080d01007387 */ /* 0x0001e80000100800 */
[----:B0-----:R-:W4:Y:S01]  /*a3a0*/  LDL.LU R13, [R1+0x5424] ;  /* 0x00542400010d7983 */ /* 0x001f220000300800 */
[----:B------:R-:W-:-:S04]  /*a3b0*/  IMAD.HI.U32 R6, R2, R0, RZ ;  /* 0x0000000002067227 */ /* 0x000fc800078e00ff */
[----:B------:R-:W-:-:S04]  /*a3c0*/  IMAD.MOV R6, RZ, RZ, -R6 ;  /* 0x000000ffff067224 */ /* 0x000fc800078e0a06 */
[----:B------:R-:W-:-:S05]  /*a3d0*/  IMAD R0, R26, R6, R0 ;  /* 0x000000061a007224 */ /* 0x000fca00078e0200 */
[----:B------:R-:W-:Y:S01]  /*a3e0*/  ISETP.GT.U32.AND P3, PT, R26, R0, PT ;  /* 0x000000001a00720c */ /* 0x000fe20003f64070 */
[----:B------:R-:W-:Y:S01]  /*a3f0*/  IMAD.HI.U32 R6, R2, R4, RZ ;  /* 0x0000000402067227 */ /* 0x000fe200078e00ff */
[----:B---3--:R-:W-:-:S03]  /*a400*/  ISETP.GE.AND P4, PT, R3, RZ, PT ;  /* 0x000000ff0300720c */ /* 0x008fc60003f86270 */
[----:B------:R-:W-:-:S04]  /*a410*/  IMAD.HI.U32 R3, R2, R7, RZ ;  /* 0x0000000702037227 */ /* 0x000fc800078e00ff */
[----:B------:R-:W-:Y:S02]  /*a420*/  IMAD.MOV R6, RZ, RZ, -R6 ;  /* 0x000000ffff067224 */ /* 0x000fe400078e0a06 */
[----:B------:R-:W-:Y:S02]  /*a430*/  IMAD.MOV R3, RZ, RZ, -R3 ;  /* 0x000000ffff037224 */ /* 0x000fe400078e0a03 */
[----:B------:R-:W-:Y:S01]  /*a440*/  IMAD R4, R26, R6, R4 ;  /* 0x000000061a047224 */ /* 0x000fe200078e0204 */
[----:B------:R-:W-:Y:S01]  /*a450*/  IABS R6, R14 ;  /* 0x0000000e00067213 */ /* 0x000fe20000000000 */
[----:B------:R-:W-:Y:S01]  /*a460*/  @!P3 IMAD.IADD R0, R0, 0x1, -R26 ;  /* 0x000000010000b824 */ /* 0x000fe200078e0a1a */
[----:B------:R-:W-:Y:S01]  /*a470*/  ISETP.GE.AND P3, PT, R10, RZ, PT ;  /* 0x000000ff0a00720c */ /* 0x000fe20003f66270 */
[----:B------:R-:W-:Y:S01]  /*a480*/  IMAD R10, R26, R3, R7 ;  /* 0x000000031a0a7224 */ /* 0x000fe200078e0207 */
[----:B-----5:R-:W-:Y:S01]  /*a490*/  IABS R7, R11 ;  /* 0x0000000b00077213 */ /* 0x020fe20000000000 */
[----:B------:R-:W-:Y:S01]  /*a4a0*/  IMAD.HI.U32 R11, R2, R6, RZ ;  /* 0x00000006020b7227 */ /* 0x000fe200078e00ff */
[----:B------:R-:W-:-:S02]  /*a4b0*/  ISETP.GT.U32.AND P5, PT, R26, R0, PT ;  /* 0x000000001a00720c */ /* 0x000fc40003fa4070 */
[----:B------:R-:W-:Y:S01]  /*a4c0*/  ISETP.GT.U32.AND P1, PT, R26, R10, PT ;  /* 0x0000000a1a00720c */ /* 0x000fe20003f24070 */
[----:B------:R-:W-:Y:S01]  /*a4d0*/  IMAD.MOV R11, RZ, RZ, -R11 ;  /* 0x000000ffff0b7224 */ /* 0x000fe200078e0a0b */
[----:B------:R-:W-:-:S03]  /*a4e0*/  IABS R3, R23 ;  /* 0x0000001700037213 */ /* 0x000fc60000000000 */
[----:B------:R-:W-:Y:S02]  /*a4f0*/  IMAD R11, R26, R11, R6 ;  /* 0x0000000b1a0b7224 */ /* 0x000fe400078e0206 */
[----:B------:R-:W-:-:S04]  /*a500*/  IMAD.HI.U32 R6, R2, R3, RZ ;  /* 0x0000000302067227 */ /* 0x000fc800078e00ff */
[----:B------:R-:W-:Y:S02]  /*a510*/  IMAD.MOV R6, RZ, RZ, -R6 ;  /* 0x000000ffff067224 */ /* 0x000fe400078e0a06 */
[--C-:B------:R-:W-:Y:S02]  /*a520*/  @!P5 IMAD.IADD R0, R0, 0x1, -R26.reuse ;  /* 0x000000010000d824 */ /* 0x100fe400078e0a1a */
[----:B------:R-:W-:Y:S01]  /*a530*/  @!P1 IMAD.IADD R10, R10, 0x1, -R26 ;  /* 0x000000010a0a9824 */ /* 0x000fe200078e0a1a */
[----:B------:R-:W-:Y:S01]  /*a540*/  ISETP.GE.AND P1, PT, R14, RZ, PT ;  /* 0x000000ff0e00720c */ /* 0x000fe20003f26270 */
[----:B------:R-:W-:Y:S01]  /*a550*/  IMAD R3, R26, R6, R3 ;  /* 0x000000061a037224 */ /* 0x000fe200078e0203 */
[----:B------:R-:W3:Y:S01]  /*a560*/  LDL.LU R14, [R1+0x40] ;  /* 0x00004000010e7983 */ /* 0x000ee20000300800 */
[----:B----4-:R-:W-:-:S03]  /*a570*/  IABS R6, R13 ;  /* 0x0000000d00067213 */ /* 0x010fc60000000000 */
[----:B------:R0:W-:Y:S02]  /*a580*/  STL [R1+0x5418], R13 ;  /* 0x0054180d01007387 */ /* 0x0001e40000100800 */
[----:B0-----:R-:W-:Y:S02]  /*a590*/  IMAD.MOV.U32 R13, RZ, RZ, R0 ;  /* 0x000000ffff0d7224 */ /* 0x001fe400078e0000 */
[----:B------:R-:W4:Y:S02]  /*a5a0*/  LDL R0, [R1+0x3c] ;  /* 0x00003c0001007983 */ /* 0x000f240000100800 */
[----:B------:R-:W-:-:S05]  /*a5b0*/  @!P4 IMAD.MOV R13, RZ, RZ, -R13 ;  /* 0x000000ffff0dc224 */ /* 0x000fca00078e0a0d */
[----:B------:R0:W-:Y:S02]  /*a5c0*/  STL [R1+0x78c], R13 ;  /* 0x00078c0d01007387 */ /* 0x0001e40000100800 */
[----:B0-----:R-:W-:Y:S02]  /*a5d0*/  IMAD.MOV.U32 R13, RZ, RZ, R23 ;  /* 0x000000ffff0d7224 */ /* 0x001fe400078e0017 */
[----:B------:R-:W5:Y:S01]  /*a5e0*/  LDL.LU R23, [R1+0x48] ;  /* 0x0000480001177983 */ /* 0x000f620000300800 */
[----:B------:R-:W-:-:S13]  /*a5f0*/  ISETP.GT.U32.AND P6, PT, R26, R4, PT ;  /* 0x000000041a00720c */ /* 0x000fda0003fc4070 */
[----:B------:R-:W-:-:S05]  /*a600*/  @!P6 IMAD.IADD R4, R4, 0x1, -R26 ;  /* 0x000000010404e824 */ /* 0x000fca00078e0a1a */
[----:B------:R-:W-:-:S13]  /*a610*/  ISETP.GT.U32.AND P6, PT, R26, R4, PT ;  /* 0x000000041a00720c */ /* 0x000fda0003fc4070 */
[----:B------:R-:W-:Y:S01]  /*a620*/  @!P6 IMAD.IADD R4, R4, 0x1, -R26 ;  /* 0x000000010404e824 */ /* 0x000fe200078e0a1a */
[----:B------:R-:W-:-:S13]  /*a630*/  ISETP.GT.U32.AND P6, PT, R26, R11, PT ;  /* 0x0000000b1a00720c */ /* 0x000fda0003fc4070 */
[----:B------:R-:W-:-:S05]  /*a640*/  @!P6 IMAD.IADD R11, R11, 0x1, -R26 ;  /* 0x000000010b0be824 */ /* 0x000fca00078e0a1a */
[----:B------:R-:W-:Y:S01]  /*a650*/  ISETP.GT.U32.AND P4, PT, R26, R11, PT ;  /* 0x0000000b1a00720c */ /* 0x000fe20003f84070 */
[----:B------:R-:W-:-:S12]  /*a660*/  @!P0 IMAD.MOV R4, RZ, RZ, -R4 ;  /* 0x000000ffff048224 */ /* 0x000fd800078e0a04 */
[----:B------:R-:W-:Y:S01]  /*a670*/  @!P4 IMAD.IADD R11, R11, 0x1, -R26 ;  /* 0x000000010b0bc824 */ /* 0x000fe200078e0a1a */
[----:B------:R-:W-:Y:S01]  /*a680*/  ISETP.GE.AND P4, PT, R13, RZ, PT ;  /* 0x000000ff0d00720c */ /* 0x000fe20003f86270 */
[----:B-----5:R0:W-:Y:S04]  /*a690*/  STL [R1+0x541c], R23 ;  /* 0x00541c1701007387 */ /* 0x0201e80000100800 */
[----:B0-----:R-:W5:Y:S04]  /*a6a0*/  LDL.LU R23, [R1+0x30] ;  /* 0x0000300001177983 */ /* 0x001f680000300800 */
[----:B------:R-:W-:Y:S04]  /*a6b0*/  STL [R1+0x788], R4 ;  /* 0x0007880401007387 */ /* 0x000fe80000100800 */
[----:B------:R0:W-:Y:S04]  /*a6c0*/  STL [R1+0x5420], R25 ;  /* 0x0054201901007387 */ /* 0x0001e80000100800 */
[----:B------:R-:W2:Y:S01]  /*a6d0*/  LDL.LU R13, [R1+0x34] ;  /* 0x00003400010d7983 */ /* 0x000ea20000300800 */
[----:B------:R-:W-:-:S05]  /*a6e0*/  IMAD R8, R26, R9, R8 ;  /* 0x000000091a087224 */ /* 0x000fca00078e0208 */
[C---:B------:R-:W-:Y:S02]  /*a6f0*/  ISETP.GT.U32.AND P5, PT, R26.reuse, R8, PT ;  /* 0x000000081a00720c */ /* 0x040fe40003fa4070 */
[----:B------:R-:W-:-:S11]  /*a700*/  ISETP.GT.U32.AND P0, PT, R26, R3, PT ;  /* 0x000000031a00720c */ /* 0x000fd60003f04070 */
[----:B------:R-:W-:Y:S01]  /*a710*/  @!P5 IMAD.IADD R8, R8, 0x1, -R26 ;  /* 0x000000010808d824 */ /* 0x000fe200078e0a1a */
[----:B------:R-:W-:-:S04]  /*a720*/  ISETP.GT.U32.AND P5, PT, R26, R10, PT ;  /* 0x0000000a1a00720c */ /* 0x000fc80003fa4070 */
[----:B------:R-:W-:Y:S01]  /*a730*/  ISETP.GT.U32.AND P6, PT, R26, R8, PT ;  /* 0x000000081a00720c */ /* 0x000fe20003fc4070 */
[----:B------:R-:W-:-:S08]  /*a740*/  @!P0 IMAD.IADD R3, R3, 0x1, -R26 ;  /* 0x0000000103038824 */ /* 0x000fd000078e0a1a */
[----:B------:R-:W-:-:S04]  /*a750*/  @!P5 IMAD.IADD R10, R10, 0x1, -R26 ;  /* 0x000000010a0ad824 */ /* 0x000fc800078e0a1a */
[----:B------:R-:W-:Y:S02]  /*a760*/  @!P6 IMAD.IADD R8, R8, 0x1, -R26 ;  /* 0x000000010808e824 */ /* 0x000fe400078e0a1a */
[----:B0-----:R-:W-:Y:S02]  /*a770*/  IMAD.MOV.U32 R25, RZ, RZ, R10 ;  /* 0x000000ffff197224 */ /* 0x001fe400078e000a */
[----:B------:R-:W4:Y:S02]  /*a780*/  LDL R10, [R1+0x44] ;  /* 0x00004400010a7983 */ /* 0x000f240000100800 */
[----:B------:R-:W-:-:S05]  /*a790*/  @!P2 IMAD.MOV R25, RZ, RZ, -R25 ;  /* 0x000000ffff19a224 */ /* 0x000fca00078e0a19 */
[----:B------:R0:W-:Y:S04]  /*a7a0*/  STL [R1+0x784], R25 ;  /* 0x0007841901007387 */ /* 0x0001e80000100800 */
[----:B0-----:R-:W4:Y:S01]  /*a7b0*/  LDL.LU R25, [R1+0x5420] ;  /* 0x0054200001197983 */ /* 0x001f220000300800 */
[----:B-----5:R-:W-:Y:S01]  /*a7c0*/  ISETP.GE.AND P0, PT, R23, RZ, PT ;  /* 0x000000ff1700720c */ /* 0x020fe20003f06270 */
[----:B------:R-:W-:-:S04]  /*a7d0*/  IMAD.MOV.U32 R23, RZ, RZ, R8 ;  /* 0x000000ffff177224 */ /* 0x000fc800078e0008 */
[----:B------:R-:W-:Y:S02]  /*a7e0*/  @!P3 IMAD.MOV R23, RZ, RZ, -R23 ;  /* 0x000000ffff17b224 */ /* 0x000fe400078e0a17 */
[----:B------:R-:W-:Y:S02]  /*a7f0*/  IMAD.MOV.U32 R8, RZ, RZ, R11 ;  /* 0x000000ffff087224 */ /* 0x000fe400078e000b */
[----:B------:R-:W5:Y:S01]  /*a800*/  LDL.LU R11, [R1+0x3c] ;  /* 0x00003c00010b7983 */ /* 0x000f620000300800 */
[----:B--2---:R-:W-:-:S03]  /*a810*/  ISETP.GE.AND P3, PT, R13, RZ, PT ;  /* 0x000000ff0d00720c */ /* 0x004fc60003f66270 */
[----:B------:R0:W-:Y:S04]  /*a820*/  STL [R1+0x780], R23 ;  /* 0x0007801701007387 */ /* 0x0001e80000100800 */
[----:B0-----:R-:W2:Y:S04]  /*a830*/  LDL.LU R23, [R1+0x541c] ;  /* 0x00541c0001177983 */ /* 0x001ea80000300800 */
[----:B------:R-:W4:Y:S01]  /*a840*/  LDL.LU R13, [R1+0x5418] ;  /* 0x00541800010d7983 */ /* 0x000f220000300800 */
[----:B------:R-:W-:Y:S01]  /*a850*/  IABS R9, R12 ;  /* 0x0000000c00097213 */ /* 0x000fe20000000000 */
[----:B------:R-:W-:-:S04]  /*a860*/  IMAD.HI.U32 R12, R2, R7, RZ ;  /* 0x00000007020c7227 */ /* 0x000fc800078e00ff */
[----:B------:R-:W-:-:S04]  /*a870*/  IMAD.MOV R12, RZ, RZ, -R12 ;  /* 0x000000ffff0c7224 */ /* 0x000fc800078e0a0c */
[----:B------:R-:W-:Y:S02]  /*a880*/  IMAD R7, R26, R12, R7 ;  /* 0x0000000c1a077224 */ /* 0x000fe400078e0207 */
[----:B------:R-:W-:-:S03]  /*a890*/  IMAD.HI.U32 R4, R2, R6, RZ ;  /* 0x0000000602047227 */ /* 0x000fc600078e00ff */
[----:B------:R-:W-:Y:S01]  /*a8a0*/  ISETP.GT.U32.AND P5, PT, R26, R7, PT ;  /* 0x000000071a00720c */ /* 0x000fe20003fa4070 */
[----:B------:R-:W-:-:S04]  /*a8b0*/  IMAD.MOV R4, RZ, RZ, -R4 ;  /* 0x000000ffff047224 */ /* 0x000fc800078e0a04 */
[----:B------:R-:W-:Y:S02]  /*a8c0*/  IMAD R6, R26, R4, R6 ;  /* 0x000000041a067224 */ /* 0x000fe400078e0206 */
[----:B------:R-:W-:-:S03]  /*a8d0*/  @!P1 IMAD.MOV R8, RZ, RZ, -R8 ;  /* 0x000000ffff089224 */ /* 0x000fc600078e0a08 */
[----:B------:R-:W-:-:S03]  /*a8e0*/  ISETP.GT.U32.AND P1, PT, R26, R6, PT ;  /* 0x000000061a00720c */ /* 0x000fc60003f24070 */
[----:B------:R-:W-:Y:S01]  /*a8f0*/  @!P5 IMAD.IADD R7, R7, 0x1, -R26 ;  /* 0x000000010707d824 */ /* 0x000fe200078e0a1a */
[----:B------:R-:W-:Y:S01]  /*a900*/  ISETP.GT.U32.AND P5, PT, R26, R3, PT ;  /* 0x000000031a00720c */ /* 0x000fe20003fa4070 */
[----:B------:R-:W-:Y:S01]  /*a910*/  STL [R1+0x77c], R8 ;  /* 0x00077c0801007387 */ /* 0x000fe20000100800 */
[----:B---3--:R-:W-:-:S07]  /*a920*/  IABS R4, R14 ;  /* 0x0000000e00047213 */ /* 0x008fce0000000000 */
[----:B------:R-:W-:Y:S01]  /*a930*/  @!P1 IMAD.IADD R6, R6, 0x1, -R26 ;  /* 0x0000000106069824 */ /* 0x000fe200078e0a1a */
[----:B------:R-:W-:-:S03]  /*a940*/  ISETP.GE.AND P1, PT, R14, RZ, PT ;  /* 0x000000ff0e00720c */ /* 0x000fc60003f26270 */
[----:B------:R-:W-:Y:S01]  /*a950*/  @!P5 IMAD.IADD R3, R3, 0x1, -R26 ;  /* 0x000000010303d824 */ /* 0x000fe200078e0a1a */
[----:B----4-:R-:W-:Y:S02]  /*a960*/  ISETP.GE.AND P5, PT, R13, RZ, PT ;  /* 0x000000ff0d00720c */ /* 0x010fe40003fa6270 */
[----:B------:R-:W3:Y:S04]  /*a970*/  LDL R13, [R1+0x4c] ;  /* 0x00004c00010d7983 */ /* 0x000ee80000100800 */
[----:B--2---:R0:W-:Y:S04]  /*a980*/  STL [R1+0x5410], R23 ;  /* 0x0054101701007387 */ /* 0x0041e80000100800 */
[----:B------:R-:W2:Y:S01]  /*a990*/  LDL.LU R14, [R1+0x60] ;  /* 0x00006000010e7983 */ /* 0x000ea20000300800 */
[----:B------:R-:W-:-:S04]  /*a9a0*/  IMAD.HI.U32 R12, R2, R9, RZ ;  /* 0x00000009020c7227 */ /* 0x000fc800078e00ff */
[----:B------:R-:W-:-:S04]  /*a9b0*/  IMAD.MOV R12, RZ, RZ, -R12 ;  /* 0x000000ffff0c7224 */ /* 0x000fc800078e0a0c */
[----:B------:R-:W-:-:S05]  /*a9c0*/  IMAD R9, R26, R12, R9 ;  /* 0x0000000c1a097224 */ /* 0x000fca00078e0209 */
[----:B------:R-:W-:-:S13]  /*a9d0*/  ISETP.GT.U32.AND P6, PT, R26, R9, PT ;  /* 0x000000091a00720c */ /* 0x000fda0003fc4070 */
[----:B------:R-:W-:-:S05]  /*a9e0*/  @!P6 IMAD.IADD R9, R9, 0x1, -R26 ;  /* 0x000000010909e824 */ /* 0x000fca00078e0a1a */
[----:B------:R-:W-:-:S13]  /*a9f0*/  ISETP.GT.U32.AND P2, PT, R26, R9, PT ;  /* 0x000000091a00720c */ /* 0x000fda0003f44070 */
[----:B------:R-:W-:Y:S01]  /*aa00*/  @!P2 IMAD.IADD R9, R9, 0x1, -R26 ;  /* 0x000000010909a824 */ /* 0x000fe200078e0a1a */
[----:B-----5:R-:W-:Y:S02]  /*aa10*/  ISETP.GE.AND P2, PT, R11, RZ, PT ;  /* 0x000000ff0b00720c */ /* 0x020fe40003f46270 */
[----:B------:R-:W-:Y:S01]  /*aa20*/  IABS R11, R23 ;  /* 0x00000017000b7213 */ /* 0x000fe20000000000 */
[----:B--2---:R1:W-:Y:S04]  /*aa30*/  STL [R1+0x5414], R14 ;  /* 0x0054140e01007387 */ /* 0x0043e80000100800 */
[----:B0-----:R-:W2:Y:S01]  /*aa40*/  LDL.LU R23, [R1+0x44] ;  /* 0x0000440001177983 */ /* 0x001ea20000300800 */
[----:B------:R-:W-:Y:S02]  /*aa50*/  IABS R0, R0 ;  /* 0x0000000000007213 */ /* 0x000fe40000000000 */
[----:B------:R-:W-:Y:S01]  /*aa60*/  ISETP.GT.U32.AND P6, PT, R26, R7, PT ;  /* 0x000000071a00720c */ /* 0x000fe20003fc4070 */
[----:B------:R-:W-:-:S04]  /*aa70*/  IMAD.HI.U32 R8, R2, R4, RZ ;  /* 0x0000000402087227 */ /* 0x000fc800078e00ff */
[----:B------:R-:W-:-:S04]  /*aa80*/  IMAD.HI.U32 R12, R2, R0, RZ ;  /* 0x00000000020c7227 */ /* 0x000fc800078e00ff */
[----:B------:R-:W-:Y:S02]  /*aa90*/  IMAD.MOV R12, RZ, RZ, -R12 ;  /* 0x000000ffff0c7224 */ /* 0x000fe400078e0a0c */
[----:B------:R-:W-:Y:S01]  /*aaa0*/  IMAD.MOV R8, RZ, RZ, -R8 ;  /* 0x000000ffff087224 */ /* 0x000fe200078e0a08 */
[----:B------:R-:W-:Y:S01]  /*aab0*/  IABS R10, R10 ;  /* 0x0000000a000a7213 */ /* 0x000fe20000000000 */
[C---:B------:R-:W-:Y:S02]  /*aac0*/  IMAD R0, R26.reuse, R12, R0 ;  /* 0x0000000c1a007224 */ /* 0x040fe400078e0200 */
[----:B------:R-:W-:Y:S01]  /*aad0*/  IMAD R12, R26, R8, R4 ;  /* 0x000000081a0c7224 */ /* 0x000fe200078e0204 */
[----:B---3--:R-:W-:Y:S01]  /*aae0*/  IABS R8, R13 ;  /* 0x0000000d00087213 */ /* 0x008fe20000000000 */
[----:B------:R-:W-:Y:S02]  /*aaf0*/  IMAD.MOV.U32 R13, RZ, RZ, R3 ;  /* 0x000000ffff0d7224 */ /* 0x000fe400078e0003 */
[----:B------:R-:W-:-:S02]  /*ab00*/  @!P6 IMAD.IADD R7, R7, 0x1, -R26 ;  /* 0x000000010707e824 */ /* 0x000fc400078e0a1a */
[----:B------:R-:W-:-:S04]  /*ab10*/  IMAD.HI.U32 R4, R2, R10, RZ ;  /* 0x0000000a02047227 */ /* 0x000fc800078e00ff */
[----:B-1----:R-:W-:Y:S02]  /*ab20*/  IMAD.MOV.U32 R14, RZ, RZ, R9 ;  /* 0x000000ffff0e7224 */ /* 0x002fe400078e0009 */
[----:B------:R-:W-:Y:S02]  /*ab30*/  @!P4 IMAD.MOV R13, RZ, RZ, -R13 ;  /* 0x000000ffff0dc224 */ /* 0x000fe400078e0a0d */
[----:B------:R-:W-:Y:S02]  /*ab40*/  @!P0 IMAD.MOV R7, RZ, RZ, -R7 ;  /* 0x000000ffff078224 */ /* 0x000fe400078e0a07 */
[----:B------:R-:W-:Y:S02]  /*ab50*/  IMAD.MOV R4, RZ, RZ, -R4 ;  /* 0x000000ffff047224 */ /* 0x000fe400078e0a04 */
[----:B------:R-:W-:Y:S01]  /*ab60*/  @!P3 IMAD.MOV R14, RZ, RZ, -R14 ;  /* 0x000000ffff0eb224 */ /* 0x000fe200078e0a0e */
[----:B------:R0:W-:Y:S01]  /*ab70*/  STL [R1+0x778], R13 ;  /* 0x0007780d01007387 */ /* 0x0001e20000100800 */
[----:B------:R-:W-:-:S03]  /*ab80*/  IMAD R4, R26, R4, R10 ;  /* 0x000000041a047224 */ /* 0x000fc600078e020a */
[----:B------:R-:W-:Y:S04]  /*ab90*/  STL [R1+0x774], R7 ;  /* 0x0007740701007387 */ /* 0x000fe80000100800 */
[----:B------:R-:W3:Y:S04]  /*aba0*/  LDL R9, [R1+0x54] ;  /* 0x0000540001097983 */ /* 0x000ee80000100800 */
[----:B0-----:R-:W4:Y:S04]  /*abb0*/  LDL R13, [R1+0x5c] ;  /* 0x00005c00010d7983 */ /* 0x001f280000100800 */
[----:B------:R-:W5:Y:S04]  /*abc0*/  LDL R10, [R1+0x50] ;  /* 0x00005000010a7983 */ /* 0x000f680000100800 */
[----:B------:R0:W-:Y:S04]  /*abd0*/  STL [R1+0x770], R14 ;  /* 0x0007700e01007387 */ /* 0x0001e80000100800 */
[----:B0-----:R-:W4:Y:S01]  /*abe0*/  LDL.LU R14, [R1+0x5414] ;  /* 0x00541400010e7983 */ /* 0x001f220000300800 */
[----:B--2---:R-:W-:-:S03]  /*abf0*/  ISETP.GE.AND P3, PT, R23, RZ, PT ;  /* 0x000000ff1700720c */ /* 0x004fc60003f66270 */
[----:B------:R-:W2:Y:S01]  /*ac00*/  LDL.LU R23, [R1+0x5410] ;  /* 0x0054100001177983 */ /* 0x000ea20000300800 */
[----:B------:R-:W-:-:S13]  /*ac10*/  ISETP.GT.U32.AND P6, PT, R26, R0, PT ;  /* 0x000000001a00720c */ /* 0x000fda0003fc4070 */
[----:B------:R-:W-:-:S05]  /*ac20*/  @!P6 IMAD.IADD R0, R0, 0x1, -R26 ;  /* 0x000000010000e824 */ /* 0x000fca00078e0a1a */
[----:B------:R-:W-:-:S13]  /*ac30*/  ISETP.GT.U32.AND P0, PT, R26, R0, PT ;  /* 0x000000001a00720c */ /* 0x000fda0003f04070 */
[----:B------:R-:W-:Y:S01]  /*ac40*/  @!P0 IMAD.IADD R0, R0, 0x1, -R26 ;  /* 0x0000000100008824 */ /* 0x000fe200078e0a1a */
[----:B--2---:R-:W-:Y:S02]  /*ac50*/  ISETP.GE.AND P0, PT, R23, RZ, PT ;  /* 0x000000ff1700720c */ /* 0x004fe40003f06270 */
[----:B------:R-:W2:Y:S01]  /*ac60*/  LDL.LU R23, [R1+0x64] ;  /* 0x0000640001177983 */ /* 0x000ea20000300800 */
[----:B------:R-:W-:Y:S01]  /*ac70*/  ISETP.GT.U32.AND P4, PT, R26, R6, PT ;  /* 0x000000061a00720c */ /* 0x000fe20003f84070 */
[----:B------:R-:W-:-:S04]  /*ac80*/  IMAD.HI.U32 R3, R2, R11, RZ ;  /* 0x0000000b02037227 */ /* 0x000fc800078e00ff */
[----:B------:R-:W-:-:S04]  /*ac90*/  IMAD.HI.U32 R7, R2, R8, RZ ;  /* 0x0000000802077227 */ /* 0x000fc800078e00ff */
[----:B------:R-:W-:Y:S02]  /*aca0*/  IMAD.MOV R3, RZ, RZ, -R3 ;  /* 0x000000ffff037224 */ /* 0x000fe400078e0a03 */
[----:B------:R-:W-:Y:S02]  /*acb0*/  IMAD.MOV R7, RZ, RZ, -R7 ;  /* 0x000000ffff077224 */ /* 0x000fe400078e0a07 */
[----:B------:R-:W-:Y:S02]  /*acc0*/  IMAD R3, R26, R3, R11 ;  /* 0x000000031a037224 */ /* 0x000fe400078e020b */
[----:B------:R-:W-:Y:S02]  /*acd0*/  @!P4 IMAD.IADD R6, R6, 0x1, -R26 ;  /* 0x000000010606c824 */ /* 0x000fe400078e0a1a */
[C---:B------:R-:W-:Y:S01]  /*ace0*/  IMAD R11, R26.reuse, R7, R8 ;  /* 0x000000071a0b7224 */ /* 0x040fe200078e0208 */
[----:B---3--:R-:W-:Y:S02]  /*acf0*/  IABS R7, R9 ;  /* 0x0000000900077213 */ /* 0x008fe40000000000 */
[----:B----4-:R-:W-:Y:S01]  /*ad00*/  IABS R9, R14 ;  /* 0x0000000e00097213 */ /* 0x010fe20000000000 */
[----:B------:R-:W-:Y:S01]  /*ad10*/  @!P2 IMAD.MOV R0, RZ, RZ, -R0 ;  /* 0x000000ffff00a224 */ /* 0x000fe200078e0a00 */
[----:B------:R-:W-:-:S02]  /*ad20*/  ISETP.GT.U32.AND P6, PT, R26, R12, PT ;  /* 0x0000000c1a00720c */ /* 0x000fc40003fc4070 */
[----:B------:R-:W-:Y:S01]  /*ad30*/  ISETP.GT.U32.AND P4, PT, R26, R4, PT ;  /* 0x000000041a00720c */ /* 0x000fe20003f84070 */
[----:B--2---:R0:W-:Y:S04]  /*ad40*/  STL [R1+0x540c], R23 ;  /* 0x00540c1701007387 */ /* 0x0041e80000100800 */
[----:B0-----:R-:W2:Y:S04]  /*ad50*/  LDL.LU R23, [R1+0x4c] ;  /* 0x00004c0001177983 */ /* 0x001ea80000300800 */
[----:B------:R0:W-:Y:S02]  /*ad60*/  STL [R1+0x5408], R14 ;  /* 0x0054080e01007387 */ /* 0x0001e40000100800 */
[----:B0-----:R-:W-:-:S04]  /*ad70*/  IMAD.MOV.U32 R14, RZ, RZ, R6 ;  /* 0x000000ffff0e7224 */ /* 0x001fc800078e0006 */
[----:B------:R-:W-:-:S05]  /*ad80*/  @!P5 IMAD.MOV R14, RZ, RZ, -R14 ;  /* 0x000000ffff0ed224 */ /* 0x000fca00078e0a0e */
[----:B------:R0:W-:Y:S04]  /*ad90*/  STL [R1+0x76c], R14 ;  /* 0x00076c0e01007387 */ /* 0x0001e80000100800 */
[----:B------:R-:W-:Y:S04]  /*ada0*/  STL [R1+0x904], R0 ;  /* 0x0009040001007387 */ /* 0x000fe80000100800 */
[----:B0-----:R-:W3:Y:S01]  /*adb0*/  LDL.LU R14, [R1+0x54] ;  /* 0x00005400010e7983 */ /* 0x001ee20000300800 */
[--C-:B------:R-:W-:Y:S01]  /*adc0*/  @!P6 IMAD.IADD R12, R12, 0x1, -R26.reuse ;  /* 0x000000010c0ce824 */ /* 0x100fe200078e0a1a */
[----:B------:R-:W-:Y:S01]  /*add0*/  ISETP.GT.U32.AND P6, PT, R26, R3, PT ;  /* 0x000000031a00720c */ /* 0x000fe20003fc4070 */
[----:B------:R-:W-:-:S03]  /*ade0*/  @!P4 IMAD.IADD R4, R4, 0x1, -R26 ;  /* 0x000000010404c824 */ /* 0x000fc600078e0a1a */
[----:B------:R-:W-:Y:S02]  /*adf0*/  ISETP.GT.U32.AND P4, PT, R26, R12, PT ;  /* 0x0000000c1a00720c */ /* 0x000fe40003f84070 */
[----:B-----5:R-:W-:Y:S02]  /*ae00*/  IABS R8, R10 ;  /* 0x0000000a00087213 */ /* 0x020fe40000000000 */
[----:B------:R-:W-:Y:S01]  /*ae10*/  IABS R10, R13 ;  /* 0x0000000d000a7213 */ /* 0x000fe20000000000 */
[----:B------:R-:W-:-:S04]  /*ae20*/  IMAD.HI.U32 R13, R2, R7, RZ ;  /* 0x00000007020d7227 */ /* 0x000fc800078e00ff */
[----:B------:R-:W-:Y:S01]  /*ae30*/  @!P6 IMAD.IADD R3, R3, 0x1, -R26 ;  /* 0x000000010303e824 */ /* 0x000fe200078e0a1a */
[----:B------:R-:W-:Y:S01]  /*ae40*/  ISETP.GT.U32.AND P6, PT, R26, R4, PT ;  /* 0x000000041a00720c */ /* 0x000fe20003fc4070 */
[----:B------:R-:W-:-:S04]  /*ae50*/  IMAD.HI.U32 R6, R2, R8, RZ ;  /* 0x0000000802067227 */ /* 0x000fc800078e00ff */
[----:B------:R-:W-:Y:S02]  /*ae60*/  @!P4 IMAD.IADD R12, R12, 0x1, -R26 ;  /* 0x000000010c0cc824 */ /* 0x000fe400078e0a1a */
[----:B------:R-:W-:Y:S02]  /*ae70*/  IMAD.MOV R6, RZ, RZ, -R6 ;  /* 0x000000ffff067224 */ /* 0x000fe400078e0a06 */
[----:B------:R-:W-:Y:S02]  /*ae80*/  IMAD.MOV R13, RZ, RZ, -R13 ;  /* 0x000000ffff0d7224 */ /* 0x000fe400078e0a0d */
[C---:B------:R-:W-:Y:S02]  /*ae90*/  IMAD R6, R26.reuse, R6, R8 ;  /* 0x000000061a067224 */ /* 0x040fe400078e0208 */
[----:B------:R-:W-:Y:S02]  /*aea0*/  IMAD R7, R26, R13, R7 ;  /* 0x0000000d1a077224 */ /* 0x000fe400078e0207 */
[----:B------:R-:W4:Y:S01]  /*aeb0*/  LDL.LU R13, [R1+0x68] ;  /* 0x00006800010d7983 */ /* 0x000f220000300800 */
[----:B------:R-:W-:Y:S01]  /*aec0*/  @!P6 IMAD.IADD R4, R4, 0x1, -R26 ;  /* 0x000000010404e824 */ /* 0x000fe200078e0a1a */
[----:B------:R-:W-:-:S13]  /*aed0*/  ISETP.GT.U32.AND P6, PT, R26, R6, PT ;  /* 0x000000061a00720c */ /* 0x000fda0003fc4070 */
[----:B------:R-:W-:Y:S01]  /*aee0*/  @!P6 IMAD.IADD R6, R6, 0x1, -R26 ;  /* 0x000000010606e824 */ /* 0x000fe200078e0a1a */
[----:B--2---:R-:W-:Y:S01]  /*aef0*/  ISETP.GE.AND P4, PT, R23, RZ, PT ;  /* 0x000000ff1700720c */ /* 0x004fe20003f86270 */
[----:B------:R-:W-:Y:S02]  /*af00*/  IMAD.MOV.U32 R23, RZ, RZ, R12 ;  /* 0x000000ffff177224 */ /* 0x000fe400078e000c */
[----:B------:R-:W2:Y:S02]  /*af10*/  LDL.LU R12, [R1+0x50] ;  /* 0x00005000010c7983 */ /* 0x000ea40000300800 */
[----:B------:R-:W-:-:S05]  /*af20*/  @!P1 IMAD.MOV R23, RZ, RZ, -R23 ;  /* 0x000000ffff179224 */ /* 0x000fca00078e0a17 */
[----:B------:R0:W-:Y:S04]  /*af30*/  STL [R1+0x764], R23 ;  /* 0x0007641701007387 */ /* 0x0001e80000100800 */
[----:B0-----:R-:W5:Y:S01]  /*af40*/  LDL.LU R23, [R1+0x540c] ;  /* 0x00540c0001177983 */ /* 0x001f620000300800 */
[----:B---3--:R-:W-:-:S03]  /*af50*/  ISETP.GE.AND P6, PT, R14, RZ, PT ;  /* 0x000000ff0e00720c */ /* 0x008fc60003fc6270 */
[----:B------:R-:W3:Y:S01]  /*af60*/  LDL.LU R14, [R1+0x5408] ;  /* 0x00540800010e7983 */ /* 0x000ee20000300800 */
[C---:B------:R-:W-:Y:S02]  /*af70*/  ISETP.GT.U32.AND P5, PT, R26.reuse, R3, PT ;  /* 0x000000031a00720c */ /* 0x040fe40003fa4070 */
[----:B------:R-:W-:Y:S01]  /*af80*/  ISETP.GT.U32.AND P2, PT, R26, R11, PT ;  /* 0x0000000b1a00720c */ /* 0x000fe20003f44070 */
[----:B------:R-:W-:-:S10]  /*af90*/  IMAD.HI.U32 R8, R2, R9, RZ ;  /* 0x0000000902087227 */ /* 0x000fd400078e00ff */
[--C-:B------:R-:W-:Y:S01]  /*afa0*/  @!P5 IMAD.IADD R3, R3, 0x1, -R26.reuse ;  /* 0x000000010303d824 */ /* 0x100fe200078e0a1a */
[----:B------:R-:W-:Y:S01]  /*afb0*/  ISETP.GT.U32.AND P5, PT, R26, R7, PT ;  /* 0x000000071a00720c */ /* 0x000fe20003fa4070 */
[----:B------:R-:W-:Y:S02]  /*afc0*/  @!P2 IMAD.IADD R11, R11, 0x1, -R26 ;  /* 0x000000010b0ba824 */ /* 0x000fe400078e0a1a */
[----:B------:R-:W-:-:S03]  /*afd0*/  IMAD.MOV R8, RZ, RZ, -R8 ;  /* 0x000000ffff087224 */ /* 0x000fc600078e0a08 */
[----:B------:R-:W-:Y:S01]  /*afe0*/  ISETP.GT.U32.AND P2, PT, R26, R11, PT ;  /* 0x0000000b1a00720c */ /* 0x000fe20003f44070 */
[----:B------:R-:W-:-:S04]  /*aff0*/  IMAD.HI.U32 R0, R2, R10, RZ ;  /* 0x0000000a02007227 */ /* 0x000fc800078e00ff */
[C---:B------:R-:W-:Y:S02]  /*b000*/  IMAD R8, R26.reuse, R8, R9 ;  /* 0x000000081a087224 */ /* 0x040fe400078e0209 */
[----:B------:R-:W-:Y:S02]  /*b010*/  IMAD.MOV.U32 R9, RZ, RZ, R4 ;  /* 0x000000ffff097224 */ /* 0x000fe400078e0004 */
[----:B------:R-:W-:Y:S02]  /*b020*/  @!P5 IMAD.IADD R7, R7, 0x1, -R26 ;  /* 0x000000010707d824 */ /* 0x000fe400078e0a1a */
[----:B------:R-:W-:Y:S02]  /*b030*/  IMAD.MOV R0, RZ, RZ, -R0 ;  /* 0x000000ffff007224 */ /* 0x000fe400078e0a00 */
[----:B------:R-:W-:Y:S01]  /*b040*/  @!P3 IMAD.MOV R9, RZ, RZ, -R9 ;  /* 0x000000ffff09b224 */ /* 0x000fe200078e0a09 */
[C---:B------:R-:W-:Y:S01]  /*b050*/  ISETP.GT.U32.AND P5, PT, R26.reuse, R7, PT ;  /* 0x000000071a00720c */ /* 0x040fe20003fa4070 */
[----:B------:R-:W-:-:S02]  /*b060*/  IMAD R0, R26, R0, R10 ;  /* 0x000000001a007224 */ /* 0x000fc400078e020a */
[----:B------:R-:W-:Y:S01]  /*b070*/  @!P2 IMAD.IADD R11, R11, 0x1, -R26 ;  /* 0x000000010b0ba824 */ /* 0x000fe200078e0a1a */
[----:B------:R-:W4:Y:S04]  /*b080*/  LDL.LU R10, [R1+0x5c] ;  /* 0x00005c00010a7983 */ /* 0x000f280000300800 */
[----:B------:R-:W-:Y:S01]  /*b090*/  STL [R1+0x900], R4 ;  /* 0x0009000401007387 */ /* 0x000fe20000100800 */
[----:B------:R-:W-:-:S03]  /*b0a0*/  @!P0 IMAD.MOV R3, RZ, RZ, -R3 ;  /* 0x000000ffff038224 */ /* 0x000fc600078e0a03 */
[----:B------:R0:W-:Y:S01]  /*b0b0*/  @!P3 STL [R1+0x900], R9 ;  /* 0x000900090100b387 */ /* 0x0001e20000100800 */
[----:B------:R-:W-:Y:S02]  /*b0c0*/  @!P5 IMAD.IADD R7, R7, 0x1, -R26 ;  /* 0x000000010707d824 */ /* 0x000fe400078e0a1a */
[----:B0-----:R-:W-:Y:S01]  /*b0d0*/  IMAD.MOV.U32 R9, RZ, RZ, R11 ;  /* 0x000000ffff097224 */ /* 0x001fe200078e000b */
[----:B------:R-:W-:Y:S03]  /*b0e0*/  STL [R1+0x8fc], R3 ;  /* 0x0008fc0301007387 */ /* 0x000fe60000100800 */
[----:B------:R-:W-:Y:S01]  /*b0f0*/  @!P4 IMAD.MOV R9, RZ, RZ, -R9 ;  /* 0x000000ffff09c224 */ /* 0x000fe200078e0a09 */
[----:B--2---:R-:W-:Y:S02]  /*b100*/  ISETP.GE.AND P1, PT, R12, RZ, PT ;  /* 0x000000ff0c00720c */ /* 0x004fe40003f26270 */
[----:B-----5:R-:W-:-:S05]  /*b110*/  IABS R12, R23 ;  /* 0x00000017000c7213 */ /* 0x020fca0000000000 */
[----:B------:R-:W-:-:S04]  /*b120*/  IMAD.HI.U32 R4, R2, R12, RZ ;  /* 0x0000000c02047227 */ /* 0x000fc800078e00ff */
[----:B------:R-:W-:-:S04]  /*b130*/  IMAD.MOV R4, RZ, RZ, -R4 ;  /* 0x000000ffff047224 */ /* 0x000fc800078e0a04 */
[----:B------:R-:W-:Y:S02]  /*b140*/  IMAD R4, R26, R4, R12 ;  /* 0x000000041a047224 */ /* 0x000fe400078e020c */
[----:B------:R-:W2:Y:S01]  /*b150*/  LDL.LU R12, [R1+0x70] ;  /* 0x00007000010c7983 */ /* 0x000ea20000300800 */
[----:B---3--:R-:W-:-:S03]  /*b160*/  ISETP.GE.AND P5, PT, R14, RZ, PT ;  /* 0x000000ff0e00720c */ /* 0x008fc60003fa6270 */
[----:B------:R-:W-:Y:S04]  /*b170*/  STL [R1+0x8f8], R9 ;  /* 0x0008f80901007387 */ /* 0x000fe80000100800 */
[----:B------:R-:W3:Y:S01]  /*b180*/  LDL.LU R14, [R1+0x74] ;  /* 0x00007400010e7983 */ /* 0x000ee20000300800 */
[C---:B------:R-:W-:Y:S02]  /*b190*/  ISETP.GT.U32.AND P3, PT, R26.reuse, R6, PT ;  /* 0x000000061a00720c */ /* 0x040fe40003f64070 */
[C---:B------:R-:W-:Y:S02]  /*b1a0*/  ISETP.GT.U32.AND P4, PT, R26.reuse, R8, PT ;  /* 0x000000081a00720c */ /* 0x040fe40003f84070 */
[----:B------:R-:W-:-:S09]  /*b1b0*/  ISETP.GT.U32.AND P2, PT, R26, R0, PT ;  /* 0x000000001a00720c */ /* 0x000fd20003f44070 */
[--C-:B------:R-:W-:Y:S01]  /*b1c0*/  @!P3 IMAD.IADD R6, R6, 0x1, -R26.reuse ;  /* 0x000000010606b824 */ /* 0x100fe200078e0a1a */
[----:B------:R-:W-:Y:S01]  /*b1d0*/  ISETP.GT.U32.AND P3, PT, R26, R4, PT ;  /* 0x000000041a00720c */ /* 0x000fe20003f64070 */
[--C-:B------:R-:W-:Y:S02]  /*b1e0*/  @!P4 IMAD.IADD R8, R8, 0x1, -R26.reuse ;  /* 0x000000010808c824 */ /* 0x100fe400078e0a1a */
[--C-:B------:R-:W-:Y:S01]  /*b1f0*/  @!P2 IMAD.IADD R0, R0, 0x1, -R26.reuse ;  /* 0x000000010000a824 */ /* 0x100fe200078e0a1a */
[----:B---3--:R0:W-:Y:S04]  /*b200*/  STL [R1+0x5404], R14 ;  /* 0x0054040e01007387 */ /* 0x0081e80000100800 */
[----:B0-----:R-:W3:Y:S05]  /*b210*/  LDL.LU R14, [R1+0x6c] ;  /* 0x00006c00010e7983 */ /* 0x001eea0000300800 */
[----:B------:R-:W-:Y:S01]  /*b220*/  @!P3 IMAD.IADD R4, R4, 0x1, -R26 ;  /* 0x000000010404b824 */ /* 0x000fe200078e0a1a */
[----:B------:R-:W-:Y:S01]  /*b230*/  ISETP.GT.U32.AND P3, PT, R26, R8, PT ;  /* 0x000000081a00720c */ /* 0x000fe20003f64070 */
[----:B------:R-:W-:Y:S01]  /*b240*/  @!P1 IMAD.MOV R6, RZ, RZ, -R6 ;  /* 0x000000ffff069224 */ /* 0x000fe200078e0a06 */
[----:B----4-:R-:W-:-:S02]  /*b250*/  IABS R3, R13 ;  /* 0x0000000d00037213 */ /* 0x010fc40000000000 */
[----:B------:R-:W-:Y:S01]  /*b260*/  ISETP.GE.AND P2, PT, R23, RZ, PT ;  /* 0x000000ff1700720c */ /* 0x000fe20003f46270 */
[----:B------:R-:W-:Y:S01]  /*b270*/  IMAD.MOV.U32 R23, RZ, RZ, R22 ;  /* 0x000000ffff177224 */ /* 0x000fe200078e0016 */
[----:B------:R-:W-:Y:S01]  /*b280*/  ISETP.GT.U32.AND P4, PT, R26, R0, PT ;  /* 0x000000001a00720c */ /* 0x000fe20003f84070 */
[----:B------:R-:W4:Y:S01]  /*b290*/  LDL.LU R22, [R1+0x7c] ;  /* 0x00007c0001167983 */ /* 0x000f220000300800 */
[----:B------:R-:W-:-:S03]  /*b2a0*/  IMAD.HI.U32 R11, R2, R3, RZ ;  /* 0x00000003020b7227 */ /* 0x000fc600078e00ff */
[----:B------:R0:W-:Y:S01]  /*b2b0*/  STL [R1+0x754], R6 ;  /* 0x0007540601007387 */ /* 0x0001e20000100800 */
[----:B------:R-:W-:Y:S01]  /*b2c0*/  ISETP.GE.AND P0, PT, R10, RZ, PT ;  /* 0x000000ff0a00720c */ /* 0x000fe20003f06270 */
[----:B------:R-:W-:Y:S02]  /*b2d0*/  IMAD.MOV R11, RZ, RZ, -R11 ;  /* 0x000000ffff0b7224 */ /* 0x000fe400078e0a0b */
[----:B0-----:R-:W-:-:S04]  /*b2e0*/  IMAD.MOV.U32 R6, RZ, RZ, R7 ;  /* 0x000000ffff067224 */ /* 0x001fc800078e0007 */
[----:B------:R-:W-:Y:S01]  /*b2f0*/  @!P6 IMAD.MOV R6, RZ, RZ, -R6 ;  /* 0x000000ffff06e224 */ /* 0x000fe200078e0a06 */
[----:B------:R-:W-:Y:S01]  /*b300*/  ISETP.GE.AND P6, PT, R13, RZ, PT ;  /* 0x000000ff0d00720c */ /* 0x000fe20003fc6270 */
[--C-:B------:R-:W-:Y:S01]  /*b310*/  @!P3 IMAD.IADD R8, R8, 0x1, -R26.reuse ;  /* 0x000000010808b824 */ /* 0x100fe200078e0a1a */
[----:B------:R-:W5:Y:S01]  /*b320*/  LDL R13, [R1+0x80] ;  /* 0x00008000010d7983 */ /* 0x000f620000100800 */
[----:B------:R-:W-:Y:S02]  /*b330*/  IMAD R3, R26, R11, R3 ;  /* 0x0000000b1a037224 */ /* 0x000fe400078e0203 */
[----:B------:R-:W-:Y:S01]  /*b340*/  @!P4 IMAD.IADD R0, R0, 0x1, -R26 ;  /* 0x000000010000c824 */ /* 0x000fe200078e0a1a */
[----:B------:R-:W-:Y:S04]  /*b350*/  STL [R1+0x8f4], R6 ;  /* 0x0008f40601007387 */ /* 0x000fe80000100800 */
[----:B------:R-:W4:Y:S01]  /*b360*/  LDL R11, [R1+0x78] ;  /* 0x00007800010b7983 */ /* 0x000f220000100800 */
[----:B---3--:R-:W-:-:S02]  /*b370*/  IABS R9, R14 ;  /* 0x0000000e00097213 */ /* 0x008fc40000000000 */
[----:B------:R-:W-:Y:S02]  /*b380*/  ISETP.GE.AND P4, PT, R14, RZ, PT ;  /* 0x000000ff0e00720c */ /* 0x000fe40003f86270 */
[----:B------:R-:W3:Y:S04]  /*b390*/  LDL.LU R14, [R1+0x5404] ;  /* 0x00540400010e7983 */ /* 0x000ee80000300800 */
[----:B------:R0:W-:Y:S02]  /*b3a0*/  STL [R1+0x5400], R8 ;  /* 0x0054000801007387 */ /* 0x0001e40000100800 */
[----:B0-----:R-:W-:-:S04]  /*b3b0*/  IMAD.MOV.U32 R8, RZ, RZ, R0 ;  /* 0x000000ffff087224 */ /* 0x001fc800078e0000 */
[----:B------:R-:W-:-:S05]  /*b3c0*/  @!P0 IMAD.MOV R8, RZ, RZ, -R8 ;  /* 0x000000ffff088224 */ /* 0x000fca00078e0a08 */
[----:B------:R0:W-:Y:S04]  /*b3d0*/  STL [R1+0x8f0], R8 ;  /* 0x0008f00801007387 */ /* 0x0001e80000100800 */
[----:B0-----:R-:W3:Y:S01]  /*b3e0*/  LDL.LU R8, [R1+0x5400] ;  /* 0x0054000001087983 */ /* 0x001ee20000300800 */
[C---:B------:R-:W-:Y:S02]  /*b3f0*/  ISETP.GT.U32.AND P3, PT, R26.reuse, R3, PT ;  /* 0x000000031a00720c */ /* 0x040fe40003f64070 */
[----:B------:R-:W-:Y:S02]  /*b400*/  ISETP.GT.U32.AND P1, PT, R26, R4, PT ;  /* 0x000000041a00720c */ /* 0x000fe40003f24070 */
[----:B--2---:R-:W-:-:S05]  /*b410*/  IABS R10, R12 ;  /* 0x0000000c000a7213 */ /* 0x004fca0000000000 */
[----:B------:R-:W-:-:S04]  /*b420*/  IMAD.HI.U32 R7, R2, R10, RZ ;  /* 0x0000000a02077227 */ /* 0x000fc800078e00ff */
[----:B------:R-:W-:Y:S02]  /*b430*/  @!P3 IMAD.IADD R3, R3, 0x1, -R26 ;  /* 0x000000010303b824 */ /* 0x000fe400078e0a1a */
[----:B------:R-:W-:-:S03]  /*b440*/  IMAD.MOV R7, RZ, RZ, -R7 ;  /* 0x000000ffff077224 */ /* 0x000fc600078e0a07 */
[----:B------:R-:W-:Y:S01]  /*b450*/  ISETP.GT.U32.AND P3, PT, R26, R3, PT ;  /* 0x000000031a00720c */ /* 0x000fe20003f64070 */
[----:B------:R-:W-:-:S04]  /*b460*/  IMAD.HI.U32 R6, R2, R9, RZ ;  /* 0x0000000902067227 */ /* 0x000fc800078e00ff */
[----:B------:R-:W-:Y:S01]  /*b470*/  @!P1 IMAD.IADD R4, R4, 0x1, -R26 ;  /* 0x0000000104049824 */ /* 0x000fe200078e0a1a */
[----:B------:R-:W-:Y:S01]  /*b480*/  ISETP.GE.AND P1, PT, R12, RZ, PT ;  /* 0x000000ff0c00720c */ /* 0x000fe20003f26270 */
[----:B------:R-:W-:Y:S02]  /*b490*/  IMAD R12, R26, R7, R10 ;  /* 0x000000071a0c7224 */ /* 0x000fe400078e020a */
[----:B------:R-:W-:Y:S01]  /*b4a0*/  IMAD.MOV R6, RZ, RZ, -R6 ;  /* 0x000000ffff067224 */ /* 0x000fe200078e0a06 */
[----:B----4-:R-:W-:-:S03]  /*b4b0*/  IABS R7, R11 ;  /* 0x0000000b00077213 */ /* 0x010fc60000000000 */
[----:B------:R-:W-:Y:S01]  /*b4c0*/  IMAD R9, R26, R6, R9 ;  /* 0x000000061a097224 */ /* 0x000fe200078e0209 */
[----:B-----5:R-:W-:Y:S01]  /*b4d0*/  IABS R11, R13 ;  /* 0x0000000d000b7213 */ /* 0x020fe20000000000 */
[----:B------:R-:W-:Y:S02]  /*b4e0*/  @!P3 IMAD.IADD R3, R3, 0x1, -R26 ;  /* 0x000000010303b824 */ /* 0x000fe400078e0a1a */
[----:B------:R-:W-:Y:S01]  /*b4f0*/  IMAD.HI.U32 R13, R2, R7, RZ ;  /* 0x00000007020d7227 */ /* 0x000fe200078e00ff */
[----:B------:R-:W-:-:S03]  /*b500*/  ISETP.GT.U32.AND P0, PT, R26, R9, PT ;  /* 0x000000091a00720c */ /* 0x000fc60003f04070 */
[----:B------:R-:W-:Y:S02]  /*b510*/  @!P2 IMAD.MOV R4, RZ, RZ, -R4 ;  /* 0x000000ffff04a224 */ /* 0x000fe400078e0a04 */
[----:B------:R-:W-:-:S04]  /*b520*/  IMAD.MOV R13, RZ, RZ, -R13 ;  /* 0x000000ffff0d7224 */ /* 0x000fc800078e0a0d */
[----:B------:R-:W-:-:S04]  /*b530*/  IMAD R7, R26, R13, R7 ;  /* 0x0000000d1a077224 */ /* 0x000fc800078e0207 */
[----:B------:R-:W-:-:S05]  /*b540*/  @!P0 IMAD.IADD R9, R9, 0x1, -R26 ;  /* 0x0000000109098824 */ /* 0x000fca00078e0a1a */
[----:B------:R-:W-:Y:S02]  /*b550*/  ISETP.GT.U32.AND P0, PT, R26, R9, PT ;  /* 0x000000091a00720c */ /* 0x000fe40003f04070 */
[----:B------:R-:W-:-:S11]  /*b560*/  IABS R6, R22 ;  /* 0x0000001600067213 */ /* 0x000fd60000000000 */
[----:B------:R-:W-:-:S04]  /*b570*/  @!P0 IMAD.IADD R9, R9, 0x1, -R26 ;  /* 0x0000000109098824 */ /* 0x000fc800078e0a1a */
[----:B------:R-:W-:Y:S01]  /*b580*/  @!P4 IMAD.MOV R9, RZ, RZ, -R9 ;  /* 0x000000ffff09c224 */ /* 0x000fe200078e0a09 */
[----:B---3--:R-:W-:-:S05]  /*b590*/  IABS R10, R14 ;  /* 0x0000000e000a7213 */ /* 0x008fca0000000000 */
[----:B------:R-:W-:Y:S01]  /*b5a0*/  IMAD.HI.U32 R0, R2, R10, RZ ;  /* 0x0000000a02007227 */ /* 0x000fe200078e00ff */
[----:B------:R-:W-:-:S03]  /*b5b0*/  ISETP.GE.AND P2, PT, R14, RZ, PT ;  /* 0x000000ff0e00720c */ /* 0x000fc60003f46270 */
[----:B------:R-:W-:Y:S02]  /*b5c0*/  IMAD.MOV R0, RZ, RZ, -R0 ;  /* 0x000000ffff007224 */ /* 0x000fe400078e0a00 */
[----:B------:R-:W-:Y:S02]  /*b5d0*/  IMAD.MOV.U32 R14, RZ, RZ, R3 ;  /* 0x000000ffff0e7224 */ /* 0x000fe400078e0003 */
[----:B------:R-:W-:Y:S02]  /*b5e0*/  IMAD R0, R26, R0, R10 ;  /* 0x000000001a007224 */ /* 0x000fe400078e020a */
[----:B------:R-:W-:-:S03]  /*b5f0*/  @!P6 IMAD.MOV R14, RZ, RZ, -R14 ;  /* 0x000000ffff0ee224 */ /* 0x000fc600078e0a0e */
[----:B------:R-:W-:Y:S01]  /*b600*/  ISETP.GT.U32.AND P3, PT, R26, R0, PT ;  /* 0x000000001a00720c */ /* 0x000fe20003f64070 */
[----:B------:R-:W-:-:S05]  /*b610*/  @!P5 IMAD.MOV R8, RZ, RZ, -R8 ;  /* 0x000000ffff08d224 */ /* 0x000fca00078e0a08 */
[----:B------:R0:W-:Y:S04]  /*b620*/  STL [R1+0x8ec], R8 ;  /* 0x0008ec0801007387 */ /* 0x0001e80000100800 */
[----:B------:R-:W-:Y:S04]  /*b630*/  STL [R1+0x8e8], R4 ;  /* 0x0008e80401007387 */ /* 0x000fe80000100800 */
[----:B------:R-:W2:Y:S01]  /*b640*/  LDL.LU R10, [R1+0x88] ;  /* 0x00008800010a7983 */ /* 0x000ea20000300800 */
[----:B0-----:R-:W-:-:S03]  /*b650*/  IMAD.HI.U32 R8, R2, R11, RZ ;  /* 0x0000000b02087227 */ /* 0x001fc600078e00ff */
[----:B------:R-:W3:Y:S01]  /*b660*/  LDL.LU R13, [R1+0x84] ;  /* 0x00008400010d7983 */ /* 0x000ee20000300800 */
[----:B------:R-:W-:-:S03]  /*b670*/  IMAD.MOV R8, RZ, RZ, -R8 ;  /* 0x000000ffff087224 */ /* 0x000fc600078e0a08 */
[----:B------:R-:W-:Y:S01]  /*b680*/  STL [R1+0x8e4], R14 ;  /* 0x0008e40e01007387 */ /* 0x000fe20000100800 */
[----:B------:R-:W-:-:S03]  /*b690*/  IMAD R11, R26, R8, R11 ;  /* 0x000000081a0b7224 */ /* 0x000fc600078e020b */
[----:B------:R0:W-:Y:S04]  /*b6a0*/  STL [R1+0x53fc], R23 ;  /* 0x0053fc1701007387 */ /* 0x0001e80000100800 */
[----:B0-----:R-:W4:Y:S04]  /*b6b0*/  LDL.LU R23, [R1+0x80] ;  /* 0x0000800001177983 */ /* 0x001f280000300800 */
[----:B------:R-:W5:Y:S04]  /*b6c0*/  LDL.LU R14, [R1+0x8c] ;  /* 0x00008c00010e7983 */ /* 0x000f680000300800 */
[----:B------:R-:W4:Y:S01]  /*b6d0*/  LDL.LU R8, [R1+0x78] ;  /* 0x0000780001087983 */ /* 0x000f220000300800 */
[----:B------:R-:W-:-:S05]  /*b6e0*/  @!P3 IMAD.IADD R0, R0, 0x1, -R26 ;  /* 0x000000010000b824 */ /* 0x000fca00078e0a1a */
[----:B------:R-:W-:Y:S01]  /*b6f0*/  ISETP.GT.U32.AND P3, PT, R26, R0, PT ;  /* 0x000000001a00720c */ /* 0x000fe20003f64070 */
[----:B------:R0:W-:-:S12]  /*b700*/  STL [R1+0x73c], R9 ;  /* 0x00073c0901007387 */ /* 0x0001d80000100800 */
[----:B------:R-:W-:Y:S01]  /*b710*/  @!P3 IMAD.IADD R0, R0, 0x1, -R26 ;  /* 0x000000010000b824 */ /* 0x000fe200078e0a1a */
[----:B------:R-:W-:Y:S02]  /*b720*/  ISETP.GE.AND P3, PT, R22, RZ, PT ;  /* 0x000000ff1600720c */ /* 0x000fe40003f66270 */
[----:B------:R-:W5:Y:S01]  /*b730*/  LDL.LU R22, [R1+0x90] ;  /* 0x0000900001167983 */ /* 0x000f620000300800 */
[C---:B------:R-:W-:Y:S02]  /*b740*/  ISETP.GT.U32.AND P5, PT, R26.reuse, R12, PT ;  /* 0x0000000c1a00720c */ /* 0x040fe40003fa4070 */
[----:B------:R-:W-:Y:S01]  /*b750*/  ISETP.GT.U32.AND P6, PT, R26, R7, PT ;  /* 0x000000071a00720c */ /* 0x000fe20003fc4070 */
[----:B------:R-:W-:-:S10]  /*b760*/  IMAD.HI.U32 R4, R2, R6, RZ ;  /* 0x0000000602047227 */ /* 0x000fd400078e00ff */
[----:B------:R-:W-:-:S05]  /*b770*/  @!P5 IMAD.IADD R12, R12, 0x1, -R26 ;  /* 0x000000010c0cd824 */ /* 0x000fca00078e0a1a */
[C---:B------:R-:W-:Y:S01]  /*b780*/  ISETP.GT.U32.AND P5, PT, R26.reuse, R12, PT ;  /* 0x0000000c1a00720c */ /* 0x040fe20003fa4070 */
[----:B------:R-:W-:Y:S02]  /*b790*/  IMAD.MOV R4, RZ, RZ, -R4 ;  /* 0x000000ffff047224 */ /* 0x000fe400078e0a04 */
[----:B------:R-:W-:Y:S02]  /*b7a0*/  @!P6 IMAD.IADD R7, R7, 0x1, -R26 ;  /* 0x000000010707e824 */ /* 0x000fe400078e0a1a */
[----:B------:R-:W-:-:S08]  /*b7b0*/  IMAD R4, R26, R4, R6 ;  /* 0x000000041a047224 */ /* 0x000fd000078e0206 */
[----:B------:R-:W-:Y:S01]  /*b7c0*/  @!P5 IMAD.IADD R12, R12, 0x1, -R26 ;  /* 0x000000010c0cd824 */ /* 0x000fe200078e0a1a */
[C---:B------:R-:W-:Y:S02]  /*b7d0*/  ISETP.GT.U32.AND P5, PT, R26.reuse, R11, PT ;  /* 0x0000000b1a00720c */ /* 0x040fe40003fa4070 */
[C---:B------:R-:W-:Y:S02]  /*b7e0*/  ISETP.GT.U32.AND P0, PT, R26.reuse, R4, PT ;  /* 0x000000041a00720c */ /* 0x040fe40003f04070 */
[----:B------:R-:W-:Y:S01]  /*b7f0*/  ISETP.GT.U32.AND P4, PT, R26, R7, PT ;  /* 0x000000071a00720c */ /* 0x000fe20003f84070 */
[----:B------:R-:W-:-:S08]  /*b800*/  @!P1 IMAD.MOV R12, RZ, RZ, -R12 ;  /* 0x000000ffff0c9224 */ /* 0x000fd000078e0a0c */
[--C-:B------:R-:W-:Y:S02]  /*b810*/  @!P5 IMAD.IADD R11, R11, 0x1, -R26.reuse ;  /* 0x000000010b0bd824 */ /* 0x100fe400078e0a1a */
[--C-:B------:R-:W-:Y:S02]  /*b820*/  @!P0 IMAD.IADD R4, R4, 0x1, -R26.reuse ;  /* 0x0000000104048824 */ /* 0x100fe400078e0a1a */
[----:B------:R-:W-:Y:S01]  /*b830*/  @!P4 IMAD.IADD R7, R7, 0x1, -R26 ;  /* 0x000000010707c824 */ /* 0x000fe200078e0a1a */
[----:B------:R-:W-:-:S13]  /*b840*/  ISETP.GT.U32.AND P5, PT, R26, R11, PT ;  /* 0x0000000b1a00720c */ /* 0x000fda0003fa4070 */
[----:B------:R-:W-:Y:S01]  /*b850*/  @!P5 IMAD.IADD R11, R11, 0x1, -R26 ;  /* 0x000000010b0bd824 */ /* 0x000fe200078e0a1a */
[----:B--2---:R-:W-:Y:S02]  /*b860*/  IABS R6, R10 ;  /* 0x0000000a00067213 */ /* 0x004fe40000000000 */
[----:B---3--:R-:W-:-:S03]  /*b870*/  IABS R3, R13 ;  /* 0x0000000d00037213 */ /* 0x008fc60000000000 */
[----:B0-----:R-:W-:-:S04]  /*b880*/  IMAD.HI.U32 R9, R2, R6, RZ ;  /* 0x0000000602097227 */ /* 0x001fc800078e00ff */
[----:B------:R-:W-:-:S04]  /*b890*/  IMAD.MOV R9, RZ, RZ, -R9 ;  /* 0x000000ffff097224 */ /* 0x000fc800078e0a09 */
[----:B------:R-:W-:Y:S02]  /*b8a0*/  IMAD R6, R26, R9, R6 ;  /* 0x000000091a067224 */ /* 0x000fe400078e0206 */
[----:B------:R-:W-:-:S04]  /*b8b0*/  IMAD.MOV.U32 R9, RZ, RZ, R0 ;  /* 0x000000ffff097224 */ /* 0x000fc800078e0000 */
[----:B------:R-:W-:Y:S01]  /*b8c0*/  @!P2 IMAD.MOV R9, RZ, RZ, -R9 ;  /* 0x000000ffff09a224 */ /* 0x000fe200078e0a09 */
[----:B----4-:R-:W-:Y:S01]  /*b8d0*/  ISETP.GE.AND P6, PT, R8, RZ, PT ;  /* 0x000000ff0800720c */ /* 0x010fe20003fc6270 */
[----:B------:R-:W-:-:S04]  /*b8e0*/  IMAD.HI.U32 R8, R2, R3, RZ ;  /* 0x0000000302087227 */ /* 0x000fc800078e00ff */
[----:B------:R-:W-:Y:S01]  /*b8f0*/  IMAD.MOV R8, RZ, RZ, -R8 ;  /* 0x000000ffff087224 */ /* 0x000fe200078e0a08 */
[----:B------:R-:W-:Y:S02]  /*b900*/  ISETP.GE.AND P0, PT, R23, RZ, PT ;  /* 0x000000ff1700720c */ /* 0x000fe40003f06270 */
[----:B------:R-:W2:Y:S01]  /*b910*/  LDL.LU R23, [R1+0x53fc] ;  /* 0x0053fc0001177983 */ /* 0x000ea20000300800 */
[C---:B------:R-:W-:Y:S02]  /*b920*/  IMAD R3, R26.reuse, R8, R3 ;  /* 0x000000081a037224 */ /* 0x040fe400078e0203 */
[----:B------:R-:W-:Y:S01]  /*b930*/  IMAD.MOV.U32 R8, RZ, RZ, R7 ;  /* 0x000000ffff087224 */ /* 0x000fe200078e0007 */
[----:B------:R0:W-:Y:S02]  /*b940*/  STL [R1+0x8e0], R12 ;  /* 0x0008e00c01007387 */ /* 0x0001e40000100800 */
[----:B------:R-:W-:Y:S02]  /*b950*/  ISETP.GT.U32.AND P4, PT, R26, R3, PT ;  /* 0x000000031a00720c */ /* 0x000fe40003f84070 */
[----:B------:R1:W-:Y:S01]  /*b960*/  STL [R1+0x734], R9 ;  /* 0x0007340901007387 */ /* 0x0003e20000100800 */
[----:B------:R-:W-:-:S03]  /*b970*/  @!P6 IMAD.MOV R8, RZ, RZ, -R8 ;  /* 0x000000ffff08e224 */ /* 0x000fc600078e0a08 */
[----:B0-----:R-:W3:Y:S01]  /*b980*/  LDL.LU R12, [R1+0xb8] ;  /* 0x0000b800010c7983 */ /* 0x001ee20000300800 */
[----:B------:R-:W-:Y:S02]  /*b990*/  ISETP.GE.AND P2, PT, R13, RZ, PT ;  /* 0x000000ff0d00720c */ /* 0x000fe40003f46270 */
[----:B-----5:R-:W-:Y:S01]  /*b9a0*/  IABS R0, R14 ;  /* 0x0000000e00007213 */ /* 0x020fe20000000000 */
[----:B------:R0:W-:Y:S01]  /*b9b0*/  STL [R1+0x8dc], R8 ;  /* 0x0008dc0801007387 */ /* 0x0001e20000100800 */
[----:B------:R-:W-:-:S03]  /*b9c0*/  ISETP.GE.AND P5, PT, R14, RZ, PT ;  /* 0x000000ff0e00720c */ /* 0x000fc60003fa6270 */
[----:B------:R-:W4:Y:S01]  /*b9d0*/  LDL R13, [R1+0x94] ;  /* 0x00009400010d7983 */ /* 0x000f220000100800 */
[----:B------:R-:W-:-:S03]  /*b9e0*/  @!P4 IMAD.IADD R3, R3, 0x1, -R26 ;  /* 0x000000010303c824 */ /* 0x000fc600078e0a1a */
[----:B------:R-:W5:Y:S01]  /*b9f0*/  LDL R14, [R1+0x98] ;  /* 0x00009800010e7983 */ /* 0x000f620000100800 */
[----:B------:R-:W-:Y:S02]  /*ba00*/  IABS R7, R22 ;  /* 0x0000001600077213 */ /* 0x000fe40000000000 */
[----:B------:R-:W-:Y:S02]  /*ba10*/  ISETP.GE.AND P4, PT, R22, RZ, PT ;  /* 0x000000ff1600720c */ /* 0x000fe40003f86270 */
[----:B------:R-:W5:Y:S01]  /*ba20*/  LDL R22, [R1+0x9c] ;  /* 0x00009c0001167983 */ /* 0x000f620000100800 */
[----:B------:R-:W-:Y:S01]  /*ba30*/  ISETP.GT.U32.AND P6, PT, R26, R6, PT ;  /* 0x000000061a00720c */ /* 0x000fe20003fc4070 */
[----:B-1----:R-:W-:Y:S01]  /*ba40*/  IMAD.HI.U32 R9, R2, R0, RZ ;  /* 0x0000000002097227 */ /* 0x002fe200078e00ff */
[----:B------:R-:W-:-:S03]  /*ba50*/  ISETP.GT.U32.AND P1, PT, R26, R4, PT ;  /* 0x000000041a00720c */ /* 0x000fc60003f24070 */
[----:B------:R-:W-:-:S08]  /*ba60*/  IMAD.MOV R9, RZ, RZ, -R9 ;  /* 0x000000ffff097224 */ /* 0x000fd000078e0a09 */
[----:B------:R-:W-:Y:S01]  /*ba70*/  @!P6 IMAD.IADD R6, R6, 0x1, -R26 ;  /* 0x000000010606e824 */ /* 0x000fe200078e0a1a */
[C---:B------:R-:W-:Y:S01]  /*ba80*/  ISETP.GT.U32.AND P6, PT, R26.reuse, R3, PT ;  /* 0x000000031a00720c */ /* 0x040fe20003fc4070 */
[----:B------:R-:W-:Y:S02]  /*ba90*/  IMAD R0, R26, R9, R0 ;  /* 0x000000091a007224 */ /* 0x000fe400078e0200 */
[----:B------:R-:W-:Y:S02]  /*baa0*/  @!P1 IMAD.IADD R4, R4, 0x1, -R26 ;  /* 0x0000000104049824 */ /* 0x000fe400078e0a1a */
[----:B0-----:R-:W-:Y:S02]  /*bab0*/  IMAD.MOV.U32 R8, RZ, RZ, R7 ;  /* 0x000000ffff087224 */ /* 0x001fe400078e0007 */
[----:B------:R-:W-:-:S06]  /*bac0*/  @!P3 IMAD.MOV R4, RZ, RZ, -R4 ;  /* 0x000000ffff04b224 */ /* 0x000fcc00078e0a04 */
[----:B------:R-:W-:Y:S01]  /*bad0*/  @!P6 IMAD.IADD R3, R3, 0x1, -R26 ;  /* 0x000000010303e824 */ /* 0x000fe200078e0a1a */
[----:B------:R-:W-:Y:S01]  /*bae0*/  ISETP.GT.U32.AND P6, PT, R26, R0, PT ;  /* 0x000000001a00720c */ /* 0x000fe20003fc4070 */
[----:B------:R-:W-:Y:S01]  /*baf0*/  @!P0 IMAD.MOV R11, RZ, RZ, -R11 ;  /* 0x000000ffff0b8224 */ /* 0x000fe200078e0a0b */
[----:B------:R-:W-:Y:S01]  /*bb00*/  ISETP.GE.AND P1, PT, R10, RZ, PT ;  /* 0x000000ff0a00720c */ /* 0x000fe20003f26270 */
[----:B------:R-:W-:Y:S01]  /*bb10*/  IMAD.HI.U32 R10, R2, R8, RZ ;  /* 0x00000008020a7227 */ /* 0x000fe200078e00ff */
[----:B------:R-:W-:Y:S01]  /*bb20*/  ISETP.GT.U32.AND P3, PT, R26, R6, PT ;  /* 0x000000061a00720c */ /* 0x000fe20003f64070 */
[----:B------:R0:W-:Y:S02]  /*bb30*/  STL [R1+0x72c], R4 ;  /* 0x00072c0401007387 */ /* 0x0001e40000100800 */
[----:B------:R-:W-:Y:S02]  /*bb40*/  IMAD.MOV R10, RZ, RZ, -R10 ;  /* 0x000000ffff0a7224 */ /* 0x000fe400078e0a0a */
[----:B------:R-:W-:Y:S04]  /*bb50*/  STL [R1+0x8d8], R11 ;  /* 0x0008d80b01007387 */ /* 0x000fe80000100800 */
[----:B------:R1:W-:Y:S01]  /*bb60*/  STL [R1+0x53f8], R28 ;  /* 0x0053f81c01007387 */ /* 0x0003e20000100800 */
[----:B------:R-:W-:-:S02]  /*bb70*/  @!P6 IMAD.IADD R0, R0, 0x1, -R26 ;  /* 0x000000010000e824 */ /* 0x000fc400078e0a1a */
[----:B0-----:R-:W-:Y:S02]  /*bb80*/  IMAD R4, R26, R10, R8 ;  /* 0x0000000a1a047224 */ /* 0x001fe400078e0208 */
[----:B-1----:R-:W-:Y:S02]  /*bb90*/  IMAD.MOV.U32 R28, RZ, RZ, R3 ;  /* 0x000000ffff1c7224 */ /* 0x002fe400078e0003 */
[----:B------:R-:W-:Y:S01]  /*bba0*/  @!P3 IMAD.IADD R6, R6, 0x1, -R26 ;  /* 0x000000010606b824 */ /* 0x000fe200078e0a1a */
[----:B------:R-:W5:Y:S01]  /*bbb0*/  LDL.LU R3, [R1+0x94] ;  /* 0x0000940001037983 */ /* 0x000f620000300800 */
[----:B------:R-:W-:Y:S01]  /*bbc0*/  @!P2 IMAD.MOV R28, RZ, RZ, -R28 ;  /* 0x000000ffff1ca224 */ /* 0x000fe200078e0a1c */
[----:B------:R-:W-:Y:S01]  /*bbd0*/  ISETP.GT.U32.AND P2, PT, R26, R0, PT ;  /* 0x000000001a00720c */ /* 0x000fe20003f44070 */
[----:B------:R-:W-:-:S03]  /*bbe0*/  @!P1 IMAD.MOV R6, RZ, RZ, -R6 ;  /* 0x000000ffff069224 */ /* 0x000fc600078e0a06 */
[----:B------:R0:W-:Y:S04]  /*bbf0*/  STL [R1+0x8d4], R28 ;  /* 0x0008d41c01007387 */ /* 0x0001e80000100800 */
[----:B0-----:R-:W5:Y:S05]  /*bc00*/  LDL.LU R28, [R1+0x53f8] ;  /* 0x0053f800011c7983 */ /* 0x001f6a0000300800 */
[----:B------:R-:W-:Y:S01]  /*bc10*/  @!P2 IMAD.IADD R0, R0, 0x1, -R26 ;  /* 0x000000010000a824 */ /* 0x000fe200078e0a1a */
[----:B------:R0:W-:Y:S01]  /*bc20*/  STL [R1+0x8d0], R6 ;  /* 0x0008d00601007387 */ /* 0x0001e20000100800 */
[----:B--2---:R-:W-:-:S02]  /*bc30*/  IABS R11, R23 ;  /* 0x00000017000b7213 */ /* 0x004fc40000000000 */
[----:B---3--:R-:W-:Y:S02]  /*bc40*/  IABS R7, R12 ;  /* 0x0000000c00077213 */ /* 0x008fe40000000000 */
[----:B------:R-:W-:-:S03]  /*bc50*/  ISETP.GE.AND P0, PT, R12, RZ, PT ;  /* 0x000000ff0c00720c */ /* 0x000fc60003f06270 */
[----:B------:R-:W-:Y:S01]  /*bc60*/  IMAD.HI.U32 R12, R2, R7, RZ ;  /* 0x00000007020c7227 */ /* 0x000fe200078e00ff */
[----:B----4-:R-:W-:-:S03]  /*bc70*/  IABS R8, R13 ;  /* 0x0000000d00087213 */ /* 0x010fc60000000000 */
[----:B------:R-:W-:Y:S01]  /*bc80*/  IMAD.MOV R12, RZ, RZ, -R12 ;  /* 0x000000ffff0c7224 */ /* 0x000fe200078e0a0c */
[----:B-----5:R-:W-:-:S03]  /*bc90*/  IABS R9, R14 ;  /* 0x0000000e00097213 */ /* 0x020fc60000000000 */
[----:B------:R-:W-:Y:S02]  /*bca0*/  IMAD R7, R26, R12, R7 ;  /* 0x0000000c1a077224 */ /* 0x000fe400078e0207 */
[----:B------:R-:W-:Y:S01]  /*bcb0*/  IMAD.HI.U32 R12, R2, R8, RZ ;  /* 0x00000008020c7227 */ /* 0x000fe200078e00ff */
[----:B------:R-:W-:-:S03]  /*bcc0*/  IABS R10, R22 ;  /* 0x00000016000a7213 */ /* 0x000fc60000000000 */
[----:B------:R-:W-:Y:S02]  /*bcd0*/  IMAD.MOV.U32 R22, RZ, RZ, R21 ;  /* 0x000000ffff167224 */ /* 0x000fe400078e0015 */
[----:B------:R-:W-:-:S04]  /*bce0*/  IMAD.HI.U32 R13, R2, R9, RZ ;  /* 0x00000009020d7227 */ /* 0x000fc800078e00ff */
[----:B------:R-:W-:Y:S02]  /*bcf0*/  IMAD.MOV.U32 R21, RZ, RZ, R17 ;  /* 0x000000ffff157224 */ /* 0x000fe400078e0011 */
[----:B------:R-:W-:Y:S02]  /*bd00*/  IMAD.MOV.U32 R17, RZ, RZ, R15 ;  /* 0x000000ffff117224 */ /* 0x000fe400078e000f */
[----:B------:R-:W-:-:S04]  /*bd10*/  IMAD.HI.U32 R15, R2, R11, RZ ;  /* 0x0000000b020f7227 */ /* 0x000fc800078e00ff */
[----:B------:R-:W-:Y:S02]  /*bd20*/  IMAD.MOV R12, RZ, RZ, -R12 ;  /* 0x000000ffff0c7224 */ /* 0x000fe400078e0a0c */
[----:B------:R-:W-:-:S04]  /*bd30*/  IMAD.HI.U32 R14, R2, R10, RZ ;  /* 0x0000000a020e7227 */ /* 0x000fc800078e00ff */
[----:B------:R-:W-:Y:S02]  /*bd40*/  IMAD.MOV R13, RZ, RZ, -R13 ;  /* 0x000000ffff0d7224 */ /* 0x000fe400078e0a0d */
[----:B0-----:R-:W-:Y:S02]  /*bd50*/  IMAD.MOV.U32 R6, RZ, RZ, R23 ;  /* 0x000000ffff067224 */ /* 0x001fe400078e0017 */
[----:B------:R-:W-:Y:S01]  /*bd60*/  IMAD.MOV R15, RZ, RZ, -R15 ;  /* 0x000000ffff0f7224 */ /* 0x000fe200078e0a0f */
[----:B------:R-:W2:Y:S01]  /*bd70*/  LDL.LU R23, [R1+0xac] ;  /* 0x0000ac0001177983 */ /* 0x000ea20000300800 */
[----:B------:R-:W-:Y:S02]  /*bd80*/  IMAD.MOV R14, RZ, RZ, -R14 ;  /* 0x000000ffff0e7224 */ /* 0x000fe400078e0a0e */
[C---:B------:R-:W-:Y:S02]  /*bd90*/  IMAD R8, R26.reuse, R12, R8 ;  /* 0x0000000c1a087224 */ /* 0x040fe400078e0208 */
[----:B------:R-:W3:Y:S01]  /*bda0*/  LDL.LU R12, [R1+0x9c] ;  /* 0x00009c00010c7983 */ /* 0x000ee20000300800 */
[----:B------:R-:W-:-:S03]  /*bdb0*/  IMAD R9, R26, R13, R9 ;  /* 0x0000000d1a097224 */ /* 0x000fc600078e0209 */
[----:B------:R-:W4:Y:S01]  /*bdc0*/  LDL.LU R13, [R1+0xa4] ;  /* 0x0000a400010d7983 */ /* 0x000f220000300800 */
[C---:B------:R-:W-:Y:S02]  /*bdd0*/  IMAD R10, R26.reuse, R14, R10 ;  /* 0x0000000e1a0a7224 */ /* 0x040fe400078e020a */
[----:B------:R-:W-:Y:S02]  /*bde0*/  IMAD R11, R26, R15, R11 ;  /* 0x0000000f1a0b7224 */ /* 0x000fe400078e020b */
[----:B------:R-:W5:Y:S01]  /*bdf0*/  LDL.LU R15, [R1+0xa8] ;  /* 0x0000a800010f7983 */ /* 0x000f620000300800 */
[----:B------:R-:W-:-:S03]  /*be00*/  IMAD.MOV.U32 R14, RZ, RZ, R0 ;  /* 0x000000ffff0e7224 */ /* 0x000fc600078e0000 */
[----:B------:R-:W2:Y:S01]  /*be10*/  LDL.LU R0, [R1+0x98] ;  /* 0x0000980001007983 */ /* 0x000ea20000300800 */
[C---:B------:R-:W-:Y:S02]  /*be20*/  ISETP.GT.U32.AND P3, PT, R26.reuse, R4, PT ;  /* 0x000000041a00720c */ /* 0x040fe40003f64070 */
[----:B------:R-:W-:-:S11]  /*be30*/  ISETP.GT.U32.AND P6, PT, R26, R7, PT ;  /* 0x000000071a00720c */ /* 0x000fd60003fc4070 */
[--C-:B------:R-:W-:Y:S02]  /*be40*/  @!P3 IMAD.IADD R4, R4, 0x1, -R26.reuse ;  /* 0x000000010404b824 */ /* 0x100fe400078e0a1a */
[----:B------:R-:W-:-:S03]  /*be50*/  @!P6 IMAD.IADD R7, R7, 0x1, -R26 ;  /* 0x000000010707e824 */ /* 0x000fc600078e0a1a */
[C---:B------:R-:W-:Y:S02]  /*be60*/  ISETP.GT.U32.AND P3, PT, R26.reuse, R4, PT ;  /* 0x000000041a00720c */ /* 0x040fe40003f64070 */
[C---:B------:R-:W-:Y:S02]  /*be70*/  ISETP.GT.U32.AND P6, PT, R26.reuse, R7, PT ;  /* 0x000000071a00720c */ /* 0x040fe40003fc4070 */
[----:B------:R-:W-:Y:S01]  /*be80*/  ISETP.GT.U32.AND P2, PT, R26, R8, PT ;  /* 0x000000081a00720c */ /* 0x000fe20003f44070 */
[----:B------:R-:W-:Y:S01]  /*be90*/  @!P5 IMAD.MOV R14, RZ, RZ, -R14 ;  /* 0x000000ffff0ed224 */ /* 0x000fe200078e0a0e */
[----:B------:R-:W-:-:S07]  /*bea0*/  ISETP.GE.AND P1, PT, R3, RZ, PT ;  /* 0x000000ff0300720c */ /* 0x000fce0003f26270 */
[--C-:B------:R-:W-:Y:S01]  /*beb0*/  @!P3 IMAD.IADD R4, R4, 0x1, -R26.reuse ;  /* 0x000000010404b824 */ /* 0x100fe200078e0a1a */
[----:B------:R0:W-:Y:S01]  /*bec0*/  STL [R1+0x8cc], R14 ;  /* 0x0008cc0e01007387 */ /* 0x0001e20000100800 */
[----:B------:R-:W-:Y:S02]  /*bed0*/  @!P6 IMAD.IADD R7, R7, 0x1, -R26 ;  /* 0x000000010707e824 */ /* 0x000fe400078e0a1a */
[----:B------:R-:W-:Y:S02]  /*bee0*/  @!P4 IMAD.MOV R4, RZ, RZ, -R4 ;  /* 0x000000ffff04c224 */ /* 0x000fe400078e0a04 */
[----:B------:R-:W-:Y:S02]  /*bef0*/  @!P0 IMAD.MOV R7, RZ, RZ, -R7 ;  /* 0x000000ffff078224 */ /* 0x000fe400078e0a07 */
[----:B------:R-:W-:Y:S01]  /*bf00*/  @!P2 IMAD.IADD R8, R8, 0x1, -R26 ;  /* 0x000000010808a824 */ /* 0x000fe200078e0a1a */
[----:B0-----:R-:W2:Y:S04]  /*bf10*/  LDL.LU R14, [R1+0xb4] ;  /* 0x0000b400010e7983 */ /* 0x001ea80000300800 */
[----:B------:R5:W-:Y:S04]  /*bf20*/  STL [R1+0x8c8], R4 ;  /* 0x0008c80401007387 */ /* 0x000be80000100800 */
[----:B------:R-:W-:Y:S01]  /*bf30*/  STL [R1+0x8c4], R7 ;  /* 0x0008c40701007387 */ /* 0x000fe20000100800 */
[----:B----4-:R-:W-:-:S02]  /*bf40*/  IABS R3, R13 ;  /* 0x0000000d00037213 */ /* 0x010fc40000000000 */
[----:B---3--:R-:W-:Y:S02]  /*bf50*/  ISETP.GE.AND P2, PT, R12, RZ, PT ;  /* 0x000000ff0c00720c */ /* 0x008fe40003f46270 */
[----:B-----5:R-:W-:Y:S02]  /*bf60*/  IABS R4, R15 ;  /* 0x0000000f00047213 */ /* 0x020fe40000000000 */
[----:B--2---:R-:W-:Y:S01]  /*bf70*/  ISETP.GE.AND P4, PT, R0, RZ, PT ;  /* 0x000000ff0000720c */ /* 0x004fe20003f86270 */
[----:B------:R-:W-:Y:S01]  /*bf80*/  IMAD.HI.U32 R0, R2, R3, RZ ;  /* 0x0000000302007227 */ /* 0x000fe200078e00ff */
[----:B------:R0:W-:Y:S03]  /*bf90*/  STL [R1+0x53f4], R23 ;  /* 0x0053f41701007387 */ /* 0x0001e60000100800 */
[----:B------:R-:W-:Y:S02]  /*bfa0*/  IMAD.MOV.U32 R12, RZ, RZ, R6 ;  /* 0x000000ffff0c7224 */ /* 0x000fe400078e0006 */
[----:B------:R-:W-:-:S02]  /*bfb0*/  IMAD.MOV R6, RZ, RZ, -R0 ;  /* 0x000000ffff067224 */ /* 0x000fc400078e0a00 */
[----:B------:R-:W-:Y:S01]  /*bfc0*/  IMAD.MOV.U32 R0, RZ, RZ, R4 ;  /* 0x000000ffff007224 */ /* 0x000fe200078e0004 */
[----:B------:R-:W-:Y:S02]  /*bfd0*/  IABS R4, R23 ;  /* 0x0000001700047213 */ /* 0x000fe40000000000 */
[----:B0-----:R-:W2:Y:S01]  /*bfe0*/  LDL.LU R23, [R1+0xb0] ;  /* 0x0000b00001177983 */ /* 0x001ea20000300800 */
[C---:B------:R-:W-:Y:S02]  /*bff0*/  ISETP.GT.U32.AND P3, PT, R26.reuse, R9, PT ;  /* 0x000000091a00720c */ /* 0x040fe40003f64070 */
[----:B------:R-:W-:-:S11]  /*c000*/  ISETP.GT.U32.AND P5, PT, R26, R10, PT ;  /* 0x0000000a1a00720c */ /* 0x000fd60003fa4070 */
[--C-:B------:R-:W-:Y:S02]  /*c010*/  @!P3 IMAD.IADD R9, R9, 0x1, -R26.reuse ;  /* 0x000000010909b824 */ /* 0x100fe400078e0a1a */
[----:B------:R-:W-:-:S03]  /*c020*/  @!P5 IMAD.IADD R10, R10, 0x1, -R26 ;  /* 0x000000010a0ad824 */ /* 0x000fc600078e0a1a */
[C---:B------:R-:W-:Y:S01]  /*c030*/  ISETP.GT.U32.AND P5, PT, R26.reuse, R9, PT ;  /* 0x000000091a00720c */ /* 0x040fe20003fa4070 */
[C---:B------:R-:W-:Y:S01]  /*c040*/  IMAD R3, R26.reuse, R6, R3 ;  /* 0x000000061a037224 */ /* 0x040fe200078e0203 */
[----:B------:R-:W-:-:S11]  /*c050*/  ISETP.GT.U32.AND P3, PT, R26, R8, PT ;  /* 0x000000081a00720c */ /* 0x000fd60003f64070 */
[--C-:B------:R-:W-:Y:S01]  /*c060*/  @!P5 IMAD.IADD R9, R9, 0x1, -R26.reuse ;  /* 0x000000010909d824 */ /* 0x100fe200078e0a1a */
[----:B------:R-:W-:Y:S01]  /*c070*/  ISETP.GT.U32.AND P5, PT, R26, R3, PT ;  /* 0x000000031a00720c */ /* 0x000fe20003fa4070 */
[----:B------:R-:W-:Y:S01]  /*c080*/  @!P3 IMAD.IADD R8, R8, 0x1, -R26 ;  /* 0x000000010808b824 */ /* 0x000fe200078e0a1a */
[----:B------:R-:W-:-:S11]  /*c090*/  ISETP.GE.AND P3, PT, R12, RZ, PT ;  /* 0x000000ff0c00720c */ /* 0x000fd60003f66270 */
[----:B------:R-:W-:Y:S01]  /*c0a0*/  @!P5 IMAD.IADD R3, R3, 0x1, -R26 ;  /* 0x000000010303d824 */ /* 0x000fe200078e0a1a */
[----:B------:R-:W-:Y:S01]  /*c0b0*/  ISETP.GE.AND P5, PT, R15, RZ, PT ;  /* 0x000000ff0f00720c */ /* 0x000fe20003fa6270 */
[----:B------:R-:W-:Y:S01]  /*c0c0*/  IMAD.MOV.U32 R15, RZ, RZ, R8 ;  /* 0x000000ffff0f7224 */ /* 0x000fe200078e0008 */
[----:B--2---:R-:W-:Y:S01]  /*c0d0*/  IABS R12, R23 ;  /* 0x00000017000c7213 */ /* 0x004fe20000000000 */
[----:B------:R-:W-:Y:S02]  /*c0e0*/  IMAD.MOV.U32 R8, RZ, RZ, R23 ;  /* 0x000000ffff087224 */ /* 0x000fe400078e0017 */
[----:B------:R-:W2:Y:S01]  /*c0f0*/  LDL.LU R23, [R1+0x53f4] ;  /* 0x0053f40001177983 */ /* 0x000ea20000300800 */
[----:B------:R-:W-:Y:S01]  /*c100*/  ISETP.GT.U32.AND P6, PT, R26, R11, PT ;  /* 0x0000000b1a00720c */ /* 0x000fe20003fc4070 */
[----:B------:R-:W-:-:S12]  /*c110*/  @!P1 IMAD.MOV R15, RZ, RZ, -R15 ;  /* 0x000000ffff0f9224 */ /* 0x000fd800078e0a0f */
[--C-:B------:R-:W-:Y:S01]  /*c120*/  @!P6 IMAD.IADD R11, R11, 0x1, -R26.reuse ;  /* 0x000000010b0be824 */ /* 0x100fe200078e0a1a */
[----:B------:R-:W-:Y:S01]  /*c130*/  ISETP.GT.U32.AND P6, PT, R26, R10, PT ;  /* 0x0000000a1a00720c */ /* 0x000fe20003fc4070 */
[----:B------:R-:W-:Y:S01]  /*c140*/  @!P4 IMAD.MOV R9, RZ, RZ, -R9 ;  /* 0x000000ffff09c224 */ /* 0x000fe200078e0a09 */
[----:B------:R0:W-:Y:S04]  /*c150*/  STL [R1+0x8c0], R15 ;  /* 0x0008c00f01007387 */ /* 0x0001e80000100800 */
[----:B0-----:R-:W3:Y:S07]  /*c160*/  LDL.LU R15, [R1+0xe4] ;  /* 0x0000e400010f7983 */ /* 0x001eee0000300800 */
[----:B------:R-:W-:Y:S01]  /*c170*/  @!P6 IMAD.IADD R10, R10, 0x1, -R26 ;  /* 0x000000010a0ae824 */ /* 0x000fe200078e0a1a */
[----:B------:R-:W-:Y:S03]  /*c180*/  STL [R1+0x8bc], R9 ;  /* 0x0008bc0901007387 */ /* 0x000fe60000100800 */
[----:B------:R-:W-:-:S02]  /*c190*/  @!P2 IMAD.MOV R10, RZ, RZ, -R10 ;  /* 0x000000ffff0aa224 */ /* 0x000fc400078e0a0a */
[----:B------:R-:W-:-:S04]  /*c1a0*/  IMAD.HI.U32 R6, R2, R0, RZ ;  /* 0x0000000002067227 */ /* 0x000fc800078e00ff */
[----:B------:R-:W-:-:S04]  /*c1b0*/  IMAD.MOV R6, RZ, RZ, -R6 ;  /* 0x000000ffff067224 */ /* 0x000fc800078e0a06 */
[C---:B------:R-:W-:Y:S01]  /*c1c0*/  IMAD R0, R26.reuse, R6, R0 ;  /* 0x000000061a007224 */ /* 0x040fe200078e0200 */
[----:B--2---:R-:W-:Y:S02]  /*c1d0*/  ISETP.GE.AND P2, PT, R23, RZ, PT ;  /* 0x000000ff1700720c */ /* 0x004fe40003f46270 */
[----:B------:R-:W2:Y:S02]  /*c1e0*/  LDL.LU R23, [R1+0xe8] ;  /* 0x0000e80001177983 */ /* 0x000ea40000300800 */
[C---:B------:R-:W-:Y:S02]  /*c1f0*/  ISETP.GT.U32.AND P6, PT, R26.reuse, R0, PT ;  /* 0x000000001a00720c */ /* 0x040fe40003fc4070 */
[C---:B------:R-:W-:Y:S02]  /*c200*/  ISETP.GT.U32.AND P0, PT, R26.reuse, R11, PT ;  /* 0x0000000b1a00720c */ /* 0x040fe40003f04070 */
[----:B------:R-:W-:-:S09]  /*c210*/  ISETP.GT.U32.AND P1, PT, R26, R3, PT ;  /* 0x000000031a00720c */ /* 0x000fd20003f24070 */
[----:B------:R-:W-:-:S05]  /*c220*/  @!P6 IMAD.IADD R0, R0, 0x1, -R26 ;  /* 0x000000010000e824 */ /* 0x000fca00078e0a1a */
[----:B------:R-:W-:Y:S01]  /*c230*/  ISETP.GT.U32.AND P6, PT, R26, R0, PT ;  /* 0x000000001a00720c */ /* 0x000fe20003fc4070 */
[--C-:B------:R-:W-:Y:S01]  /*c240*/  @!P0 IMAD.IADD R11, R11, 0x1, -R26.reuse ;  /* 0x000000010b0b8824 */ /* 0x100fe200078e0a1a */
[----:B------:R-:W-:Y:S01]  /*c250*/  ISETP.GE.AND P0, PT, R13, RZ, PT ;  /* 0x000000ff0d00720c */ /* 0x000fe20003f06270 */
[----:B------:R-:W-:Y:S02]  /*c260*/  @!P1 IMAD.IADD R3, R3, 0x1, -R26 ;  /* 0x0000000103039824 */ /* 0x000fe400078e0a1a */
[----:B------:R-:W-:Y:S01]  /*c270*/  @!P3 IMAD.MOV R11, RZ, RZ, -R11 ;  /* 0x000000ffff0bb224 */ /* 0x000fe200078e0a0b */
[----:B------:R-:W-:-:S07]  /*c280*/  ISETP.GE.AND P3, PT, R8, RZ, PT ;  /* 0x000000ff0800720c */ /* 0x000fce0003f66270 */
[----:B------:R-:W-:-:S04]  /*c290*/  @!P6 IMAD.IADD R0, R0, 0x1, -R26 ;  /* 0x000000010000e824 */ /* 0x000fc800078e0a1a */
[----:B------:R-:W-:Y:S02]  /*c2a0*/  IMAD.MOV.U32 R8, RZ, RZ, R0 ;  /* 0x000000ffff087224 */ /* 0x000fe400078e0000 */
[----:B------:R-:W-:Y:S01]  /*c2b0*/  @!P0 IMAD.MOV R3, RZ, RZ, -R3 ;  /* 0x000000ffff038224 */ /* 0x000fe200078e0a03 */
[----:B------:R-:W-:Y:S01]  /*c2c0*/  STL [R1+0x8b8], R10 ;  /* 0x0008b80a01007387 */ /* 0x000fe20000100800 */
[----:B------:R-:W-:Y:S01]  /*c2d0*/  @!P5 IMAD.MOV R8, RZ, RZ, -R8 ;  /* 0x000000ffff08d224 */ /* 0x000fe200078e0a08 */
[----:B------:R-:W-:Y:S02]  /*c2e0*/  IABS R6, R14 ;  /* 0x0000000e00067213 */ /* 0x000fe40000000000 */
[----:B------:R0:W-:Y:S01]  /*c2f0*/  STL [R1+0x8b4], R11 ;  /* 0x0008b40b01007387 */ /* 0x0001e20000100800 */
[----:B------:R-:W-:-:S03]  /*c300*/  ISETP.GE.AND P1, PT, R14, RZ, PT ;  /* 0x000000ff0e00720c */ /* 0x000fc60003f26270 */
[----:B------:R-:W4:Y:S04]  /*c310*/  LDL R14, [R1+0xc0] ;  /* 0x0000c000010e7983 */ /* 0x000f280000100800 */
[----:B------:R-:W-:Y:S04]  /*c320*/  STL [R1+0x8b0], R3 ;  /* 0x0008b00301007387 */ /* 0x000fe80000100800 */
[----:B------:R-:W-:Y:S01]  /*c330*/  STL [R1+0x8ac], R8 ;  /* 0x0008ac0801007387 */ /* 0x000fe20000100800 */
[----:B--2---:R-:W-:Y:S02]  /*c340*/  ISETP.GE.AND P5, PT, R23, RZ, PT ;  /* 0x000000ff1700720c */ /* 0x004fe40003fa6270 */
[----:B0-----:R-:W-:-:S02]  /*c350*/  IABS R11, R23 ;  /* 0x00000017000b7213 */ /* 0x001fc40000000000 */
[----:B------:R-:W2:Y:S01]  /*c360*/  LDL.LU R23, [R1+0xd4] ;  /* 0x0000d40001177983 */ /* 0x000ea20000300800 */
[----:B------:R-:W-:-:S04]  /*c370*/  IMAD.HI.U32 R7, R2, R4, RZ ;  /* 0x0000000402077227 */ /* 0x000fc800078e00ff */
[----:B------:R-:W-:-:S04]  /*c380*/  IMAD.MOV R7, RZ, RZ, -R7 ;  /* 0x000000ffff077224 */ /* 0x000fc800078e0a07 */
[----:B------:R-:W-:-:S05]  /*c390*/  IMAD R4, R26, R7, R4 ;  /* 0x000000071a047224 */ /* 0x000fca00078e0204 */
[----:B------:R-:W-:Y:S01]  /*c3a0*/  ISETP.GT.U32.AND P4, PT, R26, R4, PT ;  /* 0x000000041a00720c */ /* 0x000fe20003f84070 */
[----:B------:R-:W-:Y:S01]  /*c3b0*/  IMAD.HI.U32 R13, R2, R12, RZ ;  /* 0x0000000c020d7227 */ /* 0x000fe200078e00ff */
[----:B--2---:R0:W-:Y:S04]  /*c3c0*/  STL [R1+0x53f0], R23 ;  /* 0x0053f01701007387 */ /* 0x0041e80000100800 */
[----:B0-----:R-:W2:Y:S07]  /*c3d0*/  LDL.LU R23, [R1+0xbc] ;  /* 0x0000bc0001177983 */ /* 0x001eae0000300800 */
[----:B------:R-:W-:-:S02]  /*c3e0*/  @!P4 IMAD.IADD R4, R4, 0x1, -R26 ;  /* 0x000000010404c824 */ /* 0x000fc400078e0a1a */
[----:B------:R-:W-:-:S03]  /*c3f0*/  IMAD.HI.U32 R7, R2, R6, RZ ;  /* 0x0000000602077227 */ /* 0x000fc600078e00ff */
[C---:B------:R-:W-:Y:S01]  /*c400*/  ISETP.GT.U32.AND P4, PT, R26.reuse, R4, PT ;  /* 0x000000041a00720c */ /* 0x040fe20003f84070 */
[----:B------:R-:W-:Y:S02]  /*c410*/  IMAD.MOV R13, RZ, RZ, -R13 ;  /* 0x000000ffff0d7224 */ /* 0x000fe400078e0a0d */
[----:B------:R-:W-:Y:S02]  /*c420*/  IMAD.MOV R7, RZ, RZ, -R7 ;  /* 0x000000ffff077224 */ /* 0x000fe400078e0a07 */
[C---:B------:R-:W-:Y:S01]  /*c430*/  IMAD R12, R26.reuse, R13, R12 ;  /* 0x0000000d1a0c7224 */ /* 0x040fe200078e020c */
[----:B---3--:R-:W-:Y:S01]  /*c440*/  IABS R13, R15 ;  /* 0x0000000f000d7213 */ /* 0x008fe20000000000 */
[----:B------:R-:W-:-:S04]  /*c450*/  IMAD R6, R26, R7, R6 ;  /* 0x000000071a067224 */ /* 0x000fc800078e0206 */
[----:B------:R-:W-:-:S04]  /*c460*/  IMAD.HI.U32 R0, R2, R13, RZ ;  /* 0x0000000d02007227 */ /* 0x000fc800078e00ff */
[----:B------:R-:W-:Y:S01]  /*c470*/  @!P4 IMAD.IADD R4, R4, 0x1, -R26 ;  /* 0x000000010404c824 */ /* 0x000fe200078e0a1a */
[----:B------:R-:W-:Y:S01]  /*c480*/  ISETP.GT.U32.AND P4, PT, R26, R6, PT ;  /* 0x000000061a00720c */ /* 0x000fe20003f84070 */
[----:B------:R-:W-:-:S04]  /*c490*/  IMAD.MOV R0, RZ, RZ, -R0 ;  /* 0x000000ffff007224 */ /* 0x000fc800078e0a00 */
[----:B------:R-:W-:Y:S01]  /*c4a0*/  IMAD R13, R26, R0, R13 ;  /* 0x000000001a0d7224 */ /* 0x000fe200078e020d */
[----:B------:R-:W-:Y:S02]  /*c4b0*/  ISETP.GE.AND P0, PT, R15, RZ, PT ;  /* 0x000000ff0f00720c */ /* 0x000fe40003f06270 */
[----:B------:R-:W3:Y:S05]  /*c4c0*/  LDL R15, [R1+0xd0] ;  /* 0x0000d000010f7983 */ /* 0x000eea0000100800 */
[----:B------:R-:W-:Y:S01]  /*c4d0*/  @!P4 IMAD.IADD R6, R6, 0x1, -R26 ;  /* 0x000000010606c824 */ /* 0x000fe200078e0a1a */
[----:B--2---:R-:W-:-:S05]  /*c4e0*/  IABS R10, R23 ;  /* 0x00000017000a7213 */ /* 0x004fca0000000000 */
[----:B------:R-:W-:Y:S01]  /*c4f0*/  IMAD.HI.U32 R0, R2, R10, RZ ;  /* 0x0000000a02007227 */ /* 0x000fe200078e00ff */
[----:B------:R-:W-:Y:S02]  /*c500*/  ISETP.GE.AND P4, PT, R23, RZ, PT ;  /* 0x000000ff1700720c */ /* 0x000fe40003f86270 */
[----:B------:R-:W2:Y:S01]  /*c510*/  LDL.LU R23, [R1+0x53f0] ;  /* 0x0053f00001177983 */ /* 0x000ea20000300800 */
[----:B------:R-:W-:-:S04]  /*c520*/  IMAD.MOV R0, RZ, RZ, -R0 ;  /* 0x000000ffff007224 */ /* 0x000fc800078e0a00 */
[C---:B------:R-:W-:Y:S02]  /*c530*/  IMAD R0, R26.reuse, R0, R10 ;  /* 0x000000001a007224 */ /* 0x040fe400078e020a */
[----:B------:R-:W5:Y:S01]  /*c540*/  LDL R10, [R1+0xc8] ;  /* 0x0000c800010a7983 */ /* 0x000f620000100800 */
[----:B------:R-:W-:Y:S01]  /*c550*/  ISETP.GT.U32.AND P6, PT, R26, R12, PT ;  /* 0x0000000c1a00720c */ /* 0x000fe20003fc4070 */
[----:B------:R-:W-:-:S04]  /*c560*/  IMAD.HI.U32 R3, R2, R11, RZ ;  /* 0x0000000b02037227 */ /* 0x000fc800078e00ff */
[----:B------:R-:W-:-:S08]  /*c570*/  IMAD.MOV R3, RZ, RZ, -R3 ;  /* 0x000000ffff037224 */ /* 0x000fd000078e0a03 */
[----:B------:R-:W-:Y:S02]  /*c580*/  @!P6 IMAD.IADD R12, R12, 0x1, -R26 ;  /* 0x000000010c0ce824 */ /* 0x000fe400078e0a1a */
[C---:B------:R-:W-:Y:S01]  /*c590*/  IMAD R3, R26.reuse, R3, R11 ;  /* 0x000000031a037224 */ /* 0x040fe200078e020b */
[----:B------:R-:W-:Y:S01]  /*c5a0*/  IABS R8, R22 ;  /* 0x0000001600087213 */ /* 0x000fe20000000000 */
[----:B------:R-:W3:Y:S01]  /*c5b0*/  LDL R11, [R1+0xcc] ;  /* 0x0000cc00010b7983 */ /* 0x000ee20000100800 */
[----:B------:R-:W-:-:S03]  /*c5c0*/  ISETP.GT.U32.AND P6, PT, R26, R12, PT ;  /* 0x0000000c1a00720c */ /* 0x000fc60003fc4070 */
[----:B------:R-:W-:Y:S01]  /*c5d0*/  IMAD.HI.U32 R7, R2, R8, RZ ;  /* 0x0000000802077227 */ /* 0x000fe200078e00ff */
[----:B----4-:R-:W-:-:S03]  /*c5e0*/  IABS R9, R14 ;  /* 0x0000000e00097213 */ /* 0x010fc60000000000 */
[----:B------:R-:W-:Y:S02]  /*c5f0*/  IMAD.MOV R7, RZ, RZ, -R7 ;  /* 0x000000ffff077224 */ /* 0x000fe400078e0a07 */
[----:B------:R-:W-:-:S04]  /*c600*/  IMAD.HI.U32 R14, R2, R9, RZ ;  /* 0x00000009020e7227 */ /* 0x000fc800078e00ff */
[----:B------:R-:W-:Y:S02]  /*c610*/  @!P6 IMAD.IADD R12, R12, 0x1, -R26 ;  /* 0x000000010c0ce824 */ /* 0x000fe400078e0a1a */
[----:B------:R-:W-:Y:S02]  /*c620*/  IMAD R7, R26, R7, R8 ;  /* 0x000000071a077224 */ /* 0x000fe400078e0208 */
[----:B------:R-:W-:Y:S02]  /*c630*/  IMAD.MOV.U32 R8, RZ, RZ, R12 ;  /* 0x000000ffff087224 */ /* 0x000fe400078e000c */
[----:B------:R-:W-:Y:S02]  /*c640*/  IMAD.MOV R14, RZ, RZ, -R14 ;  /* 0x000000ffff0e7224 */ /* 0x000fe400078e0a0e */
[----:B------:R-:W-:Y:S02]  /*c650*/  @!P2 IMAD.MOV R4, RZ, RZ, -R4 ;  /* 0x000000ffff04a224 */ /* 0x000fe400078e0a04 */
[----:B------:R-:W-:-:S02]  /*c660*/  @!P3 IMAD.MOV R8, RZ, RZ, -R8 ;  /* 0x000000ffff08b224 */ /* 0x000fc400078e0a08 */
[----:B------:R-:W-:Y:S01]  /*c670*/  IMAD R9, R26, R14, R9 ;  /* 0x0000000e1a097224 */ /* 0x000fe200078e0209 */
[----:B------:R-:W-:Y:S04]  /*c680*/  STL [R1+0x8a8], R4 ;  /* 0x0008a80401007387 */ /* 0x000fe80000100800 */
[----:B--2---:R0:W-:Y:S04]  /*c690*/  STL [R1+0x53e4], R23 ;  /* 0x0053e41701007387 */ /* 0x0041e80000100800 */
[----:B------:R1:W-:Y:S01]  /*c6a0*/  STL [R1+0x8a4], R8 ;  /* 0x0008a40801007387 */ /* 0x0003e20000100800 */
[----:B-----5:R-:W-:-:S02]  /*c6b0*/  IABS R14, R10 ;  /* 0x0000000a000e7213 */ /* 0x020fc40000000000 */
[----:B------:R-:W-:Y:S01]  /*c6c0*/  IABS R10, R23 ;  /* 0x00000017000a7213 */ /* 0x000fe20000000000 */
[----:B0-----:R-:W-:Y:S02]  /*c6d0*/  IMAD.MOV.U32 R23, RZ, RZ, R22 ;  /* 0x000000ffff177224 */ /* 0x001fe400078e0016 */
[----:B------:R-:W2:Y:S01]  /*c6e0*/  LDL.LU R22, [R1+0xd8] ;  /* 0x0000d80001167983 */ /* 0x000ea20000300800 */
[----:B------:R-:W-:-:S13]  /*c6f0*/  ISETP.GT.U32.AND P6, PT, R26, R13, PT ;  /* 0x0000000d1a00720c */ /* 0x000fda0003fc4070 */
[----:B------:R-:W-:Y:S01]  /*c700*/  @!P6 IMAD.IADD R13, R13, 0x1, -R26 ;  /* 0x000000010d0de824 */ /* 0x000fe200078e0a1a */
[----:B------:R-:W-:Y:S02]  /*c710*/  ISETP.GT.U32.AND P6, PT, R26, R6, PT ;  /* 0x000000061a00720c */ /* 0x000fe40003fc4070 */
[----:B---3--:R-:W-:Y:S02]  /*c720*/  IABS R4, R11 ;  /* 0x0000000b00047213 */ /* 0x008fe40000000000 */
[----:B------:R-:W-:-:S05]  /*c730*/  IABS R11, R15 ;  /* 0x0000000f000b7213 */ /* 0x000fca0000000000 */
[----:B-1----:R-:W-:-:S04]  /*c740*/  IMAD.HI.U32 R8, R2, R11, RZ ;  /* 0x0000000b02087227 */ /* 0x002fc800078e00ff */
[----:B------:R-:W-:Y:S02]  /*c750*/  IMAD.MOV.U32 R12, RZ, RZ, R4 ;  /* 0x000000ffff0c7224 */ /* 0x000fe400078e0004 */
[----:B------:R-:W-:Y:S02]  /*c760*/  IMAD.MOV R8, RZ, RZ, -R8 ;  /* 0x000000ffff087224 */ /* 0x000fe400078e0a08 */
[----:B------:R-:W-:Y:S02]  /*c770*/  @!P6 IMAD.IADD R6, R6, 0x1, -R26 ;  /* 0x000000010606e824 */ /* 0x000fe400078e0a1a */
[----:B------:R-:W-:-:S04]  /*c780*/  IMAD.HI.U32 R4, R2, R12, RZ ;  /* 0x0000000c02047227 */ /* 0x000fc800078e00ff */
[C---:B------:R-:W-:Y:S02]  /*c790*/  IMAD R8, R26.reuse, R8, R11 ;  /* 0x000000081a087224 */ /* 0x040fe400078e020b */
[----:B------:R-:W-:Y:S02]  /*c7a0*/  IMAD.MOV.U32 R11, RZ, RZ, R6 ;  /* 0x000000ffff0b7224 */ /* 0x000fe400078e0006 */
[----:B------:R-:W-:Y:S02]  /*c7b0*/  IMAD.MOV R4, RZ, RZ, -R4 ;  /* 0x000000ffff047224 */ /* 0x000fe400078e0a04 */
[----:B------:R-:W-:Y:S02]  /*c7c0*/  @!P1 IMAD.MOV R11, RZ, RZ, -R11 ;  /* 0x000000ffff0b9224 */ /* 0x000fe400078e0a0b */
[----:B------:R-:W-:Y:S02]  /*c7d0*/  IMAD R4, R26, R4, R12 ;  /* 0x000000041a047224 */ /* 0x000fe400078e020c */
[----:B------:R-:W3:Y:S04]  /*c7e0*/  LDL.LU R12, [R1+0xc0] ;  /* 0x0000c000010c7983 */ /* 0x000ee80000300800 */
[----:B------:R-:W4:Y:S04]  /*c7f0*/  LDL R6, [R1+0xdc] ;  /* 0x0000dc0001067983 */ /* 0x000f280000100800 */
[----:B------:R2:W-:Y:S02]  /*c800*/  STL [R1+0x6f0], R11 ;  /* 0x0006f00b01007387 */ /* 0x0005e40000100800 */
[----:B--2---:R-:W-:-:S02]  /*c810*/  IABS R11, R22 ;  /* 0x00000016000b7213 */ /* 0x004fc40000000000 */
[----:B------:R0:W-:Y:S04]  /*c820*/  STL [R1+0x53e8], R22 ;  /* 0x0053e81601007387 */ /* 0x0001e80000100800 */
[----:B0-----:R-:W2:Y:S01]  /*c830*/  LDL.LU R22, [R1+0xc8] ;  /* 0x0000c80001167983 */ /* 0x001ea20000300800 */
[----:B------:R-:W-:Y:S01]  /*c840*/  ISETP.GT.U32.AND P6, PT, R26, R0, PT ;  /* 0x000000001a00720c */ /* 0x000fe20003fc4070 */
[----:B------:R-:W-:-:S04]  /*c850*/  IMAD.HI.U32 R15, R2, R14, RZ ;  /* 0x0000000e020f7227 */ /* 0x000fc800078e00ff */
[----:B------:R-:W-:-:S04]  /*c860*/  IMAD.MOV R15, RZ, RZ, -R15 ;  /* 0x000000ffff0f7224 */ /* 0x000fc800078e0a0f */
[C---:B------:R-:W-:Y:S01]  /*c870*/  IMAD R15, R26.reuse, R15, R14 ;  /* 0x0000000f1a0f7224 */ /* 0x040fe200078e020e */
[----:B------:R-:W-:-:S03]  /*c880*/  ISETP.GT.U32.AND P2, PT, R26, R13, PT ;  /* 0x0000000d1a00720c */ /* 0x000fc60003f44070 */
[----:B------:R-:W-:Y:S01]  /*c890*/  @!P6 IMAD.IADD R0, R0, 0x1, -R26 ;  /* 0x000000010000e824 */ /* 0x000fe200078e0a1a */
[----:B------:R-:W-:Y:S01]  /*c8a0*/  ISETP.GT.U32.AND P6, PT, R26, R15, PT ;  /* 0x0000000f1a00720c */ /* 0x000fe20003fc4070 */
[----:B------:R-:W-:-:S08]  /*c8b0*/  IMAD.HI.U32 R14, R2, R10, RZ ;  /* 0x0000000a020e7227 */ /* 0x000fd000078e00ff */
[----:B------:R-:W-:-:S04]  /*c8c0*/  @!P2 IMAD.IADD R13, R13, 0x1, -R26 ;  /* 0x000000010d0da824 */ /* 0x000fc800078e0a1a */
[----:B------:R-:W-:Y:S02]  /*c8d0*/  @!P6 IMAD.IADD R15, R15, 0x1, -R26 ;  /* 0x000000010f0fe824 */ /* 0x000fe400078e0a1a */
[----:B------:R-:W-:-:S03]  /*c8e0*/  @!P0 IMAD.MOV R13, RZ, RZ, -R13 ;  /* 0x000000ffff0d8224 */ /* 0x000fc600078e0a0d */
[C---:B------:R-:W-:Y:S01]  /*c8f0*/  ISETP.GT.U32.AND P0, PT, R26.reuse, R15, PT ;  /* 0x0000000f1a00720c */ /* 0x040fe20003f04070 */
[----:B------:R-:W-:Y:S01]  /*c900*/  IMAD.MOV R14, RZ, RZ, -R14 ;  /* 0x000000ffff0e7224 */ /* 0x000fe200078e0a0e */
[----:B------:R-:W-:Y:S03]  /*c910*/  STL [R1+0x6ec], R13 ;  /* 0x0006ec0d01007387 */ /* 0x000fe60000100800 */
[----:B------:R-:W-:-:S08]  /*c920*/  IMAD R10, R26, R14, R10 ;  /* 0x0000000e1a0a7224 */ /* 0x000fd000078e020a */
[----:B------:R-:W-:Y:S01]  /*c930*/  @!P0 IMAD.IADD R15, R15, 0x1, -R26 ;  /* 0x000000010f0f8824 */ /* 0x000fe200078e0a1a */
[----:B--2---:R0:W-:Y:S04]  /*c940*/  STL [R1+0x53ec], R22 ;  /* 0x0053ec1601007387 */ /* 0x0041e80000100800 */
[----:B------:R-:W2:Y:S01]  /*c950*/  LDL.LU R14, [R1+0xcc] ;  /* 0x0000cc00010e7983 */ /* 0x000ea20000300800 */
[----:B0-----:R-:W-:-:S03]  /*c960*/  IMAD.MOV.U32 R22, RZ, RZ, R23 ;  /* 0x000000ffff167224 */ /* 0x001fc600078e0017 */
[----:B------:R-:W5:Y:S02]  /*c970*/  LDL.LU R23, [R1+0xe0] ;  /* 0x0000e00001177983 */ /* 0x000f640000300800 */
[----:B------:R-:W-:Y:S02]  /*c980*/  ISETP.GE.AND P0, PT, R22, RZ, PT ;  /* 0x000000ff1600720c */ /* 0x000fe40003f06270 */
[----:B------:R-:W5:Y:S01]  /*c990*/  LDL.LU R22, [R1+0x53ec] ;  /* 0x0053ec0001167983 */ /* 0x000f620000300800 */
[C---:B------:R-:W-:Y:S02]  /*c9a0*/  ISETP.GT.U32.AND P3, PT, R26.reuse, R3, PT ;  /* 0x000000031a00720c */ /* 0x040fe40003f64070 */
[----:B------:R-:W-:-:S11]  /*c9b0*/  ISETP.GT.U32.AND P2, PT, R26, R9, PT ;  /* 0x000000091a00720c */ /* 0x000fd60003f44070 */
[--C-:B------:R-:W-:Y:S01]  /*c9c0*/  @!P3 IMAD.IADD R3, R3, 0x1, -R26.reuse ;  /* 0x000000010303b824 */ /* 0x100fe200078e0a1a */
[C---:B------:R-:W-:Y:S01]  /*c9d0*/  ISETP.GT.U32.AND P3, PT, R26.reuse, R7, PT ;  /* 0x000000071a00720c */ /* 0x040fe20003f64070 */
[----:B------:R-:W-:Y:S01]  /*c9e0*/  @!P2 IMAD.IADD R9, R9, 0x1, -R26 ;  /* 0x000000010909a824 */ /* 0x000fe200078e0a1a */
[C---:B------:R-:W-:Y:S02]  /*c9f0*/  ISETP.GT.U32.AND P1, PT, R26.reuse, R0, PT ;  /* 0x000000001a00720c */ /* 0x040fe40003f24070 */
[----:B------:R-:W-:-:S09]  /*ca00*/  ISETP.GT.U32.AND P2, PT, R26, R3, PT ;  /* 0x000000031a00720c */ /* 0x000fd20003f44070 */
[--C-:B------:R-:W-:Y:S01]  /*ca10*/  @!P3 IMAD.IADD R7, R7, 0x1, -R26.reuse ;  /* 0x000000010707b824 */ /* 0x100fe200078e0a1a */
[----:B------:R-:W-:Y:S01]  /*ca20*/  ISETP.GT.U32.AND P3, PT, R26, R9, PT ;  /* 0x000000091a00720c */ /* 0x000fe20003f64070 */
[--C-:B------:R-:W-:Y:S02]  /*ca30*/  @!P1 IMAD.IADD R0, R0, 0x1, -R26.reuse ;  /* 0x0000000100009824 */ /* 0x100fe400078e0a1a */
[----:B------:R-:W-:Y:S01]  /*ca40*/  @!P2 IMAD.IADD R3, R3, 0x1, -R26 ;  /* 0x000000010303a824 */ /* 0x000fe200078e0a1a */
[C---:B------:R-:W-:Y:S02]  /*ca50*/  ISETP.GT.U32.AND P2, PT, R26.reuse, R4, PT ;  /* 0x000000041a00720c */ /* 0x040fe40003f44070 */
[----:B------:R-:W-:Y:S02]  /*ca60*/  ISETP.GT.U32.AND P1, PT, R26, R8, PT ;  /* 0x000000081a00720c */ /* 0x000fe40003f24070 */
[----:B----4-:R-:W-:-:S05]  /*ca70*/  IABS R6, R6 ;  /* 0x0000000600067213 */ /* 0x010fca0000000000 */
[----:B------:R-:W-:Y:S01]  /*ca80*/  @!P3 IMAD.IADD R9, R9, 0x1, -R26 ;  /* 0x000000010909b824 */ /* 0x000fe200078e0a1a */
[----:B---3--:R-:W-:Y:S01]  /*ca90*/  ISETP.GE.AND P3, PT, R12, RZ, PT ;  /* 0x000000ff0c00720c */ /* 0x008fe20003f66270 */
[----:B------:R-:W-:-:S04]  /*caa0*/  IMAD.HI.U32 R12, R2, R11, RZ ;  /* 0x0000000b020c7227 */ /* 0x000fc800078e00ff */
[----:B------:R-:W-:-:S04]  /*cab0*/  IMAD.HI.U32 R13, R2, R6, RZ ;  /* 0x00000006020d7227 */ /* 0x000fc800078e00ff */
[----:B------:R-:W-:Y:S02]  /*cac0*/  IMAD.MOV R12, RZ, RZ, -R12 ;  /* 0x000000ffff0c7224 */ /* 0x000fe400078e0a0c */
[----:B------:R-:W-:Y:S02]  /*cad0*/  IMAD.MOV R13, RZ, RZ, -R13 ;  /* 0x000000ffff0d7224 */ /* 0x000fe400078e0a0d */
[--C-:B------:R-:W-:Y:S02]  /*cae0*/  @!P2 IMAD.IADD R4, R4, 0x1, -R26.reuse ;  /* 0x000000010404a824 */ /* 0x100fe400078e0a1a */
[----:B------:R-:W-:Y:S02]  /*caf0*/  @!P1 IMAD.IADD R8, R8, 0x1, -R26 ;  /* 0x0000000108089824 */ /* 0x000fe400078e0a1a */
[C---:B------:R-:W-:Y:S02]  /*cb00*/  IMAD R11, R26.reuse, R12, R11 ;  /* 0x0000000c1a0b7224 */ /* 0x040fe400078e020b */
[----:B------:R-:W-:Y:S01]  /*cb10*/  IMAD R6, R26, R13, R6 ;  /* 0x0000000d1a067224 */ /* 0x000fe200078e0206 */
[----:B--2---:R-:W-:-:S02]  /*cb20*/  ISETP.GE.AND P1, PT, R14, RZ, PT ;  /* 0x000000ff0e00720c */ /* 0x004fc40003f26270 */
[----:B-----5:R-:W-:Y:S01]  /*cb30*/  IABS R14, R23 ;  /* 0x00000017000e7213 */ /* 0x020fe20000000000 */
[----:B------:R-:W-:Y:S01]  /*cb40*/  IMAD.MOV.U32 R13, RZ, RZ, R23 ;  /* 0x000000ffff0d7224 */ /* 0x000fe200078e0017 */
[----:B------:R-:W-:Y:S02]  /*cb50*/  ISETP.GE.AND P2, PT, R22, RZ, PT ;  /* 0x000000ff1600720c */ /* 0x000fe40003f46270 */
[----:B------:R-:W2:Y:S04]  /*cb60*/  LDL.LU R22, [R1+0x53e8] ;  /* 0x0053e80001167983 */ /* 0x000ea80000300800 */
[----:B------:R-:W3:Y:S04]  /*cb70*/  LDL.LU R12, [R1+0xd0] ;  /* 0x0000d000010c7983 */ /* 0x000ee80000300800 */
[----:B------:R-:W4:Y:S01]  /*cb80*/  LDL.LU R23, [R1+0x53e4] ;  /* 0x0053e40001177983 */ /* 0x000f220000300800 */
[----:B------:R-:W-:Y:S01]  /*cb90*/  ISETP.GT.U32.AND P6, PT, R26, R7, PT ;  /* 0x000000071a00720c */ /* 0x000fe20003fc4070 */
[----:B------:R-:W-:-:S12]  /*cba0*/  @!P5 IMAD.MOV R3, RZ, RZ, -R3 ;  /* 0x000000ffff03d224 */ /* 0x000fd800078e0a03 */
[----:B------:R-:W-:Y:S01]  /*cbb0*/  @!P6 IMAD.IADD R7, R7, 0x1, -R26 ;  /* 0x000000010707e824 */ /* 0x000fe200078e0a1a */
[----:B------:R-:W-:Y:S01]  /*cbc0*/  ISETP.GT.U32.AND P6, PT, R26, R10, PT ;  /* 0x0000000a1a00720c */ /* 0x000fe20003fc4070 */
[----:B------:R-:W-:Y:S01]  /*cbd0*/  @!P4 IMAD.MOV R0, RZ, RZ, -R0 ;  /* 0x000000ffff00c224 */ /* 0x000fe200078e0a00 */
[----:B------:R0:W-:Y:S04]  /*cbe0*/  STL [R1+0x6e8], R3 ;  /* 0x0006e80301007387 */ /* 0x0001e80000100800 */
[----:B------:R1:W-:Y:S07]  /*cbf0*/  STL [R1+0x6e4], R0 ;  /* 0x0006e40001007387 */ /* 0x0003ee0000100800 */
[----:B------:R-:W-:Y:S01]  /*cc00*/  @!P6 IMAD.IADD R10, R10, 0x1, -R26 ;  /* 0x000000010a0ae824 */ /* 0x000fe200078e0a1a */
[----:B------:R-:W-:Y:S01]  /*cc10*/  ISETP.GT.U32.AND P6, PT, R26, R4, PT ;  /* 0x000000041a00720c */ /* 0x000fe20003fc4070 */
[----:B0-----:R-:W-:-:S02]  /*cc20*/  IMAD.MOV.U32 R3, RZ, RZ, R9 ;  /* 0x000000ffff037224 */ /* 0x001fc400078e0009 */
[----:B-1----:R-:W-:Y:S02]  /*cc30*/  IMAD.MOV.U32 R0, RZ, RZ, R7 ;  /* 0x000000ffff007224 */ /* 0x002fe400078e0007 */
[----:B------:R-:W-:Y:S02]  /*cc40*/  IMAD.MOV.U32 R7, RZ, RZ, R15 ;  /* 0x000000ffff077224 */ /* 0x000fe400078e000f */
[----:B------:R-:W-:Y:S02]  /*cc50*/  @!P3 IMAD.MOV R3, RZ, RZ, -R3 ;  /* 0x000000ffff03b224 */ /* 0x000fe400078e0a03 */
[----:B------:R-:W-:Y:S02]  /*cc60*/  @!P0 IMAD.MOV R0, RZ, RZ, -R0 ;  /* 0x000000ffff008224 */ /* 0x000fe400078e0a00 */
[----:B------:R-:W-:Y:S01]  /*cc70*/  @!P2 IMAD.MOV R7, RZ, RZ, -R7 ;  /* 0x000000ffff07a224 */ /* 0x000fe200078e0a07 */
[----:B------:R0:W-:Y:S01]  /*cc80*/  STL [R1+0x6e0], R3 ;  /* 0x0006e00301007387 */ /* 0x0001e20000100800 */
[----:B------:R-:W-:-:S03]  /*cc90*/  @!P6 IMAD.IADD R4, R4, 0x1, -R26 ;  /* 0x000000010404e824 */ /* 0x000fc600078e0a1a */
[----:B------:R-:W5:Y:S04]  /*cca0*/  LDL.LU R9, [R1+0xdc] ;  /* 0x0000dc0001097983 */ /* 0x000f680000300800 */
[----:B------:R1:W-:Y:S04]  /*ccb0*/  STL [R1+0x6dc], R0 ;  /* 0x0006dc0001007387 */ /* 0x0003e80000100800 */
[----:B------:R1:W-:Y:S01]  /*ccc0*/  STL [R1+0x6d8], R7 ;  /* 0x0006d80701007387 */ /* 0x0003e20000100800 */
[----:B---3--:R-:W-:-:S03]  /*ccd0*/  ISETP.GE.AND P0, PT, R12, RZ, PT ;  /* 0x000000ff0c00720c */ /* 0x008fc60003f06270 */
[----:B------:R-:W3:Y:S01]  /*cce0*/  LDL.LU R12, [R1+0x124] ;  /* 0x00012400010c7983 */ /* 0x000ee20000300800 */
[----:B----4-:R-:W-:-:S03]  /*ccf0*/  ISETP.GE.AND P6, PT, R23, RZ, PT ;  /* 0x000000ff1700720c */ /* 0x010fc60003fc6270 */
[----:B------:R-:W4:Y:S01]  /*cd00*/  LDL.LU R23, [R1+0xec] ;  /* 0x0000ec0001177983 */ /* 0x000f220000300800 */
[C---:B------:R-:W-:Y:S02]  /*cd10*/  ISETP.GT.U32.AND P3, PT, R26.reuse, R11, PT ;  /* 0x0000000b1a00720c */ /* 0x040fe40003f64070 */
[C---:B------:R-:W-:Y:S02]  /*cd20*/  ISETP.GT.U32.AND P5, PT, R26.reuse, R8, PT ;  /* 0x000000081a00720c */ /* 0x040fe40003fa4070 */
[----:B------:R-:W-:Y:S01]  /*cd30*/  ISETP.GT.U32.AND P4, PT, R26, R10, PT ;  /* 0x0000000a1a00720c */ /* 0x000fe20003f84070 */
[----:B0-----:R-:W-:Y:S02]  /*cd40*/  IMAD.MOV.U32 R3, RZ, RZ, R13 ;  /* 0x000000ffff037224 */ /* 0x001fe400078e000d */
[----:B------:R-:W-:-:S06]  /*cd50*/  @!P1 IMAD.MOV R4, RZ, RZ, -R4 ;  /* 0x000000ffff049224 */ /* 0x000fcc00078e0a04 */
[--C-:B------:R-:W-:Y:S02]  /*cd60*/  @!P3 IMAD.IADD R11, R11, 0x1, -R26.reuse ;  /* 0x000000010b0bb824 */ /* 0x100fe400078e0a1a */
[--C-:B------:R-:W-:Y:S01]  /*cd70*/  @!P5 IMAD.IADD R8, R8, 0x1, -R26.reuse ;  /* 0x000000010808d824 */ /* 0x100fe200078e0a1a */
[----:B------:R-:W-:Y:S01]  /*cd80*/  ISETP.GE.AND P3, PT, R3, RZ, PT ;  /* 0x000000ff0300720c */ /* 0x000fe20003f66270 */
[----:B------:R-:W-:Y:S01]  /*cd90*/  @!P4 IMAD.IADD R10, R10, 0x1, -R26 ;  /* 0x000000010a0ac824 */ /* 0x000fe200078e0a1a */
[----:B------:R-:W-:Y:S01]  /*cda0*/  ISETP.GT.U32.AND P1, PT, R26, R11, PT ;  /* 0x0000000b1a00720c */ /* 0x000fe20003f24070 */
[----:B------:R-:W-:Y:S01]  /*cdb0*/  IMAD.MOV.U32 R3, RZ, RZ, R8 ;  /* 0x000000ffff037224 */ /* 0x000fe200078e0008 */
[----:B--2---:R-:W-:Y:S01]  /*cdc0*/  ISETP.GE.AND P5, PT, R22, RZ, PT ;  /* 0x000000ff1600720c */ /* 0x004fe20003fa6270 */
[----:B-1----:R-:W-:Y:S01]  /*cdd0*/  IMAD.HI.U32 R0, R2, R14, RZ ;  /* 0x0000000e02007227 */ /* 0x002fe200078e00ff */
[----:B------:R-:W2:Y:S03]  /*cde0*/  LDL.LU R22, [R1+0xf0] ;  /* 0x0000f00001167983 */ /* 0x000ea60000300800 */
[----:B------:R-:W-:Y:S01]  /*cdf0*/  IMAD.MOV.U32 R7, RZ, RZ, R10 ;  /* 0x000000ffff077224 */ /* 0x000fe200078e000a */
[----:B------:R-:W3:Y:S01]  /*ce00*/  LDL.LU R13, [R1+0xf4] ;  /* 0x0000f400010d7983 */ /* 0x000ee20000300800 */
[----:B------:R-:W-:-:S02]  /*ce10*/  @!P0 IMAD.MOV R3, RZ, RZ, -R3 ;  /* 0x000000ffff038224 */ /* 0x000fc400078e0a03 */
[----:B------:R-:W-:Y:S02]  /*ce20*/  IMAD.MOV R0, RZ, RZ, -R0 ;  /* 0x000000ffff007224 */ /* 0x000fe400078e0a00 */
[----:B------:R-:W-:Y:S01]  /*ce30*/  @!P6 IMAD.MOV R7, RZ, RZ, -R7 ;  /* 0x000000ffff07e224 */ /* 0x000fe200078e0a07 */
[----:B------:R-:W-:Y:S01]  /*ce40*/  STL [R1+0x6d4], R4 ;  /* 0x0006d40401007387 */ /* 0x000fe20000100800 */
[----:B------:R-:W-:Y:S02]  /*ce50*/  IMAD R0, R26, R0, R14 ;  /* 0x000000001a007224 */ /* 0x000fe400078e020e */
[----:B------:R-:W-:Y:S01]  /*ce60*/  @!P1 IMAD.IADD R11, R11, 0x1, -R26 ;  /* 0x000000010b0b9824 */ /* 0x000fe200078e0a1a */
[----:B------:R4:W-:Y:S04]  /*ce70*/  STL [R1+0x6d0], R3 ;  /* 0x0006d00301007387 */ /* 0x0009e80000100800 */
[----:B------:R-:W3:Y:S04]  /*ce80*/  LDL.LU R14, [R1+0xfc] ;  /* 0x0000fc00010e7983 */ /* 0x000ee80000300800 */
[----:B------:R-:W-:Y:S01]  /*ce90*/  STL [R1+0x6cc], R7 ;  /* 0x0006cc0701007387 */ /* 0x000fe20000100800 */
[----:B----4-:R-:W-:-:S02]  /*cea0*/  IABS R3, R23 ;  /* 0x0000001700037213 */ /* 0x010fc40000000000 */
[----:B------:R-:W-:Y:S02]  /*ceb0*/  ISETP.GE.AND P1, PT, R23, RZ, PT ;  /* 0x000000ff1700720c */ /* 0x000fe40003f26270 */
[----:B------:R-:W4:Y:S01]  /*cec0*/  LDL R23, [R1+0xf8] ;  /* 0x0000f80001177983 */ /* 0x000f220000100800 */
[----:B------:R-:W-:Y:S01]  /*ced0*/  ISETP.GT.U32.AND P2, PT, R26, R6, PT ;  /* 0x000000061a00720c */ /* 0x000fe20003f44070 */
[----:B------:R-:W-:Y:S01]  /*cee0*/  IMAD.MOV.U32 R15, RZ, RZ, R11 ;  /* 0x000000ffff0f7224 */ /* 0x000fe200078e000b */
[----:B-----5:R-:W-:Y:S01]  /*cef0*/  ISETP.GE.AND P4, PT, R9, RZ, PT ;  /* 0x000000ff0900720c */ /* 0x020fe20003f86270 */
[----:B------:R-:W5:Y:S10]  /*cf00*/  LDL R11, [R1+0x100] ;  /* 0x00010000010b7983 */ /* 0x000f740000100800 */
[----:B------:R-:W-:-:S05]  /*cf10*/  @!P2 IMAD.IADD R6, R6, 0x1, -R26 ;  /* 0x000000010606a824 */ /* 0x000fca00078e0a1a */
[----:B------:R-:W-:Y:S02]  /*cf20*/  ISETP.GT.U32.AND P2, PT, R26, R6, PT ;  /* 0x000000061a00720c */ /* 0x000fe40003f44070 */
[----:B--2---:R-:W-:Y:S01]  /*cf30*/  IABS R9, R22 ;  /* 0x0000001600097213 */ /* 0x004fe20000000000 */
[----:B------:R-:W-:-:S10]  /*cf40*/  @!P5 IMAD.MOV R15, RZ, RZ, -R15 ;  /* 0x000000ffff0fd224 */ /* 0x000fd400078e0a0f */
[----:B------:R-:W-:Y:S01]  /*cf50*/  @!P2 IMAD.IADD R6, R6, 0x1, -R26 ;  /* 0x000000010606a824 */ /* 0x000fe200078e0a1a */
[----:B------:R-:W-:-:S03]  /*cf60*/  ISETP.GE.AND P2, PT, R22, RZ, PT ;  /* 0x000000ff1600720c */ /* 0x000fc60003f46270 */
[----:B------:R-:W-:Y:S01]  /*cf70*/  IMAD.MOV.U32 R22, RZ, RZ, R6 ;  /* 0x000000ffff167224 */ /* 0x000fe200078e0006 */
[----:B------:R0:W-:Y:S03]  /*cf80*/  STL [R1+0x6c8], R15 ;  /* 0x0006c80f01007387 */ /* 0x0001e60000100800 */
[----:B------:R-:W-:Y:S01]  /*cf90*/  @!P4 IMAD.MOV R22, RZ, RZ, -R22 ;  /* 0x000000ffff16c224 */ /* 0x000fe200078e0a16 */
[----:B0-----:R-:W2:Y:S04]  /*cfa0*/  LDL.LU R15, [R1+0x104] ;  /* 0x00010400010f7983 */ /* 0x001ea80000300800 */
[----:B------:R0:W-:Y:S01]  /*cfb0*/  STL [R1+0x8a0], R22 ;  /* 0x0008a01601007387 */ /* 0x0001e20000100800 */
[----:B----4-:R-:W-:-:S03]  /*cfc0*/  IABS R6, R23 ;  /* 0x0000001700067213 */ /* 0x010fc60000000000 */
[----:B------:R-:W4:Y:S01]  /*cfd0*/  LDL.LU R23, [R1+0x108] ;  /* 0x0001080001177983 */ /* 0x000f220000300800 */
[----:B------:R-:W-:Y:S01]  /*cfe0*/  ISETP.GT.U32.AND P6, PT, R26, R0, PT ;  /* 0x000000001a00720c */ /* 0x000fe20003fc4070 */
[C---:B------:R-:W-:Y:S01]  /*cff0*/  IMAD.HI.U32 R8, R2.reuse, R3, RZ ;  /* 0x0000000302087227 */ /* 0x040fe200078e00ff */
[----:B---3--:R-:W-:Y:S02]  /*d000*/  IABS R4, R12 ;  /* 0x0000000c00047213 */ /* 0x008fe40000000000 */
[----:B------:R-:W-:Y:S01]  /*d010*/  IABS R10, R13 ;  /* 0x0000000d000a7213 */ /* 0x000fe20000000000 */
[----:B------:R-:W-:Y:S02]  /*d020*/  IMAD.MOV R8, RZ, RZ, -R8 ;  /* 0x000000ffff087224 */ /* 0x000fe400078e0a08 */
[----:B------:R-:W-:-:S04]  /*d030*/  IMAD.HI.U32 R7, R2, R4, RZ ;  /* 0x0000000402077227 */ /* 0x000fc800078e00ff */
[----:B------:R-:W-:Y:S02]  /*d040*/  IMAD R3, R26, R8, R3 ;  /* 0x000000081a037224 */ /* 0x000fe400078e0203 */
[----:B------:R-:W-:Y:S02]  /*d050*/  IMAD.MOV R7, RZ, RZ, -R7 ;  /* 0x000000ffff077224 */ /* 0x000fe400078e0a07 */
[----:B------:R-:W-:Y:S02]  /*d060*/  @!P6 IMAD.IADD R0, R0, 0x1, -R26 ;  /* 0x000000010000e824 */ /* 0x000fe400078e0a1a */
[----:B------:R-:W-:-:S03]  /*d070*/  IMAD.HI.U32 R8, R2, R10, RZ ;  /* 0x0000000a02087227 */ /* 0x000fc600078e00ff */
[C---:B------:R-:W-:Y:S01]  /*d080*/  ISETP.GT.U32.AND P6, PT, R26.reuse, R0, PT ;  /* 0x000000001a00720c */ /* 0x040fe20003fc4070 */
[----:B------:R-:W-:Y:S01]  /*d090*/  IMAD R4, R26, R7, R4 ;  /* 0x000000071a047224 */ /* 0x000fe200078e0204 */
[----:B------:R-:W-:Y:S01]  /*d0a0*/  IABS R7, R14 ;  /* 0x0000000e00077213 */ /* 0x000fe20000000000 */
[----:B------:R-:W-:-:S04]  /*d0b0*/  IMAD.MOV R8, RZ, RZ, -R8 ;  /* 0x000000ffff087224 */ /* 0x000fc800078e0a08 */
[----:B------:R-:W-:Y:S01]  /*d0c0*/  IMAD R10, R26, R8, R10 ;  /* 0x000000081a0a7224 */ /* 0x000fe200078e020a */
[----:B-----5:R-:W-:Y:S01]  /*d0d0*/  IABS R8, R11 ;  /* 0x0000000b00087213 */ /* 0x020fe20000000000 */
[----:B------:R-:W-:-:S04]  /*d0e0*/  IMAD.HI.U32 R11, R2, R7, RZ ;  /* 0x00000007020b7227 */ /* 0x000fc800078e00ff */
[----:B------:R-:W-:Y:S02]  /*d0f0*/  IMAD.MOV R11, RZ, RZ, -R11 ;  /* 0x000000ffff0b7224 */ /* 0x000fe400078e0a0b */
[----:B------:R-:W-:Y:S02]  /*d100*/  @!P6 IMAD.IADD R0, R0, 0x1, -R26 ;  /* 0x000000010000e824 */ /* 0x000fe400078e0a1a */
[----:B------:R-:W-:Y:S02]  /*d110*/  IMAD R7, R26, R11, R7 ;  /* 0x0000000b1a077224 */ /* 0x000fe400078e0207 */
[----:B------:R-:W-:-:S04]  /*d120*/  IMAD.HI.U32 R11, R2, R8, RZ ;  /* 0x00000008020b7227 */ /* 0x000fc800078e00ff */
[----:B------:R-:W-:Y:S02]  /*d130*/  @!P3 IMAD.MOV R0, RZ, RZ, -R0 ;  /* 0x000000ffff00b224 */ /* 0x000fe400078e0a00 */
[----:B------:R-:W-:Y:S02]  /*d140*/  IMAD.MOV R11, RZ, RZ, -R11 ;  /* 0x000000ffff0b7224 */ /* 0x000fe400078e0a0b */
[----:B0-----:R-:W-:Y:S02]  /*d150*/  IMAD.MOV.U32 R22, RZ, RZ, R19 ;  /* 0x000000ffff167224 */ /* 0x001fe400078e0013 */
[----:B------:R-:W3:Y:S01]  /*d160*/  LDL.LU R19, [R1+0x10c] ;  /* 0x00010c0001137983 */ /* 0x000ee20000300800 */
[----:B------:R-:W-:-:S03]  /*d170*/  IMAD R8, R26, R11, R8 ;  /* 0x0000000b1a087224 */ /* 0x000fc600078e0208 */
[----:B------:R-:W-:Y:S01]  /*d180*/  STL [R1+0x6c0], R0 ;  /* 0x0006c00001007387 */ /* 0x000fe20000100800 */
[----:B----4-:R-:W-:-:S03]  /*d190*/  IABS R11, R23 ;  /* 0x00000017000b7213 */ /* 0x010fc60000000000 */
[----:B------:R0:W-:Y:S04]  /*d1a0*/  STL [R1+0x53e0], R23 ;  /* 0x0053e01701007387 */ /* 0x0001e80000100800 */
[----:B0-----:R-:W4:Y:S01]  /*d1b0*/  LDL.LU R23, [R1+0xf8] ;  /* 0x0000f80001177983 */ /* 0x001f220000300800 */
[C---:B------:R-:W-:Y:S02]  /*d1c0*/  ISETP.GT.U32.AND P5, PT, R26.reuse, R4, PT ;  /* 0x000000041a00720c */ /* 0x040fe40003fa4070 */
[----:B------:R-:W-:Y:S02]  /*d1d0*/  ISETP.GT.U32.AND P4, PT, R26, R3, PT ;  /* 0x000000031a00720c */ /* 0x000fe40003f84070 */
[----:B------:R-:W-:Y:S01]  /*d1e0*/  ISETP.GE.AND P0, PT, R12, RZ, PT ;  /* 0x000000ff0c00720c */ /* 0x000fe20003f06270 */
[----:B------:R-:W-:-:S04]  /*d1f0*/  IMAD.HI.U32 R12, R2, R9, RZ ;  /* 0x00000009020c7227 */ /* 0x000fc800078e00ff */
[----:B------:R-:W-:-:S04]  /*d200*/  IMAD.MOV R12, RZ, RZ, -R12 ;  /* 0x000000ffff0c7224 */ /* 0x000fc800078e0a0c */
[--C-:B------:R-:W-:Y:S02]  /*d210*/  @!P5 IMAD.IADD R4, R4, 0x1, -R26.reuse ;  /* 0x000000010404d824 */ /* 0x100fe400078e0a1a */
[C---:B------:R-:W-:Y:S02]  /*d220*/  IMAD R9, R26.reuse, R12, R9 ;  /* 0x0000000c1a097224 */ /* 0x040fe400078e0209 */
[----:B------:R-:W-:Y:S01]  /*d230*/  @!P4 IMAD.IADD R3, R3, 0x1, -R26 ;  /* 0x000000010303c824 */ /* 0x000fe200078e0a1a */
[----:B------:R-:W-:Y:S01]  /*d240*/  ISETP.GT.U32.AND P4, PT, R26, R4, PT ;  /* 0x000000041a00720c */ /* 0x000fe20003f84070 */
[----:B------:R-:W-:Y:S01]  /*d250*/  IMAD.HI.U32 R12, R2, R6, RZ ;  /* 0x00000006020c7227 */ /* 0x000fe200078e00ff */
[----:B------:R-:W-:-:S03]  /*d260*/  ISETP.GT.U32.AND P6, PT, R26, R9, PT ;  /* 0x000000091a00720c */ /* 0x000fc60003fc4070 */
[----:B------:R-:W-:Y:S01]  /*d270*/  IMAD.MOV R12, RZ, RZ, -R12 ;  /* 0x000000ffff0c7224 */ /* 0x000fe200078e0a0c */
[----:B------:R-:W-:-:S03]  /*d280*/  ISETP.GT.U32.AND P3, PT, R26, R3, PT ;  /* 0x000000031a00720c */ /* 0x000fc60003f64070 */
[----:B------:R-:W-:-:S04]  /*d290*/  IMAD R6, R26, R12, R6 ;  /* 0x0000000c1a067224 */ /* 0x000fc800078e0206 */
[--C-:B------:R-:W-:Y:S01]  /*d2a0*/  @!P4 IMAD.IADD R4, R4, 0x1, -R26.reuse ;  /* 0x000000010404c824 */ /* 0x100fe200078e0a1a */
[----:B------:R-:W-:Y:S01]  /*d2b0*/  ISETP.GT.U32.AND P4, PT, R26, R6, PT ;  /* 0x000000061a00720c */ /* 0x000fe20003f84070 */
[----:B------:R-:W-:-:S04]  /*d2c0*/  @!P6 IMAD.IADD R9, R9, 0x1, -R26 ;  /* 0x000000010909e824 */ /* 0x000fc800078e0a1a */
[----:B------:R-:W-:Y:S01]  /*d2d0*/  @!P3 IMAD.IADD R3, R3, 0x1, -R26 ;  /* 0x000000010303b824 */ /* 0x000fe200078e0a1a */
[C---:B------:R-:W-:Y:S02]  /*d2e0*/  ISETP.GT.U32.AND P6, PT, R26.reuse, R9, PT ;  /* 0x000000091a00720c */ /* 0x040fe40003fc4070 */
[----:B------:R-:W-:-:S05]  /*d2f0*/  ISETP.GT.U32.AND P3, PT, R26, R7, PT ;  /* 0x000000071a00720c */ /* 0x000fca0003f64070 */
[----:B------:R-:W-:-:S06]  /*d300*/  @!P4 IMAD.IADD R6, R6, 0x1, -R26 ;  /* 0x000000010606c824 */ /* 0x000fcc00078e0a1a */
[--C-:B------:R-:W-:Y:S02]  /*d310*/  @!P6 IMAD.IADD R9, R9, 0x1, -R26.reuse ;  /* 0x000000010909e824 */ /* 0x100fe400078e0a1a */
[----:B------:R-:W-:Y:S01]  /*d320*/  @!P3 IMAD.IADD R7, R7, 0x1, -R26 ;  /* 0x000000010707b824 */ /* 0x000fe200078e0a1a */
[----:B------:R-:W-:Y:S02]  /*d330*/  ISETP.GE.AND P3, PT, R14, RZ, PT ;  /* 0x000000ff0e00720c */ /* 0x000fe40003f66270 */
[----:B------:R-:W5:Y:S01]  /*d340*/  LDL.LU R14, [R1+0x118] ;  /* 0x00011800010e7983 */ /* 0x000f620000300800 */
[----:B------:R-:W-:Y:S01]  /*d350*/  @!P1 IMAD.MOV R3, RZ, RZ, -R3 ;  /* 0x000000ffff039224 */ /* 0x000fe200078e0a03 */
[----:B----4-:R-:W-:Y:S01]  /*d360*/  ISETP.GE.AND P4, PT, R23, RZ, PT ;  /* 0x000000ff1700720c */ /* 0x010fe20003f86270 */
[----:B------:R-:W-:-:S04]  /*d370*/  IMAD.MOV.U32 R23, RZ, RZ, R4 ;  /* 0x000000ffff177224 */ /* 0x000fc800078e0004 */
[----:B------:R-:W-:-:S05]  /*d380*/  @!P0 IMAD.MOV R23, RZ, RZ, -R23 ;  /* 0x000000ffff178224 */ /* 0x000fca00078e0a17 */
[----:B------:R0:W-:Y:S02]  /*d390*/  STL [R1+0x89c], R23 ;  /* 0x00089c1701007387 */ /* 0x0001e40000100800 */
[----:B0-----:R-:W-:Y:S02]  /*d3a0*/  IMAD.MOV.U32 R23, RZ, RZ, R9 ;  /* 0x000000ffff177224 */ /* 0x001fe400078e0009 */
[----:B------:R-:W-:Y:S02]  /*d3b0*/  STL [R1+0x898], R3 ;  /* 0x0008980301007387 */ /* 0x000fe40000100800 */
[----:B------:R-:W-:Y:S02]  /*d3c0*/  @!P2 IMAD.MOV R23, RZ, RZ, -R23 ;  /* 0x000000ffff17a224 */ /* 0x000fe400078e0a17 */
[----:B------:R-:W4:Y:S04]  /*d3d0*/  LDL.LU R9, [R1+0x100] ;  /* 0x0001000001097983 */ /* 0x000f280000300800 */
[----:B------:R0:W-:Y:S04]  /*d3e0*/  STL [R1+0x894], R23 ;  /* 0x0008941701007387 */ /* 0x0001e80000100800 */
[----:B0-----:R-:W5:Y:S01]  /*d3f0*/  LDL.LU R23, [R1+0x53e0] ;  /* 0x0053e00001177983 */ /* 0x001f620000300800 */
[----:B------:R-:W-:-:S13]  /*d400*/  ISETP.GT.U32.AND P5, PT, R26, R10, PT ;  /* 0x0000000a1a00720c */ /* 0x000fda0003fa4070 */
[----:B------:R-:W-:-:S05]  /*d410*/  @!P5 IMAD.IADD R10, R10, 0x1, -R26 ;  /* 0x000000010a0ad824 */ /* 0x000fca00078e0a1a */
[----:B------:R-:W-:Y:S02]  /*d420*/  ISETP.GT.U32.AND P5, PT, R26, R10, PT ;  /* 0x0000000a1a00720c */ /* 0x000fe40003fa4070 */
[----:B--2---:R-:W-:Y:S02]  /*d430*/  IABS R0, R15 ;  /* 0x0000000f00007213 */ /* 0x004fe40000000000 */
[----:B------:R-:W-:-:S03]  /*d440*/  ISETP.GE.AND P6, PT, R13, RZ, PT ;  /* 0x000000ff0d00720c */ /* 0x000fc60003fc6270 */
[----:B------:R-:W-:-:S06]  /*d450*/  IMAD.HI.U32 R13, R2, R0, RZ ;  /* 0x00000000020d7227 */ /* 0x000fcc00078e00ff */
[----:B------:R-:W-:Y:S01]  /*d460*/  @!P5 IMAD.IADD R10, R10, 0x1, -R26 ;  /* 0x000000010a0ad824 */ /* 0x000fe200078e0a1a */
[C---:B------:R-:W-:Y:S01]  /*d470*/  ISETP.GT.U32.AND P5, PT, R26.reuse, R8, PT ;  /* 0x000000081a00720c */ /* 0x040fe20003fa4070 */
[----:B------:R-:W-:Y:S01]  /*d480*/  IMAD.MOV R13, RZ, RZ, -R13 ;  /* 0x000000ffff0d7224 */ /* 0x000fe200078e0a0d */
[----:B------:R-:W-:-:S03]  /*d490*/  ISETP.GT.U32.AND P0, PT, R26, R6, PT ;  /* 0x000000061a00720c */ /* 0x000fc60003f04070 */
[----:B------:R-:W-:Y:S02]  /*d4a0*/  IMAD R13, R26, R13, R0 ;  /* 0x0000000d1a0d7224 */ /* 0x000fe400078e0200 */
[----:B------:R-:W-:-:S04]  /*d4b0*/  IMAD.HI.U32 R0, R2, R11, RZ ;  /* 0x0000000b02007227 */ /* 0x000fc800078e00ff */
[----:B------:R-:W-:Y:S02]  /*d4c0*/  IMAD.MOV R0, RZ, RZ, -R0 ;  /* 0x000000ffff007224 */ /* 0x000fe400078e0a00 */
[--C-:B------:R-:W-:Y:S01]  /*d4d0*/  @!P5 IMAD.IADD R8, R8, 0x1, -R26.reuse ;  /* 0x000000010808d824 */ /* 0x100fe200078e0a1a */
[C---:B------:R-:W-:Y:S01]  /*d4e0*/  ISETP.GT.U32.AND P5, PT, R26.reuse, R7, PT ;  /* 0x000000071a00720c */ /* 0x040fe20003fa4070 */
[C---:B------:R-:W-:Y:S02]  /*d4f0*/  IMAD R0, R26.reuse, R0, R11 ;  /* 0x000000001a007224 */ /* 0x040fe400078e020b */
[----:B------:R-:W2:Y:S01]  /*d500*/  LDL.LU R11, [R1+0x114] ;  /* 0x00011400010b7983 */ /* 0x000ea20000300800 */
[----:B------:R-:W-:Y:S01]  /*d510*/  ISETP.GT.U32.AND P1, PT, R26, R8, PT ;  /* 0x000000081a00720c */ /* 0x000fe20003f24070 */
[----:B------:R-:W-:Y:S02]  /*d520*/  @!P0 IMAD.IADD R6, R6, 0x1, -R26 ;  /* 0x0000000106068824 */ /* 0x000fe400078e0a1a */
[----:B------:R-:W-:Y:S01]  /*d530*/  IMAD.MOV.U32 R3, RZ, RZ, R10 ;  /* 0x000000ffff037224 */ /* 0x000fe200078e000a */
[----:B------:R-:W-:Y:S01]  /*d540*/  ISETP.GE.AND P0, PT, R15, RZ, PT ;  /* 0x000000ff0f00720c */ /* 0x000fe20003f06270 */
[----:B------:R-:W-:-:S02]  /*d550*/  IMAD.MOV.U32 R15, RZ, RZ, R6 ;  /* 0x000000ffff0f7224 */ /* 0x000fc400078e0006 */
[----:B------:R-:W-:Y:S01]  /*d560*/  @!P6 IMAD.MOV R3, RZ, RZ, -R3 ;  /* 0x000000ffff03e224 */ /* 0x000fe200078e0a03 */
[----:B---3--:R-:W-:Y:S01]  /*d570*/  IABS R12, R19 ;  /* 0x00000013000c7213 */ /* 0x008fe20000000000 */
[----:B------:R-:W-:Y:S01]  /*d580*/  @!P4 IMAD.MOV R15, RZ, RZ, -R15 ;  /* 0x000000ffff0fc224 */ /* 0x000fe200078e0a0f */
[----:B------:R-:W-:Y:S01]  /*d590*/  ISETP.GE.AND P4, PT, R19, RZ, PT ;  /* 0x000000ff1300720c */ /* 0x000fe20003f86270 */
[--C-:B------:R-:W-:Y:S01]  /*d5a0*/  @!P5 IMAD.IADD R7, R7, 0x1, -R26.reuse ;  /* 0x000000010707d824 */ /* 0x100fe200078e0a1a */
[----:B------:R-:W-:Y:S01]  /*d5b0*/  STL [R1+0x890], R3 ;  /* 0x0008900301007387 */ /* 0x000fe20000100800 */
[----:B------:R-:W-:Y:S02]  /*d5c0*/  @!P1 IMAD.IADD R8, R8, 0x1, -R26 ;  /* 0x0000000108089824 */ /* 0x000fe400078e0a1a */
[----:B------:R-:W-:-:S04]  /*d5d0*/  IMAD.HI.U32 R4, R2, R12, RZ ;  /* 0x0000000c02047227 */ /* 0x000fc800078e00ff */
[----:B------:R-:W-:-:S04]  /*d5e0*/  IMAD.MOV R4, RZ, RZ, -R4 ;  /* 0x000000ffff047224 */ /* 0x000fc800078e0a04 */
[----:B------:R-:W-:Y:S01]  /*d5f0*/  IMAD R12, R26, R4, R12 ;  /* 0x000000041a0c7224 */ /* 0x000fe200078e020c */
[----:B------:R-:W-:Y:S02]  /*d600*/  IABS R4, R22 ;  /* 0x0000001600047213 */ /* 0x000fe40000000000 */
[----:B-----5:R-:W-:Y:S02]  /*d610*/  ISETP.GE.AND P1, PT, R23, RZ, PT ;  /* 0x000000ff1700720c */ /* 0x020fe40003f26270 */
[----:B------:R-:W3:Y:S04]  /*d620*/  LDL.LU R23, [R1+0x11c] ;  /* 0x00011c0001177983 */ /* 0x000ee80000300800 */
[----:B------:R-:W5:Y:S04]  /*d630*/  LDL.LU R19, [R1+0x120] ;  /* 0x0001200001137983 */ /* 0x000f680000300800 */
[----:B------:R0:W-:Y:S02]  /*d640*/  STL [R1+0x88c], R15 ;  /* 0x00088c0f01007387 */ /* 0x0001e40000100800 */
[----:B0-----:R-:W-:-:S04]  /*d650*/  IMAD.MOV.U32 R15, RZ, RZ, R7 ;  /* 0x000000ffff0f7224 */ /* 0x001fc800078e0007 */
[----:B------:R-:W-:Y:S02]  /*d660*/  @!P3 IMAD.MOV R15, RZ, RZ, -R15 ;  /* 0x000000ffff0fb224 */ /* 0x000fe400078e0a0f */
[----:B------:R-:W-:Y:S02]  /*d670*/  IMAD.MOV.U32 R7, RZ, RZ, R22 ;  /* 0x000000ffff077224 */ /* 0x000fe400078e0016 */
[----:B------:R-:W-:Y:S01]  /*d680*/  IMAD.MOV.U32 R22, RZ, RZ, R21 ;  /* 0x000000ffff167224 */ /* 0x000fe200078e0015 */
[----:B------:R0:W-:Y:S01]  /*d690*/  STL [R1+0x888], R15 ;  /* 0x0008880f01007387 */ /* 0x0001e20000100800 */
[----:B------:R-:W-:-:S03]  /*d6a0*/  IMAD.MOV.U32 R21, RZ, RZ, R16 ;  /* 0x000000ffff157224 */ /* 0x000fc600078e0010 */
[----:B------:R-:W3:Y:S01]  /*d6b0*/  LDL R16, [R1+0x12c] ;  /* 0x00012c0001107983 */ /* 0x000ee20000100800 */
[C---:B------:R-:W-:Y:S02]  /*d6c0*/  ISETP.GT.U32.AND P6, PT, R26.reuse, R13, PT ;  /* 0x0000000d1a00720c */ /* 0x040fe40003fc4070 */
[C---:B------:R-:W-:Y:S01]  /*d6d0*/  ISETP.GT.U32.AND P5, PT, R26.reuse, R0, PT ;  /* 0x000000001a00720c */ /* 0x040fe20003fa4070 */
[----:B0-----:R-:W5:Y:S10]  /*d6e0*/  LDL R15, [R1+0x128] ;  /* 0x00012800010f7983 */ /* 0x001f740000100800 */
[--C-:B------:R-:W-:Y:S01]  /*d6f0*/  @!P6 IMAD.IADD R13, R13, 0x1, -R26.reuse ;  /* 0x000000010d0de824 */ /* 0x100fe200078e0a1a */
[----:B------:R-:W-:Y:S01]  /*d700*/  ISETP.GT.U32.AND P6, PT, R26, R12, PT ;  /* 0x0000000c1a00720c */ /* 0x000fe20003fc4070 */
[----:B------:R-:W-:Y:S01]  /*d710*/  @!P5 IMAD.IADD R0, R0, 0x1, -R26 ;  /* 0x000000010000d824 */ /* 0x000fe200078e0a1a */
[----:B--2---:R-:W-:-:S02]  /*d720*/  IABS R3, R11 ;  /* 0x0000000b00037213 */ /* 0x004fc40000000000 */
[----:B------:R-:W-:Y:S02]  /*d730*/  ISETP.GT.U32.AND P5, PT, R26, R13, PT ;  /* 0x0000000d1a00720c */ /* 0x000fe40003fa4070 */
[----:B----4-:R-:W-:Y:S01]  /*d740*/  ISETP.GE.AND P2, PT, R9, RZ, PT ;  /* 0x000000ff0900720c */ /* 0x010fe20003f46270 */
[----:B------:R-:W-:-:S06]  /*d750*/  IMAD.HI.U32 R10, R2, R3, RZ ;  /* 0x00000003020a7227 */ /* 0x000fcc00078e00ff */
[----:B------:R-:W-:Y:S01]  /*d760*/  @!P6 IMAD.IADD R12, R12, 0x1, -R26 ;  /* 0x000000010c0ce824 */ /* 0x000fe200078e0a1a */
[C---:B------:R-:W-:Y:S01]  /*d770*/  ISETP.GT.U32.AND P6, PT, R26.reuse, R0, PT ;  /* 0x000000001a00720c */ /* 0x040fe20003fc4070 */
[----:B------:R-:W-:Y:S02]  /*d780*/  IMAD.MOV R10, RZ, RZ, -R10 ;  /* 0x000000ffff0a7224 */ /* 0x000fe400078e0a0a */
[----:B------:R-:W-:Y:S02]  /*d790*/  @!P5 IMAD.IADD R13, R13, 0x1, -R26 ;  /* 0x000000010d0dd824 */ /* 0x000fe400078e0a1a */
[----:B------:R-:W-:Y:S02]  /*d7a0*/  IMAD R3, R26, R10, R3 ;  /* 0x0000000a1a037224 */ /* 0x000fe400078e0203 */
[----:B------:R-:W-:Y:S02]  /*d7b0*/  IMAD.MOV.U32 R10, RZ, RZ, R7 ;  /* 0x000000ffff0a7224 */ /* 0x000fe400078e0007 */
[----:B------:R-:W-:-:S02]  /*d7c0*/  IMAD.MOV.U32 R7, RZ, RZ, R13 ;  /* 0x000000ffff077224 */ /* 0x000fc400078e000d */
[----:B------:R-:W-:Y:S02]  /*d7d0*/  @!P2 IMAD.MOV R8, RZ, RZ, -R8 ;  /* 0x000000ffff08a224 */ /* 0x000fe400078e0a08 */
[----:B------:R-:W-:Y:S02]  /*d7e0*/  @!P6 IMAD.IADD R0, R0, 0x1, -R26 ;  /* 0x000000010000e824 */ /* 0x000fe400078e0a1a */
[----:B------:R-:W-:Y:S02]  /*d7f0*/  @!P0 IMAD.MOV R7, RZ, RZ, -R7 ;  /* 0x000000ffff078224 */ /* 0x000fe400078e0a07 */
[----:B------:R-:W-:Y:S01]  /*d800*/  @!P1 IMAD.MOV R0, RZ, RZ, -R0 ;  /* 0x000000ffff009224 */ /* 0x000fe200078e0a00 */
[----:B------:R-:W-:Y:S04]  /*d810*/  STL [R1+0x884], R8 ;  /* 0x0008840801007387 */ /* 0x000fe80000100800 */
[----:B------:R-:W-:Y:S04]  /*d820*/  STL [R1+0x880], R7 ;  /* 0x0008800701007387 */ /* 0x000fe80000100800 */
[----:B------:R3:W-:Y:S01]  /*d830*/  STL [R1+0x87c], R0 ;  /* 0x00087c0001007387 */ /* 0x0007e20000100800 */
[----:B------:R-:W-:Y:S01]  /*d840*/  IMAD.HI.U32 R6, R2, R4, RZ ;  /* 0x0000000402067227 */ /* 0x000fe200078e00ff */
[----:B------:R-:W-:-:S03]  /*d850*/  IABS R9, R14 ;  /* 0x0000000e00097213 */ /* 0x000fc60000000000 */
[----:B------:R-:W-:Y:S01]  /*d860*/  IMAD.MOV R6, RZ, RZ, -R6 ;  /* 0x000000ffff067224 */ /* 0x000fe200078e0a06 */
[C---:B------:R-:W-:Y:S02]  /*d870*/  ISETP.GT.U32.AND P3, PT, R26.reuse, R12, PT ;  /* 0x0000000c1a00720c */ /* 0x040fe40003f64070 */
[----:B---3--:R-:W-:Y:S02]  /*d880*/  IABS R0, R16 ;  /* 0x0000001000007213 */ /* 0x008fe40000000000 */
[----:B------:R-:W2:Y:S01]  /*d890*/  LDL R16, [R1+0x130] ;  /* 0x0001300001107983 */ /* 0x000ea20000100800 */
[C---:B------:R-:W-:Y:S01]  /*d8a0*/  IMAD R4, R26.reuse, R6, R4 ;  /* 0x000000061a047224 */ /* 0x040fe200078e0204 */
[----:B------:R-:W-:Y:S01]  /*d8b0*/  ISETP.GT.U32.AND P6, PT, R26, R3, PT ;  /* 0x000000031a00720c */ /* 0x000fe20003fc4070 */
[----:B------:R-:W-:-:S04]  /*d8c0*/  IMAD.HI.U32 R6, R2, R9, RZ ;  /* 0x0000000902067227 */ /* 0x000fc800078e00ff */
[----:B------:R-:W-:-:S04]  /*d8d0*/  IMAD.MOV R6, RZ, RZ, -R6 ;  /* 0x000000ffff067224 */ /* 0x000fc800078e0a06 */
[----:B------:R-:W-:Y:S01]  /*d8e0*/  IMAD R6, R26, R6, R9 ;  /* 0x000000061a067224 */ /* 0x000fe200078e0209 */
[----:B------:R-:W-:Y:S01]  /*d8f0*/  ISETP.GE.AND P2, PT, R10, RZ, PT ;  /* 0x000000ff0a00720c */ /* 0x000fe20003f46270 */
[--C-:B------:R-:W-:Y:S01]  /*d900*/  @!P3 IMAD.IADD R12, R12, 0x1, -R26.reuse ;  /* 0x000000010c0cb824 */ /* 0x100fe200078e0a1a */
[----:B------:R-:W-:Y:S01]  /*d910*/  IABS R10, R23 ;  /* 0x00000017000a7213 */ /* 0x000fe20000000000 */
[----:B------:R-:W-:Y:S01]  /*d920*/  @!P6 IMAD.IADD R3, R3, 0x1, -R26 ;  /* 0x000000010303e824 */ /* 0x000fe200078e0a1a */
[----:B------:R-:W-:Y:S02]  /*d930*/  ISETP.GT.U32.AND P3, PT, R26, R6, PT ;  /* 0x000000061a00720c */ /* 0x000fe40003f64070 */
[----:B------:R-:W-:Y:S01]  /*d940*/  ISETP.GE.AND P0, PT, R11, RZ, PT ;  /* 0x000000ff0b00720c */ /* 0x000fe20003f06270 */
[----:B------:R-:W-:Y:S01]  /*d950*/  IMAD.HI.U32 R11, R2, R10, RZ ;  /* 0x0000000a020b7227 */ /* 0x000fe200078e00ff */
[C---:B------:R-:W-:Y:S02]  /*d960*/  ISETP.GT.U32.AND P6, PT, R26.reuse, R3, PT ;  /* 0x000000031a00720c */ /* 0x040fe40003fc4070 */
[----:B------:R-:W-:Y:S01]  /*d970*/  ISETP.GT.U32.AND P5, PT, R26, R4, PT ;  /* 0x000000041a00720c */ /* 0x000fe20003fa4070 */
[----:B------:R-:W-:Y:S01]  /*d980*/  IMAD.MOV R11, RZ, RZ, -R11 ;  /* 0x000000ffff0b7224 */ /* 0x000fe200078e0a0b */
[----:B-----5:R-:W-:-:S02]  /*d990*/  IABS R8, R19 ;  /* 0x0000001300087213 */ /* 0x020fc40000000000 */
[----:B------:R-:W-:Y:S01]  /*d9a0*/  IABS R9, R15 ;  /* 0x0000000f00097213 */ /* 0x000fe20000000000 */
[----:B------:R-:W-:Y:S02]  /*d9b0*/  IMAD R10, R26, R11, R10 ;  /* 0x0000000b1a0a7224 */ /* 0x000fe400078e020a */
[----:B------:R-:W-:Y:S02]  /*d9c0*/  @!P3 IMAD.IADD R6, R6, 0x1, -R26 ;  /* 0x000000010606b824 */ /* 0x000fe400078e0a1a */
[----:B------:R-:W-:-:S03]  /*d9d0*/  IMAD.HI.U32 R7, R2, R8, RZ ;  /* 0x0000000802077227 */ /* 0x000fc600078e00ff */
[C---:B------:R-:W-:Y:S01]  /*d9e0*/  ISETP.GT.U32.AND P3, PT, R26.reuse, R6, PT ;  /* 0x000000061a00720c */ /* 0x040fe20003f64070 */
[--C-:B------:R-:W-:Y:S01]  /*d9f0*/  @!P6 IMAD.IADD R3, R3, 0x1, -R26.reuse ;  /* 0x000000010303e824 */ /* 0x100fe200078e0a1a */
[----:B------:R-:W-:Y:S01]  /*da00*/  ISETP.GT.U32.AND P6, PT, R26, R10, PT ;  /* 0x0000000a1a00720c */ /* 0x000fe20003fc4070 */
[----:B------:R-:W-:Y:S02]  /*da10*/  @!P5 IMAD.IADD R4, R4, 0x1, -R26 ;  /* 0x000000010404d824 */ /* 0x000fe400078e0a1a */
[----:B------:R-:W-:-:S04]  /*da20*/  IMAD.HI.U32 R11, R2, R9, RZ ;  /* 0x00000009020b7227 */ /* 0x000fc800078e00ff */
[----:B------:R-:W-:Y:S01]  /*da30*/  IMAD.MOV R13, RZ, RZ, -R7 ;  /* 0x000000ffff0d7224 */ /* 0x000fe200078e0a07 */
[C---:B------:R-:W-:Y:S01]  /*da40*/  ISETP.GT.U32.AND P5, PT, R26.reuse, R4, PT ;  /* 0x000000041a00720c */ /* 0x040fe20003fa4070 */
[----:B------:R-:W-:Y:S02]  /*da50*/  IMAD.MOV R11, RZ, RZ, -R11 ;  /* 0x000000ffff0b7224 */ /* 0x000fe400078e0a0b */
[C---:B------:R-:W-:Y:S02]  /*da60*/  IMAD R8, R26.reuse, R13, R8 ;  /* 0x0000000d1a087224 */ /* 0x040fe400078e0208 */
[----:B------:R-:W-:Y:S01]  /*da70*/  IMAD R9, R26, R11, R9 ;  /* 0x0000000b1a097224 */ /* 0x000fe200078e0209 */
[----:B------:R-:W-:Y:S01]  /*da80*/  ISETP.GE.AND P1, PT, R14, RZ, PT ;  /* 0x000000ff0e00720c */ /* 0x000fe20003f26270 */
[--C-:B------:R-:W-:Y:S01]  /*da90*/  @!P3 IMAD.IADD R6, R6, 0x1, -R26.reuse ;  /* 0x000000010606b824 */ /* 0x100fe200078e0a1a */
[----:B------:R-:W-:Y:S01]  /*daa0*/  ISETP.GT.U32.AND P3, PT, R26, R8, PT ;  /* 0x000000081a00720c */ /* 0x000fe20003f64070 */
[--C-:B------:R-:W-:Y:S01]  /*dab0*/  @!P6 IMAD.IADD R10, R10, 0x1, -R26.reuse ;  /* 0x000000010a0ae824 */ /* 0x100fe200078e0a1a */
[----:B------:R-:W-:Y:S01]  /*dac0*/  ISETP.GT.U32.AND P6, PT, R26, R9, PT ;  /* 0x000000091a00720c */ /* 0x000fe20003fc4070 */
[----:B------:R-:W3:Y:S02]  /*dad0*/  LDL R14, [R1+0x138] ;  /* 0x00013800010e7983 */ /* 0x000ee40000100800 */
[--C-:B------:R-:W-:Y:S01]  /*dae0*/  @!P5 IMAD.IADD R4, R4, 0x1, -R26.reuse ;  /* 0x000000010404d824 */ /* 0x100fe200078e0a1a */
[----:B------:R-:W-:Y:S01]  /*daf0*/  ISETP.GE.AND P5, PT, R23, RZ, PT ;  /* 0x000000ff1700720c */ /* 0x000fe20003fa6270 */
[----:B------:R-:W4:Y:S04]  /*db00*/  LDL R13, [R1+0x134] ;  /* 0x00013400010d7983 */ /* 0x000f280000100800 */
[----:B------:R-:W5:Y:S02]  /*db10*/  LDL R23, [R1+0x13c] ;  /* 0x00013c0001177983 */ /* 0x000f640000100800 */
[----:B------:R-:W-:-:S02]  /*db20*/  @!P3 IMAD.IADD R8, R8, 0x1, -R26 ;  /* 0x000000010808b824 */ /* 0x000fc400078e0a1a */
[----:B------:R-:W-:Y:S01]  /*db30*/  @!P6 IMAD.IADD R9, R9, 0x1, -R26 ;  /* 0x000000010909e824 */ /* 0x000fe200078e0a1a */
[----:B--2---:R-:W-:Y:S02]  /*db40*/  IABS R15, R16 ;  /* 0x00000010000f7213 */ /* 0x004fe40000000000 */
[----:B------:R-:W2:Y:S04]  /*db50*/  LDL R16, [R1+0x140] ;  /* 0x0001400001107983 */ /* 0x000ea80000100800 */
[----:B------:R-:W-:Y:S04]  /*db60*/  STL [R1+0x53dc], R8 ;  /* 0x0053dc0801007387 */ /* 0x000fe80000100800 */
[----:B------:R0:W-:Y:S04]  /*db70*/  STL [R1+0x53d8], R9 ;  /* 0x0053d80901007387 */ /* 0x0001e80000100800 */
[----:B0-----:R-:W4:Y:S01]  /*db80*/  LDL.LU R9, [R1+0x314] ;  /* 0x0003140001097983 */ /* 0x001f220000300800 */
[----:B---3--:R-:W-:-:S02]  /*db90*/  IABS R11, R14 ;  /* 0x0000000e000b7213 */ /* 0x008fc40000000000 */
[----:B-----5:R-:W-:Y:S01]  /*dba0*/  IABS R14, R23 ;  /* 0x00000017000e7213 */ /* 0x020fe20000000000 */
[----:B------:R-:W-:Y:S02]  /*dbb0*/  IMAD.MOV.U32 R23, RZ, RZ, R21 ;  /* 0x000000ffff177224 */ /* 0x000fe400078e0015 */
[----:B------:R-:W-:Y:S02]  /*dbc0*/  IMAD.MOV.U32 R21, RZ, RZ, R18 ;  /* 0x000000ffff157224 */ /* 0x000fe400078e0012 */
[----:B------:R-:W-:-:S04]  /*dbd0*/  IMAD.HI.U32 R18, R2, R11, RZ ;  /* 0x0000000b02127227 */ /* 0x000fc800078e00ff */
[----:B------:R-:W-:-:S04]  /*dbe0*/  IMAD.MOV R18, RZ, RZ, -R18 ;  /* 0x000000ffff127224 */ /* 0x000fc800078e0a12 */
[----:B------:R-:W-:Y:S02]  /*dbf0*/  IMAD R11, R26, R18, R11 ;  /* 0x000000121a0b7224 */ /* 0x000fe400078e020b */
[----:B----4-:R-:W-:Y:S02]  /*dc00*/  IMAD.MOV.U32 R18, RZ, RZ, R9 ;  /* 0x000000ffff127224 */ /* 0x010fe400078e0009 */
[----:B------:R-:W-:Y:S02]  /*dc10*/  IMAD.MOV.U32 R9, RZ, RZ, R12 ;  /* 0x000000ffff097224 */ /* 0x000fe400078e000c */
[----:B------:R-:W3:Y:S01]  /*dc20*/  LDL R12, [R1+0x148] ;  /* 0x00014800010c7983 */ /* 0x000ee20000100800 */
[----:B------:R-:W-:-:S04]  /*dc30*/  IMAD.HI.U32 R7, R2, R0, RZ ;  /* 0x0000000002077227 */ /* 0x000fc800078e00ff */
[----:B------:R-:W-:-:S04]  /*dc40*/  IMAD.MOV R7, RZ, RZ, -R7 ;  /* 0x000000ffff077224 */ /* 0x000fc800078e0a07 */
[----:B------:R-:W-:Y:S01]  /*dc50*/  IMAD R0, R26, R7, R0 ;  /* 0x000000071a007224 */ /* 0x000fe200078e0200 */
[----:B------:R-:W-:Y:S01]  /*dc60*/  IABS R7, R13 ;  /* 0x0000000d00077213 */ /* 0x000fe20000000000 */
[----:B------:R-:W-:-:S04]  /*dc70*/  IMAD.HI.U32 R13, R2, R15, RZ ;  /* 0x0000000f020d7227 */ /* 0x000fc800078e00ff */
[----:B------:R-:W-:Y:S02]  /*dc80*/  IMAD.MOV R13, RZ, RZ, -R13 ;  /* 0x000000ffff0d7224 */ /* 0x000fe400078e0a0d */
[----:B------:R-:W-:Y:S02]  /*dc90*/  IMAD.MOV.U32 R8, RZ, RZ, R17 ;  /* 0x000000ffff087224 */ /* 0x000fe400078e0011 */
[----:B------:R-:W-:Y:S01]  /*dca0*/  IMAD R15, R26, R13, R15 ;  /* 0x0000000d1a0f7224 */ /* 0x000fe200078e020f */
[----:B--2---:R-:W-:Y:S01]  /*dcb0*/  IABS R13, R16 ;  /* 0x00000010000d7213 */ /* 0x004fe20000000000 */
[----:B------:R-:W-:-:S04]  /*dcc0*/  IMAD.HI.U32 R17, R2, R14, RZ ;  /* 0x0000000e02117227 */ /* 0x000fc800078e00ff */
[----:B------:R-:W-:-:S04]  /*dcd0*/  IMAD.HI.U32 R16, R2, R7, RZ ;  /* 0x0000000702107227 */ /* 0x000fc800078e00ff */
[----:B------:R-:W-:Y:S02]  /*dce0*/  IMAD.MOV R17, RZ, RZ, -R17 ;  /* 0x000000ffff117224 */ /* 0x000fe400078e0a11 */
[----:B------:R-:W-:Y:S02]  /*dcf0*/  IMAD.MOV R16, RZ, RZ, -R16 ;  /* 0x000000ffff107224 */ /* 0x000fe400078e0a10 */
[----:B------:R-:W-:Y:S02]  /*dd00*/  @!P4 IMAD.MOV R9, RZ, RZ, -R9 ;  /* 0x000000ffff09c224 */ /* 0x000fe400078e0a09 */
[C---:B------:R-:W-:Y:S02]  /*dd10*/  IMAD R14, R26.reuse, R17, R14 ;  /* 0x000000111a0e7224 */ /* 0x040fe400078e020e */
[----:B------:R-:W-:Y:S01]  /*dd20*/  IMAD.MOV.U32 R17, RZ, RZ, R8 ;  /* 0x000000ffff117224 */ /* 0x000fe200078e0008 */
[C---:B------:R-:W-:Y:S01]  /*dd30*/  ISETP.GT.U32.AND P4, PT, R26.reuse, R10, PT ;  /* 0x0000000a1a00720c */ /* 0x040fe20003f84070 */
[----:B------:R-:W-:-:S02]  /*dd40*/  IMAD R7, R26, R16, R7 ;  /* 0x000000101a077224 */ /* 0x000fc400078e0207 */
[----:B------:R-:W-:Y:S01]  /*dd50*/  IMAD.MOV.U32 R8, RZ, RZ, R4 ;  /* 0x000000ffff087224 */ /* 0x000fe200078e0004 */
[----:B------:R-:W2:Y:S04]  /*dd60*/  LDL R16, [R1+0xacc] ;  /* 0x000acc0001107983 */ /* 0x000ea80000100800 */
[----:B------:R-:W4:Y:S01]  /*dd70*/  LDL R4, [R1+0x144] ;  /* 0x0001440001047983 */ /* 0x000f220000100800 */
[----:B------:R-:W-:-:S03]  /*dd80*/  @!P2 IMAD.MOV R8, RZ, RZ, -R8 ;  /* 0x000000ffff08a224 */ /* 0x000fc600078e0a08 */
[----:B------:R0:W-:Y:S02]  /*dd90*/  STL [R1+0x698], R9 ;  /* 0x0006980901007387 */ /* 0x0001e40000100800 */
[----:B0-----:R-:W-:Y:S02]  /*dda0*/  IMAD.MOV.U32 R9, RZ, RZ, R3 ;  /* 0x000000ffff097224 */ /* 0x001fe400078e0003 */
[----:B------:R-:W-:Y:S02]  /*ddb0*/  IMAD.MOV.U32 R3, RZ, RZ, R6 ;  /* 0x000000ffff037224 */ /* 0x000fe400078e0006 */
[----:B------:R-:W-:Y:S01]  /*ddc0*/  @!P0 IMAD.MOV R9, RZ, RZ, -R9 ;  /* 0x000000ffff098224 */ /* 0x000fe200078e0a09 */
[----:B------:R-:W5:Y:S01]  /*ddd0*/  LDL.LU R6, [R1+0x2c4] ;  /* 0x0002c40001067983 */ /* 0x000f620000300800 */
[----:B------:R-:W-:-:S03]  /*dde0*/  @!P1 IMAD.MOV R3, RZ, RZ, -R3 ;  /* 0x000000ffff039224 */ /* 0x000fc600078e0a03 */
[----:B------:R0:W-:Y:S01]  /*ddf0*/  STL [R1+0x694], R8 ;  /* 0x0006940801007387 */ /* 0x0001e20000100800 */
[----:B------:R-:W-:-:S03]  /*de00*/  @!P4 IMAD.IADD R10, R10, 0x1, -R26 ;  /* 0x000000010a0ac824 */ /* 0x000fc600078e0a1a */
[----:B0-----:R-:W2:Y:S04]  /*de10*/  LDL.LU R8, [R1+0x53dc] ;  /* 0x0053dc0001087983 */ /* 0x001ea80000300800 */
[----:B------:R0:W-:Y:S04]  /*de20*/  STL [R1+0x690], R9 ;  /* 0x0006900901007387 */ /* 0x0001e80000100800 */
[----:B0-----:R-:W5:Y:S04]  /*de30*/  LDL.LU R9, [R1+0x53d8] ;  /* 0x0053d80001097983 */ /* 0x001f680000300800 */
[----:B------:R3:W-:Y:S02]  /*de40*/  STL [R1+0x878], R3 ;  /* 0x0008780301007387 */ /* 0x0007e40000100800 */
[----:B---3--:R-:W-:-:S02]  /*de50*/  IABS R3, R12 ;  /* 0x0000000c00037213 */ /* 0x008fc40000000000 */
[----:B------:R-:W3:Y:S04]  /*de60*/  LDL.LU R12, [R1+0x128] ;  /* 0x00012800010c7983 */ /* 0x000ee80000300800 */
[----:B------:R0:W-:Y:S04]  /*de70*/  STL [R1+0x53d4], R25 ;  /* 0x0053d41901007387 */ /* 0x0001e80000100800 */
[----:B0-----:R-:W5:Y:S04]  /*de80*/  LDL.LU R25, [R1+0x12c] ;  /* 0x00012c0001197983 */ /* 0x001f680000300800 */
[----:B------:R0:W-:Y:S04]  /*de90*/  STL [R1+0x53cc], R10 ;  /* 0x0053cc0a01007387 */ /* 0x0001e80000100800 */
[----:B0-----:R-:W4:Y:S01]  /*dea0*/  LDL.LU R10, [R1+0x134] ;  /* 0x00013400010a7983 */ /* 0x001f220000300800 */
[----:B------:R-:W-:-:S02]  /*deb0*/  ISETP.GT.U32.AND P3, PT, R26, R0, PT ;  /* 0x000000001a00720c */ /* 0x000fc40003f64070 */
[----:B------:R-:W-:-:S11]  /*dec0*/  ISETP.GT.U32.AND P4, PT, R26, R7, PT ;  /* 0x000000071a00720c */ /* 0x000fd60003f84070 */
[----:B------:R-:W-:Y:S01]  /*ded0*/  @!P3 IMAD.IADD R0, R0, 0x1, -R26 ;  /* 0x000000010000b824 */ /* 0x000fe200078e0a1a */
[----:B----4-:R0:W-:Y:S04]  /*dee0*/  STL [R1+0x53d0], R10 ;  /* 0x0053d00a01007387 */ /* 0x0101e80000100800 */
[----:B0-----:R-:W4:Y:S01]  /*def0*/  LDL.LU R10, [R1+0x130] ;  /* 0x00013000010a7983 */ /* 0x001f220000300800 */
[C---:B--2---:R-:W-:Y:S02]  /*df00*/  ISETP.GT.U32.AND P2, PT, R26.reuse, R8, PT ;  /* 0x000000081a00720c */ /* 0x044fe40003f44070 */
[----:B------:R-:W-:Y:S02]  /*df10*/  ISETP.GT.U32.AND P1, PT, R26, R0, PT ;  /* 0x000000001a00720c */ /* 0x000fe40003f24070 */
[----:B------:R-:W-:Y:S01]  /*df20*/  ISETP.GE.AND P3, PT, R19, RZ, PT ;  /* 0x000000ff1300720c */ /* 0x000fe20003f66270 */
[----:B------:R-:W-:-:S08]  /*df30*/  IMAD.HI.U32 R19, R2, R13, RZ ;  /* 0x0000000d02137227 */ /* 0x000fd000078e00ff */
[--C-:B------:R-:W-:Y:S01]  /*df40*/  @!P2 IMAD.IADD R8, R8, 0x1, -R26.reuse ;  /* 0x000000010808a824 */ /* 0x100fe200078e0a1a */
[----:B------:R-:W-:Y:S01]  /*df50*/  ISETP.GT.U32.AND P2, PT, R26, R11, PT ;  /* 0x0000000b1a00720c */ /* 0x000fe20003f44070 */
[----:B------:R-:W-:Y:S01]  /*df60*/  IMAD.MOV R19, RZ, RZ, -R19 ;  /* 0x000000ffff137224 */ /* 0x000fe200078e0a13 */
[----:B------:R-:W-:Y:S01]  /*df70*/  IABS R4, R4 ;  /* 0x0000000400047213 */ /* 0x000fe20000000000 */
[----:B------:R-:W-:Y:S01]  /*df80*/  @!P1 IMAD.IADD R0, R0, 0x1, -R26 ;  /* 0x0000000100009824 */ /* 0x000fe200078e0a1a */
[----:B---3--:R-:W-:Y:S01]  /*df90*/  ISETP.GE.AND P1, PT, R12, RZ, PT ;  /* 0x000000ff0c00720c */ /* 0x008fe20003f26270 */
[----:B------:R-:W-:Y:S01]  /*dfa0*/  IMAD R13, R26, R19, R13 ;  /* 0x000000131a0d7224 */ /* 0x000fe200078e020d */
[----:B------:R0:W-:Y:S01]  /*dfb0*/  STL [R1+0x53c4], R2 ;  /* 0x0053c40201007387 */ /* 0x0001e20000100800 */
[----:B-----5:R-:W-:Y:S02]  /*dfc0*/  IMAD.MOV.U32 R19, RZ, RZ, R6 ;  /* 0x000000ffff137224 */ /* 0x020fe400078e0006 */
[----:B------:R-:W-:-:S04]  /*dfd0*/  IMAD.HI.U32 R6, R2, R4, RZ ;  /* 0x0000000402067227 */ /* 0x000fc800078e00ff */
[----:B------:R-:W-:Y:S02]  /*dfe0*/  IMAD.HI.U32 R12, R2, R3, RZ ;  /* 0x00000003020c7227 */ /* 0x000fe400078e00ff */
[----:B0-----:R-:W2:Y:S02]  /*dff0*/  LDL.LU R2, [R1+0x150] ;  /* 0x0001500001027983 */ /* 0x001ea40000300800 */
[--C-:B------:R-:W-:Y:S01]  /*e000*/  @!P4 IMAD.IADD R7, R7, 0x1, -R26.reuse ;  /* 0x000000010707c824 */ /* 0x100fe200078e0a1a */
[----:B------:R-:W-:Y:S01]  /*e010*/  ISETP.GE.AND P4, PT, R25, RZ, PT ;  /* 0x000000ff1900720c */ /* 0x000fe20003f86270 */
[----:B------:R-:W-:Y:S01]  /*e020*/  @!P2 IMAD.IADD R11, R11, 0x1, -R26 ;  /* 0x000000010b0ba824 */ /* 0x000fe200078e0a1a */
[----:B------:R-:W3:Y:S01]  /*e030*/  LDL.LU R25, [R1+0x53d4] ;  /* 0x0053d40001197983 */ /* 0x000ee20000300800 */
[----:B----4-:R-:W-:-:S03]  /*e040*/  ISETP.GE.AND P2, PT, R10, RZ, PT ;  /* 0x000000ff0a00720c */ /* 0x010fc60003f46270 */
[----:B------:R-:W4:Y:S01]  /*e050*/  LDL.LU R10, [R1+0x53d0] ;  /* 0x0053d000010a7983 */ /* 0x000f220000300800 */
[----:B------:R-:W-:Y:S01]  /*e060*/  ISETP.GT.U32.AND P0, PT, R26, R9, PT ;  /* 0x000000091a00720c */ /* 0x000fe20003f04070 */
[----:B------:R-:W-:-:S12]  /*e070*/  IMAD.MOV R6, RZ, RZ, -R6 ;  /* 0x000000ffff067224 */ /* 0x000fd800078e0a06 */
[----:B------:R-:W-:Y:S01]  /*e080*/  @!P0 IMAD.IADD R9, R9, 0x1, -R26 ;  /* 0x0000000109098824 */ /* 0x000fe200078e0a1a */
[C---:B------:R-:W-:Y:S01]  /*e090*/  ISETP.GT.U32.AND P0, PT, R26.reuse, R14, PT ;  /* 0x0000000e1a00720c */ /* 0x040fe20003f04070 */
[----:B------:R-:W-:Y:S02]  /*e0a0*/  IMAD.MOV R12, RZ, RZ, -R12 ;  /* 0x000000ffff0c7224 */ /* 0x000fe400078e0a0c */
[C---:B------:R-:W-:Y:S02]  /*e0b0*/  IMAD R4, R26.reuse, R6, R4 ;  /* 0x000000061a047224 */ /* 0x040fe400078e0204 */
[----:B------:R-:W-:-:S08]  /*e0c0*/  IMAD R3, R26, R12, R3 ;  /* 0x0000000c1a037224 */ /* 0x000fd000078e0203 */
[----:B------:R-:W-:Y:S01]  /*e0d0*/  @!P0 IMAD.IADD R14, R14, 0x1, -R26 ;  /* 0x000000010e0e8824 */ /* 0x000fe200078e0a1a */
[----:B----4-:R-:W-:Y:S02]  /*e0e0*/  ISETP.GE.AND P0, PT, R10, RZ, PT ;  /* 0x000000ff0a00720c */ /* 0x010fe40003f06270 */
[----:B------:R-:W4:Y:S04]  /*e0f0*/  LDL.LU R10, [R1+0x53cc] ;  /* 0x0053cc00010a7983 */ /* 0x000f280000300800 */
[----:B------:R0:W-:Y:S04]  /*e100*/  STL [R1+0x53c8], R4 ;  /* 0x0053c80401007387 */ /* 0x0001e80000100800 */
[----:B------:R-:W5:Y:S01]  /*e110*/  LDL.LU R12, [R1+0x14c] ;  /* 0x00014c00010c7983 */ /* 0x000f620000300800 */
[----:B------:R-:W-:Y:S01]  /*e120*/  @!P3 IMAD.MOV R8, RZ, RZ, -R8 ;  /* 0x000000ffff08b224 */ /* 0x000fe200078e0a08 */
[----:B------:R-:W-:-:S13]  /*e130*/  ISETP.GT.U32.AND P6, PT, R26, R15, PT ;  /* 0x0000000f1a00720c */ /* 0x000fda0003fc4070 */
[----:B------:R-:W-:-:S05]  /*e140*/  @!P6 IMAD.IADD R15, R15, 0x1, -R26 ;  /* 0x000000010f0fe824 */ /* 0x000fca00078e0a1a */
[----:B------:R-:W-:Y:S01]  /*e150*/  ISETP.GT.U32.AND P6, PT, R26, R15, PT ;  /* 0x0000000f1a00720c */ /* 0x000fe20003fc4070 */
[----:B------:R-:W-:Y:S02]  /*e160*/  @!P1 IMAD.MOV R9, RZ, RZ, -R9 ;  /* 0x000000ffff099224 */ /* 0x000fe400078e0a09 */
[----:B0-----:R-:W-:-:S04]  /*e170*/  IMAD.MOV.U32 R4, RZ, RZ, R0 ;  /* 0x000000ffff047224 */ /* 0x001fc800078e0000 */
[----:B------:R-:W-:-:S06]  /*e180*/  @!P4 IMAD.MOV R4, RZ, RZ, -R4 ;  /* 0x000000ffff04c224 */ /* 0x000fcc00078e0a04 */
[----:B------:R-:W-:Y:S02]  /*e190*/  @!P6 IMAD.IADD R15, R15, 0x1, -R26 ;  /* 0x000000010f0fe824 */ /* 0x000fe400078e0a1a */
[----:B----4-:R-:W-:Y:S01]  /*e1a0*/  @!P5 IMAD.MOV R10, RZ, RZ, -R10 ;  /* 0x000000ffff0ad224 */ /* 0x010fe200078e0a0a */
[----:B-----5:R0:W-:Y:S01]  /*e1b0*/  STL [R1+0x53c0], R12 ;  /* 0x0053c00c01007387 */ /* 0x0201e20000100800 */
[----:B------:R-:W-:-:S03]  /*e1c0*/  IABS R6, R12 ;  /* 0x0000000c00067213 */ /* 0x000fc60000000000 */
[----:B------:R-:W-:Y:S04]  /*e1d0*/  STL [R1+0x688], R10 ;  /* 0x0006880a01007387 */ /* 0x000fe80000100800 */
[----:B------:R1:W-:Y:S04]  /*e1e0*/  STL [R1+0x684], R8 ;  /* 0x0006840801007387 */ /* 0x0003e80000100800 */
[----:B0-----:R-:W4:Y:S04]  /*e1f0*/  LDL.LU R12, [R1+0x13c] ;  /* 0x00013c00010c7983 */ /* 0x001f280000300800 */
[----:B-1----:R-:W5:Y:S01]  /*e200*/  LDL.LU R8, [R1+0x144] ;  /* 0x0001440001087983 */ /* 0x002f620000300800 */
[----:B--2---:R-:W-:-:S03]  /*e210*/  IMAD.MOV.U32 R10, RZ, RZ, R2 ;  /* 0x000000ffff0a7224 */ /* 0x004fc600078e0002 */
[----:B------:R0:W-:Y:S01]  /*e220*/  STL [R1+0x680], R9 ;  /* 0x0006800901007387 */ /* 0x0001e20000100800 */
[----:B------:R-:W-:-:S03]  /*e230*/  IMAD.MOV.U32 R2, RZ, RZ, R15 ;  /* 0x000000ffff027224 */ /* 0x000fc600078e000f */
[----:B0-----:R-:W2:Y:S04]  /*e240*/  LDL.LU R9, [R1+0x148] ;  /* 0x0001480001097983 */ /* 0x001ea80000300800 */
[----:B------:R-:W3:Y:S04]  /*e250*/  LDL.LU R0, [R1+0x138] ;  /* 0x0001380001007983 */ /* 0x000ee80000300800 */
[----:B------:R-:W2:Y:S04]  /*e260*/  LDL.LU R15, [R1+0x140] ;  /* 0x00014000010f7983 */ /* 0x000ea80000300800 */
[----:B------:R0:W-:Y:S04]  /*e270*/  STL [R1+0x67c], R4 ;  /* 0x00067c0401007387 */ /* 0x0001e80000100800 */
[----:B0-----:R-:W2:Y:S01]  /*e280*/  LDL.LU R4, [R1+0x53c8] ;  /* 0x0053c80001047983 */ /* 0x001ea20000300800 */
[----:B------:R-:W-:-:S02]  /*e290*/  ISETP.GT.U32.AND P6, PT, R26, R13, PT ;  /* 0x0000000d1a00720c */ /* 0x000fc40003fc4070 */
[----:B------:R-:W-:-:S11]  /*e2a0*/  ISETP.GT.U32.AND P3, PT, R26, R11, PT ;  /* 0x0000000b1a00720c */ /* 0x000fd60003f64070 */
[----:B------:R-:W-:Y:S01]  /*e2b0*/  @!P6 IMAD.IADD R13, R13, 0x1, -R26 ;  /* 0x000000010d0de824 */ /* 0x000fe200078e0a1a */
[----:B------:R-:W-:Y:S01]  /*e2c0*/  ISETP.GT.U32.AND P6, PT, R26, R7, PT ;  /* 0x000000071a00720c */ /* 0x000fe20003fc4070 */
[----:B------:R-:W-:-:S03]  /*e2d0*/  @!P2 IMAD.MOV R2, RZ, RZ, -R2 ;  /* 0x000000ffff02a224 */ /* 0x000fc600078e0a02 */
[----:B------:R-:W-:Y:S01]  /*e2e0*/  ISETP.GT.U32.AND P5, PT, R26, R13, PT ;  /* 0x0000000d1a00720c */ /* 0x000fe20003fa4070 */
[--C-:B------:R-:W-:Y:S01]  /*e2f0*/  @!P3 IMAD.IADD R11, R11, 0x1, -R26.reuse ;  /* 0x000000010b0bb824 */ /* 0x100fe200078e0a1a */
[----:B------:R0:W-:Y:S07]  /*e300*/  STL [R1+0x678], R2 ;  /* 0x0006780201007387 */ /* 0x0001ee0000100800 */
[----:B------:R-:W-:Y:S01]  /*e310*/  @!P6 IMAD.IADD R7, R7, 0x1, -R26 ;  /* 0x000000010707e824 */ /* 0x000fe200078e0a1a */
[----:B0-----:R-:W2:Y:S03]  /*e320*/  LDL.LU R2, [R1+0x53c4] ;  /* 0x0053c40001027983 */ /* 0x001ea60000300800 */
[----:B------:R-:W-:-:S02]  /*e330*/  @!P0 IMAD.MOV R7, RZ, RZ, -R7 ;  /* 0x000000ffff078224 */ /* 0x000fc400078e0a07 */
[----:B------:R-:W-:Y:S01]  /*e340*/  @!P5 IMAD.IADD R13, R13, 0x1, -R26 ;  /* 0x000000010d0dd824 */ /* 0x000fe200078e0a1a */
[----:B----4-:R-:W-:Y:S02]  /*e350*/  ISETP.GE.AND P3, PT, R12, RZ, PT ;  /* 0x000000ff0c00720c */ /* 0x010fe40003f66270 */
[----:B------:R-:W4:Y:S01]  /*e360*/  LDL.LU R12, [R1+0x53c0] ;  /* 0x0053c000010c7983 */ /* 0x000f220000300800 */
[----:B-----5:R-:W-:-:S03]  /*e370*/  ISETP.GE.AND P5, PT, R8, RZ, PT ;  /* 0x000000ff0800720c */ /* 0x020fc60003fa6270 */
[----:B------:R0:W-:Y:S01]  /*e380*/  STL [R1+0x674], R7 ;  /* 0x0006740701007387 */ /* 0x0001e20000100800 */
[----:B------:R-:W-:Y:S01]  /*e390*/  IABS R8, R10 ;  /* 0x0000000a00087213 */ /* 0x000fe20000000000 */
[----:B0-----:R-:W-:Y:S02]  /*e3a0*/  IMAD.MOV.U32 R7, RZ, RZ, R10 ;  /* 0x000000ffff077224 */ /* 0x001fe400078e000a */
[----:B------:R-:W5:Y:S01]  /*e3b0*/  LDL.LU R10, [R1+0x184] ;  /* 0x00018400010a7983 */ /* 0x000f620000300800 */
[----:B------:R-:W-:Y:S02]  /*e3c0*/  ISETP.GT.U32.AND P1, PT, R26, R14, PT ;  /* 0x0000000e1a00720c */ /* 0x000fe40003f24070 */
[----:B---3--:R-:W-:Y:S02]  /*e3d0*/  ISETP.GE.AND P2, PT, R0, RZ, PT ;  /* 0x000000ff0000720c */ /* 0x008fe40003f46270 */
[----:B--2---:R-:W-:-:S09]  /*e3e0*/  ISETP.GT.U32.AND P4, PT, R26, R4, PT ;  /* 0x000000041a00720c */ /* 0x004fd20003f84070 */
[--C-:B------:R-:W-:Y:S01]  /*e3f0*/  @!P1 IMAD.IADD R14, R14, 0x1, -R26.reuse ;  /* 0x000000010e0e9824 */ /* 0x100fe200078e0a1a */
[----:B------:R-:W-:Y:S02]  /*e400*/  ISETP.GE.AND P1, PT, R15, RZ, PT ;  /* 0x000000ff0f00720c */ /* 0x000fe40003f26270 */
[----:B------:R-:W2:Y:S01]  /*e410*/  LDL.LU R15, [R1+0x154] ;  /* 0x00015400010f7983 */ /* 0x000ea20000300800 */
[----:B------:R-:W-:Y:S01]  /*e420*/  @!P4 IMAD.IADD R4, R4, 0x1, -R26 ;  /* 0x000000010404c824 */ /* 0x000fe200078e0a1a */
[----:B------:R-:W-:Y:S01]  /*e430*/  ISETP.GE.AND P4, PT, R9, RZ, PT ;  /* 0x000000ff0900720c */ /* 0x000fe20003f86270 */
[----:B------:R-:W-:-:S04]  /*e440*/  IMAD.MOV.U32 R9, RZ, RZ, R11 ;  /* 0x000000ffff097224 */ /* 0x000fc800078e000b */
[----:B------:R-:W-:-:S05]  /*e450*/  @!P2 IMAD.MOV R9, RZ, RZ, -R9 ;  /* 0x000000ffff09a224 */ /* 0x000fca00078e0a09 */
[----:B------:R0:W-:Y:S01]  /*e460*/  STL [R1+0x670], R9 ;  /* 0x0006700901007387 */ /* 0x0001e20000100800 */
[----:B------:R-:W-:-:S03]  /*e470*/  ISETP.GT.U32.AND P0, PT, R26, R4, PT ;  /* 0x000000041a00720c */ /* 0x000fc60003f04070 */
[----:B0-----:R-:W3:Y:S01]  /*e480*/  LDL.LU R9, [R1+0x188] ;  /* 0x0001880001097983 */ /* 0x001ee20000300800 */
[----:B------:R-:W-:Y:S02]  /*e490*/  @!P3 IMAD.MOV R14, RZ, RZ, -R14 ;  /* 0x000000ffff0eb224 */ /* 0x000fe400078e0a0e */
[----:B------:R-:W-:-:S07]  /*e4a0*/  IMAD.MOV.U32 R11, RZ, RZ, R13 ;  /* 0x000000ffff0b7224 */ /* 0x000fce00078e000d */
[----:B------:R-:W-:Y:S02]  /*e4b0*/  @!P0 IMAD.IADD R4, R4, 0x1, -R26 ;  /* 0x0000000104048824 */ /* 0x000fe400078e0a1a */
[----:B------:R-:W-:Y:S01]  /*e4c0*/  @!P1 IMAD.MOV R11, RZ, RZ, -R11 ;  /* 0x000000ffff0b9224 */ /* 0x000fe200078e0a0b */
[----:B------:R-:W-:Y:S02]  /*e4d0*/  ISETP.GE.AND P1, PT, R7, RZ, PT ;  /* 0x000000ff0700720c */ /* 0x000fe40003f26270 */
[----:B----4-:R-:W-:Y:S02]  /*e4e0*/  ISETP.GE.AND P3, PT, R12, RZ, PT ;  /* 0x000000ff0c00720c */ /* 0x010fe40003f66270 */
[----:B------:R-:W4:Y:S04]  /*e4f0*/  LDL.LU R12, [R1+0x18c] ;  /* 0x00018c00010c7983 */ /* 0x000f280000300800 */
[----:B------:R0:W-:Y:S04]  /*e500*/  STL [R1+0x874], R14 ;  /* 0x0008740e01007387 */ /* 0x0001e80000100800 */
[----:B0-----:R-:W4:Y:S01]  /*e510*/  LDL.LU R14, [R1+0x158] ;  /* 0x00015800010e7983 */ /* 0x001f220000300800 */
[----:B-----5:R-:W-:-:S02]  /*e520*/  IABS R7, R10 ;  /* 0x0000000a00077213 */ /* 0x020fc40000000000 */
[----:B------:R-:W-:Y:S01]  /*e530*/  ISETP.GE.AND P0, PT, R10, RZ, PT ;  /* 0x000000ff0a00720c */ /* 0x000fe20003f06270 */
[----:B------:R-:W-:-:S04]  /*e540*/  IMAD.MOV.U32 R10, RZ, RZ, R4 ;  /* 0x000000ffff0a7224 */ /* 0x000fc800078e0004 */
[----:B------:R-:W-:Y:S01]  /*e550*/  @!P5 IMAD.MOV R10, RZ, RZ, -R10 ;  /* 0x000000ffff0ad224 */ /* 0x000fe200078e0a0a */
[----:B------:R-:W-:Y:S04]  /*e560*/  STL [R1+0x870], R11 ;  /* 0x0008700b01007387 */ /* 0x000fe80000100800 */
[----:B------:R0:W-:Y:S04]  /*e570*/  STL [R1+0x86c], R10 ;  /* 0x00086c0a01007387 */ /* 0x0001e80000100800 */
[----:B------:R-:W5:Y:S01]  /*e580*/  LDL R13, [R1+0x15c] ;  /* 0x00015c00010d7983 */ /* 0x000f620000100800 */
[----:B------:R-:W-:Y:S01]  /*e590*/  ISETP.GT.U32.AND P6, PT, R26, R3, PT ;  /* 0x000000031a00720c */ /* 0x000fe20003fc4070 */
[----:B------:R-:W-:-:S04]  /*e5a0*/  IMAD.HI.U32 R0, R2, R6, RZ ;  /* 0x0000000602007227 */ /* 0x000fc800078e00ff */
[----:B------:R-:W-:-:S04]  /*e5b0*/  IMAD.MOV R0, RZ, RZ, -R0 ;  /* 0x000000ffff007224 */ /* 0x000fc800078e0a00 */
[----:B------:R-:W-:-:S04]  /*e5c0*/  IMAD R0, R26, R0, R6 ;  /* 0x000000001a007224 */ /* 0x000fc800078e0206 */
[----:B------:R-:W-:Y:S01]  /*e5d0*/  @!P6 IMAD.IADD R3, R3, 0x1, -R26 ;  /* 0x000000010303e824 */ /* 0x000fe200078e0a1a */
[----:B------:R-:W-:-:S04]  /*e5e0*/  ISETP.GT.U32.AND P6, PT, R26, R0, PT ;  /* 0x000000001a00720c */ /* 0x000fc80003fc4070 */
[----:B------:R-:W-:Y:S01]  /*e5f0*/  ISETP.GT.U32.AND P2, PT, R26, R3, PT ;  /* 0x000000031a00720c */ /* 0x000fe20003f44070 */
[----:B------:R-:W-:-:S04]  /*e600*/  IMAD.HI.U32 R6, R2, R8, RZ ;  /* 0x0000000802067227 */ /* 0x000fc800078e00ff */
[----:B------:R-:W-:-:S04]  /*e610*/  IMAD.MOV R6, RZ, RZ, -R6 ;  /* 0x000000ffff067224 */ /* 0x000fc800078e0a06 */
[----:B------:R-:W-:Y:S02]  /*e620*/  @!P6 IMAD.IADD R0, R0, 0x1, -R26 ;  /* 0x000000010000e824 */ /* 0x000fe400078e0a1a */
[C---:B------:R-:W-:Y:S02]  /*e630*/  IMAD R6, R26.reuse, R6, R8 ;  /* 0x000000061a067224 */ /* 0x040fe400078e0208 */
[----:B------:R-:W-:Y:S01]  /*e640*/  @!P2 IMAD.IADD R3, R3, 0x1, -R26 ;  /* 0x000000010303a824 */ /* 0x000fe200078e0a1a */
[----:B------:R-:W-:-:S03]  /*e650*/  ISETP.GT.U32.AND P6, PT, R26, R0, PT ;  /* 0x000000001a00720c */ /* 0x000fc60003fc4070 */
[----:B0-----:R-:W-:Y:S01]  /*e660*/  IMAD.MOV.U32 R10, RZ, RZ, R3 ;  /* 0x000000ffff0a7224 */ /* 0x001fe200078e0003 */
[----:B---3--:R-:W-:Y:S02]  /*e670*/  ISETP.GE.AND P2, PT, R9, RZ, PT ;  /* 0x000000ff0900720c */ /* 0x008fe40003f46270 */
[----:B------:R-:W-:Y:S01]  /*e680*/  IABS R4, R9 ;  /* 0x0000000900047213 */ /* 0x000fe20000000000 */
[----:B------:R-:W-:Y:S01]  /*e690*/  IMAD.HI.U32 R9, R2, R7, RZ ;  /* 0x0000000702097227 */ /* 0x000fe200078e00ff */
[----:B------:R-:W-:-:S03]  /*e6a0*/  ISETP.GT.U32.AND P5, PT, R26, R6, PT ;  /* 0x000000061a00720c */ /* 0x000fc60003fa4070 */
[----:B------:R-:W-:-:S04]  /*e6b0*/  IMAD.MOV R3, RZ, RZ, -R9 ;  /* 0x000000ffff037224 */ /* 0x000fc800078e0a09 */
[----:B------:R-:W-:Y:S02]  /*e6c0*/  IMAD R3, R26, R3, R7 ;  /* 0x000000031a037224 */ /* 0x000fe400078e0207 */
[----:B------:R-:W-:-:S03]  /*e6d0*/  @!P6 IMAD.IADD R0, R0, 0x1, -R26 ;  /* 0x000000010000e824 */ /* 0x000fc600078e0a1a */
[----:B------:R-:W-:Y:S01]  /*e6e0*/  ISETP.GT.U32.AND P6, PT, R26, R3, PT ;  /* 0x000000031a00720c */ /* 0x000fe20003fc4070 */
[----:B------:R-:W-:Y:S02]  /*e6f0*/  @!P5 IMAD.IADD R6, R6, 0x1, -R26 ;  /* 0x000000010606d824 */ /* 0x000fe400078e0a1a */
[----:B------:R-:W-:Y:S01]  /*e700*/  @!P4 IMAD.MOV R10, RZ, RZ, -R10 ;  /* 0x000000ffff0ac224 */ /* 0x000fe200078e0a0a */
[----:B--2---:R-:W-:Y:S02]  /*e710*/  IABS R9, R15 ;  /* 0x0000000f00097213 */ /* 0x004fe40000000000 */
[----:B------:R-:W-:Y:S02]  /*e720*/  ISETP.GT.U32.AND P5, PT, R26, R6, PT ;  /* 0x000000061a00720c */ /* 0x000fe40003fa4070 */
[----:B------:R0:W-:Y:S05]  /*e730*/  STL [R1+0x868], R10 ;  /* 0x0008680a01007387 */ /* 0x0001ea0000100800 */
[----:B------:R-:W-:-:S05]  /*e740*/  @!P6 IMAD.IADD R3, R3, 0x1, -R26 ;  /* 0x000000010303e824 */ /* 0x000fca00078e0a1a */
[----:B------:R-:W-:Y:S01]  /*e750*/  ISETP.GT.U32.AND P6, PT, R26, R3, PT ;  /* 0x000000031a00720c */ /* 0x000fe20003fc4070 */
[----:B------:R-:W-:-:S04]  /*e760*/  @!P5 IMAD.IADD R6, R6, 0x1, -R26 ;  /* 0x000000010606d824 */ /* 0x000fc800078e0a1a */
[----:B------:R-:W-:-:S08]  /*e770*/  @!P1 IMAD.MOV R6, RZ, RZ, -R6 ;  /* 0x000000ffff069224 */ /* 0x000fd000078e0a06 */
[----:B------:R-:W-:Y:S01]  /*e780*/  @!P6 IMAD.IADD R3, R3, 0x1, -R26 ;  /* 0x000000010303e824 */ /* 0x000fe200078e0a1a */
[----:B------:R-:W-:Y:S02]  /*e790*/  ISETP.GE.AND P6, PT, R15, RZ, PT ;  /* 0x000000ff0f00720c */ /* 0x000fe40003fc6270 */
[----:B----4-:R-:W-:Y:S02]  /*e7a0*/  IABS R8, R12 ;  /* 0x0000000c00087213 */ /* 0x010fe40000000000 */
[----:B------:R-:W-:-:S03]  /*e7b0*/  ISETP.GE.AND P4, PT, R12, RZ, PT ;  /* 0x000000ff0c00720c */ /* 0x000fc60003f86270 */
[----:B------:R-:W-:Y:S02]  /*e7c0*/  IMAD.MOV.U32 R7, RZ, RZ, R8 ;  /* 0x000000ffff077224 */ /* 0x000fe400078e0008 */
[----:B------:R-:W-:-:S04]  /*e7d0*/  IMAD.HI.U32 R12, R2, R4, RZ ;  /* 0x00000004020c7227 */ /* 0x000fc800078e00ff */
[----:B0-----:R-:W-:-:S04]  /*e7e0*/  IMAD.HI.U32 R10, R2, R7, RZ ;  /* 0x00000007020a7227 */ /* 0x001fc800078e00ff */
[----:B------:R-:W-:Y:S01]  /*e7f0*/  IMAD.MOV.U32 R8, RZ, RZ, R9 ;  /* 0x000000ffff087224 */ /* 0x000fe200078e0009 */
[----:B------:R-:W-:Y:S01]  /*e800*/  IABS R9, R14 ;  /* 0x0000000e00097213 */ /* 0x000fe20000000000 */
[----:B------:R-:W-:Y:S02]  /*e810*/  IMAD.MOV R12, RZ, RZ, -R12 ;  /* 0x000000ffff0c7224 */ /* 0x000fe400078e0a0c */
[----:B------:R-:W-:Y:S02]  /*e820*/  IMAD.MOV R10, RZ, RZ, -R10 ;  /* 0x000000ffff0a7224 */ /* 0x000fe400078e0a0a */
[----:B------:R-:W-:-:S04]  /*e830*/  IMAD.HI.U32 R11, R2, R8, RZ ;  /* 0x00000008020b7227 */ /* 0x000fc800078e00ff */
[C---:B------:R-:W-:Y:S02]  /*e840*/  IMAD R4, R26.reuse, R12, R4 ;  /* 0x0000000c1a047224 */ /* 0x040fe400078e0204 */
[----:B------:R-:W-:Y:S02]  /*e850*/  IMAD R7, R26, R10, R7 ;  /* 0x0000000a1a077224 */ /* 0x000fe400078e0207 */
[----:B------:R-:W-:Y:S01]  /*e860*/  IMAD.MOV.U32 R10, RZ, RZ, R0 ;  /* 0x000000ffff0a7224 */ /* 0x000fe200078e0000 */
[----:B-----5:R-:W-:Y:S01]  /*e870*/  IABS R12, R13 ;  /* 0x0000000d000c7213 */ /* 0x020fe20000000000 */
[----:B------:R-:W-:-:S04]  /*e880*/  IMAD.HI.U32 R13, R2, R9, RZ ;  /* 0x00000009020d7227 */ /* 0x000fc800078e00ff */
[----:B------:R-:W-:Y:S02]  /*e890*/  IMAD.MOV R11, RZ, RZ, -R11 ;  /* 0x000000ffff0b7224 */ /* 0x000fe400078e0a0b */
[----:B------:R-:W-:Y:S02]  /*e8a0*/  IMAD.MOV R13, RZ, RZ, -R13 ;  /* 0x000000ffff0d7224 */ /* 0x000fe400078e0a0d */
[----:B------:R-:W-:Y:S02]  /*e8b0*/  @!P3 IMAD.MOV R10, RZ, RZ, -R10 ;  /* 0x000000ffff0ab224 */ /* 0x000fe400078e0a0a */
[C---:B------:R-:W-:Y:S02]  /*e8c0*/  IMAD R8, R26.reuse, R11, R8 ;  /* 0x0000000b1a087224 */ /* 0x040fe400078e0208 */
[----:B------:R-:W2:Y:S01]  /*e8d0*/  LDL R11, [R1+0x164] ;  /* 0x00016400010b7983 */ /* 0x000ea20000100800 */
[----:B------:R-:W-:-:S03]  /*e8e0*/  IMAD R9, R26, R13, R9 ;  /* 0x0000000d1a097224 */ /* 0x000fc600078e0209 */
[----:B------:R0:W-:Y:S04]  /*e8f0*/  STL [R1+0x864], R10 ;  /* 0x0008640a01007387 */ /* 0x0001e80000100800 */
[----:B------:R-:W3:Y:S04]  /*e900*/  LDL R13, [R1+0x16c] ;  /* 0x00016c00010d7983 */ /* 0x000ee80000100800 */
[----:B0-----:R-:W4:Y:S04]  /*e910*/  LDL R10, [R1+0x168] ;  /* 0x00016800010a7983 */ /* 0x001f280000100800 */
[----:B------:R-:W-:Y:S04]  /*e920*/  STL [R1+0x860], R6 ;  /* 0x0008600601007387 */ /* 0x000fe80000100800 */
[----:B------:R-:W5:Y:S01]  /*e930*/  LDL.LU R15, [R1+0x170] ;  /* 0x00017000010f7983 */ /* 0x000f620000300800 */
[----:B------:R-:W-:-:S03]  /*e940*/  IMAD.HI.U32 R0, R2, R12, RZ ;  /* 0x0000000c02007227 */ /* 0x000fc600078e00ff */
[----:B-----5:R0:W-:Y:S04]  /*e950*/  STL [R1+0x53b8], R15 ;  /* 0x0053b80f01007387 */ /* 0x0201e80000100800 */
[----:B0-----:R-:W5:Y:S01]  /*e960*/  LDL.LU R15, [R1+0x160] ;  /* 0x00016000010f7983 */ /* 0x001f620000300800 */
[----:B------:R-:W-:-:S04]  /*e970*/  IMAD.MOV R0, RZ, RZ, -R0 ;  /* 0x000000ffff007224 */ /* 0x000fc800078e0a00 */
[C---:B------:R-:W-:Y:S01]  /*e980*/  IMAD R12, R26.reuse, R0, R12 ;  /* 0x000000001a0c7224 */ /* 0x040fe200078e020c */
[----:B------:R-:W-:-:S13]  /*e990*/  ISETP.GT.U32.AND P5, PT, R26, R4, PT ;  /* 0x000000041a00720c */ /* 0x000fda0003fa4070 */
[----:B------:R-:W-:Y:S01]  /*e9a0*/  @!P5 IMAD.IADD R4, R4, 0x1, -R26 ;  /* 0x000000010404d824 */ /* 0x000fe200078e0a1a */
[----:B------:R-:W-:Y:S02]  /*e9b0*/  ISETP.GT.U32.AND P5, PT, R26, R9, PT ;  /* 0x000000091a00720c */ /* 0x000fe40003fa4070 */
[----:B-----5:R-:W-:Y:S01]  /*e9c0*/  IABS R0, R15 ;  /* 0x0000000f00007213 */ /* 0x020fe20000000000 */
[----:B------:R0:W-:Y:S04]  /*e9d0*/  STL [R1+0x53bc], R15 ;  /* 0x0053bc0f01007387 */ /* 0x0001e80000100800 */
[----:B0-----:R-:W5:Y:S01]  /*e9e0*/  LDL.LU R15, [R1+0x15c] ;  /* 0x00015c00010f7983 */ /* 0x001f620000300800 */
[----:B---3--:R-:W-:Y:S01]  /*e9f0*/  IABS R6, R13 ;  /* 0x0000000d00067213 */ /* 0x008fe20000000000 */
[----:B------:R-:W-:-:S04]  /*ea00*/  IMAD.MOV.U32 R13, RZ, RZ, R3 ;  /* 0x000000ffff0d7224 */ /* 0x000fc800078e0003 */
[----:B------:R-:W-:Y:S02]  /*ea10*/  @!P5 IMAD.IADD R9, R9, 0x1, -R26 ;  /* 0x000000010909d824 */ /* 0x000fe400078e0a1a */
[----:B------:R-:W-:-:S03]  /*ea20*/  @!P0 IMAD.MOV R13, RZ, RZ, -R13 ;  /* 0x000000ffff0d8224 */ /* 0x000fc600078e0a0d */
[C---:B------:R-:W-:Y:S02]  /*ea30*/  ISETP.GT.U32.AND P0, PT, R26.reuse, R9, PT ;  /* 0x000000091a00720c */ /* 0x040fe40003f04070 */
[----:B------:R0:W-:Y:S11]  /*ea40*/  STL [R1+0x85c], R13 ;  /* 0x00085c0d01007387 */ /* 0x0001f60000100800 */
[----:B------:R-:W-:Y:S01]  /*ea50*/  @!P0 IMAD.IADD R9, R9, 0x1, -R26 ;  /* 0x0000000109098824 */ /* 0x000fe200078e0a1a */
[----:B------:R-:W-:-:S02]  /*ea60*/  ISETP.GT.U32.AND P3, PT, R26, R7, PT ;  /* 0x000000071a00720c */ /* 0x000fc40003f64070 */
[----:B-----5:R-:W-:Y:S02]  /*ea70*/  ISETP.GE.AND P0, PT, R15, RZ, PT ;  /* 0x000000ff0f00720c */ /* 0x020fe40003f06270 */
[----:B------:R-:W3:Y:S09]  /*ea80*/  LDL.LU R15, [R1+0x53bc] ;  /* 0x0053bc00010f7983 */ /* 0x000ef20000300800 */
[----:B------:R-:W-:Y:S01]  /*ea90*/  @!P3 IMAD.IADD R7, R7, 0x1, -R26 ;  /* 0x000000010707b824 */ /* 0x000fe200078e0a1a */
[----:B------:R-:W-:-:S02]  /*eaa0*/  ISETP.GT.U32.AND P3, PT, R26, R4, PT ;  /* 0x000000041a00720c */ /* 0x000fc40003f64070 */
[----:B--2---:R-:W-:-:S05]  /*eab0*/  IABS R11, R11 ;  /* 0x0000000b000b7213 */ /* 0x004fca0000000000 */
[----:B------:R-:W-:Y:S02]  /*eac0*/  IMAD.MOV.U32 R3, RZ, RZ, R11 ;  /* 0x000000ffff037224 */ /* 0x000fe400078e000b */
[----:B------:R-:W-:-:S04]  /*ead0*/  IMAD.HI.U32 R11, R2, R0, RZ ;  /* 0x00000000020b7227 */ /* 0x000fc800078e00ff */
[----:B------:R-:W-:Y:S01]  /*eae0*/  @!P3 IMAD.IADD R4, R4, 0x1, -R26 ;  /* 0x000000010404b824 */ /* 0x000fe200078e0a1a */
[----:B------:R-:W-:Y:S01]  /*eaf0*/  ISETP.GT.U32.AND P3, PT, R26, R12, PT ;  /* 0x0000000c1a00720c */ /* 0x000fe20003f64070 */
[----:B------:R-:W-:-:S04]  /*eb00*/  IMAD.MOV R11, RZ, RZ, -R11 ;  /* 0x000000ffff0b7224 */ /* 0x000fc800078e0a0b */
[----:B------:R-:W-:Y:S02]  /*eb10*/  IMAD R0, R26, R11, R0 ;  /* 0x0000000b1a007224 */ /* 0x000fe400078e0200 */
[----:B------:R-:W-:-:S04]  /*eb20*/  IMAD.HI.U32 R11, R2, R3, RZ ;  /* 0x00000003020b7227 */ /* 0x000fc800078e00ff */
[----:B------:R-:W-:Y:S02]  /*eb30*/  IMAD.MOV R11, RZ, RZ, -R11 ;  /* 0x000000ffff0b7224 */ /* 0x000fe400078e0a0b */
[----:B------:R-:W-:Y:S02]  /*eb40*/  @!P3 IMAD.IADD R12, R12, 0x1, -R26 ;  /* 0x000000010c0cb824 */ /* 0x000fe400078e0a1a */
[----:B------:R-:W-:Y:S01]  /*eb50*/  IMAD R3, R26, R11, R3 ;  /* 0x0000000b1a037224 */ /* 0x000fe200078e0203 */
[----:B---3--:R-:W-:Y:S02]  /*eb60*/  ISETP.GE.AND P3, PT, R15, RZ, PT ;  /* 0x000000ff0f00720c */ /* 0x008fe40003f66270 */
[----:B------:R-:W2:Y:S04]  /*eb70*/  LDL.LU R15, [R1+0x53b8] ;  /* 0x0053b800010f7983 */ /* 0x000ea80000300800 */
[----:B------:R-:W3:Y:S01]  /*eb80*/  LDL.LU R11, [R1+0x164] ;  /* 0x00016400010b7983 */ /* 0x000ee20000300800 */
[----:B----4-:R-:W-:-:S05]  /*eb90*/  IABS R10, R10 ;  /* 0x0000000a000a7213 */ /* 0x010fca0000000000 */
[----:B0-----:R-:W-:-:S04]  /*eba0*/  IMAD.HI.U32 R13, R2, R10, RZ ;  /* 0x0000000a020d7227 */ /* 0x001fc800078e00ff */
[----:B------:R-:W-:-:S04]  /*ebb0*/  IMAD.MOV R13, RZ, RZ, -R13 ;  /* 0x000000ffff0d7224 */ /* 0x000fc800078e0a0d */
[C---:B------:R-:W-:Y:S01]  /*ebc0*/  IMAD R10, R26.reuse, R13, R10 ;  /* 0x0000000d1a0a7224 */ /* 0x040fe200078e020a */
[----:B------:R-:W-:-:S13]  /*ebd0*/  ISETP.GT.U32.AND P1, PT, R26, R8, PT ;  /* 0x000000081a00720c */ /* 0x000fda0003f24070 */
[----:B------:R-:W-:-:S05]  /*ebe0*/  @!P1 IMAD.IADD R8, R8, 0x1, -R26 ;  /* 0x0000000108089824 */ /* 0x000fca00078e0a1a */
[C---:B------:R-:W-:Y:S01]  /*ebf0*/  ISETP.GT.U32.AND P5, PT, R26.reuse, R8, PT ;  /* 0x000000081a00720c */ /* 0x040fe20003fa4070 */
[----:B--2---:R0:W-:Y:S01]  /*ec00*/  STL [R1+0x53b4], R15 ;  /* 0x0053b40f01007387 */ /* 0x0041e20000100800 */
[----:B---3--:R-:W-:Y:S01]  /*ec10*/  IMAD.MOV.U32 R13, RZ, RZ, R11 ;  /* 0x000000ffff0d7224 */ /* 0x008fe200078e000b */
[----:B------:R-:W-:Y:S02]  /*ec20*/  IABS R11, R15 ;  /* 0x0000000f000b7213 */ /* 0x000fe40000000000 */
[----:B0-----:R-:W2:Y:S01]  /*ec30*/  LDL R15, [R1+0x174] ;  /* 0x00017400010f7983 */ /* 0x001ea20000100800 */
[----:B------:R-:W-:-:S07]  /*ec40*/  ISETP.GT.U32.AND P1, PT, R26, R7, PT ;  /* 0x000000071a00720c */ /* 0x000fce0003f24070 */
[----:B------:R-:W-:Y:S01]  /*ec50*/  @!P5 IMAD.IADD R8, R8, 0x1, -R26 ;  /* 0x000000010808d824 */ /* 0x000fe200078e0a1a */
[----:B------:R-:W-:-:S05]  /*ec60*/  ISETP.GT.U32.AND P5, PT, R26, R0, PT ;  /* 0x000000001a00720c */ /* 0x000fca0003fa4070 */
[----:B------:R-:W-:Y:S01]  /*ec70*/  @!P1 IMAD.IADD R7, R7, 0x1, -R26 ;  /* 0x0000000107079824 */ /* 0x000fe200078e0a1a */
[----:B------:R-:W-:Y:S01]  /*ec80*/  ISETP.GE.AND P1, PT, R14, RZ, PT ;  /* 0x000000ff0e00720c */ /* 0x000fe20003f26270 */
[----:B------:R-:W-:-:S04]  /*ec90*/  IMAD.HI.U32 R14, R2, R6, RZ ;  /* 0x00000006020e7227 */ /* 0x000fc800078e00ff */
[----:B------:R-:W-:Y:S02]  /*eca0*/  IMAD.MOV R14, RZ, RZ, -R14 ;  /* 0x000000ffff0e7224 */ /* 0x000fe400078e0a0e */
[----:B------:R-:W-:Y:S02]  /*ecb0*/  @!P5 IMAD.IADD R0, R0, 0x1, -R26 ;  /* 0x000000010000d824 */ /* 0x000fe400078e0a1a */
[C---:B------:R-:W-:Y:S02]  /*ecc0*/  IMAD R6, R26.reuse, R14, R6 ;  /* 0x0000000e1a067224 */ /* 0x040fe400078e0206 */
[----:B------:R-:W-:Y:S02]  /*ecd0*/  IMAD.MOV.U32 R14, RZ, RZ, R4 ;  /* 0x000000ffff0e7224 */ /* 0x000fe400078e0004 */
[----:B------:R-:W-:Y:S01]  /*ece0*/  @!P4 IMAD.MOV R7, RZ, RZ, -R7 ;  /* 0x000000ffff07c224 */ /* 0x000fe200078e0a07 */
[----:B------:R-:W-:Y:S01]  /*ecf0*/  ISETP.GT.U32.AND P4, PT, R26, R0, PT ;  /* 0x000000001a00720c */ /* 0x000fe20003f84070 */
[----:B------:R-:W-:-:S02]  /*ed00*/  @!P2 IMAD.MOV R14, RZ, RZ, -R14 ;  /* 0x000000ffff0ea224 */ /* 0x000fc400078e0a0e */
[----:B------:R-:W-:-:S03]  /*ed10*/  @!P6 IMAD.MOV R8, RZ, RZ, -R8 ;  /* 0x000000ffff08e224 */ /* 0x000fc600078e0a08 */
[----:B------:R0:W-:Y:S01]  /*ed20*/  STL [R1+0x650], R14 ;  /* 0x0006500e01007387 */ /* 0x0001e20000100800 */
[----:B------:R-:W-:Y:S01]  /*ed30*/  @!P1 IMAD.MOV R9, RZ, RZ, -R9 ;  /* 0x000000ffff099224 */ /* 0x000fe200078e0a09 */
[----:B------:R-:W-:Y:S02]  /*ed40*/  ISETP.GE.AND P1, PT, R13, RZ, PT ;  /* 0x000000ff0d00720c */ /* 0x000fe40003f26270 */
[----:B0-----:R-:W3:Y:S03]  /*ed50*/  LDL.LU R14, [R1+0x168] ;  /* 0x00016800010e7983 */ /* 0x001ee60000300800 */
[----:B------:R-:W-:Y:S01]  /*ed60*/  @!P4 IMAD.IADD R0, R0, 0x1, -R26 ;  /* 0x000000010000c824 */ /* 0x000fe200078e0a1a */
[----:B--2---:R-:W-:Y:S02]  /*ed70*/  IABS R4, R15 ;  /* 0x0000000f00047213 */ /* 0x004fe40000000000 */
[----:B------:R-:W2:Y:S04]  /*ed80*/  LDL.LU R15, [R1+0x16c] ;  /* 0x00016c00010f7983 */ /* 0x000ea80000300800 */
[----:B------:R-:W-:Y:S04]  /*ed90*/  STL [R1+0x64c], R7 ;  /* 0x00064c0701007387 */ /* 0x000fe80000100800 */
[----:B------:R-:W-:Y:S04]  /*eda0*/  STL [R1+0x648], R8 ;  /* 0x0006480801007387 */ /* 0x000fe80000100800 */
[----:B------:R-:W4:Y:S04]  /*edb0*/  LDL R13, [R1+0x178] ;  /* 0x00017800010d7983 */ /* 0x000f280000100800 */
[----:B------:R0:W-:Y:S04]  /*edc0*/  STL [R1+0x858], R9 ;  /* 0x0008580901007387 */ /* 0x0001e80000100800 */
[----:B------:R1:W-:Y:S01]  /*edd0*/  STL [R1+0x53b0], R0 ;  /* 0x0053b00001007387 */ /* 0x0003e20000100800 */
[----:B------:R-:W-:-:S02]  /*ede0*/  ISETP.GT.U32.AND P5, PT, R26, R3, PT ;  /* 0x000000031a00720c */ /* 0x000fc40003fa4070 */
[----:B------:R-:W-:Y:S01]  /*edf0*/  ISETP.GT.U32.AND P2, PT, R26, R12, PT ;  /* 0x0000000c1a00720c */ /* 0x000fe20003f44070 */
[----:B0-----:R-:W5:Y:S04]  /*ee00*/  LDL R9, [R1+0x180] ;  /* 0x0001800001097983 */ /* 0x001f680000100800 */
[----:B-1----:R-:W4:Y:S06]  /*ee10*/  LDL R0, [R1+0x17c] ;  /* 0x00017c0001007983 */ /* 0x002f2c0000100800 */
[----:B------:R-:W-:-:S02]  /*ee20*/  @!P5 IMAD.IADD R3, R3, 0x1, -R26 ;  /* 0x000000010303d824 */ /* 0x000fc400078e0a1a */
[----:B------:R-:W-:Y:S01]  /*ee30*/  @!P2 IMAD.IADD R12, R12, 0x1, -R26 ;  /* 0x000000010c0ca824 */ /* 0x000fe200078e0a1a */
[----:B---3--:R-:W-:Y:S02]  /*ee40*/  ISETP.GE.AND P4, PT, R14, RZ, PT ;  /* 0x000000ff0e00720c */ /* 0x008fe40003f86270 */
[----:B------:R-:W3:Y:S01]  /*ee50*/  LDL R14, [R1+0x190] ;  /* 0x00019000010e7983 */ /* 0x000ee20000100800 */
[----:B------:R-:W-:Y:S01]  /*ee60*/  @!P0 IMAD.MOV R12, RZ, RZ, -R12 ;  /* 0x000000ffff0c8224 */ /* 0x000fe200078e0a0c */
[----:B--2---:R-:W-:Y:S02]  /*ee70*/  ISETP.GE.AND P5, PT, R15, RZ, PT ;  /* 0x000000ff0f00720c */ /* 0x004fe40003fa6270 */
[----:B------:R-:W2:Y:S04]  /*ee80*/  LDL.LU R15, [R1+0x53b4] ;  /* 0x0053b400010f7983 */ /* 0x000ea80000300800 */
[----:B------:R4:W-:Y:S02]  /*ee90*/  STL [R1+0x640], R12 ;  /* 0x0006400c01007387 */ /* 0x0009e40000100800 */
[----:B----4-:R-:W-:-:S02]  /*eea0*/  IABS R12, R0 ;  /* 0x00000000000c7213 */ /* 0x010fc40000000000 */
[----:B------:R-:W4:Y:S01]  /*eeb0*/  LDL.LU R0, [R1+0x174] ;  /* 0x0001740001007983 */ /* 0x000f220000300800 */
[C---:B------:R-:W-:Y:S02]  /*eec0*/  ISETP.GT.U32.AND P6, PT, R26.reuse, R10, PT ;  /* 0x0000000a1a00720c */ /* 0x040fe40003fc4070 */
[----:B------:R-:W-:Y:S01]  /*eed0*/  ISETP.GT.U32.AND P2, PT, R26, R6, PT ;  /* 0x000000061a00720c */ /* 0x000fe20003f44070 */
[----:B------:R-:W-:-:S10]  /*eee0*/  IMAD.HI.U32 R8, R2, R4, RZ ;  /* 0x0000000402087227 */ /* 0x000fd400078e00ff */
[--C-:B------:R-:W-:Y:S02]  /*eef0*/  @!P6 IMAD.IADD R10, R10, 0x1, -R26.reuse ;  /* 0x000000010a0ae824 */ /* 0x100fe400078e0a1a */
[----:B------:R-:W-:-:S03]  /*ef00*/  @!P2 IMAD.IADD R6, R6, 0x1, -R26 ;  /* 0x000000010606a824 */ /* 0x000fc600078e0a1a */
[C---:B------:R-:W-:Y:S01]  /*ef10*/  ISETP.GT.U32.AND P2, PT, R26.reuse, R10, PT ;  /* 0x0000000a1a00720c */ /* 0x040fe20003f44070 */
[----:B------:R-:W-:Y:S01]  /*ef20*/  IMAD.MOV R8, RZ, RZ, -R8 ;  /* 0x000000ffff087224 */ /* 0x000fe200078e0a08 */
[----:B------:R-:W-:-:S03]  /*ef30*/  ISETP.GT.U32.AND P0, PT, R26, R6, PT ;  /* 0x000000061a00720c */ /* 0x000fc60003f04070 */
[----:B------:R-:W-:Y:S01]  /*ef40*/  IMAD R4, R26, R8, R4 ;  /* 0x000000081a047224 */ /* 0x000fe200078e0204 */
[----:B-----5:R-:W-:-:S07]  /*ef50*/  IABS R8, R9 ;  /* 0x0000000900087213 */ /* 0x020fce0000000000 */
[--C-:B------:R-:W-:Y:S01]  /*ef60*/  @!P2 IMAD.IADD R10, R10, 0x1, -R26.reuse ;  /* 0x000000010a0aa824 */ /* 0x100fe200078e0a1a */
[----:B------:R-:W-:Y:S01]  /*ef70*/  ISETP.GT.U32.AND P2, PT, R26, R4, PT ;  /* 0x000000041a00720c */ /* 0x000fe20003f44070 */
[----:B------:R-:W-:Y:S02]  /*ef80*/  @!P0 IMAD.IADD R6, R6, 0x1, -R26 ;  /* 0x0000000106068824 */ /* 0x000fe400078e0a1a */
[----:B------:R-:W-:-:S04]  /*ef90*/  IMAD.HI.U32 R9, R2, R12, RZ ;  /* 0x0000000c02097227 */ /* 0x000fc800078e00ff */
[----:B------:R-:W-:-:S04]  /*efa0*/  IMAD.MOV R9, RZ, RZ, -R9 ;  /* 0x000000ffff097224 */ /* 0x000fc800078e0a09 */
[----:B------:R-:W-:Y:S02]  /*efb0*/  IMAD R9, R26, R9, R12 ;  /* 0x000000091a097224 */ /* 0x000fe400078e020c */
[----:B------:R-:W-:Y:S01]  /*efc0*/  @!P2 IMAD.IADD R4, R4, 0x1, -R26 ;  /* 0x000000010404a824 */ /* 0x000fe200078e0a1a */
[----:B--2---:R-:W-:Y:S01]  /*efd0*/  ISETP.GE.AND P0, PT, R15, RZ, PT ;  /* 0x000000ff0f00720c */ /* 0x004fe20003f06270 */
[----:B------:R-:W-:-:S04]  /*efe0*/  IMAD.HI.U32 R15, R2, R8, RZ ;  /* 0x00000008020f7227 */ /* 0x000fc800078e00ff */
[----:B------:R-:W-:-:S04]  /*eff0*/  IMAD.MOV R15, RZ, RZ, -R15 ;  /* 0x000000ffff0f7224 */ /* 0x000fc800078e0a0f */
[----:B------:R-:W-:Y:S01]  /*f000*/  IMAD R8, R26, R15, R8 ;  /* 0x0000000f1a087224 */ /* 0x000fe200078e0208 */
[----:B----4-:R-:W-:Y:S02]  /*f010*/  ISETP.GE.AND P2, PT, R0, RZ, PT ;  /* 0x000000ff0000720c */ /* 0x010fe40003f46270 */
[----:B------:R-:W2:Y:S04]  /*f020*/  LDL.LU R0, [R1+0x53b0] ;  /* 0x0053b00001007983 */ /* 0x000ea80000300800 */
[----:B------:R-:W4:Y:S04]  /*f030*/  LDL R12, [R1+0x194] ;  /* 0x00019400010c7983 */ /* 0x000f280000100800 */
[----:B------:R-:W5:Y:S04]  /*f040*/  LDL.LU R15, [R1+0x27c] ;  /* 0x00027c00010f7983 */ /* 0x000f680000300800 */
[----:B------:R0:W-:Y:S04]  /*f050*/  STL [R1+0x53ac], R8 ;  /* 0x0053ac0801007387 */ /* 0x0001e80000100800 */
[----:B0-----:R-:W2:Y:S01]  /*f060*/  LDL R8, [R1+0x198] ;  /* 0x0001980001087983 */ /* 0x001ea20000100800 */
[----:B------:R-:W-:Y:S01]  /*f070*/  ISETP.GT.U32.AND P6, PT, R26, R3, PT ;  /* 0x000000031a00720c */ /* 0x000fe20003fc4070 */
[----:B------:R-:W-:-:S04]  /*f080*/  IMAD.HI.U32 R7, R2, R11, RZ ;  /* 0x0000000b02077227 */ /* 0x000fc800078e00ff */
[----:B------:R-:W-:Y:S01]  /*f090*/  IMAD.MOV R7, RZ, RZ, -R7 ;  /* 0x000000ffff077224 */ /* 0x000fe200078e0a07 */
[----:B------:R-:W-:-:S03]  /*f0a0*/  IABS R13, R13 ;  /* 0x0000000d000d7213 */ /* 0x000fc60000000000 */
[----:B------:R-:W-:Y:S01]  /*f0b0*/  IMAD R11, R26, R7, R11 ;  /* 0x000000071a0b7224 */ /* 0x000fe200078e020b */
[----:B---3--:R-:W-:Y:S01]  /*f0c0*/  IABS R7, R14 ;  /* 0x0000000e00077213 */ /* 0x008fe20000000000 */
[----:B------:R-:W-:-:S04]  /*f0d0*/  IMAD.HI.U32 R14, R2, R13, RZ ;  /* 0x0000000d020e7227 */ /* 0x000fc800078e00ff */
[----:B------:R-:W-:Y:S01]  /*f0e0*/  @!P6 IMAD.IADD R3, R3, 0x1, -R26 ;  /* 0x000000010303e824 */ /* 0x000fe200078e0a1a */
[----:B------:R-:W-:Y:S01]  /*f0f0*/  ISETP.GT.U32.AND P6, PT, R26, R11, PT ;  /* 0x0000000b1a00720c */ /* 0x000fe20003fc4070 */
[----:B------:R-:W-:-:S04]  /*f100*/  IMAD.MOV R14, RZ, RZ, -R14 ;  /* 0x000000ffff0e7224 */ /* 0x000fc800078e0a0e */
[----:B------:R-:W-:Y:S02]  /*f110*/  IMAD R13, R26, R14, R13 ;  /* 0x0000000e1a0d7224 */ /* 0x000fe400078e020d */
[----:B------:R-:W-:-:S04]  /*f120*/  IMAD.HI.U32 R14, R2, R7, RZ ;  /* 0x00000007020e7227 */ /* 0x000fc800078e00ff */
[----:B------:R-:W-:Y:S02]  /*f130*/  IMAD.MOV R14, RZ, RZ, -R14 ;  /* 0x000000ffff0e7224 */ /* 0x000fe400078e0a0e */
[----:B------:R-:W-:Y:S01]  /*f140*/  @!P6 IMAD.IADD R11, R11, 0x1, -R26 ;  /* 0x000000010b0be824 */ /* 0x000fe200078e0a1a */
[C---:B------:R-:W-:Y:S01]  /*f150*/  ISETP.GT.U32.AND P6, PT, R26.reuse, R13, PT ;  /* 0x0000000d1a00720c */ /* 0x040fe20003fc4070 */
[----:B------:R-:W-:Y:S02]  /*f160*/  IMAD R7, R26, R14, R7 ;  /* 0x0000000e1a077224 */ /* 0x000fe400078e0207 */
[----:B------:R-:W-:-:S10]  /*f170*/  @!P1 IMAD.MOV R3, RZ, RZ, -R3 ;  /* 0x000000ffff039224 */ /* 0x000fd400078e0a03 */
[----:B------:R-:W-:-:S05]  /*f180*/  @!P6 IMAD.IADD R13, R13, 0x1, -R26 ;  /* 0x000000010d0de824 */ /* 0x000fca00078e0a1a */
[----:B------:R-:W-:Y:S02]  /*f190*/  ISETP.GT.U32.AND P1, PT, R26, R13, PT ;  /* 0x0000000d1a00720c */ /* 0x000fe40003f24070 */
[----:B--2---:R-:W-:Y:S01]  /*f1a0*/  IABS R14, R8 ;  /* 0x00000008000e7213 */ /* 0x004fe20000000000 */
[----:B------:R-:W-:Y:S02]  /*f1b0*/  IMAD.MOV.U32 R8, RZ, RZ, R0 ;  /* 0x000000ffff087224 */ /* 0x000fe400078e0000 */
[----:B------:R-:W2:Y:S02]  /*f1c0*/  LDL.LU R0, [R1+0x214] ;  /* 0x0002140001007983 */ /* 0x000ea40000300800 */
[----:B------:R-:W-:-:S05]  /*f1d0*/  @!P3 IMAD.MOV R8, RZ, RZ, -R8 ;  /* 0x000000ffff08b224 */ /* 0x000fca00078e0a08 */
[----:B------:R-:W-:Y:S04]  /*f1e0*/  STL [R1+0x854], R8 ;  /* 0x0008540801007387 */ /* 0x000fe80000100800 */
[----:B------:R-:W-:Y:S04]  /*f1f0*/  STL [R1+0x638], R3 ;  /* 0x0006380301007387 */ /* 0x000fe80000100800 */
[----:B------:R0:W-:Y:S04]  /*f200*/  STL [R1+0x53a8], R13 ;  /* 0x0053a80d01007387 */ /* 0x0001e80000100800 */
[----:B0-----:R-:W3:Y:S01]  /*f210*/  LDL.LU R13, [R1+0x178] ;  /* 0x00017800010d7983 */ /* 0x001ee20000300800 */
[----:B------:R-:W-:Y:S01]  /*f220*/  ISETP.GT.U32.AND P6, PT, R26, R4, PT ;  /* 0x000000041a00720c */ /* 0x000fe20003fc4070 */
[----:B------:R-:W-:-:S02]  /*f230*/  IMAD.MOV.U32 R3, RZ, RZ, R10 ;  /* 0x000000ffff037224 */ /* 0x000fc400078e000a */
[----:B------:R-:W-:Y:S01]  /*f240*/  IMAD.MOV.U32 R8, RZ, RZ, R6 ;  /* 0x000000ffff087224 */ /* 0x000fe200078e0006 */
[----:B----4-:R-:W-:Y:S01]  /*f250*/  IABS R12, R12 ;  /* 0x0000000c000c7213 */ /* 0x010fe20000000000 */
[----:B------:R-:W-:Y:S01]  /*f260*/  @!P4 IMAD.MOV R3, RZ, RZ, -R3 ;  /* 0x000000ffff03c224 */ /* 0x000fe200078e0a03 */
[----:B------:R-:W4:Y:S01]  /*f270*/  LDL.LU R6, [R1+0x180] ;  /* 0x0001800001067983 */ /* 0x000f220000300800 */
[----:B------:R-:W-:-:S03]  /*f280*/  @!P5 IMAD.MOV R8, RZ, RZ, -R8 ;  /* 0x000000ffff08d224 */ /* 0x000fc600078e0a08 */
[----:B------:R0:W-:Y:S04]  /*f290*/  STL [R1+0x850], R3 ;  /* 0x0008500301007387 */ /* 0x0001e80000100800 */
[----:B------:R1:W-:Y:S01]  /*f2a0*/  STL [R1+0x53a0], R2 ;  /* 0x0053a00201007387 */ /* 0x0003e20000100800 */
[----:B------:R-:W-:Y:S02]  /*f2b0*/  @!P6 IMAD.IADD R4, R4, 0x1, -R26 ;  /* 0x000000010404e824 */ /* 0x000fe400078e0a1a */
[----:B0-----:R-:W-:-:S04]  /*f2c0*/  IMAD.HI.U32 R3, R2, R14, RZ ;  /* 0x0000000e02037227 */ /* 0x001fc800078e00ff */
[----:B--2---:R-:W-:Y:S02]  /*f2d0*/  IMAD.MOV.U32 R10, RZ, RZ, R0 ;  /* 0x000000ffff0a7224 */ /* 0x004fe400078e0000 */
[----:B------:R-:W-:Y:S02]  /*f2e0*/  IMAD.HI.U32 R0, R2, R12, RZ ;  /* 0x0000000c02007227 */ /* 0x000fe400078e00ff */
[----:B-1----:R-:W2:Y:S04]  /*f2f0*/  LDL.LU R2, [R1+0x17c] ;  /* 0x00017c0001027983 */ /* 0x002ea80000300800 */
[----:B------:R0:W-:Y:S04]  /*f300*/  STL [R1+0x84c], R8 ;  /* 0x00084c0801007387 */ /* 0x0001e80000100800 */
[----:B0-----:R-:W2:Y:S01]  /*f310*/  LDL.LU R8, [R1+0x53ac] ;  /* 0x0053ac0001087983 */ /* 0x001ea20000300800 */
[----:B---3--:R-:W-:-:S03]  /*f320*/  ISETP.GE.AND P6, PT, R13, RZ, PT ;  /* 0x000000ff0d00720c */ /* 0x008fc60003fc6270 */
[----:B------:R-:W3:Y:S01]  /*f330*/  LDL.LU R13, [R1+0x53a8] ;  /* 0x0053a800010d7983 */ /* 0x000ee20000300800 */
[C---:B------:R-:W-:Y:S02]  /*f340*/  ISETP.GT.U32.AND P3, PT, R26.reuse, R11, PT ;  /* 0x0000000b1a00720c */ /* 0x040fe40003f64070 */
[C---:B------:R-:W-:Y:S01]  /*f350*/  ISETP.GT.U32.AND P4, PT, R26.reuse, R9, PT ;  /* 0x000000091a00720c */ /* 0x040fe20003f84070 */
[----:B------:R-:W-:Y:S01]  /*f360*/  IMAD.MOV R3, RZ, RZ, -R3 ;  /* 0x000000ffff037224 */ /* 0x000fe200078e0a03 */
[----:B-----5:R0:W-:Y:S03]  /*f370*/  STL [R1+0x53a4], R15 ;  /* 0x0053a40f01007387 */ /* 0x0201e60000100800 */
[----:B------:R-:W-:-:S06]  /*f380*/  IMAD R3, R26, R3, R14 ;  /* 0x000000031a037224 */ /* 0x000fcc00078e020e */
[--C-:B------:R-:W-:Y:S02]  /*f390*/  @!P3 IMAD.IADD R11, R11, 0x1, -R26.reuse ;  /* 0x000000010b0bb824 */ /* 0x100fe400078e0a1a */
[--C-:B------:R-:W-:Y:S01]  /*f3a0*/  @!P4 IMAD.IADD R9, R9, 0x1, -R26.reuse ;  /* 0x000000010909c824 */ /* 0x100fe200078e0a1a */
[----:B----4-:R-:W-:Y:S02]  /*f3b0*/  ISETP.GE.AND P4, PT, R6, RZ, PT ;  /* 0x000000ff0600720c */ /* 0x010fe40003f86270 */
[----:B------:R-:W4:Y:S04]  /*f3c0*/  LDL.LU R6, [R1+0x190] ;  /* 0x0001900001067983 */ /* 0x000f280000300800 */
[----:B------:R-:W5:Y:S01]  /*f3d0*/  LDL.LU R14, [R1+0x19c] ;  /* 0x00019c00010e7983 */ /* 0x000f620000300800 */
[----:B---3--:R-:W-:Y:S01]  /*f3e0*/  @!P1 IMAD.IADD R13, R13, 0x1, -R26 ;  /* 0x000000010d0d9824 */ /* 0x008fe200078e0a1a */
[----:B--2---:R-:W-:Y:S01]  /*f3f0*/  ISETP.GE.AND P1, PT, R2, RZ, PT ;  /* 0x000000ff0200720c */ /* 0x004fe20003f26270 */
[----:B------:R-:W-:-:S02]  /*f400*/  IMAD.MOV.U32 R2, RZ, RZ, R11 ;  /* 0x000000ffff027224 */ /* 0x000fc400078e000b */
[----:B------:R-:W2:Y:S01]  /*f410*/  LDL.LU R11, [R1+0x194] ;  /* 0x00019400010b7983 */ /* 0x000ea20000300800 */
[C---:B------:R-:W-:Y:S01]  /*f420*/  ISETP.GT.U32.AND P5, PT, R26.reuse, R8, PT ;  /* 0x000000081a00720c */ /* 0x040fe20003fa4070 */
[----:B------:R-:W-:Y:S02]  /*f430*/  IMAD.MOV R0, RZ, RZ, -R0 ;  /* 0x000000ffff007224 */ /* 0x000fe400078e0a00 */
[----:B------:R-:W-:Y:S02]  /*f440*/  @!P0 IMAD.MOV R2, RZ, RZ, -R2 ;  /* 0x000000ffff028224 */ /* 0x000fe400078e0a02 */
[----:B------:R-:W-:Y:S02]  /*f450*/  IMAD R0, R26, R0, R12 ;  /* 0x000000001a007224 */ /* 0x000fe400078e020c */
[----:B------:R-:W-:Y:S02]  /*f460*/  IMAD.MOV.U32 R12, RZ, RZ, R10 ;  /* 0x000000ffff0c7224 */ /* 0x000fe400078e000a */
[----:B------:R-:W3:Y:S04]  /*f470*/  LDL.LU R10, [R1+0x198] ;  /* 0x00019800010a7983 */ /* 0x000ee80000300800 */
[----:B------:R-:W-:Y:S01]  /*f480*/  @!P5 IMAD.IADD R8, R8, 0x1, -R26 ;  /* 0x000000010808d824 */ /* 0x000fe200078e0a1a */
[----:B------:R1:W-:Y:S01]  /*f490*/  STL [R1+0x62c], R2 ;  /* 0x00062c0201007387 */ /* 0x0003e20000100800 */
[----:B0-----:R-:W-:-:S03]  /*f4a0*/  IMAD.MOV.U32 R15, RZ, RZ, R4 ;  /* 0x000000ffff0f7224 */ /* 0x001fc600078e0004 */
[----:B------:R-:W-:Y:S01]  /*f4b0*/  ISETP.GT.U32.AND P0, PT, R26, R8, PT ;  /* 0x000000081a00720c */ /* 0x000fe20003f04070 */
[----:B------:R-:W-:Y:S02]  /*f4c0*/  @!P2 IMAD.MOV R15, RZ, RZ, -R15 ;  /* 0x000000ffff0fa224 */ /* 0x000fe400078e0a0f */
[----:B-1----:R-:W-:Y:S02]  /*f4d0*/  IMAD.MOV.U32 R2, RZ, RZ, R13 ;  /* 0x000000ffff027224 */ /* 0x002fe400078e000d */
[----:B------:R-:W4:Y:S02]  /*f4e0*/  LDL.LU R13, [R1+0x1a0] ;  /* 0x0001a000010d7983 */ /* 0x000f240000300800 */
[----:B------:R-:W-:Y:S02]  /*f4f0*/  @!P6 IMAD.MOV R2, RZ, RZ, -R2 ;  /* 0x000000ffff02e224 */ /* 0x000fe400078e0a02 */
[----:B------:R0:W-:Y:S04]  /*f500*/  STL [R1+0x628], R15 ;  /* 0x0006280f01007387 */ /* 0x0001e80000100800 */
[----:B------:R-:W-:Y:S01]  /*f510*/  @!P0 IMAD.IADD R8, R8, 0x1, -R26 ;  /* 0x0000000108088824 */ /* 0x000fe200078e0a1a */
[----:B0-----:R-:W4:Y:S04]  /*f520*/  LDL.LU R15, [R1+0x53a4] ;  /* 0x0053a400010f7983 */ /* 0x001f280000300800 */
[----:B------:R0:W-:Y:S04]  /*f530*/  STL [R1+0x624], R2 ;  /* 0x0006240201007387 */ /* 0x0001e80000100800 */
[----:B0-----:R-:W4:Y:S01]  /*f540*/  LDL.LU R2, [R1+0x53a0] ;  /* 0x0053a00001027983 */ /* 0x001f220000300800 */
[----:B--2---:R-:W-:-:S03]  /*f550*/  ISETP.GE.AND P0, PT, R11, RZ, PT ;  /* 0x000000ff0b00720c */ /* 0x004fc60003f06270 */
[----:B------:R-:W2:Y:S01]  /*f560*/  LDL.LU R11, [R1+0x1a8] ;  /* 0x0001a800010b7983 */ /* 0x000ea20000300800 */
[C---:B------:R-:W-:Y:S02]  /*f570*/  ISETP.GT.U32.AND P3, PT, R26.reuse, R7, PT ;  /* 0x000000071a00720c */ /* 0x040fe40003f64070 */
[----:B------:R-:W-:-:S11]  /*f580*/  ISETP.GT.U32.AND P5, PT, R26, R9, PT ;  /* 0x000000091a00720c */ /* 0x000fd60003fa4070 */
[----:B------:R-:W-:-:S05]  /*f590*/  @!P3 IMAD.IADD R7, R7, 0x1, -R26 ;  /* 0x000000010707b824 */ /* 0x000fca00078e0a1a */
[C---:B------:R-:W-:Y:S02]  /*f5a0*/  ISETP.GT.U32.AND P3, PT, R26.reuse, R7, PT ;  /* 0x000000071a00720c */ /* 0x040fe40003f64070 */
[----:B------:R-:W-:Y:S01]  /*f5b0*/  ISETP.GT.U32.AND P2, PT, R26, R0, PT ;  /* 0x000000001a00720c */ /* 0x000fe20003f44070 */
[----:B------:R-:W-:Y:S01]  /*f5c0*/  @!P5 IMAD.IADD R9, R9, 0x1, -R26 ;  /* 0x000000010909d824 */ /* 0x000fe200078e0a1a */
[----:B-----5:R-:W-:-:S09]  /*f5d0*/  IABS R4, R14 ;  /* 0x0000000e00047213 */ /* 0x020fd20000000000 */
[--C-:B------:R-:W-:Y:S01]  /*f5e0*/  @!P3 IMAD.IADD R7, R7, 0x1, -R26.reuse ;  /* 0x000000010707b824 */ /* 0x100fe200078e0a1a */
[----:B---3--:R-:W-:Y:S02]  /*f5f0*/  ISETP.GE.AND P3, PT, R10, RZ, PT ;  /* 0x000000ff0a00720c */ /* 0x008fe40003f66270 */
[----:B----4-:R-:W-:Y:S01]  /*f600*/  IABS R10, R13 ;  /* 0x0000000d000a7213 */ /* 0x010fe20000000000 */
[----:B------:R-:W-:Y:S01]  /*f610*/  @!P2 IMAD.IADD R0, R0, 0x1, -R26 ;  /* 0x000000010000a824 */ /* 0x000fe200078e0a1a */
[----:B------:R-:W-:Y:S01]  /*f620*/  ISETP.GE.AND P2, PT, R14, RZ, PT ;  /* 0x000000ff0e00720c */ /* 0x000fe20003f46270 */
[----:B------:R-:W-:Y:S01]  /*f630*/  IMAD.MOV.U32 R14, RZ, RZ, R12 ;  /* 0x000000ffff0e7224 */ /* 0x000fe200078e000c */
[----:B--2---:R0:W-:Y:S04]  /*f640*/  STL [R1+0x5398], R11 ;  /* 0x0053980b01007387 */ /* 0x0041e80000100800 */
[----:B------:R1:W-:Y:S01]  /*f650*/  STL [R1+0x539c], R13 ;  /* 0x00539c0d01007387 */ /* 0x0003e20000100800 */
[----:B0-----:R-:W-:-:S03]  /*f660*/  IMAD.MOV.U32 R11, RZ, RZ, R9 ;  /* 0x000000ffff0b7224 */ /* 0x001fc600078e0009 */
[----:B------:R-:W2:Y:S01]  /*f670*/  LDL.LU R9, [R1+0x1a4] ;  /* 0x0001a40001097983 */ /* 0x000ea20000300800 */
[----:B-1----:R-:W-:Y:S02]  /*f680*/  IMAD.MOV.U32 R13, RZ, RZ, R8 ;  /* 0x000000ffff0d7224 */ /* 0x002fe400078e0008 */
[----:B------:R-:W-:Y:S01]  /*f690*/  @!P1 IMAD.MOV R11, RZ, RZ, -R11 ;  /* 0x000000ffff0b9224 */ /* 0x000fe200078e0a0b */
[----:B------:R-:W3:Y:S01]  /*f6a0*/  LDL.LU R12, [R1+0x1e8] ;  /* 0x0001e800010c7983 */ /* 0x000ee20000300800 */
[----:B------:R-:W-:-:S03]  /*f6b0*/  @!P4 IMAD.MOV R13, RZ, RZ, -R13 ;  /* 0x000000ffff0dc224 */ /* 0x000fc600078e0a0d */
[----:B------:R0:W-:Y:S02]  /*f6c0*/  STL [R1+0x848], R11 ;  /* 0x0008480b01007387 */ /* 0x0001e40000100800 */
[----:B0-----:R-:W-:Y:S02]  /*f6d0*/  IMAD.MOV.U32 R11, RZ, RZ, R7 ;  /* 0x000000ffff0b7224 */ /* 0x001fe400078e0007 */
[----:B------:R-:W4:Y:S04]  /*f6e0*/  LDL.LU R7, [R1+0x1ac] ;  /* 0x0001ac0001077983 */ /* 0x000f280000300800 */
[----:B------:R0:W-:Y:S04]  /*f6f0*/  STL [R1+0x844], R13 ;  /* 0x0008440d01007387 */ /* 0x0001e80000100800 */
[----:B0-----:R-:W5:Y:S01]  /*f700*/  LDL.LU R13, [R1+0x539c] ;  /* 0x00539c00010d7983 */ /* 0x001f620000300800 */
[----:B------:R-:W-:Y:S01]  /*f710*/  ISETP.GE.AND P6, PT, R6, RZ, PT ;  /* 0x000000ff0600720c */ /* 0x000fe20003fc6270 */
[----:B------:R-:W-:Y:S01]  /*f720*/  IMAD.HI.U32 R6, R2, R4, RZ ;  /* 0x0000000402067227 */ /* 0x000fe200078e00ff */
[----:B------:R-:W-:-:S03]  /*f730*/  ISETP.GT.U32.AND P1, PT, R26, R0, PT ;  /* 0x000000001a00720c */ /* 0x000fc60003f24070 */
[----:B------:R-:W-:-:S04]  /*f740*/  IMAD.MOV R6, RZ, RZ, -R6 ;  /* 0x000000ffff067224 */ /* 0x000fc800078e0a06 */
[----:B------:R-:W-:-:S04]  /*f750*/  IMAD R4, R26, R6, R4 ;  /* 0x000000061a047224 */ /* 0x000fc800078e0204 */
[----:B------:R-:W-:Y:S01]  /*f760*/  @!P6 IMAD.MOV R11, RZ, RZ, -R11 ;  /* 0x000000ffff0be224 */ /* 0x000fe200078e0a0b */
[----:B------:R-:W-:Y:S01]  /*f770*/  ISETP.GT.U32.AND P4, PT, R26, R4, PT ;  /* 0x000000041a00720c */ /* 0x000fe20003f84070 */
[----:B------:R-:W-:-:S03]  /*f780*/  @!P1 IMAD.IADD R0, R0, 0x1, -R26 ;  /* 0x0000000100009824 */ /* 0x000fc600078e0a1a */
[----:B------:R0:W-:Y:S01]  /*f790*/  STL [R1+0x840], R11 ;  /* 0x0008400b01007387 */ /* 0x0001e20000100800 */
[----:B------:R-:W-:-:S03]  /*f7a0*/  IMAD.HI.U32 R6, R2, R10, RZ ;  /* 0x0000000a02067227 */ /* 0x000fc600078e00ff */
[----:B0-----:R-:W2:Y:S04]  /*f7b0*/  LDL.LU R11, [R1+0x5398] ;  /* 0x00539800010b7983 */ /* 0x001ea80000300800 */
[----:B------:R0:W-:Y:S01]  /*f7c0*/  STL [R1+0x5394], R21 ;  /* 0x0053941501007387 */ /* 0x0001e20000100800 */
[----:B------:R-:W-:Y:S02]  /*f7d0*/  IMAD.MOV R6, RZ, RZ, -R6 ;  /* 0x000000ffff067224 */ /* 0x000fe400078e0a06 */
[----:B0-----:R-:W-:-:S04]  /*f7e0*/  IMAD.MOV.U32 R21, RZ, RZ, R0 ;  /* 0x000000ffff157224 */ /* 0x001fc800078e0000 */
[----:B------:R-:W-:Y:S02]  /*f7f0*/  @!P0 IMAD.MOV R21, RZ, RZ, -R21 ;  /* 0x000000ffff158224 */ /* 0x000fe400078e0a15 */
[----:B------:R-:W-:Y:S02]  /*f800*/  IMAD R6, R26, R6, R10 ;  /* 0x000000061a067224 */ /* 0x000fe400078e020a */
[----:B------:R-:W-:Y:S01]  /*f810*/  @!P4 IMAD.IADD R4, R4, 0x1, -R26 ;  /* 0x000000010404c824 */ /* 0x000fe200078e0a1a */
[----:B---3--:R-:W-:Y:S01]  /*f820*/  ISETP.GE.AND P4, PT, R12, RZ, PT ;  /* 0x000000ff0c00720c */ /* 0x008fe20003f86270 */
[----:B----4-:R-:W-:Y:S01]  /*f830*/  IMAD.MOV.U32 R10, RZ, RZ, R7 ;  /* 0x000000ffff0a7224 */ /* 0x010fe200078e0007 */
[----:B------:R-:W-:Y:S02]  /*f840*/  IABS R7, R12 ;  /* 0x0000000c00077213 */ /* 0x000fe40000000000 */
[----:B-----5:R-:W-:Y:S02]  /*f850*/  ISETP.GE.AND P6, PT, R13, RZ, PT ;  /* 0x000000ff0d00720c */ /* 0x020fe40003fc6270 */
[----:B------:R-:W3:Y:S04]  /*f860*/  LDL.LU R13, [R1+0x1b0] ;  /* 0x0001b000010d7983 */ /* 0x000ee80000300800 */
[----:B------:R0:W-:Y:S04]  /*f870*/  STL [R1+0x614], R21 ;  /* 0x0006141501007387 */ /* 0x0001e80000100800 */
[----:B0-----:R-:W4:Y:S04]  /*f880*/  LDL.LU R21, [R1+0x5394] ;  /* 0x0053940001157983 */ /* 0x001f280000300800 */
[----:B------:R-:W5:Y:S01]  /*f890*/  LDL.LU R12, [R1+0x1b4] ;  /* 0x0001b400010c7983 */ /* 0x000f620000300800 */
[----:B------:R-:W-:-:S02]  /*f8a0*/  ISETP.GT.U32.AND P5, PT, R26, R3, PT ;  /* 0x000000031a00720c */ /* 0x000fc40003fa4070 */
[----:B--2---:R-:W-:-:S11]  /*f8b0*/  IABS R8, R9 ;  /* 0x0000000900087213 */ /* 0x004fd60000000000 */
[----:B------:R-:W-:-:S05]  /*f8c0*/  @!P5 IMAD.IADD R3, R3, 0x1, -R26 ;  /* 0x000000010303d824 */ /* 0x000fca00078e0a1a */
[----:B------:R-:W-:Y:S02]  /*f8d0*/  ISETP.GT.U32.AND P5, PT, R26, R3, PT ;  /* 0x000000031a00720c */ /* 0x000fe40003fa4070 */
[----:B------:R-:W-:Y:S01]  /*f8e0*/  ISETP.GE.AND P1, PT, R9, RZ, PT ;  /* 0x000000ff0900720c */ /* 0x000fe20003f26270 */
[----:B------:R-:W-:Y:S01]  /*f8f0*/  IMAD.HI.U32 R9, R2, R8, RZ ;  /* 0x0000000802097227 */ /* 0x000fe200078e00ff */
[----:B------:R-:W-:-:S03]  /*f900*/  ISETP.GT.U32.AND P0, PT, R26, R4, PT ;  /* 0x000000041a00720c */ /* 0x000fc60003f04070 */
[----:B------:R-:W-:-:S06]  /*f910*/  IMAD.MOV R9, RZ, RZ, -R9 ;  /* 0x000000ffff097224 */ /* 0x000fcc00078e0a09 */
[----:B------:R-:W-:Y:S02]  /*f920*/  @!P5 IMAD.IADD R3, R3, 0x1, -R26 ;  /* 0x000000010303d824 */ /* 0x000fe400078e0a1a */
[----:B------:R-:W-:Y:S02]  /*f930*/  IMAD R8, R26, R9, R8 ;  /* 0x000000091a087224 */ /* 0x000fe400078e0208 */
[----:B------:R-:W-:-:S04]  /*f940*/  IMAD.HI.U32 R9, R2, R7, RZ ;  /* 0x0000000702097227 */ /* 0x000fc800078e00ff */
[----:B------:R-:W-:Y:S02]  /*f950*/  IMAD.MOV R9, RZ, RZ, -R9 ;  /* 0x000000ffff097224 */ /* 0x000fe400078e0a09 */
[----:B------:R-:W-:Y:S02]  /*f960*/  @!P0 IMAD.IADD R4, R4, 0x1, -R26 ;  /* 0x0000000104048824 */ /* 0x000fe400078e0a1a */
[----:B------:R-:W-:Y:S01]  /*f970*/  IMAD R7, R26, R9, R7 ;  /* 0x000000091a077224 */ /* 0x000fe200078e0207 */
[----:B-----5:R0:W-:Y:S02]  /*f980*/  STL [R1+0x5390], R12 ;  /* 0x0053900c01007387 */ /* 0x0201e40000100800 */
[----:B0-----:R-:W-:Y:S02]  /*f990*/  IMAD.MOV.U32 R12, RZ, RZ, R10 ;  /* 0x000000ffff0c7224 */ /* 0x001fe400078e000a */
[----:B------:R-:W-:-:S04]  /*f9a0*/  IMAD.MOV.U32 R10, RZ, RZ, R3 ;  /* 0x000000ffff0a7224 */ /* 0x000fc800078e0003 */
[----:B------:R-:W-:Y:S02]  /*f9b0*/  @!P3 IMAD.MOV R10, RZ, RZ, -R10 ;  /* 0x000000ffff0ab224 */ /* 0x000fe400078e0a0a */
[----:B------:R-:W-:-:S03]  /*f9c0*/  IMAD.MOV.U32 R9, RZ, RZ, R12 ;  /* 0x000000ffff097224 */ /* 0x000fc600078e000c */
[----:B------:R0:W-:Y:S02]  /*f9d0*/  STL [R1+0x83c], R10 ;  /* 0x00083c0a01007387 */ /* 0x0001e40000100800 */
[----:B0-----:R-:W-:Y:S01]  /*f9e0*/  IABS R10, R12 ;  /* 0x0000000c000a7213 */ /* 0x001fe20000000000 */
[----:B------:R-:W-:-:S04]  /*f9f0*/  IMAD.MOV.U32 R12, RZ, RZ, R4 ;  /* 0x000000ffff0c7224 */ /* 0x000fc800078e0004 */
[----:B------:R-:W-:-:S05]  /*fa00*/  @!P2 IMAD.MOV R12, RZ, RZ, -R12 ;  /* 0x000000ffff0ca224 */ /* 0x000fca00078e0a0c */
[----:B------:R0:W-:Y:S04]  /*fa10*/  STL [R1+0x838], R12 ;  /* 0x0008380c01007387 */ /* 0x0001e80000100800 */
[----:B0-----:R-:W2:Y:S01]  /*fa20*/  LDL.LU R12, [R1+0x5390] ;  /* 0x00539000010c7983 */ /* 0x001ea20000300800 */
[----:B------:R-:W-:-:S13]  /*fa30*/  ISETP.GT.U32.AND P5, PT, R26, R6, PT ;  /* 0x000000061a00720c */ /* 0x000fda0003fa4070 */
[----:B------:R-:W-:-:S05]  /*fa40*/  @!P5 IMAD.IADD R6, R6, 0x1, -R26 ;  /* 0x000000010606d824 */ /* 0x000fca00078e0a1a */
[----:B------:R-:W-:Y:S02]  /*fa50*/  ISETP.GT.U32.AND P5, PT, R26, R6, PT ;  /* 0x000000061a00720c */ /* 0x000fe40003fa4070 */
[----:B------:R-:W-:Y:S02]  /*fa60*/  IABS R0, R11 ;  /* 0x0000000b00007213 */ /* 0x000fe40000000000 */
[----:B------:R-:W-:Y:S02]  /*fa70*/  ISETP.GE.AND P0, PT, R11, RZ, PT ;  /* 0x000000ff0b00720c */ /* 0x000fe40003f06270 */
[----:B---3--:R-:W-:-:S07]  /*fa80*/  IABS R11, R13 ;  /* 0x0000000d000b7213 */ /* 0x008fce0000000000 */
[----:B------:R-:W-:Y:S02]  /*fa90*/  @!P5 IMAD.IADD R6, R6, 0x1, -R26 ;  /* 0x000000010606d824 */ /* 0x000fe400078e0a1a */
[----:B------:R-:W-:-:S04]  /*faa0*/  IMAD.HI.U32 R4, R2, R11, RZ ;  /* 0x0000000b02047227 */ /* 0x000fc800078e00ff */
[----:B------:R-:W-:Y:S02]  /*fab0*/  @!P6 IMAD.MOV R6, RZ, RZ, -R6 ;  /* 0x000000ffff06e224 */ /* 0x000fe400078e0a06 */
[----:B------:R-:W-:Y:S01]  /*fac0*/  IMAD.MOV R4, RZ, RZ, -R4 ;  /* 0x000000ffff047224 */ /* 0x000fe200078e0a04 */
[----:B------:R-:W-:Y:S02]  /*fad0*/  ISETP.GE.AND P6, PT, R9, RZ, PT ;  /* 0x000000ff0900720c */ /* 0x000fe40003fc6270 */
[----:B------:R0:W-:Y:S01]  /*fae0*/  STL [R1+0x608], R6 ;  /* 0x0006080601007387 */ /* 0x0001e20000100800 */
[----:B------:R-:W-:-:S03]  /*faf0*/  IMAD R4, R26, R4, R11 ;  /* 0x000000041a047224 */ /* 0x000fc600078e020b */
[----:B------:R-:W3:Y:S04]  /*fb00*/  LDL R9, [R1+0x1bc] ;  /* 0x0001bc0001097983 */ /* 0x000ee80000100800 */
[----:B--2---:R1:W-:Y:S04]  /*fb10*/  STL [R1+0x538c], R12 ;  /* 0x00538c0c01007387 */ /* 0x0043e80000100800 */
[----:B------:R-:W2:Y:S01]  /*fb20*/  LDL.LU R11, [R1+0x1b8] ;  /* 0x0001b800010b7983 */ /* 0x000ea20000300800 */
[----:B------:R-:W-:Y:S01]  /*fb30*/  ISETP.GT.U32.AND P3, PT, R26, R8, PT ;  /* 0x000000081a00720c */ /* 0x000fe20003f64070 */
[----:B------:R-:W-:Y:S01]  /*fb40*/  IMAD.HI.U32 R3, R2, R0, RZ ;  /* 0x0000000002037227 */ /* 0x000fe200078e00ff */
[----:B------:R-:W-:-:S03]  /*fb50*/  ISETP.GT.U32.AND P5, PT, R26, R7, PT ;  /* 0x000000071a00720c */ /* 0x000fc60003fa4070 */
[----:B------:R-:W-:-:S04]  /*fb60*/  IMAD.MOV R3, RZ, RZ, -R3 ;  /* 0x000000ffff037224 */ /* 0x000fc800078e0a03 */
[----:B------:R-:W-:-:S04]  /*fb70*/  IMAD R0, R26, R3, R0 ;  /* 0x000000031a007224 */ /* 0x000fc800078e0200 */
[----:B------:R-:W-:Y:S01]  /*fb80*/  @!P3 IMAD.IADD R8, R8, 0x1, -R26 ;  /* 0x000000010808b824 */ /* 0x000fe200078e0a1a */
[----:B------:R-:W-:-:S04]  /*fb90*/  ISETP.GT.U32.AND P2, PT, R26, R0, PT ;  /* 0x000000001a00720c */ /* 0x000fc80003f44070 */
[----:B------:R-:W-:Y:S01]  /*fba0*/  ISETP.GT.U32.AND P3, PT, R26, R8, PT ;  /* 0x000000081a00720c */ /* 0x000fe20003f64070 */
[----:B------:R-:W-:-:S05]  /*fbb0*/  @!P5 IMAD.IADD R7, R7, 0x1, -R26 ;  /* 0x000000010707d824 */ /* 0x000fca00078e0a1a */
[----:B------:R-:W-:-:S03]  /*fbc0*/  ISETP.GT.U32.AND P5, PT, R26, R7, PT ;  /* 0x000000071a00720c */ /* 0x000fc60003fa4070 */
[----:B------:R-:W-:Y:S01]  /*fbd0*/  @!P2 IMAD.IADD R0, R0, 0x1, -R26 ;  /* 0x000000010000a824 */ /* 0x000fe200078e0a1a */
[----:B0-----:R-:W-:-:S03]  /*fbe0*/  IABS R6, R12 ;  /* 0x0000000c00067213 */ /* 0x001fc60000000000 */
[----:B------:R-:W-:Y:S01]  /*fbf0*/  @!P3 IMAD.IADD R8, R8, 0x1, -R26 ;  /* 0x000000010808b824 */ /* 0x000fe200078e0a1a */
[----:B------:R-:W-:-:S03]  /*fc00*/  ISETP.GT.U32.AND P2, PT, R26, R0, PT ;  /* 0x000000001a00720c */ /* 0x000fc60003f44070 */
[----:B-1----:R-:W-:Y:S02]  /*fc10*/  IMAD.MOV.U32 R12, RZ, RZ, R8 ;  /* 0x000000ffff0c7224 */ /* 0x002fe400078e0008 */
[----:B------:R-:W-:Y:S02]  /*fc20*/  @!P5 IMAD.IADD R7, R7, 0x1, -R26 ;  /* 0x000000010707d824 */ /* 0x000fe400078e0a1a */
[----:B------:R-:W-:Y:S01]  /*fc30*/  @!P1 IMAD.MOV R12, RZ, RZ, -R12 ;  /* 0x000000ffff0c9224 */ /* 0x000fe200078e0a0c */
[----:B------:R-:W-:-:S05]  /*fc40*/  ISETP.GE.AND P5, PT, R13, RZ, PT ;  /* 0x000000ff0d00720c */ /* 0x000fca0003fa6270 */
[----:B------:R-:W-:Y:S01]  /*fc50*/  @!P2 IMAD.IADD R0, R0, 0x1, -R26 ;  /* 0x000000010000a824 */ /* 0x000fe200078e0a1a */
[----:B--2---:R-:W-:Y:S04]  /*fc60*/  STL [R1+0x5388], R11 ;  /* 0x0053880b01007387 */ /* 0x004fe80000100800 */
[----:B------:R0:W-:Y:S01]  /*fc70*/  STL [R1+0x830], R12 ;  /* 0x0008300c01007387 */ /* 0x0001e20000100800 */
[----:B------:R-:W-:-:S03]  /*fc80*/  IABS R8, R11 ;  /* 0x0000000b00087213 */ /* 0x000fc60000000000 */
[----:B------:R-:W2:Y:S01]  /*fc90*/  LDL.LU R13, [R1+0x1c4] ;  /* 0x0001c400010d7983 */ /* 0x000ea20000300800 */
[----:B0-----:R-:W-:-:S04]  /*fca0*/  IMAD.MOV.U32 R12, RZ, RZ, R7 ;  /* 0x000000ffff0c7224 */ /* 0x001fc800078e0007 */
[----:B------:R-:W-:Y:S02]  /*fcb0*/  @!P4 IMAD.MOV R12, RZ, RZ, -R12 ;  /* 0x000000ffff0cc224 */ /* 0x000fe400078e0a0c */
[----:B------:R-:W-:Y:S02]  /*fcc0*/  IMAD.MOV.U32 R11, RZ, RZ, R0 ;  /* 0x000000ffff0b7224 */ /* 0x000fe400078e0000 */
[----:B------:R-:W5:Y:S04]  /*fcd0*/  LDL.LU R0, [R1+0x1bc] ;  /* 0x0001bc0001007983 */ /* 0x000f680000300800 */
[----:B------:R0:W-:Y:S04]  /*fce0*/  STL [R1+0x600], R12 ;  /* 0x0006000c01007387 */ /* 0x0001e80000100800 */
[----:B0-----:R-:W4:Y:S01]  /*fcf0*/  LDL.LU R12, [R1+0x538c] ;  /* 0x00538c00010c7983 */ /* 0x001f220000300800 */
[----:B------:R-:W-:Y:S01]  /*fd00*/  @!P0 IMAD.MOV R11, RZ, RZ, -R11 ;  /* 0x000000ffff0b8224 */ /* 0x000fe200078e0a0b */
[----:B---3--:R-:W-:-:S02]  /*fd10*/  IABS R9, R9 ;  /* 0x0000000900097213 */ /* 0x008fc40000000000 */
[----:B----4-:R-:W-:Y:S02]  /*fd20*/  ISETP.GE.AND P4, PT, R12, RZ, PT ;  /* 0x000000ff0c00720c */ /* 0x010fe40003f86270 */
[----:B------:R-:W3:Y:S04]  /*fd30*/  LDL.LU R12, [R1+0x1c8] ;  /* 0x0001c800010c7983 */ /* 0x000ee80000300800 */
[----:B------:R0:W-:Y:S04]  /*fd40*/  STL [R1+0x5fc], R11 ;  /* 0x0005fc0b01007387 */ /* 0x0001e80000100800 */
[----:B0-----:R-:W4:Y:S01]  /*fd50*/  LDL.LU R11, [R1+0x5388] ;  /* 0x00538800010b7983 */ /* 0x001f220000300800 */
[----:B------:R-:W-:-:S04]  /*fd60*/  IMAD.HI.U32 R7, R2, R9, RZ ;  /* 0x0000000902077227 */ /* 0x000fc800078e00ff */
[----:B------:R-:W-:-:S04]  /*fd70*/  IMAD.MOV R7, RZ, RZ, -R7 ;  /* 0x000000ffff077224 */ /* 0x000fc800078e0a07 */
[----:B------:R-:W-:Y:S02]  /*fd80*/  IMAD R7, R26, R7, R9 ;  /* 0x000000071a077224 */ /* 0x000fe400078e0209 */
[----:B------:R-:W-:-:S04]  /*fd90*/  IMAD.HI.U32 R3, R2, R10, RZ ;  /* 0x0000000a02037227 */ /* 0x000fc800078e00ff */
[----:B------:R-:W-:-:S04]  /*fda0*/  IMAD.MOV R3, RZ, RZ, -R3 ;  /* 0x000000ffff037224 */ /* 0x000fc800078e0a03 */
[----:B------:R-:W-:Y:S02]  /*fdb0*/  IMAD R3, R26, R3, R10 ;  /* 0x000000031a037224 */ /* 0x000fe400078e020a */
[----:B------:R-:W-:-:S03]  /*fdc0*/  IMAD.HI.U32 R10, R2, R6, RZ ;  /* 0x00000006020a7227 */ /* 0x000fc600078e00ff */
[C---:B------:R-:W-:Y:S01]  /*fdd0*/  ISETP.GT.U32.AND P3, PT, R26.reuse, R3, PT ;  /* 0x000000031a00720c */ /* 0x040fe20003f64070 */
[----:B------:R-:W-:Y:S01]  /*fde0*/  IMAD.MOV R10, RZ, RZ, -R10 ;  /* 0x000000ffff0a7224 */ /* 0x000fe200078e0a0a */
[----:B----4-:R-:W-:Y:S02]  /*fdf0*/  ISETP.GE.AND P0, PT, R11, RZ, PT ;  /* 0x000000ff0b00720c */ /* 0x010fe40003f06270 */
[----:B------:R-:W4:Y:S04]  /*fe00*/  LDL.LU R11, [R1+0x204] ;  /* 0x00020400010b7983 */ /* 0x000f280000300800 */
[----:B------:R-:W2:Y:S01]  /*fe10*/  LDL.LU R9, [R1+0x1c0] ;  /* 0x0001c00001097983 */ /* 0x000ea20000300800 */
[C---:B------:R-:W-:Y:S01]  /*fe20*/  IMAD R6, R26.reuse, R10, R6 ;  /* 0x0000000a1a067224 */ /* 0x040fe200078e0206 */
[----:B------:R-:W-:-:S03]  /*fe30*/  ISETP.GT.U32.AND P1, PT, R26, R4, PT ;  /* 0x000000041a00720c */ /* 0x000fc60003f24070 */
[----:B------:R-:W-:Y:S01]  /*fe40*/  @!P3 IMAD.IADD R3, R3, 0x1, -R26 ;  /* 0x000000010303b824 */ /* 0x000fe200078e0a1a */
[----:B------:R-:W-:-:S04]  /*fe50*/  ISETP.GT.U32.AND P2, PT, R26, R6, PT ;  /* 0x000000061a00720c */ /* 0x000fc80003f44070 */
[----:B------:R-:W-:Y:S01]  /*fe60*/  ISETP.GT.U32.AND P3, PT, R26, R3, PT ;  /* 0x000000031a00720c */ /* 0x000fe20003f64070 */
[----:B------:R-:W-:-:S04]  /*fe70*/  IMAD.HI.U32 R10, R2, R8, RZ ;  /* 0x00000008020a7227 */ /* 0x000fc800078e00ff */
[----:B------:R-:W-:Y:S02]  /*fe80*/  @!P1 IMAD.IADD R4, R4, 0x1, -R26 ;  /* 0x0000000104049824 */ /* 0x000fe400078e0a1a */
[----:B------:R-:W-:Y:S02]  /*fe90*/  IMAD.MOV R10, RZ, RZ, -R10 ;  /* 0x000000ffff0a7224 */ /* 0x000fe400078e0a0a */
[----:B------:R-:W-:Y:S01]  /*fea0*/  @!P2 IMAD.IADD R6, R6, 0x1, -R26 ;  /* 0x000000010606a824 */ /* 0x000fe200078e0a1a */
[----:B------:R-:W-:-:S03]  /*feb0*/  ISETP.GT.U32.AND P1, PT, R26, R4, PT ;  /* 0x000000041a00720c */ /* 0x000fc60003f24070 */
[----:B------:R-:W-:Y:S01]  /*fec0*/  @!P3 IMAD.IADD R3, R3, 0x1, -R26 ;  /* 0x000000010303b824 */ /* 0x000fe200078e0a1a */
[----:B-----5:R-:W-:Y:S01]  /*fed0*/  ISETP.GE.AND P3, PT, R0, RZ, PT ;  /* 0x000000ff0000720c */ /* 0x020fe20003f66270 */
[C---:B------:R-:W-:Y:S01]  /*fee0*/  IMAD R8, R26.reuse, R10, R8 ;  /* 0x0000000a1a087224 */ /* 0x040fe200078e0208 */
[----:B------:R-:W-:Y:S01]  /*fef0*/  ISETP.GT.U32.AND P2, PT, R26, R6, PT ;  /* 0x000000061a00720c */ /* 0x000fe20003f44070 */
[----:B------:R-:W-:-:S05]  /*ff00*/  IMAD.MOV.U32 R10, RZ, RZ, R3 ;  /* 0x000000ffff0a7224 */ /* 0x000fca00078e0003 */
[----:B------:R0:W-:Y:S01]  /*ff10*/  STL [R1+0x82c], R10 ;  /* 0x00082c0a01007387 */ /* 0x0001e20000100800 */
[----:B------:R-:W-:-:S06]  /*ff20*/  @!P1 IMAD.IADD R4, R4, 0x1, -R26 ;  /* 0x0000000104049824 */ /* 0x000fcc00078e0a1a */
[----:B------:R-:W-:Y:S01]  /*ff30*/  @!P2 IMAD.IADD R6, R6, 0x1, -R26 ;  /* 0x000000010606a824 */ /* 0x000fe200078e0a1a */
[----:B--2---:R-:W-:-:S05]  /*ff40*/  IABS R0, R9 ;  /* 0x0000000900007213 */ /* 0x004fca0000000000 */
[----:B------:R-:W-:Y:S02]  /*ff50*/  IMAD.MOV.U32 R3, RZ, RZ, R0 ;  /* 0x000000ffff037224 */ /* 0x000fe400078e0000 */
[----:B------:R-:W-:-:S04]  /*ff60*/  IMAD.MOV.U32 R0, RZ, RZ, R10 ;  /* 0x000000ffff007224 */ /* 0x000fc800078e000a */
[----:B------:R-:W-:Y:S02]  /*ff70*/  @!P6 IMAD.MOV R0, RZ, RZ, -R0 ;  /* 0x000000ffff00e224 */ /* 0x000fe400078e0a00 */
[----:B0-----:R-:W-:-:S03]  /*ff80*/  IMAD.MOV.U32 R10, RZ, RZ, R4 ;  /* 0x000000ffff0a7224 */ /* 0x001fc600078e0004 */
[----:B------:R0:W-:Y:S01]  /*ff90*/  @!P6 STL [R1+0x82c], R0 ;  /* 0x00082c000100e387 */ /* 0x0001e20000100800 */
[----:B------:R-:W-:-:S03]  /*ffa0*/  @!P5 IMAD.MOV R10, RZ, RZ, -R10 ;  /* 0x000000ffff0ad224 */ /* 0x000fc600078e0a0a */
[----:B------:R1:W-:Y:S01]  /*ffb0*/  STL [R1+0x5384], R13 ;  /* 0x0053840d01007387 */ /* 0x0003e20000100800 */
[----:B0-----:R-:W-:Y:S01]  /*ffc0*/  IABS R0, R13 ;  /* 0x0000000d00007213 */ /* 0x001fe20000000000 */
[----:B-1----:R-:W-:Y:S02]  /*ffd0*/  IMAD.MOV.U32 R13, RZ, RZ, R6 ;  /* 0x000000ffff0d7224 */ /* 0x002fe400078e0006 */
[----:B------:R-:W-:Y:S02]  /*ffe0*/  STL [R1+0x828], R10 ;  /* 0x0008280a01007387 */ /* 0x000fe40000100800 */
[----:B------:R-:W-:Y:S02]  /*fff0*/  @!P4 IMAD.MOV R13, RZ, RZ, -R13 ;  /* 0x000000ffff0dc224 */ /* 0x000fe400078e0a0d */
[----:B------:R-:W2:Y:S04]  /*10000*/  LDL R6, [R1+0x1cc] ;  /* 0x0001cc0001067983 */ /* 0x000ea80000100800 */
[----:B------:R0:W-:Y:S04]  /*10010*/  STL [R1+0x824], R13 ;  /* 0x0008240d01007387 */ /* 0x0001e80000100800 */
[----:B0-----:R-:W5:Y:S01]  /*10020*/  LDL.LU R13, [R1+0x5384] ;  /* 0x00538400010d7983 */ /* 0x001f620000300800 */
[----:B------:R-:W-:-:S02]  /*10030*/  ISETP.GT.U32.AND P1, PT, R26, R8, PT ;  /* 0x000000081a00720c */ /* 0x000fc40003f24070 */
[----:B------:R-:W-:Y:S02]  /*10040*/  ISETP.GE.AND P6, PT, R9, RZ, PT ;  /* 0x000000ff0900720c */ /* 0x000fe40003fc6270 */
[----:B----4-:R-:W-:Y:S02]  /*10050*/  IABS R9, R11 ;  /* 0x0000000b00097213 */ /* 0x010fe40000000000 */
[----:B------:R-:W-:-:S03]  /*10060*/  ISETP.GE.AND P2, PT, R11, RZ, PT ;  /* 0x000000ff0b00720c */ /* 0x000fc60003f46270 */
[----:B------:R-:W-:-:S04]  /*10070*/  IMAD.HI.U32 R11, R2, R9, RZ ;  /* 0x00000009020b7227 */ /* 0x000fc800078e00ff */
[----:B------:R-:W-:Y:S02]  /*10080*/  @!P1 IMAD.IADD R8, R8, 0x1, -R26 ;  /* 0x0000000108089824 */ /* 0x000fe400078e0a1a */
[----:B------:R-:W-:-:S03]  /*10090*/  IMAD.MOV R11, RZ, RZ, -R11 ;  /* 0x000000ffff0b7224 */ /* 0x000fc600078e0a0b */
[C---:B------:R-:W-:Y:S01]  /*100a0*/  ISETP.GT.U32.AND P1, PT, R26.reuse, R8, PT ;  /* 0x000000081a00720c */ /* 0x040fe20003f24070 */
[----:B------:R-:W-:Y:S02]  /*100b0*/  IMAD R9, R26, R11, R9 ;  /* 0x0000000b1a097224 */ /* 0x000fe400078e0209 */
[----:B------:R-:W4:Y:S10]  /*100c0*/  LDL R11, [R1+0x1d0] ;  /* 0x0001d000010b7983 */ /* 0x000f340000100800 */
[----:B------:R-:W-:-:S04]  /*100d0*/  @!P1 IMAD.IADD R8, R8, 0x1, -R26 ;  /* 0x0000000108089824 */ /* 0x000fc800078e0a1a */
[----:B------:R-:W-:-:S05]  /*100e0*/  @!P0 IMAD.MOV R8, RZ, RZ, -R8 ;  /* 0x000000ffff088224 */ /* 0x000fca00078e0a08 */
[----:B------:R0:W-:Y:S01]  /*100f0*/  STL [R1+0x820], R8 ;  /* 0x0008200801007387 */ /* 0x0001e20000100800 */
[----:B------:R-:W-:Y:S01]  /*10100*/  IMAD.HI.U32 R4, R2, R3, RZ ;  /* 0x0000000302047227 */ /* 0x000fe200078e00ff */
[----:B------:R-:W-:Y:S02]  /*10110*/  ISETP.GT.U32.AND P5, PT, R26, R7, PT ;  /* 0x000000071a00720c */ /* 0x000fe40003fa4070 */
[----:B-----5:R-:W-:Y:S02]  /*10120*/  ISETP.GE.AND P0, PT, R13, RZ, PT ;  /* 0x000000ff0d00720c */ /* 0x020fe40003f06270 */
[----:B------:R-:W5:Y:S01]  /*10130*/  LDL R13, [R1+0x1d8] ;  /* 0x0001d800010d7983 */ /* 0x000f620000100800 */
[----:B------:R-:W-:-:S04]  /*10140*/  IMAD.MOV R4, RZ, RZ, -R4 ;  /* 0x000000ffff047224 */ /* 0x000fc800078e0a04 */
[----:B------:R-:W-:-:S04]  /*10150*/  IMAD R3, R26, R4, R3 ;  /* 0x000000041a037224 */ /* 0x000fc800078e0203 */
[----:B------:R-:W-:Y:S01]  /*10160*/  @!P5 IMAD.IADD R7, R7, 0x1, -R26 ;  /* 0x000000010707d824 */ /* 0x000fe200078e0a1a */
[----:B------:R-:W-:Y:S01]  /*10170*/  ISETP.GT.U32.AND P4, PT, R26, R3, PT ;  /* 0x000000031a00720c */ /* 0x000fe20003f84070 */
[----:B------:R-:W-:-:S03]  /*10180*/  IMAD.HI.U32 R10, R2, R0, RZ ;  /* 0x00000000020a7227 */ /* 0x000fc600078e00ff */
[C---:B------:R-:W-:Y:S02]  /*10190*/  ISETP.GT.U32.AND P5, PT, R26.reuse, R7, PT ;  /* 0x000000071a00720c */ /* 0x040fe40003fa4070 */
[----:B---3--:R-:W-:Y:S01]  /*101a0*/  IABS R4, R12 ;  /* 0x0000000c00047213 */ /* 0x008fe20000000000 */
[----:B------:R-:W-:Y:S01]  /*101b0*/  IMAD.MOV R10, RZ, RZ, -R10 ;  /* 0x000000ffff0a7224 */ /* 0x000fe200078e0a0a */
[----:B------:R-:W-:-:S03]  /*101c0*/  ISETP.GT.U32.AND P1, PT, R26, R9, PT ;  /* 0x000000091a00720c */ /* 0x000fc60003f24070 */
[----:B------:R-:W-:Y:S01]  /*101d0*/  IMAD R0, R26, R10, R0 ;  /* 0x0000000a1a007224 */ /* 0x000fe200078e0200 */
[----:B----4-:R-:W-:Y:S01]  /*101e0*/  IABS R10, R11 ;  /* 0x0000000b000a7213 */ /* 0x010fe20000000000 */
[----:B------:R-:W-:Y:S02]  /*101f0*/  @!P4 IMAD.IADD R3, R3, 0x1, -R26 ;  /* 0x000000010303c824 */ /* 0x000fe400078e0a1a */
[----:B------:R-:W-:-:S03]  /*10200*/  IMAD.HI.U32 R11, R2, R4, RZ ;  /* 0x00000004020b7227 */ /* 0x000fc600078e00ff */
[----:B------:R-:W-:Y:S01]  /*10210*/  ISETP.GT.U32.AND P4, PT, R26, R3, PT ;  /* 0x000000031a00720c */ /* 0x000fe20003f84070 */
[----:B------:R-:W-:Y:S01]  /*10220*/  IMAD.MOV R11, RZ, RZ, -R11 ;  /* 0x000000ffff0b7224 */ /* 0x000fe200078e0a0b */
[----:B--2---:R-:W-:Y:S01]  /*10230*/  IABS R6, R6 ;  /* 0x0000000600067213 */ /* 0x004fe20000000000 */
[--C-:B------:R-:W-:Y:S02]  /*10240*/  @!P5 IMAD.IADD R7, R7, 0x1, -R26.reuse ;  /* 0x000000010707d824 */ /* 0x100fe400078e0a1a */
[----:B------:R-:W-:Y:S01]  /*10250*/  @!P1 IMAD.IADD R9, R9, 0x1, -R26 ;  /* 0x0000000109099824 */ /* 0x000fe200078e0a1a */
[----:B------:R-:W-:Y:S01]  /*10260*/  ISETP.GE.AND P1, PT, R12, RZ, PT ;  /* 0x000000ff0c00720c */ /* 0x000fe20003f26270 */
[----:B------:R-:W-:Y:S02]  /*10270*/  IMAD R4, R26, R11, R4 ;  /* 0x0000000b1a047224 */ /* 0x000fe400078e0204 */
[----:B------:R-:W-:Y:S02]  /*10280*/  IMAD.MOV.U32 R11, RZ, RZ, R7 ;  /* 0x000000ffff0b7224 */ /* 0x000fe400078e0007 */
[C---:B0-----:R-:W-:Y:S01]  /*10290*/  IMAD.HI.U32 R8, R2.reuse, R6, RZ ;  /* 0x0000000602087227 */ /* 0x041fe200078e00ff */
[----:B------:R-:W2:Y:S03]  /*102a0*/  LDL R7, [R1+0x1d4] ;  /* 0x0001d40001077983 */ /* 0x000ea60000100800 */
[----:B------:R-:W-:-:S04]  /*102b0*/  IMAD.HI.U32 R12, R2, R10, RZ ;  /* 0x0000000a020c7227 */ /* 0x000fc800078e00ff */
[----:B------:R-:W-:Y:S02]  /*102c0*/  @!P3 IMAD.MOV R11, RZ, RZ, -R11 ;  /* 0x000000ffff0bb224 */ /* 0x000fe400078e0a0b */
[----:B------:R-:W-:Y:S02]  /*102d0*/  IMAD.MOV R8, RZ, RZ, -R8 ;  /* 0x000000ffff087224 */ /* 0x000fe400078e0a08 */
[----:B------:R-:W-:Y:S02]  /*102e0*/  IMAD.MOV R12, RZ, RZ, -R12 ;  /* 0x000000ffff0c7224 */ /* 0x000fe400078e0a0c */
[----:B------:R-:W-:Y:S01]  /*102f0*/  @!P4 IMAD.IADD R3, R3, 0x1, -R26 ;  /* 0x000000010303c824 */ /* 0x000fe200078e0a1a */
[----:B------:R0:W-:Y:S01]  /*10300*/  STL [R1+0x81c], R11 ;  /* 0x00081c0b01007387 */ /* 0x0001e20000100800 */
[----:B------:R-:W-:Y:S02]  /*10310*/  IMAD R6, R26, R8, R6 ;  /* 0x000000081a067224 */ /* 0x000fe400078e0206 */
[----:B------:R-:W-:-:S02]  /*10320*/  IMAD.MOV.U32 R8, RZ, RZ, R3 ;  /* 0x000000ffff087224 */ /* 0x000fc400078e0003 */
[----:B------:R-:W-:Y:S01]  /*10330*/  IMAD R10, R26, R12, R10 ;  /* 0x0000000c1a0a7224 */ /* 0x000fe200078e020a */
[----:B0-----:R-:W3:Y:S04]  /*10340*/  LDL.LU R11, [R1+0x1cc] ;  /* 0x0001cc00010b7983 */ /* 0x001ee80000300800 */
[----:B------:R-:W4:Y:S01]  /*10350*/  LDL.LU R12, [R1+0x1d0] ;  /* 0x0001d000010c7983 */ /* 0x000f220000300800 */
[----:B-----5:R-:W-:-:S03]  /*10360*/  IABS R3, R13 ;  /* 0x0000000d00037213 */ /* 0x020fc60000000000 */
[----:B------:R-:W5:Y:S01]  /*10370*/  LDL R13, [R1+0x1dc] ;  /* 0x0001dc00010d7983 */ /* 0x000f620000100800 */
[----:B------:R-:W-:Y:S01]  /*10380*/  ISETP.GT.U32.AND P4, PT, R26, R4, PT ;  /* 0x000000041a00720c */ /* 0x000fe20003f84070 */
[----:B------:R-:W-:-:S05]  /*10390*/  @!P6 IMAD.MOV R8, RZ, RZ, -R8 ;  /* 0x000000ffff08e224 */ /* 0x000fca00078e0a08 */
[----:B------:R-:W-:Y:S04]  /*103a0*/  STL [R1+0x818], R8 ;  /* 0x0008180801007387 */ /* 0x000fe80000100800 */
[----:B------:R0:W-:Y:S03]  /*103b0*/  STL [R1+0x5380], R18 ;  /* 0x0053801201007387 */ /* 0x0001e60000100800 */
[----:B------:R-:W-:Y:S01]  /*103c0*/  @!P4 IMAD.IADD R4, R4, 0x1, -R26 ;  /* 0x000000010404c824 */ /* 0x000fe200078e0a1a */
[----:B------:R1:W-:Y:S01]  /*103d0*/  STL [R1+0x537c], R29 ;  /* 0x00537c1d01007387 */ /* 0x0003e20000100800 */
[----:B----4-:R-:W-:Y:S02]  /*103e0*/  ISETP.GE.AND P4, PT, R12, RZ, PT ;  /* 0x000000ff0c00720c */ /* 0x010fe40003f86270 */
[----:B-----5:R-:W-:-:S02]  /*103f0*/  IABS R12, R13 ;  /* 0x0000000d000c7213 */ /* 0x020fc40000000000 */
[----:B------:R-:W4:Y:S01]  /*10400*/  LDL R13, [R1+0x1e0] ;  /* 0x0001e000010d7983 */ /* 0x000f220000100800 */
[C---:B------:R-:W-:Y:S02]  /*10410*/  ISETP.GT.U32.AND P5, PT, R26.reuse, R0, PT ;  /* 0x000000001a00720c */ /* 0x040fe40003fa4070 */
[----:B------:R-:W-:-:S11]  /*10420*/  ISETP.GT.U32.AND P3, PT, R26, R9, PT ;  /* 0x000000091a00720c */ /* 0x000fd60003f64070 */
[----:B------:R-:W-:-:S05]  /*10430*/  @!P5 IMAD.IADD R0, R0, 0x1, -R26 ;  /* 0x000000010000d824 */ /* 0x000fca00078e0a1a */
[----:B------:R-:W-:Y:S01]  /*10440*/  ISETP.GT.U32.AND P5, PT, R26, R0, PT ;  /* 0x000000001a00720c */ /* 0x000fe20003fa4070 */
[----:B------:R-:W-:Y:S01]  /*10450*/  @!P3 IMAD.IADD R9, R9, 0x1, -R26 ;  /* 0x000000010909b824 */ /* 0x000fe200078e0a1a */
[----:B--2---:R-:W-:-:S03]  /*10460*/  IABS R7, R7 ;  /* 0x0000000700077213 */ /* 0x004fc60000000000 */
[----:B0-----:R-:W-:Y:S02]  /*10470*/  IMAD.MOV.U32 R18, RZ, RZ, R9 ;  /* 0x000000ffff127224 */ /* 0x001fe400078e0009 */
[----:B------:R-:W-:Y:S01]  /*10480*/  IMAD.HI.U32 R8, R2, R3, RZ ;  /* 0x0000000302087227 */ /* 0x000fe200078e00ff */
[----:B------:R-:W2:Y:S05]  /*10490*/  LDL.LU R9, [R1+0x1d4] ;  /* 0x0001d40001097983 */ /* 0x000eaa0000300800 */
[----:B------:R-:W-:Y:S01]  /*104a0*/  @!P5 IMAD.IADD R0, R0, 0x1, -R26 ;  /* 0x000000010000d824 */ /* 0x000fe200078e0a1a */
[----:B---3--:R-:W-:Y:S01]  /*104b0*/  ISETP.GE.AND P5, PT, R11, RZ, PT ;  /* 0x000000ff0b00720c */ /* 0x008fe20003fa6270 */
[----:B------:R-:W-:-:S04]  /*104c0*/  IMAD.HI.U32 R11, R2, R7, RZ ;  /* 0x00000007020b7227 */ /* 0x000fc800078e00ff */
[----:B-1----:R-:W-:Y:S02]  /*104d0*/  IMAD.MOV.U32 R29, RZ, RZ, R0 ;  /* 0x000000ffff1d7224 */ /* 0x002fe400078e0000 */
[----:B------:R-:W-:Y:S01]  /*104e0*/  @!P2 IMAD.MOV R18, RZ, RZ, -R18 ;  /* 0x000000ffff12a224 */ /* 0x000fe200078e0a12 */
[----:B------:R-:W3:Y:S01]  /*104f0*/  LDL R0, [R1+0x1e4] ;  /* 0x0001e40001007983 */ /* 0x000ee20000100800 */
[----:B------:R-:W-:Y:S02]  /*10500*/  @!P0 IMAD.MOV R29, RZ, RZ, -R29 ;  /* 0x000000ffff1d8224 */ /* 0x000fe400078e0a1d */
[----:B------:R-:W-:Y:S01]  /*10510*/  IMAD.MOV R11, RZ, RZ, -R11 ;  /* 0x000000ffff0b7224 */ /* 0x000fe200078e0a0b */
[----:B------:R0:W-:Y:S01]  /*10520*/  STL [R1+0x814], R18 ;  /* 0x0008141201007387 */ /* 0x0001e20000100800 */
[----:B------:R-:W-:Y:S02]  /*10530*/  IMAD.MOV R8, RZ, RZ, -R8 ;  /* 0x000000ffff087224 */ /* 0x000fe400078e0a08 */
[----:B------:R-:W-:-:S02]  /*10540*/  IMAD R7, R26, R11, R7 ;  /* 0x0000000b1a077224 */ /* 0x000fc400078e0207 */
[----:B------:R-:W-:Y:S01]  /*10550*/  IMAD R3, R26, R8, R3 ;  /* 0x000000081a037224 */ /* 0x000fe200078e0203 */
[----:B0-----:R-:W5:Y:S04]  /*10560*/  LDL.LU R18, [R1+0x5380] ;  /* 0x0053800001127983 */ /* 0x001f680000300800 */
[----:B------:R0:W-:Y:S04]  /*10570*/  STL [R1+0x810], R29 ;  /* 0x0008101d01007387 */ /* 0x0001e80000100800 */
[----:B0-----:R-:W5:Y:S04]  /*10580*/  LDL.LU R29, [R1+0x537c] ;  /* 0x00537c00011d7983 */ /* 0x001f680000300800 */
[----:B------:R-:W5:Y:S01]  /*10590*/  LDL.LU R11, [R1+0x1d8] ;  /* 0x0001d800010b7983 */ /* 0x000f620000300800 */
[----:B----4-:R-:W-:-:S03]  /*105a0*/  IABS R8, R13 ;  /* 0x0000000d00087213 */ /* 0x010fc60000000000 */
[----:B------:R-:W4:Y:S04]  /*105b0*/  LDL R13, [R1+0x1ec] ;  /* 0x0001ec00010d7983 */ /* 0x000f280000100800 */
[----:B------:R0:W-:Y:S04]  /*105c0*/  STL [R1+0x5374], R5 ;  /* 0x0053740501007387 */ /* 0x0001e80000100800 */
[----:B------:R1:W-:Y:S04]  /*105d0*/  STL [R1+0x5378], R21 ;  /* 0x0053781501007387 */ /* 0x0003e80000100800 */
[----:B0-----:R-:W4:Y:S01]  /*105e0*/  LDL.LU R5, [R1+0x1dc] ;  /* 0x0001dc0001057983 */ /* 0x001f220000300800 */
[----:B------:R-:W-:-:S02]  /*105f0*/  ISETP.GT.U32.AND P6, PT, R26, R6, PT ;  /* 0x000000061a00720c */ /* 0x000fc40003fc4070 */
[----:B------:R-:W-:-:S11]  /*10600*/  ISETP.GT.U32.AND P3, PT, R26, R10, PT ;  /* 0x0000000a1a00720c */ /* 0x000fd60003f64070 */
[--C-:B------:R-:W-:Y:S01]  /*10610*/  @!P6 IMAD.IADD R6, R6, 0x1, -R26.reuse ;  /* 0x000000010606e824 */ /* 0x100fe200078e0a1a */
[----:B------:R-:W-:Y:S01]  /*10620*/  ISETP.GT.U32.AND P6, PT, R26, R4, PT ;  /* 0x000000041a00720c */ /* 0x000fe20003fc4070 */
[----:B------:R-:W-:Y:S01]  /*10630*/  @!P3 IMAD.IADD R10, R10, 0x1, -R26 ;  /* 0x000000010a0ab824 */ /* 0x000fe200078e0a1a */
[----:B--2---:R-:W-:Y:S01]  /*10640*/  ISETP.GE.AND P3, PT, R9, RZ, PT ;  /* 0x000000ff0900720c */ /* 0x004fe20003f66270 */
[----:B------:R-:W-:-:S03]  /*10650*/  IMAD.HI.U32 R9, R2, R12, RZ ;  /* 0x0000000c02097227 */ /* 0x000fc600078e00ff */
[----:B------:R-:W-:Y:S01]  /*10660*/  ISETP.GT.U32.AND P0, PT, R26, R10, PT ;  /* 0x0000000a1a00720c */ /* 0x000fe20003f04070 */
[----:B------:R-:W-:Y:S01]  /*10670*/  IMAD.MOV R9, RZ, RZ, -R9 ;  /* 0x000000ffff097224 */ /* 0x000fe200078e0a09 */
[----:B---3--:R-:W-:-:S03]  /*10680*/  IABS R0, R0 ;  /* 0x0000000000007213 */ /* 0x008fc60000000000 */
[----:B------:R-:W-:Y:S02]  /*10690*/  IMAD R12, R26, R9, R12 ;  /* 0x000000091a0c7224 */ /* 0x000fe400078e020c */
[----:B------:R-:W-:-:S04]  /*106a0*/  @!P6 IMAD.IADD R4, R4, 0x1, -R26 ;  /* 0x000000010404e824 */ /* 0x000fc800078e0a1a */
[----:B-1----:R-:W-:Y:S02]  /*106b0*/  IMAD.MOV.U32 R21, RZ, RZ, R4 ;  /* 0x000000ffff157224 */ /* 0x002fe400078e0004 */
[----:B------:R-:W-:Y:S01]  /*106c0*/  @!P0 IMAD.IADD R10, R10, 0x1, -R26 ;  /* 0x000000010a0a8824 */ /* 0x000fe200078e0a1a */
[----:B------:R-:W2:Y:S01]  /*106d0*/  LDL R4, [R1+0x1f0] ;  /* 0x0001f00001047983 */ /* 0x000ea20000100800 */
[----:B------:R-:W-:-:S05]  /*106e0*/  @!P1 IMAD.MOV R21, RZ, RZ, -R21 ;  /* 0x000000ffff159224 */ /* 0x000fca00078e0a15 */
[----:B------:R0:W-:Y:S04]  /*106f0*/  STL [R1+0x80c], R21 ;  /* 0x00080c1501007387 */ /* 0x0001e80000100800 */
[----:B0-----:R-:W3:Y:S01]  /*10700*/  LDL.LU R21, [R1+0x5378] ;  /* 0x0053780001157983 */ /* 0x001ee20000300800 */
[----:B-----5:R-:W-:Y:S01]  /*10710*/  ISETP.GE.AND P0, PT, R11, RZ, PT ;  /* 0x000000ff0b00720c */ /* 0x020fe20003f06270 */
[----:B------:R-:W-:-:S04]  /*10720*/  IMAD.HI.U32 R11, R2, R8, RZ ;  /* 0x00000008020b7227 */ /* 0x000fc800078e00ff */
[----:B------:R-:W-:-:S04]  /*10730*/  IMAD.MOV R11, RZ, RZ, -R11 ;  /* 0x000000ffff0b7224 */ /* 0x000fc800078e0a0b */
[----:B------:R-:W-:Y:S01]  /*10740*/  IMAD R8, R26, R11, R8 ;  /* 0x0000000b1a087224 */ /* 0x000fe200078e0208 */
[----:B----4-:R-:W-:Y:S01]  /*10750*/  IABS R9, R13 ;  /* 0x0000000d00097213 */ /* 0x010fe20000000000 */
[----:B------:R-:W-:-:S04]  /*10760*/  IMAD.HI.U32 R13, R2, R0, RZ ;  /* 0x00000000020d7227 */ /* 0x000fc800078e00ff */
[----:B------:R-:W-:-:S04]  /*10770*/  IMAD.MOV R13, RZ, RZ, -R13 ;  /* 0x000000ffff0d7224 */ /* 0x000fc800078e0a0d */
[C---:B------:R-:W-:Y:S01]  /*10780*/  IMAD R0, R26.reuse, R13, R0 ;  /* 0x0000000d1a007224 */ /* 0x040fe200078e0200 */
[----:B------:R-:W-:Y:S02]  /*10790*/  ISETP.GE.AND P1, PT, R5, RZ, PT ;  /* 0x000000ff0500720c */ /* 0x000fe40003f26270 */
[----:B------:R-:W4:Y:S04]  /*107a0*/  LDL.LU R5, [R1+0x5374] ;  /* 0x0053740001057983 */ /* 0x000f280000300800 */
[----:B------:R-:W5:Y:S04]  /*107b0*/  LDL.LU R11, [R1+0x1e0] ;  /* 0x0001e000010b7983 */ /* 0x000f680000300800 */
[----:B------:R5:W-:Y:S04]  /*107c0*/  STL [R1+0x536c], R0 ;  /* 0x00536c0001007387 */ /* 0x000be80000100800 */
[----:B------:R-:W2:Y:S01]  /*107d0*/  LDL.LU R13, [R1+0x1f4] ;  /* 0x0001f400010d7983 */ /* 0x000ea20000300800 */
[----:B------:R-:W-:-:S02]  /*107e0*/  ISETP.GT.U32.AND P2, PT, R26, R6, PT ;  /* 0x000000061a00720c */ /* 0x000fc40003f44070 */
[----:B------:R-:W-:-:S11]  /*107f0*/  ISETP.GT.U32.AND P6, PT, R26, R7, PT ;  /* 0x000000071a00720c */ /* 0x000fd60003fc4070 */
[--C-:B------:R-:W-:Y:S01]  /*10800*/  @!P2 IMAD.IADD R6, R6, 0x1, -R26.reuse ;  /* 0x000000010606a824 */ /* 0x100fe200078e0a1a */
[----:B------:R-:W-:Y:S01]  /*10810*/  ISETP.GT.U32.AND P2, PT, R26, R3, PT ;  /* 0x000000031a00720c */ /* 0x000fe20003f44070 */
[----:B------:R-:W-:-:S12]  /*10820*/  @!P6 IMAD.IADD R7, R7, 0x1, -R26 ;  /* 0x000000010707e824 */ /* 0x000fd800078e0a1a */
[----:B------:R-:W-:Y:S01]  /*10830*/  @!P2 IMAD.IADD R3, R3, 0x1, -R26 ;  /* 0x000000010303a824 */ /* 0x000fe200078e0a1a */
[----:B------:R-:W-:-:S13]  /*10840*/  ISETP.GT.U32.AND P2, PT, R26, R7, PT ;  /* 0x000000071a00720c */ /* 0x000fda0003f44070 */
[----:B------:R-:W-:Y:S02]  /*10850*/  @!P2 IMAD.IADD R7, R7, 0x1, -R26 ;  /* 0x000000010707a824 */ /* 0x000fe400078e0a1a */
[----:B-----5:R-:W-:Y:S02]  /*10860*/  IMAD.MOV.U32 R0, RZ, RZ, R11 ;  /* 0x000000ffff007224 */ /* 0x020fe400078e000b */
[----:B------:R-:W-:Y:S02]  /*10870*/  IMAD.MOV.U32 R11, RZ, RZ, R6 ;  /* 0x000000ffff0b7224 */ /* 0x000fe400078e0006 */
[----:B------:R-:W-:Y:S01]  /*10880*/  IMAD.HI.U32 R6, R2, R9, RZ ;  /* 0x0000000902067227 */ /* 0x000fe200078e00ff */
[----:B--2---:R-:W-:Y:S03]  /*10890*/  STL [R1+0x5368], R13 ;  /* 0x0053680d01007387 */ /* 0x004fe60000100800 */
[----:B------:R-:W-:Y:S01]  /*108a0*/  @!P5 IMAD.MOV R11, RZ, RZ, -R11 ;  /* 0x000000ffff0bd224 */ /* 0x000fe200078e0a0b */
[----:B------:R0:W-:Y:S01]  /*108b0*/  STL [R1+0x5370], R16 ;  /* 0x0053701001007387 */ /* 0x0001e20000100800 */
[----:B------:R-:W-:-:S03]  /*108c0*/  IMAD.MOV R6, RZ, RZ, -R6 ;  /* 0x000000ffff067224 */ /* 0x000fc600078e0a06 */
[----:B------:R1:W-:Y:S01]  /*108d0*/  STL [R1+0x5d4], R11 ;  /* 0x0005d40b01007387 */ /* 0x0003e20000100800 */
[----:B0-----:R-:W-:-:S03]  /*108e0*/  IMAD.MOV.U32 R16, RZ, RZ, R10 ;  /* 0x000000ffff107224 */ /* 0x001fc600078e000a */
[----:B------:R-:W2:Y:S01]  /*108f0*/  LDL.LU R13, [R1+0x1e4] ;  /* 0x0001e400010d7983 */ /* 0x000ea20000300800 */
[----:B------:R-:W-:Y:S02]  /*10900*/  IMAD.MOV.U32 R10, RZ, RZ, R0 ;  /* 0x000000ffff0a7224 */ /* 0x000fe400078e0000 */
[----:B------:R-:W-:Y:S01]  /*10910*/  IMAD.MOV.U32 R0, RZ, RZ, R7 ;  /* 0x000000ffff007224 */ /* 0x000fe200078e0007 */
[----:B-1----:R-:W5:Y:S01]  /*10920*/  LDL.LU R11, [R1+0x1ec] ;  /* 0x0001ec00010b7983 */ /* 0x002f620000300800 */
[----:B------:R-:W-:Y:S02]  /*10930*/  @!P4 IMAD.MOV R16, RZ, RZ, -R16 ;  /* 0x000000ffff10c224 */ /* 0x000fe400078e0a10 */
[----:B------:R-:W-:Y:S01]  /*10940*/  @!P3 IMAD.MOV R0, RZ, RZ, -R0 ;  /* 0x000000ffff00b224 */ /* 0x000fe200078e0a00 */
[----:B------:R-:W-:Y:S01]  /*10950*/  ISETP.GE.AND P4, PT, R10, RZ, PT ;  /* 0x000000ff0a00720c */ /* 0x000fe20003f86270 */
[C---:B------:R-:W-:Y:S01]  /*10960*/  IMAD R6, R26.reuse, R6, R9 ;  /* 0x000000061a067224 */ /* 0x040fe200078e0209 */
[----:B------:R0:W-:Y:S04]  /*10970*/  STL [R1+0x5d0], R16 ;  /* 0x0005d01001007387 */ /* 0x0001e80000100800 */
[----:B0-----:R-:W3:Y:S04]  /*10980*/  LDL.LU R16, [R1+0x5370] ;  /* 0x0053700001107983 */ /* 0x001ee80000300800 */
[----:B------:R-:W4:Y:S04]  /*10990*/  LDL R10, [R1+0x200] ;  /* 0x00020000010a7983 */ /* 0x000f280000100800 */
[----:B------:R-:W3:Y:S04]  /*109a0*/  LDL R9, [R1+0x1fc] ;  /* 0x0001fc0001097983 */ /* 0x000ee80000100800 */
[----:B------:R0:W-:Y:S04]  /*109b0*/  STL [R1+0x5cc], R0 ;  /* 0x0005cc0001007387 */ /* 0x0001e80000100800 */
[----:B0-----:R-:W5:Y:S01]  /*109c0*/  LDL.LU R0, [R1+0x536c] ;  /* 0x00536c0001007983 */ /* 0x001f620000300800 */
[----:B------:R-:W-:-:S02]  /*109d0*/  ISETP.GT.U32.AND P6, PT, R26, R12, PT ;  /* 0x0000000c1a00720c */ /* 0x000fc40003fc4070 */
[----:B------:R-:W-:Y:S02]  /*109e0*/  IABS R4, R4 ;  /* 0x0000000400047213 */ /* 0x000fe40000000000 */
[----:B------:R-:W-:-:S03]  /*109f0*/  ISETP.GT.U32.AND P5, PT, R26, R3, PT ;  /* 0x000000031a00720c */ /* 0x000fc60003fa4070 */
[----:B------:R-:W-:-:S04]  /*10a00*/  IMAD.HI.U32 R7, R2, R4, RZ ;  /* 0x0000000402077227 */ /* 0x000fc800078e00ff */
[----:B------:R-:W-:Y:S02]  /*10a10*/  IMAD.MOV R7, RZ, RZ, -R7 ;  /* 0x000000ffff077224 */ /* 0x000fe400078e0a07 */
[----:B------:R-:W-:Y:S02]  /*10a20*/  @!P6 IMAD.IADD R12, R12, 0x1, -R26 ;  /* 0x000000010c0ce824 */ /* 0x000fe400078e0a1a */
[----:B------:R-:W-:-:S03]  /*10a30*/  IMAD R4, R26, R7, R4 ;  /* 0x000000071a047224 */ /* 0x000fc600078e0204 */
[C---:B------:R-:W-:Y:S01]  /*10a40*/  ISETP.GT.U32.AND P6, PT, R26.reuse, R12, PT ;  /* 0x0000000c1a00720c */ /* 0x040fe20003fc4070 */
[----:B------:R-:W-:Y:S01]  /*10a50*/  @!P5 IMAD.IADD R3, R3, 0x1, -R26 ;  /* 0x000000010303d824 */ /* 0x000fe200078e0a1a */
[----:B------:R-:W-:-:S11]  /*10a60*/  ISETP.GT.U32.AND P2, PT, R26, R8, PT ;  /* 0x000000081a00720c */ /* 0x000fd60003f44070 */
[--C-:B------:R-:W-:Y:S02]  /*10a70*/  @!P6 IMAD.IADD R12, R12, 0x1, -R26.reuse ;  /* 0x000000010c0ce824 */ /* 0x100fe400078e0a1a */
[----:B------:R-:W-:Y:S01]  /*10a80*/  @!P2 IMAD.IADD R8, R8, 0x1, -R26 ;  /* 0x000000010808a824 */ /* 0x000fe200078e0a1a */
[----:B--2---:R-:W-:Y:S02]  /*10a90*/  ISETP.GE.AND P5, PT, R13, RZ, PT ;  /* 0x000000ff0d00720c */ /* 0x004fe40003fa6270 */
[----:B------:R-:W2:Y:S04]  /*10aa0*/  LDL.LU R13, [R1+0x5368] ;  /* 0x00536800010d7983 */ /* 0x000ea80000300800 */
[----:B------:R-:W4:Y:S04]  /*10ab0*/  LDL R7, [R1+0x1f8] ;  /* 0x0001f80001077983 */ /* 0x000f280000100800 */
[----:B------:R0:W-:Y:S02]  /*10ac0*/  STL [R1+0x5364], R4 ;  /* 0x0053640401007387 */ /* 0x0001e40000100800 */
[----:B0-----:R-:W-:-:S04]  /*10ad0*/  IMAD.MOV.U32 R4, RZ, RZ, R3 ;  /* 0x000000ffff047224 */ /* 0x001fc800078e0003 */
[----:B------:R-:W-:-:S05]  /*10ae0*/  @!P0 IMAD.MOV R4, RZ, RZ, -R4 ;  /* 0x000000ffff048224 */ /* 0x000fca00078e0a04 */
[----:B------:R0:W-:Y:S01]  /*10af0*/  STL [R1+0x808], R4 ;  /* 0x0008080401007387 */ /* 0x0001e20000100800 */
[----:B-----5:R-:W-:Y:S01]  /*10b00*/  ISETP.GT.U32.AND P3, PT, R26, R0, PT ;  /* 0x000000001a00720c */ /* 0x020fe20003f64070 */
[----:B0-----:R-:W-:Y:S02]  /*10b10*/  IMAD.MOV.U32 R4, RZ, RZ, R12 ;  /* 0x000000ffff047224 */ /* 0x001fe400078e000c */
[----:B------:R-:W5:Y:S02]  /*10b20*/  LDL.LU R12, [R1+0x1f0] ;  /* 0x0001f000010c7983 */ /* 0x000f640000300800 */
[----:B------:R-:W-:-:S08]  /*10b30*/  @!P1 IMAD.MOV R4, RZ, RZ, -R4 ;  /* 0x000000ffff049224 */ /* 0x000fd000078e0a04 */
[--C-:B------:R-:W-:Y:S01]  /*10b40*/  @!P3 IMAD.IADD R0, R0, 0x1, -R26.reuse ;  /* 0x000000010000b824 */ /* 0x100fe200078e0a1a */
[----:B------:R-:W-:Y:S01]  /*10b50*/  ISETP.GT.U32.AND P3, PT, R26, R8, PT ;  /* 0x000000081a00720c */ /* 0x000fe20003f64070 */
[----:B------:R0:W-:Y:S04]  /*10b60*/  STL [R1+0x5c4], R4 ;  /* 0x0005c40401007387 */ /* 0x0001e80000100800 */
[----:B0-----:R-:W3:Y:S08]  /*10b70*/  LDL.LU R4, [R1+0x5364] ;  /* 0x0053640001047983 */ /* 0x001ef00000300800 */
[----:B------:R-:W-:-:S05]  /*10b80*/  @!P3 IMAD.IADD R8, R8, 0x1, -R26 ;  /* 0x000000010808b824 */ /* 0x000fca00078e0a1a */
[----:B------:R0:W-:Y:S04]  /*10b90*/  STL [R1+0x5360], R8 ;  /* 0x0053600801007387 */ /* 0x0001e80000100800 */
[----:B0-----:R-:W2:Y:S01]  /*10ba0*/  LDL.LU R8, [R1+0x1f8] ;  /* 0x0001f80001087983 */ /* 0x001ea20000300800 */
[C---:B------:R-:W-:Y:S02]  /*10bb0*/  ISETP.GT.U32.AND P6, PT, R26.reuse, R6, PT ;  /* 0x000000061a00720c */ /* 0x040fe40003fc4070 */
[----:B---3--:R-:W-:-:S13]  /*10bc0*/  ISETP.GT.U32.AND P1, PT, R26, R4, PT ;  /* 0x000000041a00720c */ /* 0x008fda0003f24070 */
[--C-:B------:R-:W-:Y:S01]  /*10bd0*/  @!P1 IMAD.IADD R4, R4, 0x1, -R26.reuse ;  /* 0x0000000104049824 */ /* 0x100fe200078e0a1a */
[----:B--2---:R-:W-:Y:S02]  /*10be0*/  ISETP.GE.AND P1, PT, R8, RZ, PT ;  /* 0x000000ff0800720c */ /* 0x004fe40003f26270 */
[----:B------:R-:W2:Y:S01]  /*10bf0*/  LDL.LU R8, [R1+0x5360] ;  /* 0x0053600001087983 */ /* 0x000ea20000300800 */
[----:B------:R-:W-:Y:S01]  /*10c00*/  ISETP.GE.AND P2, PT, R11, RZ, PT ;  /* 0x000000ff0b00720c */ /* 0x000fe20003f46270 */
[----:B------:R-:W-:Y:S01]  /*10c10*/  @!P6 IMAD.IADD R6, R6, 0x1, -R26 ;  /* 0x000000010606e824 */ /* 0x000fe200078e0a1a */
[----:B------:R-:W-:Y:S02]  /*10c20*/  IABS R11, R13 ;  /* 0x0000000d000b7213 */ /* 0x000fe40000000000 */
[----:B------:R-:W-:Y:S02]  /*10c30*/  ISETP.GT.U32.AND P6, PT, R26, R0, PT ;  /* 0x000000001a00720c */ /* 0x000fe40003fc4070 */
[----:B----4-:R-:W-:Y:S01]  /*10c40*/  IABS R7, R7 ;  /* 0x0000000700077213 */ /* 0x010fe20000000000 */
[----:B------:R-:W-:Y:S01]  /*10c50*/  IMAD.HI.U32 R3, R2, R11, RZ ;  /* 0x0000000b02037227 */ /* 0x000fe200078e00ff */
[----:B-----5:R-:W-:-:S02]  /*10c60*/  ISETP.GE.AND P3, PT, R12, RZ, PT ;  /* 0x000000ff0c00720c */ /* 0x020fc40003f66270 */
[----:B------:R-:W-:Y:S01]  /*10c70*/  IABS R9, R9 ;  /* 0x0000000900097213 */ /* 0x000fe20000000000 */
[----:B------:R-:W-:-:S04]  /*10c80*/  IMAD.HI.U32 R12, R2, R7, RZ ;  /* 0x00000007020c7227 */ /* 0x000fc800078e00ff */
[----:B------:R-:W-:Y:S01]  /*10c90*/  IMAD.MOV R3, RZ, RZ, -R3 ;  /* 0x000000ffff037224 */ /* 0x000fe200078e0a03 */
[C---:B------:R-:W-:Y:S01]  /*10ca0*/  ISETP.GT.U32.AND P0, PT, R26.reuse, R6, PT ;  /* 0x000000061a00720c */ /* 0x040fe20003f04070 */
[----:B------:R-:W-:Y:S02]  /*10cb0*/  IMAD.MOV R12, RZ, RZ, -R12 ;  /* 0x000000ffff0c7224 */ /* 0x000fe400078e0a0c */
[----:B------:R-:W-:Y:S02]  /*10cc0*/  IMAD R3, R26, R3, R11 ;  /* 0x000000031a037224 */ /* 0x000fe400078e020b */
[----:B------:R-:W-:Y:S02]  /*10cd0*/  @!P6 IMAD.IADD R0, R0, 0x1, -R26 ;  /* 0x000000010000e824 */ /* 0x000fe400078e0a1a */
[----:B------:R-:W-:-:S04]  /*10ce0*/  IMAD.HI.U32 R11, R2, R9, RZ ;  /* 0x00000009020b7227 */ /* 0x000fc800078e00ff */
[C---:B------:R-:W-:Y:S02]  /*10cf0*/  IMAD R7, R26.reuse, R12, R7 ;  /* 0x0000000c1a077224 */ /* 0x040fe400078e0207 */
[----:B------:R-:W-:Y:S02]  /*10d00*/  IMAD.MOV.U32 R12, RZ, RZ, R0 ;  /* 0x000000ffff0c7224 */ /* 0x000fe400078e0000 */
[----:B------:R-:W-:Y:S01]  /*10d10*/  IMAD.MOV R11, RZ, RZ, -R11 ;  /* 0x000000ffff0b7224 */ /* 0x000fe200078e0a0b */
[----:B------:R-:W3:Y:S01]  /*10d20*/  LDL R0, [R1+0x20c] ;  /* 0x00020c0001007983 */ /* 0x000ee20000100800 */
[----:B------:R-:W-:Y:S02]  /*10d30*/  @!P5 IMAD.MOV R12, RZ, RZ, -R12 ;  /* 0x000000ffff0cd224 */ /* 0x000fe400078e0a0c */
[----:B------:R-:W-:Y:S01]  /*10d40*/  IMAD R9, R26, R11, R9 ;  /* 0x0000000b1a097224 */ /* 0x000fe200078e0209 */
[----:B------:R-:W-:Y:S01]  /*10d50*/  IABS R10, R10 ;  /* 0x0000000a000a7213 */ /* 0x000fe20000000000 */
[----:B------:R-:W4:Y:S01]  /*10d60*/  LDL R11, [R1+0x210] ;  /* 0x00021000010b7983 */ /* 0x000f220000100800 */
[----:B------:R-:W-:Y:S01]  /*10d70*/  @!P0 IMAD.IADD R6, R6, 0x1, -R26 ;  /* 0x0000000106068824 */ /* 0x000fe200078e0a1a */
[----:B------:R-:W-:-:S02]  /*10d80*/  ISETP.GE.AND P0, PT, R13, RZ, PT ;  /* 0x000000ff0d00720c */ /* 0x000fc40003f06270 */
[----:B------:R-:W-:-:S04]  /*10d90*/  IMAD.HI.U32 R13, R2, R10, RZ ;  /* 0x0000000a020d7227 */ /* 0x000fc800078e00ff */
[----:B------:R-:W-:-:S04]  /*10da0*/  IMAD.MOV R13, RZ, RZ, -R13 ;  /* 0x000000ffff0d7224 */ /* 0x000fc800078e0a0d */
[----:B------:R-:W-:Y:S02]  /*10db0*/  IMAD R10, R26, R13, R10 ;  /* 0x0000000d1a0a7224 */ /* 0x000fe400078e020a */
[----:B--2---:R-:W-:-:S05]  /*10dc0*/  @!P4 IMAD.MOV R8, RZ, RZ, -R8 ;  /* 0x000000ffff08c224 */ /* 0x004fca00078e0a08 */
[----:B------:R0:W-:Y:S04]  /*10dd0*/  STL [R1+0x5c0], R8 ;  /* 0x0005c00801007387 */ /* 0x0001e80000100800 */
[----:B------:R1:W-:Y:S01]  /*10de0*/  STL [R1+0x804], R12 ;  /* 0x0008040c01007387 */ /* 0x0003e20000100800 */
[----:B0-----:R-:W-:-:S03]  /*10df0*/  IMAD.MOV.U32 R8, RZ, RZ, R6 ;  /* 0x000000ffff087224 */ /* 0x001fc600078e0006 */
[----:B-1----:R-:W2:Y:S04]  /*10e00*/  LDL.LU R12, [R1+0x1fc] ;  /* 0x0001fc00010c7983 */ /* 0x002ea80000300800 */
[----:B------:R0:W-:Y:S01]  /*10e10*/  STL [R1+0x535c], R14 ;  /* 0x00535c0e01007387 */ /* 0x0001e20000100800 */
[----:B------:R-:W-:-:S03]  /*10e20*/  @!P2 IMAD.MOV R8, RZ, RZ, -R8 ;  /* 0x000000ffff08a224 */ /* 0x000fc600078e0a08 */
[----:B0-----:R-:W5:Y:S04]  /*10e30*/  LDL R14, [R1+0x208] ;  /* 0x00020800010e7983 */ /* 0x001f680000100800 */
[----:B------:R0:W-:Y:S04]  /*10e40*/  STL [R1+0x800], R8 ;  /* 0x0008000801007387 */ /* 0x0001e80000100800 */
[----:B------:R-:W4:Y:S01]  /*10e50*/  LDL R13, [R1+0x218] ;  /* 0x00021800010d7983 */ /* 0x000f220000100800 */
[C---:B------:R-:W-:Y:S02]  /*10e60*/  ISETP.GT.U32.AND P2, PT, R26.reuse, R9, PT ;  /* 0x000000091a00720c */ /* 0x040fe40003f44070 */
[----:B------:R-:W-:-:S02]  /*10e70*/  ISETP.GT.U32.AND P4, PT, R26, R4, PT ;  /* 0x000000041a00720c */ /* 0x000fc40003f84070 */
[----:B---3--:R-:W-:-:S09]  /*10e80*/  IABS R0, R0 ;  /* 0x0000000000007213 */ /* 0x008fd20000000000 */
[--C-:B------:R-:W-:Y:S02]  /*10e90*/  @!P2 IMAD.IADD R9, R9, 0x1, -R26.reuse ;  /* 0x000000010909a824 */ /* 0x100fe400078e0a1a */
[----:B------:R-:W-:-:S03]  /*10ea0*/  @!P4 IMAD.IADD R4, R4, 0x1, -R26 ;  /* 0x000000010404c824 */ /* 0x000fc600078e0a1a */
[----:B------:R-:W-:Y:S01]  /*10eb0*/  ISETP.GT.U32.AND P2, PT, R26, R9, PT ;  /* 0x000000091a00720c */ /* 0x000fe20003f44070 */
[----:B0-----:R-:W-:-:S04]  /*10ec0*/  IMAD.HI.U32 R8, R2, R0, RZ ;  /* 0x0000000002087227 */ /* 0x001fc800078e00ff */
[----:B------:R-:W-:-:S04]  /*10ed0*/  IMAD.MOV R8, RZ, RZ, -R8 ;  /* 0x000000ffff087224 */ /* 0x000fc800078e0a08 */
[----:B------:R-:W-:-:S04]  /*10ee0*/  IMAD R0, R26, R8, R0 ;  /* 0x000000081a007224 */ /* 0x000fc800078e0200 */
[----:B------:R-:W-:Y:S01]  /*10ef0*/  @!P2 IMAD.IADD R9, R9, 0x1, -R26 ;  /* 0x000000010909a824 */ /* 0x000fe200078e0a1a */
[----:B-----5:R-:W-:Y:S01]  /*10f00*/  IABS R6, R14 ;  /* 0x0000000e00067213 */ /* 0x020fe20000000000 */
[----:B------:R-:W-:Y:S02]  /*10f10*/  IMAD.MOV.U32 R14, RZ, RZ, R4 ;  /* 0x000000ffff0e7224 */ /* 0x000fe400078e0004 */
[----:B------:R-:W3:Y:S02]  /*10f20*/  LDL.LU R4, [R1+0x200] ;  /* 0x0002000001047983 */ /* 0x000ee40000300800 */
[----:B------:R-:W-:Y:S01]  /*10f30*/  @!P3 IMAD.MOV R14, RZ, RZ, -R14 ;  /* 0x000000ffff0eb224 */ /* 0x000fe200078e0a0e */
[----:B----4-:R-:W-:-:S04]  /*10f40*/  IABS R8, R13 ;  /* 0x0000000d00087213 */ /* 0x010fc80000000000 */
[----:B------:R0:W-:Y:S04]  /*10f50*/  STL [R1+0x7fc], R14 ;  /* 0x0007fc0e01007387 */ /* 0x0001e80000100800 */
[----:B0-----:R-:W4:Y:S04]  /*10f60*/  LDL.LU R14, [R1+0x535c] ;  /* 0x00535c00010e7983 */ /* 0x001f280000300800 */
[----:B------:R-:W5:Y:S04]  /*10f70*/  LDL R13, [R1+0x21c] ;  /* 0x00021c00010d7983 */ /* 0x000f680000100800 */
[----:B------:R0:W-:Y:S04]  /*10f80*/  STL [R1+0x5354], R9 ;  /* 0x0053540901007387 */ /* 0x0001e80000100800 */
[----:B0-----:R-:W2:Y:S01]  /*10f90*/  LDL.LU R9, [R1+0x208] ;  /* 0x0002080001097983 */ /* 0x001ea20000300800 */
[----:B------:R-:W-:-:S13]  /*10fa0*/  ISETP.GT.U32.AND P4, PT, R26, R10, PT ;  /* 0x0000000a1a00720c */ /* 0x000fda0003f84070 */
[----:B------:R-:W-:-:S05]  /*10fb0*/  @!P4 IMAD.IADD R10, R10, 0x1, -R26 ;  /* 0x000000010a0ac824 */ /* 0x000fca00078e0a1a */
[----:B------:R-:W-:-:S13]  /*10fc0*/  ISETP.GT.U32.AND P3, PT, R26, R10, PT ;  /* 0x0000000a1a00720c */ /* 0x000fda0003f64070 */
[----:B------:R-:W-:-:S05]  /*10fd0*/  @!P3 IMAD.IADD R10, R10, 0x1, -R26 ;  /* 0x000000010a0ab824 */ /* 0x000fca00078e0a1a */
[----:B------:R0:W-:Y:S04]  /*10fe0*/  STL [R1+0x5358], R10 ;  /* 0x0053580a01007387 */ /* 0x0001e80000100800 */
[----:B0-----:R-:W5:Y:S01]  /*10ff0*/  LDL.LU R10, [R1+0x20c] ;  /* 0x00020c00010a7983 */ /* 0x001f620000300800 */
[----:B---3--:R-:W-:Y:S02]  /*11000*/  ISETP.GE.AND P4, PT, R4, RZ, PT ;  /* 0x000000ff0400720c */ /* 0x008fe40003f86270 */
[----:B----4-:R-:W-:Y:S02]  /*11010*/  IABS R4, R14 ;  /* 0x0000000e00047213 */ /* 0x010fe40000000000 */
[----:B--2---:R-:W-:Y:S01]  /*11020*/  ISETP.GE.AND P3, PT, R9, RZ, PT ;  /* 0x000000ff0900720c */ /* 0x004fe20003f66270 */
[----:B------:R-:W-:-:S02]  /*11030*/  IMAD.MOV.U32 R9, RZ, RZ, R14 ;  /* 0x000000ffff097224 */ /* 0x000fc400078e000e */
[----:B------:R-:W-:-:S04]  /*11040*/  IMAD.HI.U32 R14, R2, R4, RZ ;  /* 0x00000004020e7227 */ /* 0x000fc800078e00ff */
[----:B------:R-:W-:-:S04]  /*11050*/  IMAD.MOV R14, RZ, RZ, -R14 ;  /* 0x000000ffff0e7224 */ /* 0x000fc800078e0a0e */
[C---:B------:R-:W-:Y:S02]  /*11060*/  IMAD R4, R26.reuse, R14, R4 ;  /* 0x0000000e1a047224 */ /* 0x040fe400078e0204 */
[----:B------:R-:W2:Y:S01]  /*11070*/  LDL.LU R14, [R1+0x220] ;  /* 0x00022000010e7983 */ /* 0x000ea20000300800 */
[----:B------:R-:W-:-:S13]  /*11080*/  ISETP.GT.U32.AND P6, PT, R26, R3, PT ;  /* 0x000000031a00720c */ /* 0x000fda0003fc4070 */
[----:B------:R-:W-:-:S05]  /*11090*/  @!P6 IMAD.IADD R3, R3, 0x1, -R26 ;  /* 0x000000010303e824 */ /* 0x000fca00078e0a1a */
[C---:B------:R-:W-:Y:S02]  /*110a0*/  ISETP.GT.U32.AND P5, PT, R26.reuse, R3, PT ;  /* 0x000000031a00720c */ /* 0x040fe40003fa4070 */
[----:B------:R-:W-:Y:S02]  /*110b0*/  ISETP.GT.U32.AND P6, PT, R26, R7, PT ;  /* 0x000000071a00720c */ /* 0x000fe40003fc4070 */
[----:B------:R-:W-:-:S09]  /*110c0*/  IABS R11, R11 ;  /* 0x0000000b000b7213 */ /* 0x000fd20000000000 */
[----:B------:R-:W-:Y:S01]  /*110d0*/  @!P5 IMAD.IADD R3, R3, 0x1, -R26 ;  /* 0x000000010303d824 */ /* 0x000fe200078e0a1a */
[----:B------:R-:W-:Y:S01]  /*110e0*/  ISETP.GE.AND P5, PT, R12, RZ, PT ;  /* 0x000000ff0c00720c */ /* 0x000fe20003fa6270 */
[----:B------:R-:W-:-:S04]  /*110f0*/  IMAD.HI.U32 R12, R2, R6, RZ ;  /* 0x00000006020c7227 */ /* 0x000fc800078e00ff */
[----:B------:R-:W-:Y:S02]  /*11100*/  IMAD.MOV R12, RZ, RZ, -R12 ;  /* 0x000000ffff0c7224 */ /* 0x000fe400078e0a0c */
[----:B------:R-:W-:Y:S02]  /*11110*/  @!P6 IMAD.IADD R7, R7, 0x1, -R26 ;  /* 0x000000010707e824 */ /* 0x000fe400078e0a1a */
[----:B------:R-:W-:Y:S02]  /*11120*/  IMAD R6, R26, R12, R6 ;  /* 0x0000000c1a067224 */ /* 0x000fe400078e0206 */
[----:B------:R-:W-:Y:S01]  /*11130*/  IMAD.HI.U32 R12, R2, R11, RZ ;  /* 0x0000000b020c7227 */ /* 0x000fe200078e00ff */
[C---:B------:R-:W-:Y:S02]  /*11140*/  ISETP.GT.U32.AND P6, PT, R26.reuse, R7, PT ;  /* 0x000000071a00720c */ /* 0x040fe40003fc4070 */
[----:B------:R-:W-:Y:S01]  /*11150*/  ISETP.GT.U32.AND P2, PT, R26, R0, PT ;  /* 0x000000001a00720c */ /* 0x000fe20003f44070 */
[----:B------:R-:W-:-:S04]  /*11160*/  IMAD.MOV R12, RZ, RZ, -R12 ;  /* 0x000000ffff0c7224 */ /* 0x000fc800078e0a0c */
[----:B------:R-:W-:Y:S02]  /*11170*/  IMAD R11, R26, R12, R11 ;  /* 0x0000000c1a0b7224 */ /* 0x000fe400078e020b */
[----:B------:R-:W-:-:S04]  /*11180*/  IMAD.HI.U32 R12, R2, R8, RZ ;  /* 0x00000008020c7227 */ /* 0x000fc800078e00ff */
[----:B------:R-:W-:Y:S02]  /*11190*/  IMAD.MOV R12, RZ, RZ, -R12 ;  /* 0x000000ffff0c7224 */ /* 0x000fe400078e0a0c */
[--C-:B------:R-:W-:Y:S02]  /*111a0*/  @!P6 IMAD.IADD R7, R7, 0x1, -R26.reuse ;  /* 0x000000010707e824 */ /* 0x100fe400078e0a1a */
[----:B------:R-:W-:Y:S01]  /*111b0*/  @!P2 IMAD.IADD R0, R0, 0x1, -R26 ;  /* 0x000000010000a824 */ /* 0x000fe200078e0a1a */
[----:B-----5:R-:W-:Y:S01]  /*111c0*/  ISETP.GE.AND P2, PT, R10, RZ, PT ;  /* 0x000000ff0a00720c */ /* 0x020fe20003f46270 */
[----:B------:R-:W-:Y:S02]  /*111d0*/  IMAD R8, R26, R12, R8 ;  /* 0x0000000c1a087224 */ /* 0x000fe400078e0208 */
[----:B------:R-:W-:-:S04]  /*111e0*/  IMAD.MOV.U32 R10, RZ, RZ, R3 ;  /* 0x000000ffff0a7224 */ /* 0x000fc800078e0003 */
[----:B------:R-:W-:Y:S01]  /*111f0*/  @!P0 IMAD.MOV R10, RZ, RZ, -R10 ;  /* 0x000000ffff0a8224 */ /* 0x000fe200078e0a0a */
[----:B--2---:R-:W-:Y:S01]  /*11200*/  IABS R12, R14 ;  /* 0x0000000e000c7213 */ /* 0x004fe20000000000 */
[----:B------:R0:W-:Y:S02]  /*11210*/  STL [R1+0x5350], R14 ;  /* 0x0053500e01007387 */ /* 0x0001e40000100800 */
[----:B0-----:R-:W-:Y:S02]  /*11220*/  IMAD.MOV.U32 R14, RZ, RZ, R9 ;  /* 0x000000ffff0e7224 */ /* 0x001fe400078e0009 */
[----:B------:R-:W-:Y:S02]  /*11230*/  IMAD.MOV.U32 R9, RZ, RZ, R7 ;  /* 0x000000ffff097224 */ /* 0x000fe400078e0007 */
[----:B------:R-:W2:Y:S02]  /*11240*/  LDL.LU R7, [R1+0x210] ;  /* 0x0002100001077983 */ /* 0x000ea40000300800 */
[----:B------:R-:W-:-:S02]  /*11250*/  @!P1 IMAD.MOV R9, RZ, RZ, -R9 ;  /* 0x000000ffff099224 */ /* 0x000fc400078e0a09 */
[----:B------:R0:W-:Y:S04]  /*11260*/  STL [R1+0x5b0], R10 ;  /* 0x0005b00a01007387 */ /* 0x0001e80000100800 */
[----:B0-----:R-:W3:Y:S04]  /*11270*/  LDL.LU R10, [R1+0x5358] ;  /* 0x00535800010a7983 */ /* 0x001ee80000300800 */
[----:B------:R0:W-:Y:S04]  /*11280*/  STL [R1+0x5ac], R9 ;  /* 0x0005ac0901007387 */ /* 0x0001e80000100800 */
[----:B0-----:R-:W4:Y:S01]  /*11290*/  LDL.LU R9, [R1+0x5354] ;  /* 0x0053540001097983 */ /* 0x001f220000300800 */
[----:B------:R-:W-:-:S02]  /*112a0*/  ISETP.GT.U32.AND P6, PT, R26, R6, PT ;  /* 0x000000061a00720c */ /* 0x000fc40003fc4070 */
[----:B------:R-:W-:Y:S02]  /*112b0*/  ISETP.GT.U32.AND P1, PT, R26, R0, PT ;  /* 0x000000001a00720c */ /* 0x000fe40003f24070 */
[----:B------:R-:W-:-:S09]  /*112c0*/  IABS R13, R13 ;  /* 0x0000000d000d7213 */ /* 0x000fd20000000000 */
[----:B------:R-:W-:-:S05]  /*112d0*/  @!P6 IMAD.IADD R6, R6, 0x1, -R26 ;  /* 0x000000010606e824 */ /* 0x000fca00078e0a1a */
[----:B------:R-:W-:Y:S01]  /*112e0*/  ISETP.GT.U32.AND P0, PT, R26, R6, PT ;  /* 0x000000061a00720c */ /* 0x000fe20003f04070 */
[----:B------:R-:W-:-:S04]  /*112f0*/  IMAD.HI.U32 R3, R2, R13, RZ ;  /* 0x0000000d02037227 */ /* 0x000fc800078e00ff */
[----:B------:R-:W-:Y:S02]  /*11300*/  IMAD.MOV R3, RZ, RZ, -R3 ;  /* 0x000000ffff037224 */ /* 0x000fe400078e0a03 */
[----:B------:R-:W-:Y:S01]  /*11310*/  @!P1 IMAD.IADD R0, R0, 0x1, -R26 ;  /* 0x0000000100009824 */ /* 0x000fe200078e0a1a */
[----:B------:R-:W-:Y:S01]  /*11320*/  ISETP.GE.AND P1, PT, R14, RZ, PT ;  /* 0x000000ff0e00720c */ /* 0x000fe20003f26270 */
[----:B------:R-:W-:-:S04]  /*11330*/  IMAD R3, R26, R3, R13 ;  /* 0x000000031a037224 */ /* 0x000fc800078e020d */
[----:B------:R-:W-:-:S04]  /*11340*/  @!P0 IMAD.IADD R6, R6, 0x1, -R26 ;  /* 0x0000000106068824 */ /* 0x000fc800078e0a1a */
[----:B------:R-:W-:Y:S02]  /*11350*/  IMAD.MOV.U32 R14, RZ, RZ, R6 ;  /* 0x000000ffff0e7224 */ /* 0x000fe400078e0006 */
[----:B---3--:R-:W-:Y:S02]  /*11360*/  @!P4 IMAD.MOV R10, RZ, RZ, -R10 ;  /* 0x000000ffff0ac224 */ /* 0x008fe400078e0a0a */
[----:B----4-:R-:W-:-:S05]  /*11370*/  @!P5 IMAD.MOV R9, RZ, RZ, -R9 ;  /* 0x000000ffff09d224 */ /* 0x010fca00078e0a09 */
[----:B------:R-:W-:Y:S04]  /*11380*/  STL [R1+0x5a8], R9 ;  /* 0x0005a80901007387 */ /* 0x000fe80000100800 */
[----:B------:R0:W-:Y:S04]  /*11390*/  STL [R1+0x7f8], R10 ;  /* 0x0007f80a01007387 */ /* 0x0001e80000100800 */
[----:B0-----:R-:W3:Y:S04]  /*113a0*/  LDL.LU R10, [R1+0x21c] ;  /* 0x00021c00010a7983 */ /* 0x001ee80000300800 */
[----:B------:R-:W4:Y:S04]  /*113b0*/  LDL R9, [R1+0x228] ;  /* 0x0002280001097983 */ /* 0x000f280000100800 */
[----:B------:R-:W5:Y:S04]  /*113c0*/  LDL R13, [R1+0x224] ;  /* 0x00022400010d7983 */ /* 0x000f680000100800 */
[----:B------:R-:W2:Y:S01]  /*113d0*/  LDL.LU R6, [R1+0x218] ;  /* 0x0002180001067983 */ /* 0x000ea20000300800 */
[----:B------:R-:W-:Y:S01]  /*113e0*/  ISETP.GT.U32.AND P5, PT, R26, R4, PT ;  /* 0x000000041a00720c */ /* 0x000fe20003fa4070 */
[----:B------:R-:W-:-:S05]  /*113f0*/  @!P3 IMAD.MOV R14, RZ, RZ, -R14 ;  /* 0x000000ffff0eb224 */ /* 0x000fca00078e0a0e */
[----:B------:R0:W-:Y:S07]  /*11400*/  STL [R1+0x7f4], R14 ;  /* 0x0007f40e01007387 */ /* 0x0001ee0000100800 */
[----:B------:R-:W-:Y:S01]  /*11410*/  @!P5 IMAD.IADD R4, R4, 0x1, -R26 ;  /* 0x000000010404d824 */ /* 0x000fe200078e0a1a */
[----:B0-----:R-:W4:Y:S01]  /*11420*/  LDL.LU R14, [R1+0x5350] ;  /* 0x00535000010e7983 */ /* 0x001f220000300800 */
[----:B--2---:R-:W-:Y:S02]  /*11430*/  ISETP.GE.AND P5, PT, R6, RZ, PT ;  /* 0x000000ff0600720c */ /* 0x004fe40003fa6270 */
[----:B-----5:R-:W-:-:S02]  /*11440*/  IABS R6, R13 ;  /* 0x0000000d00067213 */ /* 0x020fc40000000000 */
[----:B------:R-:W2:Y:S01]  /*11450*/  LDL.LU R13, [R1+0x22c] ;  /* 0x00022c00010d7983 */ /* 0x000ea20000300800 */
[C---:B------:R-:W-:Y:S02]  /*11460*/  ISETP.GT.U32.AND P6, PT, R26.reuse, R11, PT ;  /* 0x0000000b1a00720c */ /* 0x040fe40003fc4070 */
[C---:B------:R-:W-:Y:S02]  /*11470*/  ISETP.GT.U32.AND P0, PT, R26.reuse, R8, PT ;  /* 0x000000081a00720c */ /* 0x040fe40003f04070 */
[----:B------:R-:W-:-:S09]  /*11480*/  ISETP.GT.U32.AND P3, PT, R26, R4, PT ;  /* 0x000000041a00720c */ /* 0x000fd20003f64070 */
[----:B------:R-:W-:-:S05]  /*11490*/  @!P6 IMAD.IADD R11, R11, 0x1, -R26 ;  /* 0x000000010b0be824 */ /* 0x000fca00078e0a1a */
[----:B------:R-:W-:Y:S01]  /*114a0*/  ISETP.GT.U32.AND P6, PT, R26, R11, PT ;  /* 0x0000000b1a00720c */ /* 0x000fe20003fc4070 */
[----:B------:R-:W-:Y:S01]  /*114b0*/  @!P0 IMAD.IADD R8, R8, 0x1, -R26 ;  /* 0x0000000108088824 */ /* 0x000fe200078e0a1a */
[----:B------:R-:W-:Y:S01]  /*114c0*/  ISETP.GE.AND P4, PT, R7, RZ, PT ;  /* 0x000000ff0700720c */ /* 0x000fe20003f86270 */
[----:B------:R-:W-:Y:S01]  /*114d0*/  IMAD.HI.U32 R7, R2, R12, RZ ;  /* 0x0000000c02077227 */ /* 0x000fe200078e00ff */
[----:B---3--:R-:W-:-:S03]  /*114e0*/  ISETP.GE.AND P0, PT, R10, RZ, PT ;  /* 0x000000ff0a00720c */ /* 0x008fc60003f06270 */
[----:B------:R-:W-:Y:S02]  /*114f0*/  IMAD.MOV.U32 R10, RZ, RZ, R0 ;  /* 0x000000ffff0a7224 */ /* 0x000fe400078e0000 */
[----:B------:R-:W-:Y:S02]  /*11500*/  IMAD.MOV R7, RZ, RZ, -R7 ;  /* 0x000000ffff077224 */ /* 0x000fe400078e0a07 */
[----:B------:R-:W-:Y:S02]  /*11510*/  @!P2 IMAD.MOV R10, RZ, RZ, -R10 ;  /* 0x000000ffff0aa224 */ /* 0x000fe400078e0a0a */
[----:B------:R-:W-:Y:S02]  /*11520*/  @!P6 IMAD.IADD R11, R11, 0x1, -R26 ;  /* 0x000000010b0be824 */ /* 0x000fe400078e0a1a */
[----:B------:R-:W-:Y:S02]  /*11530*/  IMAD R7, R26, R7, R12 ;  /* 0x000000071a077224 */ /* 0x000fe400078e020c */
[----:B------:R-:W-:-:S02]  /*11540*/  @!P3 IMAD.IADD R4, R4, 0x1, -R26 ;  /* 0x000000010404b824 */ /* 0x000fc400078e0a1a */
[----:B------:R-:W-:Y:S01]  /*11550*/  IMAD.HI.U32 R0, R2, R6, RZ ;  /* 0x0000000602007227 */ /* 0x000fe200078e00ff */
[----:B--2---:R0:W-:Y:S04]  /*11560*/  STL [R1+0x5348], R13 ;  /* 0x0053480d01007387 */ /* 0x0041e80000100800 */
[----:B------:R1:W-:Y:S04]  /*11570*/  STL [R1+0x534c], R6 ;  /* 0x00534c0601007387 */ /* 0x0003e80000100800 */
[----:B0-----:R-:W2:Y:S04]  /*11580*/  LDL.LU R13, [R1+0x224] ;  /* 0x00022400010d7983 */ /* 0x001ea80000300800 */
[----:B------:R-:W3:Y:S01]  /*11590*/  LDL.LU R12, [R1+0x260] ;  /* 0x00026000010c7983 */ /* 0x000ee20000300800 */
[----:B-1----:R-:W-:-:S03]  /*115a0*/  IMAD.MOV.U32 R6, RZ, RZ, R4 ;  /* 0x000000ffff067224 */ /* 0x002fc600078e0004 */
[----:B------:R0:W-:Y:S01]  /*115b0*/  STL [R1+0x59c], R10 ;  /* 0x00059c0a01007387 */ /* 0x0001e20000100800 */
[----:B------:R-:W-:Y:S02]  /*115c0*/  @!P1 IMAD.MOV R6, RZ, RZ, -R6 ;  /* 0x000000ffff069224 */ /* 0x000fe400078e0a06 */
[----:B0-----:R-:W-:Y:S02]  /*115d0*/  IMAD.MOV.U32 R10, RZ, RZ, R11 ;  /* 0x000000ffff0a7224 */ /* 0x001fe400078e000b */
[----:B------:R-:W5:Y:S02]  /*115e0*/  LDL.LU R11, [R1+0x228] ;  /* 0x00022800010b7983 */ /* 0x000f640000300800 */
[----:B------:R-:W-:Y:S01]  /*115f0*/  @!P4 IMAD.MOV R10, RZ, RZ, -R10 ;  /* 0x000000ffff0ac224 */ /* 0x000fe200078e0a0a */
[----:B----4-:R-:W-:-:S04]  /*11600*/  ISETP.GE.AND P4, PT, R14, RZ, PT ;  /* 0x000000ff0e00720c */ /* 0x010fc80003f86270 */
[----:B------:R0:W-:Y:S04]  /*11610*/  STL [R1+0x598], R10 ;  /* 0x0005980a01007387 */ /* 0x0001e80000100800 */
[----:B------:R-:W4:Y:S04]  /*11620*/  LDL R14, [R1+0x234] ;  /* 0x00023400010e7983 */ /* 0x000f280000100800 */
[----:B0-----:R-:W3:Y:S04]  /*11630*/  LDL R10, [R1+0x230] ;  /* 0x00023000010a7983 */ /* 0x001ee80000100800 */
[----:B------:R0:W-:Y:S04]  /*11640*/  STL [R1+0x590], R6 ;  /* 0x0005900601007387 */ /* 0x0001e80000100800 */
[----:B0-----:R-:W3:Y:S01]  /*11650*/  LDL.LU R6, [R1+0x534c] ;  /* 0x00534c0001067983 */ /* 0x001ee20000300800 */
[----:B------:R-:W-:-:S02]  /*11660*/  ISETP.GT.U32.AND P6, PT, R26, R3, PT ;  /* 0x000000031a00720c */ /* 0x000fc40003fc4070 */
[----:B--2---:R-:W-:Y:S02]  /*11670*/  ISETP.GE.AND P1, PT, R13, RZ, PT ;  /* 0x000000ff0d00720c */ /* 0x004fe40003f26270 */
[----:B------:R-:W2:Y:S09]  /*11680*/  LDL.LU R13, [R1+0x5348] ;  /* 0x00534800010d7983 */ /* 0x000eb20000300800 */
[----:B------:R-:W-:-:S05]  /*11690*/  @!P6 IMAD.IADD R3, R3, 0x1, -R26 ;  /* 0x000000010303e824 */ /* 0x000fca00078e0a1a */
[C---:B------:R-:W-:Y:S01]  /*116a0*/  ISETP.GT.U32.AND P6, PT, R26.reuse, R3, PT ;  /* 0x000000031a00720c */ /* 0x040fe20003fc4070 */
[----:B------:R-:W-:Y:S01]  /*116b0*/  IMAD.MOV R0, RZ, RZ, -R0 ;  /* 0x000000ffff007224 */ /* 0x000fe200078e0a00 */
[C---:B------:R-:W-:Y:S02]  /*116c0*/  ISETP.GT.U32.AND P2, PT, R26.reuse, R8, PT ;  /* 0x000000081a00720c */ /* 0x040fe40003f44070 */
[----:B------:R-:W-:-:S09]  /*116d0*/  ISETP.GT.U32.AND P3, PT, R26, R7, PT ;  /* 0x000000071a00720c */ /* 0x000fd20003f64070 */
[--C-:B------:R-:W-:Y:S01]  /*116e0*/  @!P6 IMAD.IADD R3, R3, 0x1, -R26.reuse ;  /* 0x000000010303e824 */ /* 0x100fe200078e0a1a */
[----:B------:R-:W-:Y:S01]  /*116f0*/  IABS R9, R9 ;  /* 0x0000000900097213 */ /* 0x000fe20000000000 */
[--C-:B------:R-:W-:Y:S01]  /*11700*/  @!P2 IMAD.IADD R8, R8, 0x1, -R26.reuse ;  /* 0x000000010808a824 */ /* 0x100fe200078e0a1a */
[----:B-----5:R-:W-:Y:S01]  /*11710*/  ISETP.GE.AND P2, PT, R11, RZ, PT ;  /* 0x000000ff0b00720c */ /* 0x020fe20003f46270 */
[----:B------:R-:W-:Y:S02]  /*11720*/  @!P3 IMAD.IADD R7, R7, 0x1, -R26 ;  /* 0x000000010707b824 */ /* 0x000fe400078e0a1a */
[----:B------:R-:W-:Y:S01]  /*11730*/  IMAD.HI.U32 R4, R2, R9, RZ ;  /* 0x0000000902047227 */ /* 0x000fe200078e00ff */
[----:B----4-:R-:W-:-:S03]  /*11740*/  IABS R11, R14 ;  /* 0x0000000e000b7213 */ /* 0x010fc60000000000 */
[----:B------:R-:W-:Y:S02]  /*11750*/  IMAD.MOV.U32 R14, RZ, RZ, R8 ;  /* 0x000000ffff0e7224 */ /* 0x000fe400078e0008 */
[----:B---3--:R-:W-:-:S05]  /*11760*/  IMAD R0, R26, R0, R6 ;  /* 0x000000001a007224 */ /* 0x008fca00078e0206 */
[C---:B------:R-:W-:Y:S01]  /*11770*/  ISETP.GT.U32.AND P6, PT, R26.reuse, R0, PT ;  /* 0x000000001a00720c */ /* 0x040fe20003fc4070 */
[----:B------:R-:W-:Y:S01]  /*11780*/  @!P5 IMAD.MOV R14, RZ, RZ, -R14 ;  /* 0x000000ffff0ed224 */ /* 0x000fe200078e0a0e */
[----:B------:R-:W-:Y:S01]  /*11790*/  ISETP.GT.U32.AND P5, PT, R26, R7, PT ;  /* 0x000000071a00720c */ /* 0x000fe20003fa4070 */
[----:B------:R-:W-:-:S03]  /*117a0*/  IMAD.MOV R4, RZ, RZ, -R4 ;  /* 0x000000ffff047224 */ /* 0x000fc600078e0a04 */
[----:B------:R0:W-:Y:S07]  /*117b0*/  STL [R1+0x588], R14 ;  /* 0x0005880e01007387 */ /* 0x0001ee0000100800 */
[----:B------:R-:W-:Y:S02]  /*117c0*/  @!P6 IMAD.IADD R0, R0, 0x1, -R26 ;  /* 0x000000010000e824 */ /* 0x000fe400078e0a1a */
[----:B------:R-:W-:-:S03]  /*117d0*/  IMAD R9, R26, R4, R9 ;  /* 0x000000041a097224 */ /* 0x000fc600078e0209 */
[----:B------:R-:W-:Y:S01]  /*117e0*/  ISETP.GT.U32.AND P6, PT, R26, R0, PT ;  /* 0x000000001a00720c */ /* 0x000fe20003fc4070 */
[----:B0-----:R-:W-:Y:S01]  /*117f0*/  IMAD.MOV.U32 R14, RZ, RZ, R3 ;  /* 0x000000ffff0e7224 */ /* 0x001fe200078e0003 */
[----:B------:R-:W-:-:S03]  /*11800*/  IABS R6, R12 ;  /* 0x0000000c00067213 */ /* 0x000fc60000000000 */
[----:B------:R-:W-:Y:S01]  /*11810*/  @!P0 IMAD.MOV R14, RZ, RZ, -R14 ;  /* 0x000000ffff0e8224 */ /* 0x000fe200078e0a0e */
[----:B------:R-:W-:Y:S01]  /*11820*/  ISETP.GT.U32.AND P0, PT, R26, R9, PT ;  /* 0x000000091a00720c */ /* 0x000fe20003f04070 */
[----:B------:R-:W-:Y:S01]  /*11830*/  @!P5 IMAD.IADD R7, R7, 0x1, -R26 ;  /* 0x000000010707d824 */ /* 0x000fe200078e0a1a */
[----:B------:R-:W-:Y:S01]  /*11840*/  ISETP.GE.AND P3, PT, R12, RZ, PT ;  /* 0x000000ff0c00720c */ /* 0x000fe20003f66270 */
[----:B------:R-:W-:-:S04]  /*11850*/  IMAD.HI.U32 R12, R2, R6, RZ ;  /* 0x00000006020c7227 */ /* 0x000fc800078e00ff */
[----:B------:R-:W-:Y:S02]  /*11860*/  @!P6 IMAD.IADD R0, R0, 0x1, -R26 ;  /* 0x000000010000e824 */ /* 0x000fe400078e0a1a */
[----:B------:R-:W-:Y:S02]  /*11870*/  @!P4 IMAD.MOV R7, RZ, RZ, -R7 ;  /* 0x000000ffff07c224 */ /* 0x000fe400078e0a07 */
[----:B------:R-:W-:Y:S02]  /*11880*/  IMAD.MOV R3, RZ, RZ, -R12 ;  /* 0x000000ffff037224 */ /* 0x000fe400078e0a0c */
[----:B------:R-:W3:Y:S01]  /*11890*/  LDL R12, [R1+0x238] ;  /* 0x00023800010c7983 */ /* 0x000ee20000100800 */
[----:B------:R-:W-:-:S03]  /*118a0*/  @!P1 IMAD.MOV R0, RZ, RZ, -R0 ;  /* 0x000000ffff009224 */ /* 0x000fc600078e0a00 */
[----:B------:R0:W-:Y:S01]  /*118b0*/  STL [R1+0x584], R14 ;  /* 0x0005840e01007387 */ /* 0x0001e20000100800 */
[----:B------:R-:W-:-:S03]  /*118c0*/  @!P0 IMAD.IADD R9, R9, 0x1, -R26 ;  /* 0x0000000109098824 */ /* 0x000fc600078e0a1a */
[----:B0-----:R-:W4:Y:S04]  /*118d0*/  LDL R14, [R1+0x23c] ;  /* 0x00023c00010e7983 */ /* 0x001f280000100800 */
[----:B------:R0:W-:Y:S04]  /*118e0*/  STL [R1+0x578], R7 ;  /* 0x0005780701007387 */ /* 0x0001e80000100800 */
[----:B0-----:R-:W5:Y:S04]  /*118f0*/  LDL R7, [R1+0x240] ;  /* 0x0002400001077983 */ /* 0x001f680000100800 */
[----:B------:R-:W-:Y:S01]  /*11900*/  STL [R1+0x574], R0 ;  /* 0x0005740001007387 */ /* 0x000fe20000100800 */
[----:B--2---:R-:W-:-:S02]  /*11910*/  IABS R4, R13 ;  /* 0x0000000d00047213 */ /* 0x004fc40000000000 */
[----:B------:R-:W-:Y:S02]  /*11920*/  ISETP.GE.AND P0, PT, R13, RZ, PT ;  /* 0x000000ff0d00720c */ /* 0x000fe40003f06270 */
[----:B------:R-:W2:Y:S01]  /*11930*/  LDL.LU R13, [R1+0x248] ;  /* 0x00024800010d7983 */ /* 0x000ea20000300800 */
[----:B------:R-:W-:Y:S01]  /*11940*/  IABS R10, R10 ;  /* 0x0000000a000a7213 */ /* 0x000fe20000000000 */
[----:B------:R-:W-:-:S04]  /*11950*/  IMAD R3, R26, R3, R6 ;  /* 0x000000031a037224 */ /* 0x000fc800078e0206 */
[----:B------:R-:W-:-:S04]  /*11960*/  IMAD.HI.U32 R6, R2, R10, RZ ;  /* 0x0000000a02067227 */ /* 0x000fc800078e00ff */
[----:B------:R-:W-:-:S04]  /*11970*/  IMAD.MOV R6, RZ, RZ, -R6 ;  /* 0x000000ffff067224 */ /* 0x000fc800078e0a06 */
[----:B------:R-:W-:Y:S01]  /*11980*/  IMAD R6, R26, R6, R10 ;  /* 0x000000061a067224 */ /* 0x000fe200078e020a */
[----:B----4-:R-:W-:Y:S01]  /*11990*/  IABS R10, R14 ;  /* 0x0000000e000a7213 */ /* 0x010fe20000000000 */
[----:B--2---:R0:W-:Y:S04]  /*119a0*/  STL [R1+0x5340], R13 ;  /* 0x0053400d01007387 */ /* 0x0041e80000100800 */
[----:B0-----:R-:W2:Y:S04]  /*119b0*/  LDL.LU R13, [R1+0x234] ;  /* 0x00023400010d7983 */ /* 0x001ea80000300800 */
[----:B------:R-:W4:Y:S01]  /*119c0*/  LDL.LU R14, [R1+0x24c] ;  /* 0x00024c00010e7983 */ /* 0x000f220000300800 */
[----:B------:R-:W-:-:S04]  /*119d0*/  IMAD.HI.U32 R8, R2, R4, RZ ;  /* 0x0000000402087227 */ /* 0x000fc800078e00ff */
[----:B------:R-:W-:-:S04]  /*119e0*/  IMAD.MOV R8, RZ, RZ, -R8 ;  /* 0x000000ffff087224 */ /* 0x000fc800078e0a08 */
[----:B------:R-:W-:Y:S01]  /*119f0*/  IMAD R4, R26, R8, R4 ;  /* 0x000000081a047224 */ /* 0x000fe200078e0204 */
[----:B---3--:R-:W-:Y:S01]  /*11a00*/  IABS R8, R12 ;  /* 0x0000000c00087213 */ /* 0x008fe20000000000 */
[----:B------:R-:W-:Y:S01]  /*11a10*/  IMAD.HI.U32 R12, R2, R11, RZ ;  /* 0x0000000b020c7227 */ /* 0x000fe200078e00ff */
[----:B------:R-:W-:-:S03]  /*11a20*/  ISETP.GT.U32.AND P1, PT, R26, R6, PT ;  /* 0x000000061a00720c */ /* 0x000fc60003f24070 */
[----:B------:R-:W-:-:S04]  /*11a30*/  IMAD.MOV R12, RZ, RZ, -R12 ;  /* 0x000000ffff0c7224 */ /* 0x000fc800078e0a0c */
[----:B------:R-:W-:Y:S02]  /*11a40*/  IMAD R11, R26, R12, R11 ;  /* 0x0000000c1a0b7224 */ /* 0x000fe400078e020b */
[----:B------:R-:W-:-:S04]  /*11a50*/  IMAD.HI.U32 R12, R2, R8, RZ ;  /* 0x00000008020c7227 */ /* 0x000fc800078e00ff */
[----:B------:R-:W-:Y:S02]  /*11a60*/  IMAD.MOV R12, RZ, RZ, -R12 ;  /* 0x000000ffff0c7224 */ /* 0x000fe400078e0a0c */
[----:B------:R-:W-:Y:S02]  /*11a70*/  @!P1 IMAD.IADD R6, R6, 0x1, -R26 ;  /* 0x0000000106069824 */ /* 0x000fe400078e0a1a */
[C---:B------:R-:W-:Y:S01]  /*11a80*/  IMAD R8, R26.reuse, R12, R8 ;  /* 0x0000000c1a087224 */ /* 0x040fe200078e0208 */
[----:B------:R-:W-:Y:S01]  /*11a90*/  ISETP.GT.U32.AND P5, PT, R26, R3, PT ;  /* 0x000000031a00720c */ /* 0x000fe20003fa4070 */
[----:B----4-:R0:W-:Y:S04]  /*11aa0*/  STL [R1+0x5344], R14 ;  /* 0x0053440e01007387 */ /* 0x0101e80000100800 */
[----:B0-----:R-:W3:Y:S01]  /*11ab0*/  LDL R14, [R1+0x244] ;  /* 0x00024400010e7983 */ /* 0x001ee20000100800 */
[----:B--2---:R-:W-:-:S03]  /*11ac0*/  ISETP.GE.AND P1, PT, R13, RZ, PT ;  /* 0x000000ff0d00720c */ /* 0x004fc60003f26270 */
[----:B------:R-:W2:Y:S04]  /*11ad0*/  LDL.LU R12, [R1+0x230] ;  /* 0x00023000010c7983 */ /* 0x000ea80000300800 */
[----:B------:R-:W4:Y:S01]  /*11ae0*/  LDL.LU R13, [R1+0x238] ;  /* 0x00023800010d7983 */ /* 0x000f220000300800 */
[C---:B------:R-:W-:Y:S01]  /*11af0*/  ISETP.GT.U32.AND P6, PT, R26.reuse, R4, PT ;  /* 0x000000041a00720c */ /* 0x040fe20003fc4070 */
[----:B------:R-:W-:Y:S01]  /*11b00*/  @!P5 IMAD.IADD R3, R3, 0x1, -R26 ;  /* 0x000000010303d824 */ /* 0x000fe200078e0a1a */
[----:B------:R-:W-:Y:S02]  /*11b10*/  ISETP.GT.U32.AND P5, PT, R26, R9, PT ;  /* 0x000000091a00720c */ /* 0x000fe40003fa4070 */
[----:B-----5:R-:W-:Y:S01]  /*11b20*/  IABS R0, R7 ;  /* 0x0000000700007213 */ /* 0x020fe20000000000 */
[----:B------:R-:W-:-:S08]  /*11b30*/  IMAD.HI.U32 R7, R2, R10, RZ ;  /* 0x0000000a02077227 */ /* 0x000fd000078e00ff */
[--C-:B------:R-:W-:Y:S01]  /*11b40*/  @!P6 IMAD.IADD R4, R4, 0x1, -R26.reuse ;  /* 0x000000010404e824 */ /* 0x100fe200078e0a1a */
[C---:B------:R-:W-:Y:S01]  /*11b50*/  ISETP.GT.U32.AND P6, PT, R26.reuse, R3, PT ;  /* 0x000000031a00720c */ /* 0x040fe20003fc4070 */
[----:B------:R-:W-:Y:S02]  /*11b60*/  IMAD.MOV R7, RZ, RZ, -R7 ;  /* 0x000000ffff077224 */ /* 0x000fe400078e0a07 */
[----:B------:R-:W-:Y:S02]  /*11b70*/  @!P5 IMAD.IADD R9, R9, 0x1, -R26 ;  /* 0x000000010909d824 */ /* 0x000fe400078e0a1a */
[----:B------:R-:W-:-:S08]  /*11b80*/  IMAD R7, R26, R7, R10 ;  /* 0x000000071a077224 */ /* 0x000fd000078e020a */
[----:B------:R-:W-:Y:S01]  /*11b90*/  @!P6 IMAD.IADD R3, R3, 0x1, -R26 ;  /* 0x000000010303e824 */ /* 0x000fe200078e0a1a */
[----:B---3--:R-:W-:Y:S01]  /*11ba0*/  IABS R10, R14 ;  /* 0x0000000e000a7213 */ /* 0x008fe20000000000 */
[----:B------:R-:W-:Y:S02]  /*11bb0*/  IMAD.MOV.U32 R14, RZ, RZ, R9 ;  /* 0x000000ffff0e7224 */ /* 0x000fe400078e0009 */
[----:B------:R-:W-:Y:S02]  /*11bc0*/  IMAD.MOV.U32 R9, RZ, RZ, R3 ;  /* 0x000000ffff097224 */ /* 0x000fe400078e0003 */
[----:B------:R-:W-:Y:S01]  /*11bd0*/  @!P2 IMAD.MOV R14, RZ, RZ, -R14 ;  /* 0x000000ffff0ea224 */ /* 0x000fe200078e0a0e */
[----:B------:R-:W3:Y:S01]  /*11be0*/  LDL.LU R3, [R1+0x23c] ;  /* 0x00023c0001037983 */ /* 0x000ee20000300800 */
[----:B------:R-:W-:-:S03]  /*11bf0*/  @!P3 IMAD.MOV R9, RZ, RZ, -R9 ;  /* 0x000000ffff09b224 */ /* 0x000fc600078e0a09 */
[----:B------:R0:W-:Y:S01]  /*11c00*/  STL [R1+0x56c], R14 ;  /* 0x00056c0e01007387 */ /* 0x0001e20000100800 */
[----:B----4-:R-:W-:-:S03]  /*11c10*/  ISETP.GE.AND P3, PT, R13, RZ, PT ;  /* 0x000000ff0d00720c */ /* 0x010fc60003f66270 */
[----:B0-----:R-:W4:Y:S04]  /*11c20*/  LDL.LU R14, [R1+0x5344] ;  /* 0x00534400010e7983 */ /* 0x001f280000300800 */
[----:B------:R0:W-:Y:S04]  /*11c30*/  STL [R1+0x568], R9 ;  /* 0x0005680901007387 */ /* 0x0001e80000100800 */
[----:B0-----:R-:W5:Y:S04]  /*11c40*/  LDL.LU R9, [R1+0x240] ;  /* 0x0002400001097983 */ /* 0x001f680000300800 */
[----:B------:R-:W4:Y:S01]  /*11c50*/  LDL.LU R13, [R1+0x5340] ;  /* 0x00534000010d7983 */ /* 0x000f220000300800 */
[----:B------:R-:W-:-:S02]  /*11c60*/  ISETP.GT.U32.AND P5, PT, R26, R11, PT ;  /* 0x0000000b1a00720c */ /* 0x000fc40003fa4070 */
[----:B------:R-:W-:-:S11]  /*11c70*/  ISETP.GT.U32.AND P4, PT, R26, R4, PT ;  /* 0x000000041a00720c */ /* 0x000fd60003f84070 */
[--C-:B------:R-:W-:Y:S01]  /*11c80*/  @!P5 IMAD.IADD R11, R11, 0x1, -R26.reuse ;  /* 0x000000010b0bd824 */ /* 0x100fe200078e0a1a */
[----:B------:R-:W-:Y:S01]  /*11c90*/  ISETP.GT.U32.AND P5, PT, R26, R6, PT ;  /* 0x000000061a00720c */ /* 0x000fe20003fa4070 */
[----:B------:R-:W-:Y:S01]  /*11ca0*/  @!P4 IMAD.IADD R4, R4, 0x1, -R26 ;  /* 0x000000010404c824 */ /* 0x000fe200078e0a1a */
[----:B--2---:R-:W-:Y:S01]  /*11cb0*/  ISETP.GE.AND P4, PT, R12, RZ, PT ;  /* 0x000000ff0c00720c */ /* 0x004fe20003f86270 */
[----:B------:R-:W-:-:S04]  /*11cc0*/  IMAD.HI.U32 R12, R2, R0, RZ ;  /* 0x00000000020c7227 */ /* 0x000fc800078e00ff */
[----:B------:R-:W-:Y:S02]  /*11cd0*/  IMAD.MOV R12, RZ, RZ, -R12 ;  /* 0x000000ffff0c7224 */ /* 0x000fe400078e0a0c */
[----:B------:R-:W-:Y:S02]  /*11ce0*/  @!P0 IMAD.MOV R4, RZ, RZ, -R4 ;  /* 0x000000ffff048224 */ /* 0x000fe400078e0a04 */
[----:B------:R-:W-:Y:S02]  /*11cf0*/  IMAD R0, R26, R12, R0 ;  /* 0x0000000c1a007224 */ /* 0x000fe400078e0200 */
[----:B------:R-:W-:Y:S01]  /*11d00*/  @!P5 IMAD.IADD R6, R6, 0x1, -R26 ;  /* 0x000000010606d824 */ /* 0x000fe200078e0a1a */
[----:B------:R-:W-:Y:S04]  /*11d10*/  STL [R1+0x564], R4 ;  /* 0x0005640401007387 */ /* 0x000fe80000100800 */
[----:B------:R-:W2:Y:S01]  /*11d20*/  LDL R12, [R1+0x250] ;  /* 0x00025000010c7983 */ /* 0x000ea20000100800 */
[----:B---3--:R-:W-:-:S02]  /*11d30*/  ISETP.GE.AND P5, PT, R3, RZ, PT ;  /* 0x000000ff0300720c */ /* 0x008fc40003fa6270 */
[----:B----4-:R-:W-:Y:S01]  /*11d40*/  IABS R3, R13 ;  /* 0x0000000d00037213 */ /* 0x010fe20000000000 */
[----:B------:R0:W-:Y:S04]  /*11d50*/  STL [R1+0x533c], R13 ;  /* 0x00533c0d01007387 */ /* 0x0001e80000100800 */
[----:B0-----:R-:W3:Y:S01]  /*11d60*/  LDL.LU R13, [R1+0x244] ;  /* 0x00024400010d7983 */ /* 0x001ee20000300800 */
[----:B------:R-:W-:-:S13]  /*11d70*/  ISETP.GT.U32.AND P0, PT, R26, R7, PT ;  /* 0x000000071a00720c */ /* 0x000fda0003f04070 */
[----:B------:R-:W-:Y:S01]  /*11d80*/  @!P0 IMAD.IADD R7, R7, 0x1, -R26 ;  /* 0x0000000107078824 */ /* 0x000fe200078e0a1a */
[----:B------:R-:W-:-:S13]  /*11d90*/  ISETP.GT.U32.AND P6, PT, R26, R8, PT ;  /* 0x000000081a00720c */ /* 0x000fda0003fc4070 */
[----:B------:R-:W-:Y:S01]  /*11da0*/  @!P6 IMAD.IADD R8, R8, 0x1, -R26 ;  /* 0x000000010808e824 */ /* 0x000fe200078e0a1a */
[----:B------:R-:W-:Y:S02]  /*11db0*/  ISETP.GT.U32.AND P6, PT, R26, R11, PT ;  /* 0x0000000b1a00720c */ /* 0x000fe40003fc4070 */
[----:B---3--:R-:W-:Y:S01]  /*11dc0*/  ISETP.GE.AND P0, PT, R13, RZ, PT ;  /* 0x000000ff0d00720c */ /* 0x008fe20003f06270 */
[----:B------:R-:W-:-:S04]  /*11dd0*/  IMAD.MOV.U32 R13, RZ, RZ, R6 ;  /* 0x000000ffff0d7224 */ /* 0x000fc800078e0006 */
[----:B------:R-:W-:-:S05]  /*11de0*/  @!P4 IMAD.MOV R13, RZ, RZ, -R13 ;  /* 0x000000ffff0dc224 */ /* 0x000fca00078e0a0d */
[----:B------:R0:W-:Y:S04]  /*11df0*/  STL [R1+0x55c], R13 ;  /* 0x00055c0d01007387 */ /* 0x0001e80000100800 */
[----:B0-----:R-:W3:Y:S01]  /*11e00*/  LDL.LU R13, [R1+0x533c] ;  /* 0x00533c00010d7983 */ /* 0x001ee20000300800 */
[----:B------:R-:W-:Y:S01]  /*11e10*/  @!P6 IMAD.IADD R11, R11, 0x1, -R26 ;  /* 0x000000010b0be824 */ /* 0x000fe200078e0a1a */
[C---:B------:R-:W-:Y:S02]  /*11e20*/  ISETP.GT.U32.AND P6, PT, R26.reuse, R0, PT ;  /* 0x000000001a00720c */ /* 0x040fe40003fc4070 */
[----:B------:R-:W-:Y:S01]  /*11e30*/  ISETP.GT.U32.AND P2, PT, R26, R8, PT ;  /* 0x000000081a00720c */ /* 0x000fe20003f44070 */
[----:B------:R-:W-:-:S10]  /*11e40*/  @!P1 IMAD.MOV R11, RZ, RZ, -R11 ;  /* 0x000000ffff0b9224 */ /* 0x000fd400078e0a0b */
[--C-:B------:R-:W-:Y:S02]  /*11e50*/  @!P6 IMAD.IADD R0, R0, 0x1, -R26.reuse ;  /* 0x000000010000e824 */ /* 0x100fe400078e0a1a */
[----:B------:R-:W-:Y:S01]  /*11e60*/  @!P2 IMAD.IADD R8, R8, 0x1, -R26 ;  /* 0x000000010808a824 */ /* 0x000fe200078e0a1a */
[----:B-----5:R-:W-:Y:S02]  /*11e70*/  ISETP.GE.AND P2, PT, R9, RZ, PT ;  /* 0x000000ff0900720c */ /* 0x020fe40003f46270 */
[----:B------:R-:W-:Y:S02]  /*11e80*/  IABS R9, R14 ;  /* 0x0000000e00097213 */ /* 0x000fe40000000000 */
[----:B------:R-:W-:-:S03]  /*11e90*/  ISETP.GT.U32.AND P1, PT, R26, R0, PT ;  /* 0x000000001a00720c */ /* 0x000fc60003f24070 */
[----:B------:R-:W-:Y:S01]  /*11ea0*/  IMAD.HI.U32 R6, R2, R9, RZ ;  /* 0x0000000902067227 */ /* 0x000fe200078e00ff */
[----:B------:R0:W-:Y:S03]  /*11eb0*/  STL [R1+0x558], R11 ;  /* 0x0005580b01007387 */ /* 0x0001e60000100800 */
[----:B------:R-:W-:Y:S02]  /*11ec0*/  @!P3 IMAD.MOV R8, RZ, RZ, -R8 ;  /* 0x000000ffff08b224 */ /* 0x000fe400078e0a08 */
[----:B------:R-:W-:-:S04]  /*11ed0*/  IMAD.MOV R6, RZ, RZ, -R6 ;  /* 0x000000ffff067224 */ /* 0x000fc800078e0a06 */
[----:B------:R-:W-:Y:S01]  /*11ee0*/  IMAD R6, R26, R6, R9 ;  /* 0x000000061a067224 */ /* 0x000fe200078e0209 */
[----:B0-----:R-:W4:Y:S01]  /*11ef0*/  LDL R11, [R1+0x254] ;  /* 0x00025400010b7983 */ /* 0x001f220000100800 */
[----:B------:R-:W-:Y:S01]  /*11f00*/  @!P1 IMAD.IADD R0, R0, 0x1, -R26 ;  /* 0x0000000100009824 */ /* 0x000fe200078e0a1a */
[----:B------:R-:W-:Y:S02]  /*11f10*/  ISETP.GE.AND P1, PT, R14, RZ, PT ;  /* 0x000000ff0e00720c */ /* 0x000fe40003f26270 */
[----:B------:R0:W-:Y:S04]  /*11f20*/  STL [R1+0x554], R8 ;  /* 0x0005540801007387 */ /* 0x0001e80000100800 */
[----:B------:R-:W5:Y:S04]  /*11f30*/  LDL R9, [R1+0x258] ;  /* 0x0002580001097983 */ /* 0x000f680000100800 */
[----:B0-----:R-:W4:Y:S01]  /*11f40*/  LDL R8, [R1+0x25c] ;  /* 0x00025c0001087983 */ /* 0x001f220000100800 */
[----:B---3--:R-:W-:-:S03]  /*11f50*/  ISETP.GE.AND P3, PT, R13, RZ, PT ;  /* 0x000000ff0d00720c */ /* 0x008fc60003f66270 */
[----:B------:R-:W3:Y:S04]  /*11f60*/  LDL R13, [R1+0x264] ;  /* 0x00026400010d7983 */ /* 0x000ee80000100800 */
[----:B------:R-:W4:Y:S01]  /*11f70*/  LDL.LU R14, [R1+0x268] ;  /* 0x00026800010e7983 */ /* 0x000f220000300800 */
[----:B------:R-:W-:-:S04]  /*11f80*/  IMAD.HI.U32 R4, R2, R10, RZ ;  /* 0x0000000a02047227 */ /* 0x000fc800078e00ff */
[----:B------:R-:W-:-:S04]  /*11f90*/  IMAD.MOV R4, RZ, RZ, -R4 ;  /* 0x000000ffff047224 */ /* 0x000fc800078e0a04 */
[----:B------:R-:W-:Y:S02]  /*11fa0*/  IMAD R10, R26, R4, R10 ;  /* 0x000000041a0a7224 */ /* 0x000fe400078e020a */
[----:B------:R-:W-:Y:S01]  /*11fb0*/  IMAD.HI.U32 R4, R2, R3, RZ ;  /* 0x0000000302047227 */ /* 0x000fe200078e00ff */
[----:B--2---:R-:W-:-:S03]  /*11fc0*/  IABS R12, R12 ;  /* 0x0000000c000c7213 */ /* 0x004fc60000000000 */
[----:B------:R-:W-:Y:S01]  /*11fd0*/  IMAD.MOV R4, RZ, RZ, -R4 ;  /* 0x000000ffff047224 */ /* 0x000fe200078e0a04 */
[----:B------:R-:W-:-:S03]  /*11fe0*/  ISETP.GT.U32.AND P4, PT, R26, R7, PT ;  /* 0x000000071a00720c */ /* 0x000fc60003f84070 */
[----:B------:R-:W-:Y:S02]  /*11ff0*/  IMAD R3, R26, R4, R3 ;  /* 0x000000041a037224 */ /* 0x000fe400078e0203 */
[----:B------:R-:W-:-:S04]  /*12000*/  IMAD.HI.U32 R4, R2, R12, RZ ;  /* 0x0000000c02047227 */ /* 0x000fc800078e00ff */
[----:B------:R-:W-:-:S04]  /*12010*/  IMAD.MOV R4, RZ, RZ, -R4 ;  /* 0x000000ffff047224 */ /* 0x000fc800078e0a04 */
[----:B------:R-:W-:Y:S02]  /*12020*/  IMAD R12, R26, R4, R12 ;  /* 0x000000041a0c7224 */ /* 0x000fe400078e020c */
[----:B------:R-:W-:Y:S01]  /*12030*/  @!P4 IMAD.IADD R7, R7, 0x1, -R26 ;  /* 0x000000010707c824 */ /* 0x000fe200078e0a1a */
[----:B-----5:R-:W-:Y:S01]  /*12040*/  IABS R9, R9 ;  /* 0x0000000900097213 */ /* 0x020fe20000000000 */
[----:B----4-:R0:W-:Y:S04]  /*12050*/  STL [R1+0x5334], R14 ;  /* 0x0053340e01007387 */ /* 0x0101e80000100800 */
[----:B0-----:R-:W2:Y:S04]  /*12060*/  LDL.LU R14, [R1+0x270] ;  /* 0x00027000010e7983 */ /* 0x001ea80000300800 */
[----:B------:R0:W-:Y:S02]  /*12070*/  STL [R1+0x5338], R12 ;  /* 0x0053380c01007387 */ /* 0x0001e40000100800 */
[----:B0-----:R-:W-:-:S04]  /*12080*/  IMAD.MOV.U32 R12, RZ, RZ, R7 ;  /* 0x000000ffff0c7224 */ /* 0x001fc800078e0007 */
[----:B------:R-:W-:Y:S01]  /*12090*/  @!P5 IMAD.MOV R12, RZ, RZ, -R12 ;  /* 0x000000ffff0cd224 */ /* 0x000fe200078e0a0c */
[----:B---3--:R-:W-:Y:S01]  /*120a0*/  IABS R4, R13 ;  /* 0x0000000d00047213 */ /* 0x008fe20000000000 */
[----:B------:R-:W-:-:S03]  /*120b0*/  IMAD.HI.U32 R13, R2, R9, RZ ;  /* 0x00000009020d7227 */ /* 0x000fc600078e00ff */
[----:B------:R0:W-:Y:S01]  /*120c0*/  STL [R1+0x54c], R12 ;  /* 0x00054c0c01007387 */ /* 0x0001e20000100800 */
[----:B------:R-:W-:Y:S02]  /*120d0*/  IMAD.MOV R13, RZ, RZ, -R13 ;  /* 0x000000ffff0d7224 */ /* 0x000fe400078e0a0d */
[----:B0-----:R-:W-:Y:S02]  /*120e0*/  IMAD.MOV.U32 R12, RZ, RZ, R0 ;  /* 0x000000ffff0c7224 */ /* 0x001fe400078e0000 */
[----:B------:R-:W3:Y:S02]  /*120f0*/  LDL.LU R0, [R1+0x250] ;  /* 0x0002500001007983 */ /* 0x000ee40000300800 */
[----:B------:R-:W-:Y:S02]  /*12100*/  @!P2 IMAD.MOV R12, RZ, RZ, -R12 ;  /* 0x000000ffff0ca224 */ /* 0x000fe400078e0a0c */
[----:B------:R-:W-:-:S03]  /*12110*/  IMAD R9, R26, R13, R9 ;  /* 0x0000000d1a097224 */ /* 0x000fc600078e0209 */
[----:B------:R0:W-:Y:S04]  /*12120*/  STL [R1+0x548], R12 ;  /* 0x0005480c01007387 */ /* 0x0001e80000100800 */
[----:B0-----:R-:W4:Y:S04]  /*12130*/  LDL.LU R12, [R1+0x5338] ;  /* 0x00533800010c7983 */ /* 0x001f280000300800 */
[----:B------:R-:W5:Y:S01]  /*12140*/  LDL.LU R13, [R1+0x26c] ;  /* 0x00026c00010d7983 */ /* 0x000f620000300800 */
[C---:B------:R-:W-:Y:S02]  /*12150*/  ISETP.GT.U32.AND P6, PT, R26.reuse, R10, PT ;  /* 0x0000000a1a00720c */ /* 0x040fe40003fc4070 */
[----:B------:R-:W-:-:S11]  /*12160*/  ISETP.GT.U32.AND P4, PT, R26, R3, PT ;  /* 0x000000031a00720c */ /* 0x000fd60003f84070 */
[--C-:B------:R-:W-:Y:S01]  /*12170*/  @!P6 IMAD.IADD R10, R10, 0x1, -R26.reuse ;  /* 0x000000010a0ae824 */ /* 0x100fe200078e0a1a */
[C---:B------:R-:W-:Y:S01]  /*12180*/  ISETP.GT.U32.AND P6, PT, R26.reuse, R6, PT ;  /* 0x000000061a00720c */ /* 0x040fe20003fc4070 */
[----:B------:R-:W-:Y:S01]  /*12190*/  @!P4 IMAD.IADD R3, R3, 0x1, -R26 ;  /* 0x000000010303c824 */ /* 0x000fe200078e0a1a */
[----:B------:R-:W-:Y:S02]  /*121a0*/  IABS R11, R11 ;  /* 0x0000000b000b7213 */ /* 0x000fe40000000000 */
[----:B------:R-:W-:Y:S01]  /*121b0*/  ISETP.GT.U32.AND P4, PT, R26, R10, PT ;  /* 0x0000000a1a00720c */ /* 0x000fe20003f84070 */
[----:B-----5:R2:W-:Y:S02]  /*121c0*/  STL [R1+0x532c], R13 ;  /* 0x00532c0d01007387 */ /* 0x0205e40000100800 */
[----:B--2---:R-:W-:-:S05]  /*121d0*/  IMAD.MOV.U32 R13, RZ, RZ, R14 ;  /* 0x000000ffff0d7224 */ /* 0x004fca00078e000e */
[----:B------:R0:W-:Y:S04]  /*121e0*/  STL [R1+0x5330], R13 ;  /* 0x0053300d01007387 */ /* 0x0001e80000100800 */
[----:B0-----:R-:W2:Y:S01]  /*121f0*/  LDL.LU R13, [R1+0x258] ;  /* 0x00025800010d7983 */ /* 0x001ea20000300800 */
[----:B------:R-:W-:Y:S01]  /*12200*/  @!P6 IMAD.IADD R6, R6, 0x1, -R26 ;  /* 0x000000010606e824 */ /* 0x000fe200078e0a1a */
[----:B------:R-:W-:Y:S01]  /*12210*/  ISETP.GT.U32.AND P6, PT, R26, R3, PT ;  /* 0x000000031a00720c */ /* 0x000fe20003fc4070 */
[----:B------:R-:W-:-:S04]  /*12220*/  IMAD.HI.U32 R7, R2, R11, RZ ;  /* 0x0000000b02077227 */ /* 0x000fc800078e00ff */
[----:B------:R-:W-:-:S04]  /*12230*/  IMAD.MOV R7, RZ, RZ, -R7 ;  /* 0x000000ffff077224 */ /* 0x000fc800078e0a07 */
[----:B------:R-:W-:Y:S02]  /*12240*/  IMAD R7, R26, R7, R11 ;  /* 0x000000071a077224 */ /* 0x000fe400078e020b */
[--C-:B------:R-:W-:Y:S02]  /*12250*/  @!P4 IMAD.IADD R10, R10, 0x1, -R26.reuse ;  /* 0x000000010a0ac824 */ /* 0x100fe400078e0a1a */
[----:B------:R-:W-:Y:S01]  /*12260*/  @!P6 IMAD.IADD R3, R3, 0x1, -R26 ;  /* 0x000000010303e824 */ /* 0x000fe200078e0a1a */
[----:B------:R-:W-:Y:S01]  /*12270*/  ISETP.GT.U32.AND P6, PT, R26, R7, PT ;  /* 0x000000071a00720c */ /* 0x000fe20003fc4070 */
[----:B------:R-:W-:Y:S02]  /*12280*/  IMAD.MOV.U32 R14, RZ, RZ, R10 ;  /* 0x000000ffff0e7224 */ /* 0x000fe400078e000a */
[----:B------:R-:W5:Y:S02]  /*12290*/  LDL.LU R10, [R1+0x254] ;  /* 0x00025400010a7983 */ /* 0x000f640000300800 */
[----:B------:R-:W-:-:S05]  /*122a0*/  @!P0 IMAD.MOV R14, RZ, RZ, -R14 ;  /* 0x000000ffff0e8224 */ /* 0x000fca00078e0a0e */
[----:B------:R0:W-:Y:S03]  /*122b0*/  STL [R1+0x540], R14 ;  /* 0x0005400e01007387 */ /* 0x0001e60000100800 */
[----:B------:R-:W-:Y:S01]  /*122c0*/  @!P6 IMAD.IADD R7, R7, 0x1, -R26 ;  /* 0x000000010707e824 */ /* 0x000fe200078e0a1a */
[----:B0-----:R-:W5:Y:S01]  /*122d0*/  LDL.LU R14, [R1+0x5334] ;  /* 0x00533400010e7983 */ /* 0x001f620000300800 */
[----:B--2---:R-:W-:-:S03]  /*122e0*/  ISETP.GE.AND P6, PT, R13, RZ, PT ;  /* 0x000000ff0d00720c */ /* 0x004fc60003fc6270 */
[----:B------:R-:W2:Y:S01]  /*122f0*/  LDL.LU R13, [R1+0x5330] ;  /* 0x00533000010d7983 */ /* 0x000ea20000300800 */
[----:B----4-:R-:W-:Y:S02]  /*12300*/  ISETP.GT.U32.AND P2, PT, R26, R12, PT ;  /* 0x0000000c1a00720c */ /* 0x010fe40003f44070 */
[----:B------:R-:W-:Y:S02]  /*12310*/  IABS R8, R8 ;  /* 0x0000000800087213 */ /* 0x000fe40000000000 */
[----:B---3--:R-:W-:-:S03]  /*12320*/  ISETP.GE.AND P4, PT, R0, RZ, PT ;  /* 0x000000ff0000720c */ /* 0x008fc60003f86270 */
[----:B------:R-:W-:Y:S01]  /*12330*/  IMAD.HI.U32 R0, R2, R8, RZ ;  /* 0x0000000802007227 */ /* 0x000fe200078e00ff */
[----:B------:R-:W-:-:S03]  /*12340*/  ISETP.GT.U32.AND P5, PT, R26, R6, PT ;  /* 0x000000061a00720c */ /* 0x000fc60003fa4070 */
[----:B------:R-:W-:Y:S02]  /*12350*/  IMAD.MOV R0, RZ, RZ, -R0 ;  /* 0x000000ffff007224 */ /* 0x000fe400078e0a00 */
[----:B------:R-:W-:Y:S02]  /*12360*/  @!P2 IMAD.IADD R12, R12, 0x1, -R26 ;  /* 0x000000010c0ca824 */ /* 0x000fe400078e0a1a */
[----:B------:R-:W-:-:S03]  /*12370*/  IMAD.HI.U32 R11, R2, R4, RZ ;  /* 0x00000004020b7227 */ /* 0x000fc600078e00ff */
[C---:B------:R-:W-:Y:S01]  /*12380*/  ISETP.GT.U32.AND P2, PT, R26.reuse, R12, PT ;  /* 0x0000000c1a00720c */ /* 0x040fe20003f44070 */
[----:B------:R-:W-:Y:S02]  /*12390*/  IMAD R0, R26, R0, R8 ;  /* 0x000000001a007224 */ /* 0x000fe400078e0208 */
[----:B------:R-:W-:Y:S01]  /*123a0*/  IMAD.MOV R11, RZ, RZ, -R11 ;  /* 0x000000ffff0b7224 */ /* 0x000fe200078e0a0b */
[----:B------:R0:W-:Y:S01]  /*123b0*/  STL [R1+0x5328], R2 ;  /* 0x0053280201007387 */ /* 0x0001e20000100800 */
[----:B------:R-:W-:Y:S02]  /*123c0*/  @!P5 IMAD.IADD R6, R6, 0x1, -R26 ;  /* 0x000000010606d824 */ /* 0x000fe400078e0a1a */
[----:B------:R-:W-:Y:S01]  /*123d0*/  IMAD R4, R26, R11, R4 ;  /* 0x0000000b1a047224 */ /* 0x000fe200078e0204 */
[----:B-----5:R-:W-:-:S05]  /*123e0*/  ISETP.GE.AND P0, PT, R10, RZ, PT ;  /* 0x000000ff0a00720c */ /* 0x020fca0003f06270 */
[----:B------:R-:W-:Y:S01]  /*123f0*/  @!P2 IMAD.IADD R12, R12, 0x1, -R26 ;  /* 0x000000010c0ca824 */ /* 0x000fe200078e0a1a */
[----:B------:R-:W-:Y:S01]  /*12400*/  IABS R10, R14 ;  /* 0x0000000e000a7213 */ /* 0x000fe20000000000 */
[----:B--2---:R-:W-:Y:S02]  /*12410*/  IMAD.MOV.U32 R8, RZ, RZ, R13 ;  /* 0x000000ffff087224 */ /* 0x004fe400078e000d */
[----:B------:R-:W-:-:S04]  /*12420*/  IMAD.MOV.U32 R13, RZ, RZ, R3 ;  /* 0x000000ffff0d7224 */ /* 0x000fc800078e0003 */
[----:B------:R-:W-:Y:S02]  /*12430*/  @!P3 IMAD.MOV R13, RZ, RZ, -R13 ;  /* 0x000000ffff0db224 */ /* 0x000fe400078e0a0d */
[----:B------:R-:W-:Y:S02]  /*12440*/  IMAD.MOV.U32 R11, RZ, RZ, R8 ;  /* 0x000000ffff0b7224 */ /* 0x000fe400078e0008 */
[----:B------:R-:W2:Y:S04]  /*12450*/  LDL.LU R8, [R1+0x264] ;  /* 0x0002640001087983 */ /* 0x000ea80000300800 */
[----:B------:R1:W-:Y:S01]  /*12460*/  STL [R1+0x53c], R13 ;  /* 0x00053c0d01007387 */ /* 0x0003e20000100800 */
[----:B------:R-:W-:-:S04]  /*12470*/  IMAD.HI.U32 R3, R2, R10, RZ ;  /* 0x0000000a02037227 */ /* 0x000fc800078e00ff */
[----:B0-----:R-:W-:Y:S02]  /*12480*/  IMAD.MOV.U32 R2, RZ, RZ, R12 ;  /* 0x000000ffff027224 */ /* 0x001fe400078e000c */
[----:B-1----:R-:W-:Y:S02]  /*12490*/  IMAD.MOV.U32 R13, RZ, RZ, R6 ;  /* 0x000000ffff0d7224 */ /* 0x002fe400078e0006 */
[----:B------:R-:W3:Y:S02]  /*124a0*/  LDL.LU R6, [R1+0x25c] ;  /* 0x00025c0001067983 */ /* 0x000ee40000300800 */
[----:B------:R-:W-:Y:S02]  /*124b0*/  @!P1 IMAD.MOV R13, RZ, RZ, -R13 ;  /* 0x000000ffff0d9224 */ /* 0x000fe400078e0a0d */
[----:B------:R-:W-:-:S03]  /*124c0*/  @!P4 IMAD.MOV R2, RZ, RZ, -R2 ;  /* 0x000000ffff02c224 */ /* 0x000fc600078e0a02 */
[----:B------:R0:W-:Y:S04]  /*124d0*/  STL [R1+0x534], R13 ;  /* 0x0005340d01007387 */ /* 0x0001e80000100800 */
[----:B0-----:R-:W4:Y:S04]  /*124e0*/  LDL.LU R13, [R1+0x532c] ;  /* 0x00532c00010d7983 */ /* 0x001f280000300800 */
[----:B------:R-:W5:Y:S04]  /*124f0*/  LDL R12, [R1+0x274] ;  /* 0x00027400010c7983 */ /* 0x000f680000100800 */
[----:B------:R0:W-:Y:S04]  /*12500*/  STL [R1+0x530], R2 ;  /* 0x0005300201007387 */ /* 0x0001e80000100800 */
[----:B0-----:R-:W5:Y:S01]  /*12510*/  LDL.LU R2, [R1+0x5328] ;  /* 0x0053280001027983 */ /* 0x001f620000300800 */
[----:B------:R-:W-:-:S02]  /*12520*/  ISETP.GT.U32.AND P5, PT, R26, R9, PT ;  /* 0x000000091a00720c */ /* 0x000fc40003fa4070 */
[C---:B------:R-:W-:Y:S02]  /*12530*/  ISETP.GT.U32.AND P3, PT, R26.reuse, R7, PT ;  /* 0x000000071a00720c */ /* 0x040fe40003f64070 */
[C---:B------:R-:W-:Y:S02]  /*12540*/  ISETP.GT.U32.AND P2, PT, R26.reuse, R0, PT ;  /* 0x000000001a00720c */ /* 0x040fe40003f44070 */
[----:B------:R-:W-:-:S07]  /*12550*/  ISETP.GT.U32.AND P4, PT, R26, R4, PT ;  /* 0x000000041a00720c */ /* 0x000fce0003f84070 */
[----:B------:R-:W-:-:S05]  /*12560*/  @!P5 IMAD.IADD R9, R9, 0x1, -R26 ;  /* 0x000000010909d824 */ /* 0x000fca00078e0a1a */
[----:B------:R-:W-:Y:S01]  /*12570*/  ISETP.GT.U32.AND P5, PT, R26, R9, PT ;  /* 0x000000091a00720c */ /* 0x000fe20003fa4070 */
[--C-:B------:R-:W-:Y:S02]  /*12580*/  @!P3 IMAD.IADD R7, R7, 0x1, -R26.reuse ;  /* 0x000000010707b824 */ /* 0x100fe400078e0a1a */
[--C-:B------:R-:W-:Y:S01]  /*12590*/  @!P2 IMAD.IADD R0, R0, 0x1, -R26.reuse ;  /* 0x000000010000a824 */ /* 0x100fe200078e0a1a */
[----:B------:R-:W-:Y:S01]  /*125a0*/  ISETP.GE.AND P2, PT, R14, RZ, PT ;  /* 0x000000ff0e00720c */ /* 0x000fe20003f46270 */
[----:B------:R-:W-:Y:S02]  /*125b0*/  IMAD.MOV.U32 R14, RZ, RZ, R15 ;  /* 0x000000ffff0e7224 */ /* 0x000fe400078e000f */
[----:B------:R-:W-:Y:S02]  /*125c0*/  @!P0 IMAD.MOV R7, RZ, RZ, -R7 ;  /* 0x000000ffff078224 */ /* 0x000fe400078e0a07 */
[----:B------:R-:W-:Y:S01]  /*125d0*/  @!P4 IMAD.IADD R4, R4, 0x1, -R26 ;  /* 0x000000010404c824 */ /* 0x000fe200078e0a1a */
[----:B------:R0:W-:Y:S01]  /*125e0*/  STL [R1+0x5324], R14 ;  /* 0x0053240e01007387 */ /* 0x0001e20000100800 */
[----:B------:R-:W-:-:S02]  /*125f0*/  ISETP.GT.U32.AND P4, PT, R26, R0, PT ;  /* 0x000000001a00720c */ /* 0x000fc40003f84070 */
[----:B------:R-:W-:Y:S01]  /*12600*/  @!P5 IMAD.IADD R9, R9, 0x1, -R26 ;  /* 0x000000010909d824 */ /* 0x000fe200078e0a1a */
[----:B------:R-:W5:Y:S01]  /*12610*/  LDL.LU R15, [R1+0x280] ;  /* 0x00028000010f7983 */ /* 0x000f620000300800 */
[----:B------:R-:W-:-:S03]  /*12620*/  IMAD.MOV R3, RZ, RZ, -R3 ;  /* 0x000000ffff037224 */ /* 0x000fc600078e0a03 */
[----:B------:R1:W-:Y:S01]  /*12630*/  STL [R1+0x528], R7 ;  /* 0x0005280701007387 */ /* 0x0003e20000100800 */
[----:B0-----:R-:W-:Y:S02]  /*12640*/  IMAD.MOV.U32 R14, RZ, RZ, R11 ;  /* 0x000000ffff0e7224 */ /* 0x001fe400078e000b */
[----:B------:R-:W-:Y:S02]  /*12650*/  IMAD R3, R26, R3, R10 ;  /* 0x000000031a037224 */ /* 0x000fe400078e020a */
[----:B-1----:R-:W-:-:S04]  /*12660*/  IMAD.MOV.U32 R7, RZ, RZ, R9 ;  /* 0x000000ffff077224 */ /* 0x002fc800078e0009 */
[----:B------:R-:W-:Y:S02]  /*12670*/  @!P6 IMAD.MOV R7, RZ, RZ, -R7 ;  /* 0x000000ffff07e224 */ /* 0x000fe400078e0a07 */
[----:B------:R-:W-:Y:S01]  /*12680*/  @!P4 IMAD.IADD R0, R0, 0x1, -R26 ;  /* 0x000000010000c824 */ /* 0x000fe200078e0a1a */
[----:B------:R-:W-:Y:S02]  /*12690*/  ISETP.GE.AND P4, PT, R14, RZ, PT ;  /* 0x000000ff0e00720c */ /* 0x000fe40003f86270 */
[----:B--2---:R-:W-:Y:S02]  /*126a0*/  ISETP.GE.AND P5, PT, R8, RZ, PT ;  /* 0x000000ff0800720c */ /* 0x004fe40003fa6270 */
[----:B------:R-:W-:Y:S02]  /*126b0*/  IABS R8, R11 ;  /* 0x0000000b00087213 */ /* 0x000fe40000000000 */
[----:B---3--:R-:W-:Y:S02]  /*126c0*/  ISETP.GE.AND P1, PT, R6, RZ, PT ;  /* 0x000000ff0600720c */ /* 0x008fe40003f26270 */
[----:B----4-:R-:W-:-:S02]  /*126d0*/  IABS R6, R13 ;  /* 0x0000000d00067213 */ /* 0x010fc40000000000 */
[----:B------:R-:W-:Y:S02]  /*126e0*/  ISETP.GE.AND P6, PT, R13, RZ, PT ;  /* 0x000000ff0d00720c */ /* 0x000fe40003fc6270 */
[----:B-----5:R-:W-:Y:S02]  /*126f0*/  IABS R10, R12 ;  /* 0x0000000c000a7213 */ /* 0x020fe40000000000 */
[----:B------:R-:W2:Y:S04]  /*12700*/  LDL R12, [R1+0x278] ;  /* 0x00027800010c7983 */ /* 0x000ea80000100800 */
[----:B------:R0:W-:Y:S04]  /*12710*/  STL [R1+0x524], R7 ;  /* 0x0005240701007387 */ /* 0x0001e80000100800 */
[----:B------:R-:W3:Y:S01]  /*12720*/  LDL R13, [R1+0x284] ;  /* 0x00028400010d7983 */ /* 0x000ee20000100800 */
[----:B------:R-:W-:-:S04]  /*12730*/  IMAD.HI.U32 R11, R2, R6, RZ ;  /* 0x00000006020b7227 */ /* 0x000fc800078e00ff */
[----:B------:R-:W-:-:S04]  /*12740*/  IMAD.MOV R11, RZ, RZ, -R11 ;  /* 0x000000ffff0b7224 */ /* 0x000fc800078e0a0b */
[C---:B------:R-:W-:Y:S02]  /*12750*/  IMAD R6, R26.reuse, R11, R6 ;  /* 0x0000000b1a067224 */ /* 0x040fe400078e0206 */
[----:B------:R-:W4:Y:S04]  /*12760*/  LDL.LU R11, [R1+0x274] ;  /* 0x00027400010b7983 */ /* 0x000f280000300800 */
[----:B------:R-:W5:Y:S01]  /*12770*/  LDL.LU R14, [R1+0x5324] ;  /* 0x00532400010e7983 */ /* 0x000f620000300800 */
[----:B------:R-:W-:Y:S01]  /*12780*/  ISETP.GT.U32.AND P3, PT, R26, R3, PT ;  /* 0x000000031a00720c */ /* 0x000fe20003f64070 */
[----:B------:R-:W-:-:S04]  /*12790*/  IMAD.HI.U32 R9, R2, R10, RZ ;  /* 0x0000000a02097227 */ /* 0x000fc800078e00ff */
[----:B------:R-:W-:-:S08]  /*127a0*/  IMAD.MOV R9, RZ, RZ, -R9 ;  /* 0x000000ffff097224 */ /* 0x000fd000078e0a09 */
[----:B------:R-:W-:Y:S01]  /*127b0*/  @!P3 IMAD.IADD R3, R3, 0x1, -R26 ;  /* 0x000000010303b824 */ /* 0x000fe200078e0a1a */
[C---:B------:R-:W-:Y:S01]  /*127c0*/  ISETP.GT.U32.AND P3, PT, R26.reuse, R4, PT ;  /* 0x000000041a00720c */ /* 0x040fe20003f64070 */
[----:B------:R-:W-:-:S03]  /*127d0*/  IMAD R10, R26, R9, R10 ;  /* 0x000000091a0a7224 */ /* 0x000fc600078e020a */
[----:B------:R-:W-:Y:S02]  /*127e0*/  ISETP.GT.U32.AND P0, PT, R26, R3, PT ;  /* 0x000000031a00720c */ /* 0x000fe40003f04070 */
[----:B------:R1:W-:Y:S01]  /*127f0*/  STL [R1+0x5320], R10 ;  /* 0x0053200a01007387 */ /* 0x0003e20000100800 */
[----:B0-----:R-:W-:-:S04]  /*12800*/  IMAD.HI.U32 R7, R2, R8, RZ ;  /* 0x0000000802077227 */ /* 0x001fc800078e00ff */
[----:B-1----:R-:W-:Y:S02]  /*12810*/  IMAD.MOV.U32 R10, RZ, RZ, R0 ;  /* 0x000000ffff0a7224 */ /* 0x002fe400078e0000 */
[----:B------:R-:W-:Y:S02]  /*12820*/  @!P3 IMAD.IADD R4, R4, 0x1, -R26 ;  /* 0x000000010404b824 */ /* 0x000fe400078e0a1a */
[----:B------:R-:W-:Y:S02]  /*12830*/  @!P1 IMAD.MOV R10, RZ, RZ, -R10 ;  /* 0x000000ffff0a9224 */ /* 0x000fe400078e0a0a */
[----:B------:R-:W-:Y:S02]  /*12840*/  @!P0 IMAD.IADD R3, R3, 0x1, -R26 ;  /* 0x0000000103038824 */ /* 0x000fe400078e0a1a */
[----:B------:R-:W-:Y:S01]  /*12850*/  IMAD.MOV R7, RZ, RZ, -R7 ;  /* 0x000000ffff077224 */ /* 0x000fe200078e0a07 */
[----:B------:R0:W-:Y:S03]  /*12860*/  STL [R1+0x518], R10 ;  /* 0x0005180a01007387 */ /* 0x0001e60000100800 */
[----:B------:R-:W-:-:S02]  /*12870*/  IMAD R8, R26, R7, R8 ;  /* 0x000000071a087224 */ /* 0x000fc400078e0208 */
[----:B0-----:R-:W-:Y:S02]  /*12880*/  IMAD.MOV.U32 R10, RZ, RZ, R4 ;  /* 0x000000ffff0a7224 */ /* 0x001fe400078e0004 */
[----:B------:R-:W5:Y:S02]  /*12890*/  LDL.LU R4, [R1+0x278] ;  /* 0x0002780001047983 */ /* 0x000f640000300800 */
[----:B------:R-:W-:Y:S02]  /*128a0*/  @!P5 IMAD.MOV R10, RZ, RZ, -R10 ;  /* 0x000000ffff0ad224 */ /* 0x000fe400078e0a0a */
[----:B------:R-:W-:-:S03]  /*128b0*/  @!P2 IMAD.MOV R3, RZ, RZ, -R3 ;  /* 0x000000ffff03a224 */ /* 0x000fc600078e0a03 */
[----:B------:R0:W-:Y:S04]  /*128c0*/  STL [R1+0x514], R10 ;  /* 0x0005140a01007387 */ /* 0x0001e80000100800 */
[----:B0-----:R-:W5:Y:S04]  /*128d0*/  LDL.LU R10, [R1+0x5320] ;  /* 0x00532000010a7983 */ /* 0x001f680000300800 */
[----:B------:R0:W-:Y:S01]  /*128e0*/  STL [R1+0x510], R3 ;  /* 0x0005100301007387 */ /* 0x0001e20000100800 */
[----:B--2---:R-:W-:-:S05]  /*128f0*/  IABS R12, R12 ;  /* 0x0000000c000c7213 */ /* 0x004fca0000000000 */
[----:B------:R-:W-:Y:S01]  /*12900*/  IMAD.HI.U32 R0, R2, R12, RZ ;  /* 0x0000000c02007227 */ /* 0x000fe200078e00ff */
[----:B---3--:R-:W-:-:S03]  /*12910*/  IABS R7, R13 ;  /* 0x0000000d00077213 */ /* 0x008fc60000000000 */
[----:B------:R-:W-:Y:S01]  /*12920*/  IMAD.MOV R0, RZ, RZ, -R0 ;  /* 0x000000ffff007224 */ /* 0x000fe200078e0a00 */
[----:B----4-:R-:W-:Y:S02]  /*12930*/  ISETP.GE.AND P0, PT, R11, RZ, PT ;  /* 0x000000ff0b00720c */ /* 0x010fe40003f06270 */
[----:B-----5:R-:W-:-:S05]  /*12940*/  IABS R11, R14 ;  /* 0x0000000e000b7213 */ /* 0x020fca0000000000 */
[----:B------:R-:W-:-:S04]  /*12950*/  IMAD.HI.U32 R13, R2, R11, RZ ;  /* 0x0000000b020d7227 */ /* 0x000fc800078e00ff */
[----:B------:R-:W-:Y:S02]  /*12960*/  IMAD.MOV R13, RZ, RZ, -R13 ;  /* 0x000000ffff0d7224 */ /* 0x000fe400078e0a0d */
[C---:B------:R-:W-:Y:S02]  /*12970*/  IMAD R0, R26.reuse, R0, R12 ;  /* 0x000000001a007224 */ /* 0x040fe400078e020c */
[----:B------:R-:W2:Y:S01]  /*12980*/  LDL.LU R12, [R1+0x28c] ;  /* 0x00028c00010c7983 */ /* 0x000ea20000300800 */
[----:B------:R-:W-:-:S03]  /*12990*/  IMAD R11, R26, R13, R11 ;  /* 0x0000000d1a0b7224 */ /* 0x000fc600078e020b */
[----:B------:R-:W3:Y:S01]  /*129a0*/  LDL R13, [R1+0x288] ;  /* 0x00028800010d7983 */ /* 0x000ee20000100800 */
[----:B------:R-:W-:Y:S02]  /*129b0*/  ISETP.GT.U32.AND P3, PT, R26, R6, PT ;  /* 0x000000061a00720c */ /* 0x000fe40003f64070 */
[----:B------:R-:W-:-:S11]  /*129c0*/  IABS R9, R15 ;  /* 0x0000000f00097213 */ /* 0x000fd60000000000 */
[----:B------:R-:W-:-:S05]  /*129d0*/  @!P3 IMAD.IADD R6, R6, 0x1, -R26 ;  /* 0x000000010606b824 */ /* 0x000fca00078e0a1a */
[----:B------:R-:W-:Y:S01]  /*129e0*/  ISETP.GT.U32.AND P3, PT, R26, R6, PT ;  /* 0x000000061a00720c */ /* 0x000fe20003f64070 */
[----:B0-----:R-:W-:Y:S01]  /*129f0*/  IMAD.HI.U32 R3, R2, R9, RZ ;  /* 0x0000000902037227 */ /* 0x001fe200078e00ff */
[----:B------:R-:W-:-:S03]  /*12a00*/  ISETP.GT.U32.AND P1, PT, R26, R8, PT ;  /* 0x000000081a00720c */ /* 0x000fc60003f24070 */
[----:B------:R-:W-:-:S08]  /*12a10*/  IMAD.MOV R3, RZ, RZ, -R3 ;  /* 0x000000ffff037224 */ /* 0x000fd000078e0a03 */
[----:B------:R-:W-:Y:S01]  /*12a20*/  @!P3 IMAD.IADD R6, R6, 0x1, -R26 ;  /* 0x000000010606b824 */ /* 0x000fe200078e0a1a */
[----:B------:R-:W-:Y:S01]  /*12a30*/  ISETP.GE.AND P2, PT, R4, RZ, PT ;  /* 0x000000ff0400720c */ /* 0x000fe20003f46270 */
[----:B------:R-:W-:Y:S01]  /*12a40*/  IMAD.HI.U32 R4, R2, R7, RZ ;  /* 0x0000000702047227 */ /* 0x000fe200078e00ff */
[----:B------:R-:W-:-:S03]  /*12a50*/  ISETP.GT.U32.AND P3, PT, R26, R0, PT ;  /* 0x000000001a00720c */ /* 0x000fc60003f64070 */
[----:B------:R-:W-:Y:S02]  /*12a60*/  IMAD.MOV R4, RZ, RZ, -R4 ;  /* 0x000000ffff047224 */ /* 0x000fe400078e0a04 */
[----:B------:R-:W-:Y:S02]  /*12a70*/  @!P6 IMAD.MOV R6, RZ, RZ, -R6 ;  /* 0x000000ffff06e224 */ /* 0x000fe400078e0a06 */
[C---:B------:R-:W-:Y:S02]  /*12a80*/  IMAD R3, R26.reuse, R3, R9 ;  /* 0x000000031a037224 */ /* 0x040fe400078e0209 */
[----:B------:R-:W-:Y:S02]  /*12a90*/  IMAD.MOV.U32 R9, RZ, RZ, R14 ;  /* 0x000000ffff097224 */ /* 0x000fe400078e000e */
[----:B------:R-:W4:Y:S01]  /*12aa0*/  LDL.LU R14, [R1+0x290] ;  /* 0x00029000010e7983 */ /* 0x000f220000300800 */
[----:B------:R-:W-:-:S03]  /*12ab0*/  IMAD R7, R26, R4, R7 ;  /* 0x000000041a077224 */ /* 0x000fc600078e0207 */
[----:B------:R-:W-:Y:S01]  /*12ac0*/  STL [R1+0x508], R6 ;  /* 0x0005080601007387 */ /* 0x000fe20000100800 */
[--C-:B------:R-:W-:Y:S02]  /*12ad0*/  @!P1 IMAD.IADD R8, R8, 0x1, -R26.reuse ;  /* 0x0000000108089824 */ /* 0x100fe400078e0a1a */
[----:B------:R-:W-:-:S03]  /*12ae0*/  @!P3 IMAD.IADD R0, R0, 0x1, -R26 ;  /* 0x000000010000b824 */ /* 0x000fc600078e0a1a */
[C---:B------:R-:W-:Y:S02]  /*12af0*/  ISETP.GT.U32.AND P1, PT, R26.reuse, R8, PT ;  /* 0x000000081a00720c */ /* 0x040fe40003f24070 */
[----:B------:R-:W-:-:S11]  /*12b00*/  ISETP.GT.U32.AND P3, PT, R26, R0, PT ;  /* 0x000000001a00720c */ /* 0x000fd60003f64070 */
[----:B------:R-:W-:-:S04]  /*12b10*/  @!P1 IMAD.IADD R8, R8, 0x1, -R26 ;  /* 0x0000000108089824 */ /* 0x000fc800078e0a1a */
[----:B------:R-:W-:Y:S02]  /*12b20*/  @!P4 IMAD.MOV R8, RZ, RZ, -R8 ;  /* 0x000000ffff08c224 */ /* 0x000fe400078e0a08 */
[----:B------:R-:W-:Y:S01]  /*12b30*/  @!P3 IMAD.IADD R0, R0, 0x1, -R26 ;  /* 0x000000010000b824 */ /* 0x000fe200078e0a1a */
[----:B------:R-:W-:Y:S02]  /*12b40*/  ISETP.GE.AND P3, PT, R15, RZ, PT ;  /* 0x000000ff0f00720c */ /* 0x000fe40003f66270 */
[----:B---3--:R-:W-:Y:S02]  /*12b50*/  IABS R4, R13 ;  /* 0x0000000d00047213 */ /* 0x008fe40000000000 */
[----:B------:R-:W3:Y:S04]  /*12b60*/  LDL.LU R13, [R1+0x284] ;  /* 0x00028400010d7983 */ /* 0x000ee80000300800 */
[----:B------:R0:W-:Y:S04]  /*12b70*/  STL [R1+0x500], R8 ;  /* 0x0005000801007387 */ /* 0x0001e80000100800 */
[----:B------:R-:W5:Y:S01]  /*12b80*/  LDL.LU R15, [R1+0x294] ;  /* 0x00029400010f7983 */ /* 0x000f620000300800 */
[----:B------:R-:W-:-:S02]  /*12b90*/  ISETP.GT.U32.AND P5, PT, R26, R10, PT ;  /* 0x0000000a1a00720c */ /* 0x000fc40003fa4070 */
[----:B------:R-:W-:-:S11]  /*12ba0*/  ISETP.GT.U32.AND P6, PT, R26, R11, PT ;  /* 0x0000000b1a00720c */ /* 0x000fd60003fc4070 */
[----:B------:R-:W-:-:S05]  /*12bb0*/  @!P5 IMAD.IADD R10, R10, 0x1, -R26 ;  /* 0x000000010a0ad824 */ /* 0x000fca00078e0a1a */
[C---:B------:R-:W-:Y:S02]  /*12bc0*/  ISETP.GT.U32.AND P5, PT, R26.reuse, R10, PT ;  /* 0x0000000a1a00720c */ /* 0x040fe40003fa4070 */
[----:B------:R-:W-:Y:S01]  /*12bd0*/  ISETP.GT.U32.AND P1, PT, R26, R3, PT ;  /* 0x000000031a00720c */ /* 0x000fe20003f24070 */
[----:B------:R-:W-:Y:S02]  /*12be0*/  @!P6 IMAD.IADD R11, R11, 0x1, -R26 ;  /* 0x000000010b0be824 */ /* 0x000fe400078e0a1a */
[----:B0-----:R-:W-:-:S03]  /*12bf0*/  IMAD.HI.U32 R8, R2, R4, RZ ;  /* 0x0000000402087227 */ /* 0x001fc600078e00ff */
[----:B------:R-:W-:-:S05]  /*12c00*/  ISETP.GT.U32.AND P4, PT, R26, R11, PT ;  /* 0x0000000b1a00720c */ /* 0x000fca0003f84070 */
[----:B------:R-:W-:Y:S01]  /*12c10*/  @!P5 IMAD.IADD R10, R10, 0x1, -R26 ;  /* 0x000000010a0ad824 */ /* 0x000fe200078e0a1a */
[C---:B------:R-:W-:Y:S01]  /*12c20*/  ISETP.GT.U32.AND P5, PT, R26.reuse, R7, PT ;  /* 0x000000071a00720c */ /* 0x040fe20003fa4070 */
[----:B------:R-:W-:Y:S01]  /*12c30*/  IMAD.MOV R8, RZ, RZ, -R8 ;  /* 0x000000ffff087224 */ /* 0x000fe200078e0a08 */
[----:B--2---:R-:W-:Y:S01]  /*12c40*/  IABS R6, R12 ;  /* 0x0000000c00067213 */ /* 0x004fe20000000000 */
[----:B------:R-:W-:Y:S01]  /*12c50*/  @!P1 IMAD.IADD R3, R3, 0x1, -R26 ;  /* 0x0000000103039824 */ /* 0x000fe200078e0a1a */
[----:B------:R-:W-:Y:S01]  /*12c60*/  ISETP.GE.AND P6, PT, R9, RZ, PT ;  /* 0x000000ff0900720c */ /* 0x000fe20003fc6270 */
[----:B------:R-:W-:Y:S02]  /*12c70*/  IMAD R4, R26, R8, R4 ;  /* 0x000000081a047224 */ /* 0x000fe400078e0204 */
[----:B------:R-:W-:-:S04]  /*12c80*/  IMAD.HI.U32 R9, R2, R6, RZ ;  /* 0x0000000602097227 */ /* 0x000fc800078e00ff */
[----:B------:R-:W-:Y:S02]  /*12c90*/  IMAD.MOV.U32 R8, RZ, RZ, R0 ;  /* 0x000000ffff087224 */ /* 0x000fe400078e0000 */
[----:B------:R-:W-:Y:S02]  /*12ca0*/  IMAD.MOV R9, RZ, RZ, -R9 ;  /* 0x000000ffff097224 */ /* 0x000fe400078e0a09 */
[--C-:B------:R-:W-:Y:S02]  /*12cb0*/  @!P5 IMAD.IADD R7, R7, 0x1, -R26.reuse ;  /* 0x000000010707d824 */ /* 0x100fe400078e0a1a */
[----:B------:R-:W-:Y:S02]  /*12cc0*/  @!P4 IMAD.IADD R11, R11, 0x1, -R26 ;  /* 0x000000010b0bc824 */ /* 0x000fe400078e0a1a */
[----:B------:R-:W-:Y:S02]  /*12cd0*/  @!P2 IMAD.MOV R8, RZ, RZ, -R8 ;  /* 0x000000ffff08a224 */ /* 0x000fe400078e0a08 */
[C---:B------:R-:W-:Y:S01]  /*12ce0*/  IMAD R6, R26.reuse, R9, R6 ;  /* 0x000000091a067224 */ /* 0x040fe200078e0206 */
[C---:B------:R-:W-:Y:S01]  /*12cf0*/  ISETP.GT.U32.AND P5, PT, R26.reuse, R7, PT ;  /* 0x000000071a00720c */ /* 0x040fe20003fa4070 */
[----:B------:R-:W-:Y:S01]  /*12d00*/  IMAD.MOV.U32 R9, RZ, RZ, R11 ;  /* 0x000000ffff097224 */ /* 0x000fe200078e000b */
[----:B------:R-:W-:-:S03]  /*12d10*/  ISETP.GT.U32.AND P4, PT, R26, R4, PT ;  /* 0x000000041a00720c */ /* 0x000fc60003f84070 */
[----:B------:R-:W-:Y:S01]  /*12d20*/  @!P6 IMAD.MOV R9, RZ, RZ, -R9 ;  /* 0x000000ffff09e224 */ /* 0x000fe200078e0a09 */
[----:B----4-:R-:W-:-:S07]  /*12d30*/  IABS R0, R14 ;  /* 0x0000000e00007213 */ /* 0x010fce0000000000 */
[--C-:B------:R-:W-:Y:S01]  /*12d40*/  @!P5 IMAD.IADD R7, R7, 0x1, -R26.reuse ;  /* 0x000000010707d824 */ /* 0x100fe200078e0a1a */
[----:B------:R-:W-:Y:S01]  /*12d50*/  ISETP.GE.AND P5, PT, R14, RZ, PT ;  /* 0x000000ff0e00720c */ /* 0x000fe20003fa6270 */
[----:B------:R-:W-:Y:S01]  /*12d60*/  @!P4 IMAD.IADD R4, R4, 0x1, -R26 ;  /* 0x000000010404c824 */ /* 0x000fe200078e0a1a */
[----:B---3--:R-:W-:Y:S01]  /*12d70*/  ISETP.GE.AND P1, PT, R13, RZ, PT ;  /* 0x000000ff0d00720c */ /* 0x008fe20003f26270 */
[----:B------:R-:W-:Y:S02]  /*12d80*/  IMAD.MOV.U32 R13, RZ, RZ, R10 ;  /* 0x000000ffff0d7224 */ /* 0x000fe400078e000a */
[----:B------:R-:W2:Y:S02]  /*12d90*/  LDL.LU R10, [R1+0x288] ;  /* 0x00028800010a7983 */ /* 0x000ea40000300800 */
[----:B------:R-:W-:Y:S01]  /*12da0*/  @!P0 IMAD.MOV R13, RZ, RZ, -R13 ;  /* 0x000000ffff0d8224 */ /* 0x000fe200078e0a0d */
[----:B------:R-:W-:-:S04]  /*12db0*/  ISETP.GT.U32.AND P0, PT, R26, R3, PT ;  /* 0x000000031a00720c */ /* 0x000fc80003f04070 */
[----:B------:R0:W-:Y:S04]  /*12dc0*/  STL [R1+0x4fc], R13 ;  /* 0x0004fc0d01007387 */ /* 0x0001e80000100800 */
[----:B------:R5:W-:Y:S04]  /*12dd0*/  STL [R1+0x4f8], R8 ;  /* 0x0004f80801007387 */ /* 0x000be80000100800 */
[----:B0-----:R-:W3:Y:S01]  /*12de0*/  LDL.LU R13, [R1+0x2d4] ;  /* 0x0002d400010d7983 */ /* 0x001ee20000300800 */
[----:B------:R-:W-:Y:S01]  /*12df0*/  @!P0 IMAD.IADD R3, R3, 0x1, -R26 ;  /* 0x0000000103038824 */ /* 0x000fe200078e0a1a */
[----:B------:R-:W-:-:S02]  /*12e00*/  ISETP.GE.AND P0, PT, R12, RZ, PT ;  /* 0x000000ff0c00720c */ /* 0x000fc40003f06270 */
[----:B------:R0:W-:Y:S04]  /*12e10*/  STL [R1+0x4f4], R9 ;  /* 0x0004f40901007387 */ /* 0x0001e80000100800 */
[----:B------:R-:W4:Y:S01]  /*12e20*/  LDL R12, [R1+0x298] ;  /* 0x00029800010c7983 */ /* 0x000f220000100800 */
[----:B-----5:R-:W-:-:S03]  /*12e30*/  IABS R8, R15 ;  /* 0x0000000f00087213 */ /* 0x020fc60000000000 */
[----:B------:R-:W5:Y:S01]  /*12e40*/  LDL R14, [R1+0x29c] ;  /* 0x00029c00010e7983 */ /* 0x000f620000100800 */
[----:B------:R-:W-:-:S03]  /*12e50*/  ISETP.GE.AND P4, PT, R15, RZ, PT ;  /* 0x000000ff0f00720c */ /* 0x000fc60003f86270 */
[----:B------:R-:W5:Y:S01]  /*12e60*/  LDL R15, [R1+0x2a0] ;  /* 0x0002a000010f7983 */ /* 0x000f620000100800 */
[----:B------:R-:W-:Y:S01]  /*12e70*/  ISETP.GT.U32.AND P6, PT, R26, R6, PT ;  /* 0x000000061a00720c */ /* 0x000fe20003fc4070 */
[----:B0-----:R-:W-:-:S04]  /*12e80*/  IMAD.HI.U32 R9, R2, R0, RZ ;  /* 0x0000000002097227 */ /* 0x001fc800078e00ff */
[----:B------:R-:W-:Y:S02]  /*12e90*/  @!P3 IMAD.MOV R3, RZ, RZ, -R3 ;  /* 0x000000ffff03b224 */ /* 0x000fe400078e0a03 */
[----:B------:R-:W-:-:S06]  /*12ea0*/  IMAD.HI.U32 R11, R2, R8, RZ ;  /* 0x00000008020b7227 */ /* 0x000fcc00078e00ff */
[----:B------:R-:W-:Y:S01]  /*12eb0*/  @!P6 IMAD.IADD R6, R6, 0x1, -R26 ;  /* 0x000000010606e824 */ /* 0x000fe200078e0a1a */
[----:B------:R-:W-:Y:S01]  /*12ec0*/  ISETP.GT.U32.AND P6, PT, R26, R4, PT ;  /* 0x000000041a00720c */ /* 0x000fe20003fc4070 */
[----:B------:R-:W-:-:S03]  /*12ed0*/  IMAD.MOV R9, RZ, RZ, -R9 ;  /* 0x000000ffff097224 */ /* 0x000fc600078e0a09 */
[C---:B------:R-:W-:Y:S01]  /*12ee0*/  ISETP.GT.U32.AND P3, PT, R26.reuse, R6, PT ;  /* 0x000000061a00720c */ /* 0x040fe20003f64070 */
[----:B------:R-:W-:Y:S02]  /*12ef0*/  IMAD.MOV R11, RZ, RZ, -R11 ;  /* 0x000000ffff0b7224 */ /* 0x000fe400078e0a0b */
[----:B------:R-:W-:Y:S01]  /*12f00*/  IMAD R0, R26, R9, R0 ;  /* 0x000000091a007224 */ /* 0x000fe200078e0200 */
[----:B------:R0:W-:Y:S01]  /*12f10*/  STL [R1+0x4e8], R3 ;  /* 0x0004e80301007387 */ /* 0x0001e20000100800 */
[----:B------:R-:W-:-:S04]  /*12f20*/  @!P1 IMAD.MOV R7, RZ, RZ, -R7 ;  /* 0x000000ffff079224 */ /* 0x000fc800078e0a07 */
[----:B------:R-:W-:Y:S01]  /*12f30*/  @!P6 IMAD.IADD R4, R4, 0x1, -R26 ;  /* 0x000000010404e824 */ /* 0x000fe200078e0a1a */
[C---:B------:R-:W-:Y:S01]  /*12f40*/  ISETP.GT.U32.AND P6, PT, R26.reuse, R0, PT ;  /* 0x000000001a00720c */ /* 0x040fe20003fc4070 */
[----:B0-----:R-:W-:Y:S02]  /*12f50*/  IMAD R3, R26, R11, R8 ;  /* 0x0000000b1a037224 */ /* 0x001fe400078e0208 */
[----:B------:R-:W-:-:S03]  /*12f60*/  @!P3 IMAD.IADD R6, R6, 0x1, -R26 ;  /* 0x000000010606b824 */ /* 0x000fc600078e0a1a */
[----:B------:R-:W-:Y:S01]  /*12f70*/  ISETP.GT.U32.AND P3, PT, R26, R3, PT ;  /* 0x000000031a00720c */ /* 0x000fe20003f64070 */
[----:B------:R-:W-:Y:S06]  /*12f80*/  STL [R1+0x4e4], R7 ;  /* 0x0004e40701007387 */ /* 0x000fec0000100800 */
[----:B------:R-:W-:Y:S01]  /*12f90*/  @!P6 IMAD.IADD R0, R0, 0x1, -R26 ;  /* 0x000000010000e824 */ /* 0x000fe200078e0a1a */
[----:B------:R0:W-:Y:S01]  /*12fa0*/  STL [R1+0x531c], R22 ;  /* 0x00531c1601007387 */ /* 0x0001e20000100800 */
[----:B------:R-:W-:-:S04]  /*12fb0*/  IABS R11, R17 ;  /* 0x00000011000b7213 */ /* 0x000fc80000000000 */
[----:B------:R-:W-:Y:S01]  /*12fc0*/  @!P3 IMAD.IADD R3, R3, 0x1, -R26 ;  /* 0x000000010303b824 */ /* 0x000fe200078e0a1a */
[----:B------:R-:W-:Y:S01]  /*12fd0*/  ISETP.GT.U32.AND P3, PT, R26, R0, PT ;  /* 0x000000001a00720c */ /* 0x000fe20003f64070 */
[----:B0-----:R-:W-:Y:S02]  /*12fe0*/  IMAD.MOV.U32 R22, RZ, RZ, R4 ;  /* 0x000000ffff167224 */ /* 0x001fe400078e0004 */
[----:B------:R-:W-:Y:S01]  /*12ff0*/  @!P0 IMAD.MOV R6, RZ, RZ, -R6 ;  /* 0x000000ffff068224 */ /* 0x000fe200078e0a06 */
[----:B------:R-:W5:Y:S09]  /*13000*/  LDL.LU R4, [R1+0x298] ;  /* 0x0002980001047983 */ /* 0x000f720000300800 */
[----:B------:R-:W-:Y:S01]  /*13010*/  @!P3 IMAD.IADD R0, R0, 0x1, -R26 ;  /* 0x000000010000b824 */ /* 0x000fe200078e0a1a */
[----:B--2---:R-:W-:-:S02]  /*13020*/  ISETP.GE.AND P2, PT, R10, RZ, PT ;  /* 0x000000ff0a00720c */ /* 0x004fc40003f46270 */
[----:B---3--:R-:W-:-:S05]  /*13030*/  IABS R10, R13 ;  /* 0x0000000d000a7213 */ /* 0x008fca0000000000 */
[----:B------:R-:W-:Y:S01]  /*13040*/  IMAD.MOV.U32 R7, RZ, RZ, R10 ;  /* 0x000000ffff077224 */ /* 0x000fe200078e000a */
[----:B----4-:R-:W-:-:S03]  /*13050*/  IABS R8, R12 ;  /* 0x0000000c00087213 */ /* 0x010fc60000000000 */
[----:B------:R-:W-:Y:S01]  /*13060*/  IMAD.HI.U32 R12, R2, R7, RZ ;  /* 0x00000007020c7227 */ /* 0x000fe200078e00ff */
[----:B-----5:R-:W-:-:S03]  /*13070*/  IABS R9, R14 ;  /* 0x0000000e00097213 */ /* 0x020fc60000000000 */
[----:B------:R-:W-:Y:S01]  /*13080*/  IMAD.MOV R12, RZ, RZ, -R12 ;  /* 0x000000ffff0c7224 */ /* 0x000fe200078e0a0c */
[----:B------:R-:W-:Y:S01]  /*13090*/  ISETP.GE.AND P1, PT, R13, RZ, PT ;  /* 0x000000ff0d00720c */ /* 0x000fe20003f26270 */
[----:B------:R-:W-:Y:S01]  /*130a0*/  @!P2 IMAD.MOV R22, RZ, RZ, -R22 ;  /* 0x000000ffff16a224 */ /* 0x000fe200078e0a16 */
[----:B------:R-:W-:Y:S01]  /*130b0*/  IABS R10, R15 ;  /* 0x0000000f000a7213 */ /* 0x000fe20000000000 */
[----:B------:R-:W-:Y:S02]  /*130c0*/  IMAD R7, R26, R12, R7 ;  /* 0x0000000c1a077224 */ /* 0x000fe400078e0207 */
[----:B------:R-:W-:-:S04]  /*130d0*/  IMAD.HI.U32 R12, R2, R8, RZ ;  /* 0x00000008020c7227 */ /* 0x000fc800078e00ff */
[C---:B------:R-:W-:Y:S01]  /*130e0*/  IMAD.HI.U32 R13, R2.reuse, R9, RZ ;  /* 0x00000009020d7227 */ /* 0x040fe200078e00ff */
[----:B------:R0:W-:Y:S03]  /*130f0*/  STL [R1+0x4d8], R22 ;  /* 0x0004d81601007387 */ /* 0x0001e60000100800 */
[----:B------:R-:W-:-:S04]  /*13100*/  IMAD.HI.U32 R15, R2, R11, RZ ;  /* 0x0000000b020f7227 */ /* 0x000fc800078e00ff */
[----:B------:R-:W-:Y:S02]  /*13110*/  IMAD.MOV R12, RZ, RZ, -R12 ;  /* 0x000000ffff0c7224 */ /* 0x000fe400078e0a0c */
[----:B------:R-:W-:Y:S01]  /*13120*/  IMAD.HI.U32 R14, R2, R10, RZ ;  /* 0x0000000a020e7227 */ /* 0x000fe200078e00ff */
[----:B0-----:R-:W2:Y:S03]  /*13130*/  LDL.LU R22, [R1+0x531c] ;  /* 0x00531c0001167983 */ /* 0x001ea60000300800 */
[----:B------:R-:W-:Y:S01]  /*13140*/  IMAD.MOV R13, RZ, RZ, -R13 ;  /* 0x000000ffff0d7224 */ /* 0x000fe200078e0a0d */
[----:B------:R0:W-:Y:S01]  /*13150*/  STL [R1+0x4d4], R6 ;  /* 0x0004d40601007387 */ /* 0x0001e20000100800 */
[----:B------:R-:W-:Y:S02]  /*13160*/  IMAD.MOV R15, RZ, RZ, -R15 ;  /* 0x000000ffff0f7224 */ /* 0x000fe400078e0a0f */
[----:B------:R-:W-:-:S02]  /*13170*/  IMAD.MOV R14, RZ, RZ, -R14 ;  /* 0x000000ffff0e7224 */ /* 0x000fc400078e0a0e */
[C---:B------:R-:W-:Y:S02]  /*13180*/  IMAD R8, R26.reuse, R12, R8 ;  /* 0x0000000c1a087224 */ /* 0x040fe400078e0208 */
[C---:B------:R-:W-:Y:S02]  /*13190*/  IMAD R9, R26.reuse, R13, R9 ;  /* 0x0000000d1a097224 */ /* 0x040fe400078e0209 */
[----:B0-----:R-:W-:Y:S02]  /*131a0*/  IMAD.MOV.U32 R6, RZ, RZ, R17 ;  /* 0x000000ffff067224 */ /* 0x001fe400078e0011 */
[----:B------:R-:W3:Y:S01]  /*131b0*/  LDL.LU R17, [R1+0x2b0] ;  /* 0x0002b00001117983 */ /* 0x000ee20000300800 */
[----:B------:R-:W-:-:S03]  /*131c0*/  IMAD R10, R26, R14, R10 ;  /* 0x0000000e1a0a7224 */ /* 0x000fc600078e020a */
[----:B------:R-:W4:Y:S01]  /*131d0*/  LDL.LU R12, [R1+0x2a0] ;  /* 0x0002a000010c7983 */ /* 0x000f220000300800 */
[----:B------:R-:W-:-:S03]  /*131e0*/  IMAD R11, R26, R15, R11 ;  /* 0x0000000f1a0b7224 */ /* 0x000fc600078e020b */
[----:B------:R-:W5:Y:S01]  /*131f0*/  LDL.LU R13, [R1+0x2a8] ;  /* 0x0002a800010d7983 */ /* 0x000f620000300800 */
[----:B------:R-:W-:-:S03]  /*13200*/  IMAD.MOV.U32 R14, RZ, RZ, R0 ;  /* 0x000000ffff0e7224 */ /* 0x000fc600078e0000 */
[----:B------:R-:W2:Y:S04]  /*13210*/  LDL.LU R15, [R1+0x2ac] ;  /* 0x0002ac00010f7983 */ /* 0x000ea80000300800 */
[----:B------:R-:W3:Y:S01]  /*13220*/  LDL.LU R0, [R1+0x29c] ;  /* 0x00029c0001007983 */ /* 0x000ee20000300800 */
[C---:B------:R-:W-:Y:S02]  /*13230*/  ISETP.GT.U32.AND P6, PT, R26.reuse, R7, PT ;  /* 0x000000071a00720c */ /* 0x040fe40003fc4070 */
[----:B------:R-:W-:-:S11]  /*13240*/  ISETP.GT.U32.AND P2, PT, R26, R3, PT ;  /* 0x000000031a00720c */ /* 0x000fd60003f44070 */
[----:B------:R-:W-:-:S05]  /*13250*/  @!P6 IMAD.IADD R7, R7, 0x1, -R26 ;  /* 0x000000010707e824 */ /* 0x000fca00078e0a1a */
[C---:B------:R-:W-:Y:S02]  /*13260*/  ISETP.GT.U32.AND P6, PT, R26.reuse, R7, PT ;  /* 0x000000071a00720c */ /* 0x040fe40003fc4070 */
[----:B------:R-:W-:Y:S01]  /*13270*/  ISETP.GT.U32.AND P3, PT, R26, R8, PT ;  /* 0x000000081a00720c */ /* 0x000fe20003f64070 */
[----:B------:R-:W-:Y:S02]  /*13280*/  @!P2 IMAD.IADD R3, R3, 0x1, -R26 ;  /* 0x000000010303a824 */ /* 0x000fe400078e0a1a */
[----:B------:R-:W-:Y:S01]  /*13290*/  @!P5 IMAD.MOV R14, RZ, RZ, -R14 ;  /* 0x000000ffff0ed224 */ /* 0x000fe200078e0a0e */
[----:B------:R-:W-:Y:S01]  /*132a0*/  ISETP.GE.AND P0, PT, R4, RZ, PT ;  /* 0x000000ff0400720c */ /* 0x000fe20003f06270 */
[----:B------:R-:W-:-:S03]  /*132b0*/  @!P4 IMAD.MOV R3, RZ, RZ, -R3 ;  /* 0x000000ffff03c224 */ /* 0x000fc600078e0a03 */
[----:B------:R0:W-:Y:S03]  /*132c0*/  STL [R1+0x4d0], R14 ;  /* 0x0004d00e01007387 */ /* 0x0001e60000100800 */
[--C-:B------:R-:W-:Y:S02]  /*132d0*/  @!P6 IMAD.IADD R7, R7, 0x1, -R26.reuse ;  /* 0x000000010707e824 */ /* 0x100fe400078e0a1a */
[----:B------:R-:W-:Y:S02]  /*132e0*/  @!P3 IMAD.IADD R8, R8, 0x1, -R26 ;  /* 0x000000010808b824 */ /* 0x000fe400078e0a1a */
[----:B------:R-:W-:Y:S01]  /*132f0*/  @!P1 IMAD.MOV R7, RZ, RZ, -R7 ;  /* 0x000000ffff079224 */ /* 0x000fe200078e0a07 */
[----:B0-----:R-:W3:Y:S04]  /*13300*/  LDL.LU R14, [R1+0x2b8] ;  /* 0x0002b800010e7983 */ /* 0x001ee80000300800 */
[----:B------:R2:W-:Y:S04]  /*13310*/  STL [R1+0x4cc], R3 ;  /* 0x0004cc0301007387 */ /* 0x0005e80000100800 */
[----:B------:R-:W-:Y:S01]  /*13320*/  STL [R1+0x4c8], R7 ;  /* 0x0004c80701007387 */ /* 0x000fe20000100800 */
[----:B-----5:R-:W-:-:S02]  /*13330*/  IABS R4, R13 ;  /* 0x0000000d00047213 */ /* 0x020fc40000000000 */
[----:B----4-:R-:W-:Y:S02]  /*13340*/  ISETP.GE.AND P3, PT, R12, RZ, PT ;  /* 0x000000ff0c00720c */ /* 0x010fe40003f66270 */
[----:B--2---:R-:W-:Y:S02]  /*13350*/  IABS R3, R15 ;  /* 0x0000000f00037213 */ /* 0x004fe40000000000 */
[----:B---3--:R-:W-:Y:S01]  /*13360*/  ISETP.GE.AND P4, PT, R0, RZ, PT ;  /* 0x000000ff0000720c */ /* 0x008fe20003f86270 */
        /* <DEDUP_REMOVED lines=32> */
[----:B------:R0:W-:Y:S03]  /*13570*/  STL [R1+0x4c0], R9 ;  /* 0x0004c00901007387 */ /* 0x0001e60000100800 */
        /* <DEDUP_REMOVED lines=22> */
[----:B------:R-:W-:Y:S01]  /*136e0*/  STL [R1+0x4b8], R11 ;  /* 0x0004b80b01007387 */ /* 0x000fe20000100800 */
        /* <DEDUP_REMOVED lines=11> */
[----:B------:R-:W-:-:S12]  /*137a0*/  IMAD.HI.U32 R7, R2, R6, RZ ;  /* 0x0000000602077227 */ /* 0x000fd800078e00ff */
[----:B------:R-:W-:Y:S01]  /*137b0*/  @!P4 IMAD.IADD R3, R3, 0x1, -R26 ;  /* 0x000000010303c824 */ /* 0x000fe200078e0a1a */
[----:B--2---:R0:W-:Y:S04]  /*137c0*/  STL [R1+0x5314], R17 ;  /* 0x0053141101007387 */ /* 0x0041e80000100800 */
[----:B0-----:R-:W2:Y:S01]  /*137d0*/  LDL.LU R17, [R1+0x2bc] ;  /* 0x0002bc0001117983 */ /* 0x001ea20000300800 */
[----:B------:R-:W-:Y:S01]  /*137e0*/  ISETP.GT.U32.AND P4, PT, R26, R3, PT ;  /* 0x000000031a00720c */ /* 0x000fe20003f84070 */
[----:B------:R-:W-:-:S04]  /*137f0*/  IMAD.MOV R7, RZ, RZ, -R7 ;  /* 0x000000ffff077224 */ /* 0x000fc800078e0a07 */
[----:B------:R-:W-:-:S08]  /*13800*/  IMAD R6, R26, R7, R6 ;  /* 0x000000071a067224 */ /* 0x000fd000078e0206 */
[----:B------:R-:W-:Y:S01]  /*13810*/  @!P4 IMAD.IADD R3, R3, 0x1, -R26 ;  /* 0x000000010303c824 */ /* 0x000fe200078e0a1a */
[----:B------:R-:W-:Y:S01]  /*13820*/  ISETP.GT.U32.AND P4, PT, R26, R6, PT ;  /* 0x000000061a00720c */ /* 0x000fe20003f84070 */
[----:B------:R-:W-:Y:S01]  /*13830*/  IMAD.HI.U32 R11, R2, R9, RZ ;  /* 0x00000009020b7227 */ /* 0x000fe200078e00ff */
[----:B---3--:R-:W-:-:S03]  /*13840*/  ISETP.GE.AND P1, PT, R15, RZ, PT ;  /* 0x000000ff0f00720c */ /* 0x008fc60003f26270 */
[----:B------:R-:W-:Y:S01]  /*13850*/  IMAD.MOV R11, RZ, RZ, -R11 ;  /* 0x000000ffff0b7224 */ /* 0x000fe200078e0a0b */
[----:B------:R-:W-:Y:S02]  /*13860*/  IABS R7, R15 ;  /* 0x0000000f00077213 */ /* 0x000fe40000000000 */
[----:B------:R-:W3:Y:S01]  /*13870*/  LDL R15, [R1+0x2d0] ;  /* 0x0002d000010f7983 */ /* 0x000ee20000100800 */
[----:B------:R-:W-:-:S04]  /*13880*/  IMAD R9, R26, R11, R9 ;  /* 0x0000000b1a097224 */ /* 0x000fc800078e0209 */
[----:B------:R-:W-:Y:S02]  /*13890*/  @!P4 IMAD.IADD R6, R6, 0x1, -R26 ;  /* 0x000000010606c824 */ /* 0x000fe400078e0a1a */
[----:B------:R-:W-:-:S04]  /*138a0*/  IMAD.HI.U32 R13, R2, R12, RZ ;  /* 0x0000000c020d7227 */ /* 0x000fc800078e00ff */
[----:B------:R-:W-:-:S04]  /*138b0*/  IMAD.MOV R13, RZ, RZ, -R13 ;  /* 0x000000ffff0d7224 */ /* 0x000fc800078e0a0d */
[C---:B------:R-:W-:Y:S01]  /*138c0*/  IMAD R12, R26.reuse, R13, R12 ;  /* 0x0000000d1a0c7224 */ /* 0x040fe200078e020c */
[----:B--2---:R-:W-:Y:S02]  /*138d0*/  IABS R8, R17 ;  /* 0x0000001100087213 */ /* 0x004fe40000000000 */
[----:B------:R-:W-:Y:S02]  /*138e0*/  ISETP.GE.AND P4, PT, R17, RZ, PT ;  /* 0x000000ff1100720c */ /* 0x000fe40003f86270 */
[----:B------:R-:W2:Y:S04]  /*138f0*/  LDL.LU R17, [R1+0x5314] ;  /* 0x0053140001117983 */ /* 0x000ea80000300800 */
[----:B------:R-:W5:Y:S01]  /*13900*/  LDL R11, [R1+0x2cc] ;  /* 0x0002cc00010b7983 */ /* 0x000f620000100800 */
[----:B------:R-:W-:Y:S01]  /*13910*/  ISETP.GT.U32.AND P6, PT, R26, R12, PT ;  /* 0x0000000c1a00720c */ /* 0x000fe20003fc4070 */
[----:B------:R-:W-:-:S04]  /*13920*/  IMAD.HI.U32 R10, R2, R7, RZ ;  /* 0x00000007020a7227 */ /* 0x000fc800078e00ff */
[----:B------:R-:W-:-:S04]  /*13930*/  IMAD.MOV R10, RZ, RZ, -R10 ;  /* 0x000000ffff0a7224 */ /* 0x000fc800078e0a0a */
[----:B------:R-:W-:Y:S02]  /*13940*/  IMAD R7, R26, R10, R7 ;  /* 0x0000000a1a077224 */ /* 0x000fe400078e0207 */
[----:B------:R-:W-:-:S04]  /*13950*/  IMAD.HI.U32 R10, R2, R8, RZ ;  /* 0x00000008020a7227 */ /* 0x000fc800078e00ff */
[----:B------:R-:W-:Y:S02]  /*13960*/  @!P6 IMAD.IADD R12, R12, 0x1, -R26 ;  /* 0x000000010c0ce824 */ /* 0x000fe400078e0a1a */
[----:B------:R-:W-:-:S03]  /*13970*/  IMAD.MOV R10, RZ, RZ, -R10 ;  /* 0x000000ffff0a7224 */ /* 0x000fc600078e0a0a */
[C---:B------:R-:W-:Y:S01]  /*13980*/  ISETP.GT.U32.AND P6, PT, R26.reuse, R12, PT ;  /* 0x0000000c1a00720c */ /* 0x040fe20003fc4070 */
[----:B------:R-:W-:Y:S02]  /*13990*/  IMAD R8, R26, R10, R8 ;  /* 0x0000000a1a087224 */ /* 0x000fe400078e0208 */
[----:B------:R-:W3:Y:S01]  /*139a0*/  LDL R10, [R1+0x2c8] ;  /* 0x0002c800010a7983 */ /* 0x000ee20000100800 */
[----:B------:R-:W-:-:S09]  /*139b0*/  @!P3 IMAD.MOV R3, RZ, RZ, -R3 ;  /* 0x000000ffff03b224 */ /* 0x000fd200078e0a03 */
[----:B------:R-:W-:Y:S01]  /*139c0*/  @!P6 IMAD.IADD R12, R12, 0x1, -R26 ;  /* 0x000000010c0ce824 */ /* 0x000fe200078e0a1a */
[----:B------:R5:W-:Y:S03]  /*139d0*/  STL [R1+0x4ac], R3 ;  /* 0x0004ac0301007387 */ /* 0x000be60000100800 */
[----:B------:R-:W-:Y:S01]  /*139e0*/  @!P2 IMAD.MOV R12, RZ, RZ, -R12 ;  /* 0x000000ffff0ca224 */ /* 0x000fe200078e0a0c */
[----:B------:R-:W-:Y:S01]  /*139f0*/  IABS R0, R19 ;  /* 0x0000001300007213 */ /* 0x000fe20000000000 */
[----:B--2---:R0:W-:Y:S01]  /*13a00*/  STL [R1+0x5308], R17 ;  /* 0x0053081101007387 */ /* 0x0041e20000100800 */
[----:B-----5:R-:W-:-:S03]  /*13a10*/  IABS R3, R11 ;  /* 0x0000000b00037213 */ /* 0x020fc60000000000 */
[----:B------:R1:W-:Y:S01]  /*13a20*/  STL [R1+0x4a8], R12 ;  /* 0x0004a80c01007387 */ /* 0x0003e20000100800 */
[----:B------:R-:W-:Y:S01]  /*13a30*/  IABS R11, R17 ;  /* 0x00000011000b7213 */ /* 0x000fe20000000000 */
[----:B0-----:R-:W-:Y:S02]  /*13a40*/  IMAD.MOV.U32 R17, RZ, RZ, R19 ;  /* 0x000000ffff117224 */ /* 0x001fe400078e0013 */
[----:B------:R-:W2:Y:S01]  /*13a50*/  LDL.LU R19, [R1+0x2dc] ;  /* 0x0002dc0001137983 */ /* 0x000ea20000300800 */
[----:B------:R-:W-:Y:S02]  /*13a60*/  ISETP.GT.U32.AND P6, PT, R26, R7, PT ;  /* 0x000000071a00720c */ /* 0x000fe40003fc4070 */
[----:B----4-:R-:W-:-:S05]  /*13a70*/  IABS R4, R14 ;  /* 0x0000000e00047213 */ /* 0x010fca0000000000 */
[----:B------:R-:W-:-:S06]  /*13a80*/  IMAD.HI.U32 R14, R2, R4, RZ ;  /* 0x00000004020e7227 */ /* 0x000fcc00078e00ff */
[----:B------:R-:W-:Y:S01]  /*13a90*/  @!P6 IMAD.IADD R7, R7, 0x1, -R26 ;  /* 0x000000010707e824 */ /* 0x000fe200078e0a1a */
[----:B------:R-:W-:Y:S01]  /*13aa0*/  ISETP.GT.U32.AND P6, PT, R26, R6, PT ;  /* 0x000000061a00720c */ /* 0x000fe20003fc4070 */
[----:B------:R-:W-:Y:S02]  /*13ab0*/  IMAD.MOV R14, RZ, RZ, -R14 ;  /* 0x000000ffff0e7224 */ /* 0x000fe400078e0a0e */
[----:B------:R-:W-:Y:S01]  /*13ac0*/  IMAD.HI.U32 R13, R2, R0, RZ ;  /* 0x00000000020d7227 */ /* 0x000fe200078e00ff */
[----:B------:R-:W-:-:S03]  /*13ad0*/  ISETP.GT.U32.AND P3, PT, R26, R7, PT ;  /* 0x000000071a00720c */ /* 0x000fc60003f64070 */
[----:B------:R-:W-:Y:S01]  /*13ae0*/  IMAD R4, R26, R14, R4 ;  /* 0x0000000e1a047224 */ /* 0x000fe200078e0204 */
[----:B---3--:R-:W-:Y:S01]  /*13af0*/  IABS R14, R10 ;  /* 0x0000000a000e7213 */ /* 0x008fe20000000000 */
[----:B------:R-:W-:Y:S01]  /*13b00*/  IMAD.MOV R13, RZ, RZ, -R13 ;  /* 0x000000ffff0d7224 */ /* 0x000fe200078e0a0d */
[----:B------:R-:W-:-:S03]  /*13b10*/  IABS R10, R15 ;  /* 0x0000000f000a7213 */ /* 0x000fc60000000000 */
[----:B------:R-:W-:Y:S02]  /*13b20*/  IMAD R0, R26, R13, R0 ;  /* 0x0000000d1a007224 */ /* 0x000fe400078e0200 */
[----:B------:R-:W-:-:S04]  /*13b30*/  IMAD.HI.U32 R13, R2, R3, RZ ;  /* 0x00000003020d7227 */ /* 0x000fc800078e00ff */
[----:B-1----:R-:W-:-:S04]  /*13b40*/  IMAD.HI.U32 R12, R2, R10, RZ ;  /* 0x0000000a020c7227 */ /* 0x002fc800078e00ff */
[--C-:B------:R-:W-:Y:S02]  /*13b50*/  @!P6 IMAD.IADD R6, R6, 0x1, -R26.reuse ;  /* 0x000000010606e824 */ /* 0x100fe400078e0a1a */
[----:B------:R-:W-:Y:S02]  /*13b60*/  IMAD.MOV R13, RZ, RZ, -R13 ;  /* 0x000000ffff0d7224 */ /* 0x000fe400078e0a0d */
[----:B------:R-:W-:Y:S02]  /*13b70*/  @!P3 IMAD.IADD R7, R7, 0x1, -R26 ;  /* 0x000000010707b824 */ /* 0x000fe400078e0a1a */
[----:B------:R-:W-:Y:S02]  /*13b80*/  IMAD.MOV R12, RZ, RZ, -R12 ;  /* 0x000000ffff0c7224 */ /* 0x000fe400078e0a0c */
[----:B------:R-:W-:Y:S02]  /*13b90*/  @!P0 IMAD.MOV R6, RZ, RZ, -R6 ;  /* 0x000000ffff068224 */ /* 0x000fe400078e0a06 */
[----:B------:R-:W-:-:S02]  /*13ba0*/  IMAD R3, R26, R13, R3 ;  /* 0x0000000d1a037224 */ /* 0x000fc400078e0203 */
[----:B------:R-:W-:Y:S01]  /*13bb0*/  @!P1 IMAD.MOV R7, RZ, RZ, -R7 ;  /* 0x000000ffff079224 */ /* 0x000fe200078e0a07 */
[----:B------:R-:W3:Y:S01]  /*13bc0*/  LDL.LU R13, [R1+0x2c0] ;  /* 0x0002c000010d7983 */ /* 0x000ee20000300800 */
[----:B------:R-:W-:-:S03]  /*13bd0*/  IMAD R10, R26, R12, R10 ;  /* 0x0000000c1a0a7224 */ /* 0x000fc600078e020a */
[----:B------:R-:W4:Y:S04]  /*13be0*/  LDL R12, [R1+0x2e0] ;  /* 0x0002e000010c7983 */ /* 0x000f280000100800 */
[----:B------:R0:W-:Y:S04]  /*13bf0*/  STL [R1+0x4a4], R6 ;  /* 0x0004a40601007387 */ /* 0x0001e80000100800 */
[----:B--2---:R1:W-:Y:S01]  /*13c00*/  STL [R1+0x530c], R19 ;  /* 0x00530c1301007387 */ /* 0x0043e20000100800 */
[----:B0-----:R-:W-:-:S03]  /*13c10*/  IABS R6, R19 ;  /* 0x0000001300067213 */ /* 0x001fc60000000000 */
[----:B------:R-:W-:Y:S04]  /*13c20*/  STL [R1+0x4a0], R7 ;  /* 0x0004a00701007387 */ /* 0x000fe80000100800 */
[----:B-1----:R-:W2:Y:S01]  /*13c30*/  LDL.LU R19, [R1+0x2c8] ;  /* 0x0002c80001137983 */ /* 0x002ea20000300800 */
[----:B------:R-:W-:Y:S01]  /*13c40*/  ISETP.GT.U32.AND P6, PT, R26, R8, PT ;  /* 0x000000081a00720c */ /* 0x000fe20003fc4070 */
[----:B------:R-:W-:-:S04]  /*13c50*/  IMAD.HI.U32 R15, R2, R14, RZ ;  /* 0x0000000e020f7227 */ /* 0x000fc800078e00ff */
[----:B------:R-:W-:-:S04]  /*13c60*/  IMAD.MOV R15, RZ, RZ, -R15 ;  /* 0x000000ffff0f7224 */ /* 0x000fc800078e0a0f */
[----:B------:R-:W-:-:S04]  /*13c70*/  IMAD R14, R26, R15, R14 ;  /* 0x0000000f1a0e7224 */ /* 0x000fc800078e020e */
[----:B------:R-:W-:Y:S01]  /*13c80*/  @!P6 IMAD.IADD R8, R8, 0x1, -R26 ;  /* 0x000000010808e824 */ /* 0x000fe200078e0a1a */
[----:B------:R-:W-:Y:S01]  /*13c90*/  ISETP.GT.U32.AND P6, PT, R26, R14, PT ;  /* 0x0000000e1a00720c */ /* 0x000fe20003fc4070 */
[----:B------:R-:W-:-:S12]  /*13ca0*/  IMAD.HI.U32 R15, R2, R11, RZ ;  /* 0x0000000b020f7227 */ /* 0x000fd800078e00ff */
[----:B------:R-:W-:-:S05]  /*13cb0*/  @!P6 IMAD.IADD R14, R14, 0x1, -R26 ;  /* 0x000000010e0ee824 */ /* 0x000fca00078e0a1a */
[----:B------:R-:W-:Y:S01]  /*13cc0*/  ISETP.GT.U32.AND P1, PT, R26, R14, PT ;  /* 0x0000000e1a00720c */ /* 0x000fe20003f24070 */
[----:B------:R-:W-:-:S04]  /*13cd0*/  IMAD.MOV R15, RZ, RZ, -R15 ;  /* 0x000000ffff0f7224 */ /* 0x000fc800078e0a0f */
        /* <DEDUP_REMOVED lines=11> */
[----:B------:R-:W-:Y:S01]  /*13d90*/  ISETP.GT.U32.AND P2, PT, R26, R0, PT ;  /* 0x000000001a00720c */ /* 0x000fe20003f44070 */
        /* <DEDUP_REMOVED lines=9> */
[----:B----4-:R-:W-:Y:S01]  /*13e30*/  IABS R7, R12 ;  /* 0x0000000c00077213 */ /* 0x010fe20000000000 */
[----:B------:R-:W-:-:S04]  /*13e40*/  IMAD.HI.U32 R12, R2, R6, RZ ;  /* 0x00000006020c7227 */ /* 0x000fc800078e00ff */
[----:B------:R-:W-:Y:S01]  /*13e50*/  @!P2 IMAD.IADD R4, R4, 0x1, -R26 ;  /* 0x000000010404a824 */ /* 0x000fe200078e0a1a */
[----:B---3--:R-:W-:Y:S01]  /*13e60*/  ISETP.GE.AND P2, PT, R13, RZ, PT ;  /* 0x000000ff0d00720c */ /* 0x008fe20003f46270 */
        /* <DEDUP_REMOVED lines=17> */
[C---:B------:R-:W-:Y:S01]  /*13f80*/  ISETP.GT.U32.AND P6, PT, R26.reuse, R11, PT ;  /* 0x0000000b1a00720c */ /* 0x040fe20003fc4070 */
[----:B------:R-:W-:Y:S02]  /*13f90*/  @!P4 IMAD.MOV R8, RZ, RZ, -R8 ;  /* 0x000000ffff08c224 */ /* 0x000fe400078e0a08 */
[----:B------:R-:W-:Y:S01]  /*13fa0*/  @!P2 IMAD.MOV R4, RZ, RZ, -R4 ;  /* 0x000000ffff04a224 */ /* 0x000fe200078e0a04 */
[----:B------:R-:W-:Y:S04]  /*13fb0*/  STL [R1+0x49c], R9 ;  /* 0x00049c0901007387 */ /* 0x000fe80000100800 */
[----:B------:R0:W-:Y:S05]  /*13fc0*/  STL [R1+0x498], R8 ;  /* 0x0004980801007387 */ /* 0x0001ea0000100800 */
[----:B------:R-:W-:Y:S01]  /*13fd0*/  @!P6 IMAD.IADD R11, R11, 0x1, -R26 ;  /* 0x000000010b0be824 */ /* 0x000fe200078e0a1a */
[----:B------:R-:W-:Y:S01]  /*13fe0*/  ISETP.GT.U32.AND P6, PT, R26, R3, PT ;  /* 0x000000031a00720c */ /* 0x000fe20003fc4070 */
[----:B0-----:R-:W5:Y:S04]  /*13ff0*/  LDL.LU R8, [R1+0x2e0] ;  /* 0x0002e00001087983 */ /* 0x001f680000300800 */
[----:B------:R0:W-:Y:S01]  /*14000*/  STL [R1+0x494], R4 ;  /* 0x0004940401007387 */ /* 0x0001e20000100800 */
[----:B------:R-:W-:-:S02]  /*14010*/  @!P1 IMAD.MOV R0, RZ, RZ, -R0 ;  /* 0x000000ffff009224 */ /* 0x000fc400078e0a00 */
[----:B0-----:R-:W-:-:S04]  /*14020*/  IMAD.MOV.U32 R4, RZ, RZ, R14 ;  /* 0x000000ffff047224 */ /* 0x001fc800078e000e */
[----:B------:R-:W-:Y:S01]  /*14030*/  @!P3 IMAD.MOV R4, RZ, RZ, -R4 ;  /* 0x000000ffff04b224 */ /* 0x000fe200078e0a04 */
[----:B------:R-:W-:Y:S01]  /*14040*/  STL [R1+0x490], R0 ;  /* 0x0004900001007387 */ /* 0x000fe20000100800 */
[----:B------:R-:W-:-:S03]  /*14050*/  @!P6 IMAD.IADD R3, R3, 0x1, -R26 ;  /* 0x000000010303e824 */ /* 0x000fc600078e0a1a */
        /* <DEDUP_REMOVED lines=8> */
[----:B------:R-:W-:Y:S02]  /*140e0*/  @!P0 IMAD.MOV R3, RZ, RZ, -R3 ;  /* 0x000000ffff038224 */ /* 0x000fe400078e0a03 */
[----:B------:R-:W-:-:S06]  /*140f0*/  IMAD.MOV.U32 R9, RZ, RZ, R13 ;  /* 0x000000ffff097224 */ /* 0x000fcc00078e000d */
[--C-:B------:R-:W-:Y:S02]  /*14100*/  @!P4 IMAD.IADD R6, R6, 0x1, -R26.reuse ;  /* 0x000000010606c824 */ /* 0x100fe400078e0a1a */
[--C-:B------:R-:W-:Y:S01]  /*14110*/  @!P5 IMAD.IADD R10, R10, 0x1, -R26.reuse ;  /* 0x000000010a0ad824 */ /* 0x100fe200078e0a1a */
[----:B--2---:R-:W-:Y:S01]  /*14120*/  ISETP.GE.AND P5, PT, R19, RZ, PT ;  /* 0x000000ff1300720c */ /* 0x004fe20003fa6270 */
[----:B------:R-:W-:Y:S01]  /*14130*/  @!P2 IMAD.IADD R11, R11, 0x1, -R26 ;  /* 0x000000010b0ba824 */ /* 0x000fe200078e0a1a */
[----:B------:R-:W2:Y:S01]  /*14140*/  LDL.LU R19, [R1+0x2f4] ;  /* 0x0002f40001137983 */ /* 0x000ea20000300800 */
[----:B------:R-:W-:Y:S01]  /*14150*/  ISETP.GT.U32.AND P0, PT, R26, R6, PT ;  /* 0x000000061a00720c */ /* 0x000fe20003f04070 */
[----:B0-----:R-:W-:Y:S02]  /*14160*/  IMAD.MOV.U32 R4, RZ, RZ, R10 ;  /* 0x000000ffff047224 */ /* 0x001fe400078e000a */
[----:B------:R-:W3:Y:S01]  /*14170*/  LDL.LU R13, [R1+0x2f8] ;  /* 0x0002f800010d7983 */ /* 0x000ee20000300800 */
[----:B------:R-:W-:Y:S01]  /*14180*/  IMAD.HI.U32 R0, R2, R15, RZ ;  /* 0x0000000f02007227 */ /* 0x000fe200078e00ff */
[----:B------:R-:W-:-:S02]  /*14190*/  ISETP.GE.AND P4, PT, R9, RZ, PT ;  /* 0x000000ff0900720c */ /* 0x000fc40003f86270 */
[----:B------:R4:W-:Y:S01]  /*141a0*/  STL [R1+0x488], R3 ;  /* 0x0004880301007387 */ /* 0x0009e20000100800 */
[----:B------:R-:W-:Y:S02]  /*141b0*/  IMAD.MOV.U32 R9, RZ, RZ, R11 ;  /* 0x000000ffff097224 */ /* 0x000fe400078e000b */
[----:B------:R-:W-:Y:S02]  /*141c0*/  @!P1 IMAD.MOV R4, RZ, RZ, -R4 ;  /* 0x000000ffff049224 */ /* 0x000fe400078e0a04 */
[----:B------:R-:W-:Y:S02]  /*141d0*/  IMAD.MOV R0, RZ, RZ, -R0 ;  /* 0x000000ffff007224 */ /* 0x000fe400078e0a00 */
[----:B------:R-:W-:Y:S01]  /*141e0*/  @!P6 IMAD.MOV R9, RZ, RZ, -R9 ;  /* 0x000000ffff09e224 */ /* 0x000fe200078e0a09 */
[----:B------:R3:W-:Y:S01]  /*141f0*/  STL [R1+0x484], R4 ;  /* 0x0004840401007387 */ /* 0x0007e20000100800 */
[----:B------:R-:W-:Y:S02]  /*14200*/  IMAD R0, R26, R0, R15 ;  /* 0x000000001a007224 */ /* 0x000fe400078e020f */
[----:B------:R-:W-:Y:S01]  /*14210*/  @!P0 IMAD.IADD R6, R6, 0x1, -R26 ;  /* 0x0000000106068824 */ /* 0x000fe200078e0a1a */
[----:B------:R-:W3:Y:S04]  /*14220*/  LDL.LU R15, [R1+0x300] ;  /* 0x00030000010f7983 */ /* 0x000ee80000300800 */
[----:B------:R-:W-:Y:S01]  /*14230*/  STL [R1+0x480], R9 ;  /* 0x0004800901007387 */ /* 0x000fe20000100800 */
[----:B----4-:R-:W-:-:S05]  /*14240*/  IABS R3, R17 ;  /* 0x0000001100037213 */ /* 0x010fca0000000000 */
[----:B------:R-:W-:Y:S01]  /*14250*/  IMAD.HI.U32 R10, R2, R3, RZ ;  /* 0x00000003020a7227 */ /* 0x000fe200078e00ff */
[----:B------:R-:W-:Y:S02]  /*14260*/  ISETP.GE.AND P0, PT, R17, RZ, PT ;  /* 0x000000ff1100720c */ /* 0x000fe40003f06270 */
[----:B------:R-:W4:Y:S01]  /*14270*/  LDL R17, [R1+0x2fc] ;  /* 0x0002fc0001117983 */ /* 0x000f220000100800 */
[----:B------:R-:W-:-:S04]  /*14280*/  IMAD.MOV R10, RZ, RZ, -R10 ;  /* 0x000000ffff0a7224 */ /* 0x000fc800078e0a0a */
[C---:B------:R-:W-:Y:S02]  /*14290*/  IMAD R3, R26.reuse, R10, R3 ;  /* 0x0000000a1a037224 */ /* 0x040fe400078e0203 */
[----:B------:R-:W4:Y:S04]  /*142a0*/  LDL R10, [R1+0x304] ;  /* 0x00030400010a7983 */ /* 0x000f280000100800 */
[----:B------:R-:W4:Y:S01]  /*142b0*/  LDL.LU R14, [R1+0x308] ;  /* 0x00030800010e7983 */ /* 0x000f220000300800 */
[C---:B------:R-:W-:Y:S02]  /*142c0*/  ISETP.GT.U32.AND P3, PT, R26.reuse, R7, PT ;  /* 0x000000071a00720c */ /* 0x040fe40003f64070 */
[----:B------:R-:W-:Y:S02]  /*142d0*/  ISETP.GT.U32.AND P6, PT, R26, R0, PT ;  /* 0x000000001a00720c */ /* 0x000fe40003fc4070 */
[----:B-----5:R-:W-:-:S09]  /*142e0*/  ISETP.GE.AND P2, PT, R8, RZ, PT ;  /* 0x000000ff0800720c */ /* 0x020fd20003f46270 */
[--C-:B------:R-:W-:Y:S02]  /*142f0*/  @!P3 IMAD.IADD R7, R7, 0x1, -R26.reuse ;  /* 0x000000010707b824 */ /* 0x100fe400078e0a1a */
[----:B------:R-:W-:-:S03]  /*14300*/  @!P6 IMAD.IADD R0, R0, 0x1, -R26 ;  /* 0x000000010000e824 */ /* 0x000fc600078e0a1a */
[C---:B------:R-:W-:Y:S02]  /*14310*/  ISETP.GT.U32.AND P3, PT, R26.reuse, R7, PT ;  /* 0x000000071a00720c */ /* 0x040fe40003f64070 */
[----:B------:R-:W-:Y:S01]  /*14320*/  ISETP.GT.U32.AND P6, PT, R26, R0, PT ;  /* 0x000000001a00720c */ /* 0x000fe20003fc4070 */
[----:B------:R-:W-:-:S10]  /*14330*/  @!P5 IMAD.MOV R6, RZ, RZ, -R6 ;  /* 0x000000ffff06d224 */ /* 0x000fd400078e0a06 */
[--C-:B------:R-:W-:Y:S02]  /*14340*/  @!P3 IMAD.IADD R7, R7, 0x1, -R26.reuse ;  /* 0x000000010707b824 */ /* 0x100fe400078e0a1a */
[----:B------:R-:W-:Y:S02]  /*14350*/  @!P6 IMAD.IADD R0, R0, 0x1, -R26 ;  /* 0x000000010000e824 */ /* 0x000fe400078e0a1a */
[----:B------:R-:W-:Y:S01]  /*14360*/  @!P2 IMAD.MOV R7, RZ, RZ, -R7 ;  /* 0x000000ffff07a224 */ /* 0x000fe200078e0a07 */
[----:B------:R4:W-:Y:S01]  /*14370*/  STL [R1+0x47c], R6 ;  /* 0x00047c0601007387 */ /* 0x0009e20000100800 */
[----:B------:R-:W-:Y:S01]  /*14380*/  @!P4 IMAD.MOV R0, RZ, RZ, -R0 ;  /* 0x000000ffff00c224 */ /* 0x000fe200078e0a00 */
[----:B--2---:R-:W-:Y:S02]  /*14390*/  IABS R8, R19 ;  /* 0x0000001300087213 */ /* 0x004fe40000000000 */
[----:B------:R-:W-:Y:S01]  /*143a0*/  STL [R1+0x478], R7 ;  /* 0x0004780701007387 */ /* 0x000fe20000100800 */
[----:B------:R-:W-:-:S02]  /*143b0*/  ISETP.GE.AND P3, PT, R19, RZ, PT ;  /* 0x000000ff1300720c */ /* 0x000fc40003f66270 */
[----:B---3--:R-:W-:Y:S02]  /*143c0*/  IABS R4, R12 ;  /* 0x0000000c00047213 */ /* 0x008fe40000000000 */
[----:B----4-:R-:W-:Y:S02]  /*143d0*/  IABS R6, R17 ;  /* 0x0000001100067213 */ /* 0x010fe40000000000 */
[----:B------:R-:W2:Y:S04]  /*143e0*/  LDL.LU R17, [R1+0x30c] ;  /* 0x00030c0001117983 */ /* 0x000ea80000300800 */
[----:B------:R-:W3:Y:S04]  /*143f0*/  LDL.LU R19, [R1+0x310] ;  /* 0x0003100001137983 */ /* 0x000ee80000300800 */
[----:B------:R0:W-:Y:S04]  /*14400*/  STL [R1+0x474], R0 ;  /* 0x0004740001007387 */ /* 0x0001e80000100800 */
[----:B------:R1:W-:Y:S01]  /*14410*/  STL [R1+0x5304], R14 ;  /* 0x0053040e01007387 */ /* 0x0003e20000100800 */
[----:B0-----:R-:W-:-:S03]  /*14420*/  IABS R0, R14 ;  /* 0x0000000e00007213 */ /* 0x001fc60000000000 */
[----:B-1----:R-:W4:Y:S01]  /*14430*/  LDL.LU R14, [R1+0x2fc] ;  /* 0x0002fc00010e7983 */ /* 0x002f220000300800 */
[----:B------:R-:W-:-:S04]  /*14440*/  IMAD.HI.U32 R9, R2, R4, RZ ;  /* 0x0000000402097227 */ /* 0x000fc800078e00ff */
[----:B------:R-:W-:-:S04]  /*14450*/  IMAD.MOV R9, RZ, RZ, -R9 ;  /* 0x000000ffff097224 */ /* 0x000fc800078e0a09 */
[C---:B------:R-:W-:Y:S01]  /*14460*/  IMAD R4, R26.reuse, R9, R4 ;  /* 0x000000091a047224 */ /* 0x040fe200078e0204 */
[----:B------:R-:W-:-:S04]  /*14470*/  ISETP.GT.U32.AND P2, PT, R26, R3, PT ;  /* 0x000000031a00720c */ /* 0x000fc80003f44070 */
[----:B------:R-:W-:Y:S01]  /*14480*/  ISETP.GT.U32.AND P5, PT, R26, R4, PT ;  /* 0x000000041a00720c */ /* 0x000fe20003fa4070 */
[----:B------:R-:W-:Y:S01]  /*14490*/  IMAD.HI.U32 R11, R2, R8, RZ ;  /* 0x00000008020b7227 */ /* 0x000fe200078e00ff */
[----:B------:R-:W-:Y:S02]  /*144a0*/  ISETP.GE.AND P1, PT, R12, RZ, PT ;  /* 0x000000ff0c00720c */ /* 0x000fe40003f26270 */
[----:B------:R-:W-:Y:S01]  /*144b0*/  IABS R12, R13 ;  /* 0x0000000d000c7213 */ /* 0x000fe20000000000 */
[----:B------:R-:W-:-:S04]  /*144c0*/  IMAD.MOV R11, RZ, RZ, -R11 ;  /* 0x000000ffff0b7224 */ /* 0x000fc800078e0a0b */
[----:B------:R-:W-:-:S04]  /*144d0*/  IMAD.HI.U32 R9, R2, R12, RZ ;  /* 0x0000000c02097227 */ /* 0x000fc800078e00ff */
[----:B------:R-:W-:Y:S02]  /*144e0*/  @!P5 IMAD.IADD R4, R4, 0x1, -R26 ;  /* 0x000000010404d824 */ /* 0x000fe400078e0a1a */
[C---:B------:R-:W-:Y:S02]  /*144f0*/  IMAD R8, R26.reuse, R11, R8 ;  /* 0x0000000b1a087224 */ /* 0x040fe400078e0208 */
[----:B------:R-:W-:Y:S01]  /*14500*/  @!P2 IMAD.IADD R3, R3, 0x1, -R26 ;  /* 0x000000010303a824 */ /* 0x000fe200078e0a1a */
[----:B------:R-:W-:Y:S01]  /*14510*/  ISETP.GT.U32.AND P2, PT, R26, R4, PT ;  /* 0x000000041a00720c */ /* 0x000fe20003f44070 */
[----:B------:R-:W-:Y:S02]  /*14520*/  IMAD.MOV R9, RZ, RZ, -R9 ;  /* 0x000000ffff097224 */ /* 0x000fe400078e0a09 */
[----:B------:R-:W-:Y:S01]  /*14530*/  IMAD.HI.U32 R11, R2, R6, RZ ;  /* 0x00000006020b7227 */ /* 0x000fe200078e00ff */
[----:B------:R-:W-:Y:S02]  /*14540*/  IABS R7, R15 ;  /* 0x0000000f00077213 */ /* 0x000fe40000000000 */
[C---:B------:R-:W-:Y:S01]  /*14550*/  ISETP.GT.U32.AND P6, PT, R26.reuse, R8, PT ;  /* 0x000000081a00720c */ /* 0x040fe20003fc4070 */
[----:B------:R-:W-:-:S02]  /*14560*/  IMAD R12, R26, R9, R12 ;  /* 0x000000091a0c7224 */ /* 0x000fc400078e020c */
[----:B------:R-:W-:Y:S01]  /*14570*/  IMAD.MOV R11, RZ, RZ, -R11 ;  /* 0x000000ffff0b7224 */ /* 0x000fe200078e0a0b */
[----:B------:R-:W-:Y:S01]  /*14580*/  IABS R9, R10 ;  /* 0x0000000a00097213 */ /* 0x000fe20000000000 */
[----:B------:R-:W-:Y:S01]  /*14590*/  IMAD.HI.U32 R10, R2, R7, RZ ;  /* 0x00000007020a7227 */ /* 0x000fe200078e00ff */
[C---:B------:R-:W-:Y:S02]  /*145a0*/  ISETP.GT.U32.AND P4, PT, R26.reuse, R3, PT ;  /* 0x000000031a00720c */ /* 0x040fe40003f84070 */
[C---:B------:R-:W-:Y:S01]  /*145b0*/  ISETP.GT.U32.AND P5, PT, R26.reuse, R12, PT ;  /* 0x0000000c1a00720c */ /* 0x040fe20003fa4070 */
[----:B------:R-:W-:Y:S02]  /*145c0*/  IMAD R6, R26, R11, R6 ;  /* 0x0000000b1a067224 */ /* 0x000fe400078e0206 */
[----:B------:R-:W-:Y:S02]  /*145d0*/  IMAD.MOV R10, RZ, RZ, -R10 ;  /* 0x000000ffff0a7224 */ /* 0x000fe400078e0a0a */
[--C-:B------:R-:W-:Y:S01]  /*145e0*/  @!P2 IMAD.IADD R4, R4, 0x1, -R26.reuse ;  /* 0x000000010404a824 */ /* 0x100fe200078e0a1a */
[----:B------:R-:W-:Y:S01]  /*145f0*/  ISETP.GT.U32.AND P2, PT, R26, R6, PT ;  /* 0x000000061a00720c */ /* 0x000fe20003f44070 */
[----:B------:R-:W-:-:S02]  /*14600*/  @!P6 IMAD.IADD R8, R8, 0x1, -R26 ;  /* 0x000000010808e824 */ /* 0x000fc400078e0a1a */
[C---:B------:R-:W-:Y:S02]  /*14610*/  IMAD R7, R26.reuse, R10, R7 ;  /* 0x0000000a1a077224 */ /* 0x040fe400078e0207 */
[--C-:B------:R-:W-:Y:S01]  /*14620*/  @!P4 IMAD.IADD R3, R3, 0x1, -R26.reuse ;  /* 0x000000010303c824 */ /* 0x100fe200078e0a1a */
[----:B------:R-:W-:Y:S01]  /*14630*/  ISETP.GT.U32.AND P6, PT, R26, R8, PT ;  /* 0x000000081a00720c */ /* 0x000fe20003fc4070 */
[----:B------:R-:W-:Y:S01]  /*14640*/  @!P5 IMAD.IADD R12, R12, 0x1, -R26 ;  /* 0x000000010c0cd824 */ /* 0x000fe200078e0a1a */
[----:B------:R-:W-:-:S04]  /*14650*/  ISETP.GT.U32.AND P4, PT, R26, R7, PT ;  /* 0x000000071a00720c */ /* 0x000fc80003f84070 */
[----:B------:R-:W-:Y:S01]  /*14660*/  ISETP.GT.U32.AND P5, PT, R26, R12, PT ;  /* 0x0000000c1a00720c */ /* 0x000fe20003fa4070 */
[----:B------:R-:W-:-:S06]  /*14670*/  @!P2 IMAD.IADD R6, R6, 0x1, -R26 ;  /* 0x000000010606a824 */ /* 0x000fcc00078e0a1a */
[--C-:B------:R-:W-:Y:S02]  /*14680*/  @!P6 IMAD.IADD R8, R8, 0x1, -R26.reuse ;  /* 0x000000010808e824 */ /* 0x100fe400078e0a1a */
[--C-:B------:R-:W-:Y:S01]  /*14690*/  @!P4 IMAD.IADD R7, R7, 0x1, -R26.reuse ;  /* 0x000000010707c824 */ /* 0x100fe200078e0a1a */
[----:B------:R-:W-:Y:S02]  /*146a0*/  ISETP.GE.AND P4, PT, R15, RZ, PT ;  /* 0x000000ff0f00720c */ /* 0x000fe40003f86270 */
[----:B------:R-:W5:Y:S01]  /*146b0*/  LDL.LU R15, [R1+0x31c] ;  /* 0x00031c00010f7983 */ /* 0x000f620000300800 */
[----:B------:R-:W-:Y:S02]  /*146c0*/  @!P0 IMAD.MOV R3, RZ, RZ, -R3 ;  /* 0x000000ffff038224 */ /* 0x000fe400078e0a03 */
[----:B------:R-:W-:Y:S01]  /*146d0*/  @!P5 IMAD.IADD R12, R12, 0x1, -R26 ;  /* 0x000000010c0cd824 */ /* 0x000fe200078e0a1a */
[----:B----4-:R-:W-:Y:S01]  /*146e0*/  ISETP.GE.AND P2, PT, R14, RZ, PT ;  /* 0x000000ff0e00720c */ /* 0x010fe20003f46270 */
[----:B------:R-:W-:-:S04]  /*146f0*/  IMAD.MOV.U32 R14, RZ, RZ, R4 ;  /* 0x000000ffff0e7224 */ /* 0x000fc800078e0004 */
[----:B------:R-:W-:-:S05]  /*14700*/  @!P1 IMAD.MOV R14, RZ, RZ, -R14 ;  /* 0x000000ffff0e9224 */ /* 0x000fca00078e0a0e */
[----:B------:R0:W-:Y:S04]  /*14710*/  STL [R1+0x470], R14 ;  /* 0x0004700e01007387 */ /* 0x0001e80000100800 */
[----:B------:R1:W-:Y:S01]  /*14720*/  STL [R1+0x46c], R3 ;  /* 0x00046c0301007387 */ /* 0x0003e20000100800 */
[----:B0-----:R-:W-:-:S03]  /*14730*/  IMAD.MOV.U32 R14, RZ, RZ, R8 ;  /* 0x000000ffff0e7224 */ /* 0x001fc600078e0008 */
[----:B------:R-:W4:Y:S01]  /*14740*/  LDL.LU R8, [R1+0x304] ;  /* 0x0003040001087983 */ /* 0x000f220000300800 */
[----:B------:R-:W-:Y:S02]  /*14750*/  @!P3 IMAD.MOV R14, RZ, RZ, -R14 ;  /* 0x000000ffff0eb224 */ /* 0x000fe400078e0a0e */
[----:B-1----:R-:W-:Y:S02]  /*14760*/  IMAD.MOV.U32 R3, RZ, RZ, R12 ;  /* 0x000000ffff037224 */ /* 0x002fe400078e000c */
[----:B------:R-:W5:Y:S04]  /*14770*/  LDL.LU R12, [R1+0x318] ;  /* 0x00031800010c7983 */ /* 0x000f680000300800 */
[----:B------:R0:W-:Y:S04]  /*14780*/  STL [R1+0x468], R14 ;  /* 0x0004680e01007387 */ /* 0x0001e80000100800 */
[----:B0-----:R-:W4:Y:S01]  /*14790*/  LDL.LU R14, [R1+0x5304] ;  /* 0x00530400010e7983 */ /* 0x001f220000300800 */
[----:B------:R-:W-:-:S04]  /*147a0*/  IMAD.HI.U32 R10, R2, R9, RZ ;  /* 0x00000009020a7227 */ /* 0x000fc800078e00ff */
[----:B------:R-:W-:-:S04]  /*147b0*/  IMAD.MOV R10, RZ, RZ, -R10 ;  /* 0x000000ffff0a7224 */ /* 0x000fc800078e0a0a */
[----:B------:R-:W-:-:S05]  /*147c0*/  IMAD R9, R26, R10, R9 ;  /* 0x0000000a1a097224 */ /* 0x000fca00078e0209 */
[C---:B------:R-:W-:Y:S02]  /*147d0*/  ISETP.GT.U32.AND P5, PT, R26.reuse, R9, PT ;  /* 0x000000091a00720c */ /* 0x040fe40003fa4070 */
[----:B------:R-:W-:Y:S02]  /*147e0*/  ISETP.GT.U32.AND P1, PT, R26, R6, PT ;  /* 0x000000061a00720c */ /* 0x000fe40003f24070 */
[----:B------:R-:W-:-:S09]  /*147f0*/  ISETP.GE.AND P6, PT, R13, RZ, PT ;  /* 0x000000ff0d00720c */ /* 0x000fd20003fc6270 */
[--C-:B------:R-:W-:Y:S01]  /*14800*/  @!P5 IMAD.IADD R9, R9, 0x1, -R26.reuse ;  /* 0x000000010909d824 */ /* 0x100fe200078e0a1a */
[----:B------:R-:W-:Y:S01]  /*14810*/  ISETP.GT.U32.AND P5, PT, R26, R7, PT ;  /* 0x000000071a00720c */ /* 0x000fe20003fa4070 */
[----:B------:R-:W-:-:S03]  /*14820*/  @!P1 IMAD.IADD R6, R6, 0x1, -R26 ;  /* 0x0000000106069824 */ /* 0x000fc600078e0a1a */
[----:B------:R-:W-:Y:S01]  /*14830*/  ISETP.GT.U32.AND P0, PT, R26, R9, PT ;  /* 0x000000091a00720c */ /* 0x000fe20003f04070 */
[----:B------:R-:W-:Y:S01]  /*14840*/  @!P6 IMAD.MOV R3, RZ, RZ, -R3 ;  /* 0x000000ffff03e224 */ /* 0x000fe200078e0a03 */
[----:B---3--:R-:W-:Y:S02]  /*14850*/  IABS R11, R19 ;  /* 0x00000013000b7213 */ /* 0x008fe40000000000 */
[----:B--2---:R-:W-:Y:S02]  /*14860*/  IABS R10, R17 ;  /* 0x00000011000a7213 */ /* 0x004fe40000000000 */
[----:B------:R-:W-:Y:S03]  /*14870*/  STL [R1+0x464], R3 ;  /* 0x0004640301007387 */ /* 0x000fe60000100800 */
[----:B------:R-:W-:-:S04]  /*14880*/  @!P5 IMAD.IADD R7, R7, 0x1, -R26 ;  /* 0x000000010707d824 */ /* 0x000fc800078e0a1a */
[----:B------:R-:W-:Y:S01]  /*14890*/  @!P0 IMAD.IADD R9, R9, 0x1, -R26 ;  /* 0x0000000109098824 */ /* 0x000fe200078e0a1a */
[----:B------:R-:W-:Y:S01]  /*148a0*/  ISETP.GE.AND P0, PT, R17, RZ, PT ;  /* 0x000000ff1100720c */ /* 0x000fe20003f06270 */
[----:B------:R-:W-:Y:S01]  /*148b0*/  IMAD.HI.U32 R4, R2, R11, RZ ;  /* 0x0000000b02047227 */ /* 0x000fe200078e00ff */
[----:B------:R-:W2:Y:S03]  /*148c0*/  LDL.LU R17, [R1+0x320] ;  /* 0x0003200001117983 */ /* 0x000ea60000300800 */
[----:B------:R-:W-:-:S04]  /*148d0*/  IMAD.MOV R4, RZ, RZ, -R4 ;  /* 0x000000ffff047224 */ /* 0x000fc800078e0a04 */
[----:B------:R-:W-:Y:S01]  /*148e0*/  IMAD R11, R26, R4, R11 ;  /* 0x000000041a0b7224 */ /* 0x000fe200078e020b */
[----:B------:R-:W-:Y:S02]  /*148f0*/  IABS R4, R18 ;  /* 0x0000001200047213 */ /* 0x000fe40000000000 */
[----:B----4-:R-:W-:Y:S01]  /*14900*/  ISETP.GE.AND P1, PT, R14, RZ, PT ;  /* 0x000000ff0e00720c */ /* 0x010fe20003f26270 */
[----:B------:R-:W-:-:S04]  /*14910*/  IMAD.MOV.U32 R14, RZ, RZ, R6 ;  /* 0x000000ffff0e7224 */ /* 0x000fc800078e0006 */
[----:B------:R-:W-:-:S05]  /*14920*/  @!P2 IMAD.MOV R14, RZ, RZ, -R14 ;  /* 0x000000ffff0ea224 */ /* 0x000fca00078e0a0e */
[----:B------:R0:W-:Y:S01]  /*14930*/  STL [R1+0x460], R14 ;  /* 0x0004600e01007387 */ /* 0x0001e20000100800 */
[----:B------:R-:W-:-:S03]  /*14940*/  ISETP.GE.AND P2, PT, R19, RZ, PT ;  /* 0x000000ff1300720c */ /* 0x000fc60003f46270 */
[----:B------:R-:W3:Y:S01]  /*14950*/  LDL.LU R19, [R1+0x324] ;  /* 0x0003240001137983 */ /* 0x000ee20000300800 */
[----:B0-----:R-:W-:-:S04]  /*14960*/  IMAD.MOV.U32 R14, RZ, RZ, R7 ;  /* 0x000000ffff0e7224 */ /* 0x001fc800078e0007 */
[----:B------:R-:W-:Y:S02]  /*14970*/  @!P4 IMAD.MOV R14, RZ, RZ, -R14 ;  /* 0x000000ffff0ec224 */ /* 0x000fe400078e0a0e */
[----:B------:R-:W-:Y:S02]  /*14980*/  IMAD.MOV.U32 R7, RZ, RZ, R18 ;  /* 0x000000ffff077224 */ /* 0x000fe400078e0012 */
[----:B------:R-:W-:Y:S01]  /*14990*/  IMAD.MOV.U32 R18, RZ, RZ, R16 ;  /* 0x000000ffff127224 */ /* 0x000fe200078e0010 */
[----:B------:R0:W-:Y:S04]  /*149a0*/  STL [R1+0x45c], R14 ;  /* 0x00045c0e01007387 */ /* 0x0001e80000100800 */
[----:B------:R-:W4:Y:S01]  /*149b0*/  LDL R16, [R1+0x330] ;  /* 0x0003300001107983 */ /* 0x000f220000100800 */
[----:B------:R-:W-:-:S04]  /*149c0*/  IMAD.HI.U32 R13, R2, R0, RZ ;  /* 0x00000000020d7227 */ /* 0x000fc800078e00ff */
[----:B------:R-:W-:Y:S01]  /*149d0*/  IMAD.MOV R13, RZ, RZ, -R13 ;  /* 0x000000ffff0d7224 */ /* 0x000fe200078e0a0d */
[----:B-----5:R-:W-:Y:S01]  /*149e0*/  IABS R3, R12 ;  /* 0x0000000c00037213 */ /* 0x020fe20000000000 */
[----:B0-----:R-:W5:Y:S02]  /*149f0*/  LDL R14, [R1+0x32c] ;  /* 0x00032c00010e7983 */ /* 0x001f640000100800 */
[----:B------:R-:W-:Y:S02]  /*14a00*/  IMAD R13, R26, R13, R0 ;  /* 0x0000000d1a0d7224 */ /* 0x000fe400078e0200 */
[----:B------:R-:W-:-:S03]  /*14a10*/  IMAD.HI.U32 R0, R2, R10, RZ ;  /* 0x0000000a02007227 */ /* 0x000fc600078e00ff */
[----:B------:R-:W-:Y:S01]  /*14a20*/  ISETP.GT.U32.AND P6, PT, R26, R13, PT ;  /* 0x0000000d1a00720c */ /* 0x000fe20003fc4070 */
[----:B------:R-:W-:-:S04]  /*14a30*/  IMAD.MOV R0, RZ, RZ, -R0 ;  /* 0x000000ffff007224 */ /* 0x000fc800078e0a00 */
[----:B------:R-:W-:-:S05]  /*14a40*/  IMAD R0, R26, R0, R10 ;  /* 0x000000001a007224 */ /* 0x000fca00078e020a */
[----:B------:R-:W-:-:S03]  /*14a50*/  ISETP.GT.U32.AND P5, PT, R26, R0, PT ;  /* 0x000000001a00720c */ /* 0x000fc60003fa4070 */
[----:B------:R-:W-:Y:S01]  /*14a60*/  @!P6 IMAD.IADD R13, R13, 0x1, -R26 ;  /* 0x000000010d0de824 */ /* 0x000fe200078e0a1a */
[----:B------:R-:W-:Y:S01]  /*14a70*/  ISETP.GT.U32.AND P6, PT, R26, R11, PT ;  /* 0x0000000b1a00720c */ /* 0x000fe20003fc4070 */
[----:B------:R-:W-:-:S08]  /*14a80*/  IMAD.HI.U32 R10, R2, R3, RZ ;  /* 0x00000003020a7227 */ /* 0x000fd000078e00ff */
[----:B------:R-:W-:Y:S01]  /*14a90*/  @!P5 IMAD.IADD R0, R0, 0x1, -R26 ;  /* 0x000000010000d824 */ /* 0x000fe200078e0a1a */
[----:B------:R-:W-:-:S03]  /*14aa0*/  ISETP.GT.U32.AND P5, PT, R26, R13, PT ;  /* 0x0000000d1a00720c */ /* 0x000fc60003fa4070 */
[----:B------:R-:W-:Y:S01]  /*14ab0*/  @!P6 IMAD.IADD R11, R11, 0x1, -R26 ;  /* 0x000000010b0be824 */ /* 0x000fe200078e0a1a */
[----:B------:R-:W-:Y:S02]  /*14ac0*/  ISETP.GT.U32.AND P6, PT, R26, R0, PT ;  /* 0x000000001a00720c */ /* 0x000fe40003fc4070 */
[----:B------:R-:W-:Y:S01]  /*14ad0*/  ISETP.GE.AND P3, PT, R8, RZ, PT ;  /* 0x000000ff0800720c */ /* 0x000fe20003f66270 */
[----:B------:R-:W-:-:S04]  /*14ae0*/  IMAD.MOV R10, RZ, RZ, -R10 ;  /* 0x000000ffff0a7224 */ /* 0x000fc800078e0a0a */
[----:B------:R-:W-:Y:S02]  /*14af0*/  IMAD R3, R26, R10, R3 ;  /* 0x0000000a1a037224 */ /* 0x000fe400078e0203 */
[--C-:B------:R-:W-:Y:S02]  /*14b00*/  @!P5 IMAD.IADD R13, R13, 0x1, -R26.reuse ;  /* 0x000000010d0dd824 */ /* 0x100fe400078e0a1a */
[----:B------:R-:W-:Y:S02]  /*14b10*/  IMAD.MOV.U32 R10, RZ, RZ, R7 ;  /* 0x000000ffff0a7224 */ /* 0x000fe400078e0007 */
[----:B------:R-:W-:Y:S02]  /*14b20*/  IMAD.MOV.U32 R7, RZ, RZ, R13 ;  /* 0x000000ffff077224 */ /* 0x000fe400078e000d */
[----:B------:R-:W-:Y:S02]  /*14b30*/  @!P6 IMAD.IADD R0, R0, 0x1, -R26 ;  /* 0x000000010000e824 */ /* 0x000fe400078e0a1a */
[----:B------:R-:W-:-:S02]  /*14b40*/  @!P3 IMAD.MOV R9, RZ, RZ, -R9 ;  /* 0x000000ffff09b224 */ /* 0x000fc400078e0a09 */
[----:B------:R-:W-:Y:S02]  /*14b50*/  @!P1 IMAD.MOV R7, RZ, RZ, -R7 ;  /* 0x000000ffff079224 */ /* 0x000fe400078e0a07 */
[----:B------:R-:W-:Y:S01]  /*14b60*/  @!P0 IMAD.MOV R0, RZ, RZ, -R0 ;  /* 0x000000ffff008224 */ /* 0x000fe200078e0a00 */
[----:B------:R-:W-:Y:S04]  /*14b70*/  STL [R1+0x458], R9 ;  /* 0x0004580901007387 */ /* 0x000fe80000100800 */
[----:B------:R-:W-:Y:S04]  /*14b80*/  STL [R1+0x454], R7 ;  /* 0x0004540701007387 */ /* 0x000fe80000100800 */
[----:B------:R4:W-:Y:S02]  /*14b90*/  STL [R1+0x450], R0 ;  /* 0x0004500001007387 */ /* 0x0009e40000100800 */
[----:B----4-:R-:W-:-:S02]  /*14ba0*/  IABS R0, R16 ;  /* 0x0000001000007213 */ /* 0x010fc40000000000 */
[----:B------:R-:W4:Y:S01]  /*14bb0*/  LDL R16, [R1+0x334] ;  /* 0x0003340001107983 */ /* 0x000f220000100800 */
[----:B---3--:R-:W-:-:S05]  /*14bc0*/  IABS R9, R19 ;  /* 0x0000001300097213 */ /* 0x008fca0000000000 */
[----:B------:R-:W-:-:S04]  /*14bd0*/  IMAD.HI.U32 R7, R2, R9, RZ ;  /* 0x0000000902077227 */ /* 0x000fc800078e00ff */
[----:B------:R-:W-:Y:S01]  /*14be0*/  IMAD.MOV R13, RZ, RZ, -R7 ;  /* 0x000000ffff0d7224 */ /* 0x000fe200078e0a07 */
[----:B------:R-:W-:-:S03]  /*14bf0*/  IABS R8, R15 ;  /* 0x0000000f00087213 */ /* 0x000fc60000000000 */
[----:B------:R-:W-:Y:S02]  /*14c00*/  IMAD R9, R26, R13, R9 ;  /* 0x0000000d1a097224 */ /* 0x000fe400078e0209 */
[----:B------:R-:W3:Y:S01]  /*14c10*/  LDL R13, [R1+0x338] ;  /* 0x00033800010d7983 */ /* 0x000ee20000100800 */
[----:B------:R-:W-:Y:S01]  /*14c20*/  ISETP.GE.AND P0, PT, R15, RZ, PT ;  /* 0x000000ff0f00720c */ /* 0x000fe20003f06270 */
[----:B------:R-:W-:-:S04]  /*14c30*/  IMAD.HI.U32 R6, R2, R4, RZ ;  /* 0x0000000402067227 */ /* 0x000fc800078e00ff */
[----:B------:R-:W-:Y:S01]  /*14c40*/  IMAD.MOV R6, RZ, RZ, -R6 ;  /* 0x000000ffff067224 */ /* 0x000fe200078e0a06 */
[C---:B------:R-:W-:Y:S02]  /*14c50*/  ISETP.GT.U32.AND P4, PT, R26.reuse, R11, PT ;  /* 0x0000000b1a00720c */ /* 0x040fe40003f84070 */
[C---:B------:R-:W-:Y:S01]  /*14c60*/  ISETP.GT.U32.AND P6, PT, R26.reuse, R3, PT ;  /* 0x000000031a00720c */ /* 0x040fe20003fc4070 */
[----:B------:R-:W-:Y:S02]  /*14c70*/  IMAD R4, R26, R6, R4 ;  /* 0x000000061a047224 */ /* 0x000fe400078e0204 */
[----:B------:R-:W-:-:S04]  /*14c80*/  IMAD.HI.U32 R6, R2, R8, RZ ;  /* 0x0000000802067227 */ /* 0x000fc800078e00ff */
[----:B------:R-:W-:-:S04]  /*14c90*/  IMAD.MOV R6, RZ, RZ, -R6 ;  /* 0x000000ffff067224 */ /* 0x000fc800078e0a06 */
[----:B------:R-:W-:Y:S01]  /*14ca0*/  IMAD R6, R26, R6, R8 ;  /* 0x000000061a067224 */ /* 0x000fe200078e0208 */
[----:B------:R-:W-:Y:S01]  /*14cb0*/  ISETP.GE.AND P1, PT, R12, RZ, PT ;  /* 0x000000ff0c00720c */ /* 0x000fe20003f26270 */
[--C-:B------:R-:W-:Y:S01]  /*14cc0*/  @!P4 IMAD.IADD R11, R11, 0x1, -R26.reuse ;  /* 0x000000010b0bc824 */ /* 0x100fe200078e0a1a */
[----:B--2---:R-:W-:Y:S01]  /*14cd0*/  IABS R12, R17 ;  /* 0x00000011000c7213 */ /* 0x004fe20000000000 */
[----:B------:R-:W-:Y:S01]  /*14ce0*/  @!P6 IMAD.IADD R3, R3, 0x1, -R26 ;  /* 0x000000010303e824 */ /* 0x000fe200078e0a1a */
[C---:B------:R-:W-:Y:S02]  /*14cf0*/  ISETP.GT.U32.AND P4, PT, R26.reuse, R6, PT ;  /* 0x000000061a00720c */ /* 0x040fe40003f84070 */
[----:B----4-:R-:W-:Y:S02]  /*14d00*/  IABS R15, R16 ;  /* 0x00000010000f7213 */ /* 0x010fe40000000000 */
[----:B------:R-:W2:Y:S01]  /*14d10*/  LDL R16, [R1+0x344] ;  /* 0x0003440001107983 */ /* 0x000ea20000100800 */
[----:B------:R-:W-:Y:S01]  /*14d20*/  ISETP.GT.U32.AND P6, PT, R26, R3, PT ;  /* 0x000000031a00720c */ /* 0x000fe20003fc4070 */
[----:B------:R-:W-:-:S04]  /*14d30*/  IMAD.HI.U32 R8, R2, R12, RZ ;  /* 0x0000000c02087227 */ /* 0x000fc800078e00ff */
[----:B------:R-:W-:Y:S01]  /*14d40*/  IMAD.MOV R8, RZ, RZ, -R8 ;  /* 0x000000ffff087224 */ /* 0x000fe200078e0a08 */
[----:B------:R-:W-:Y:S02]  /*14d50*/  ISETP.GE.AND P3, PT, R10, RZ, PT ;  /* 0x000000ff0a00720c */ /* 0x000fe40003f66270 */
[----:B------:R-:W-:Y:S01]  /*14d60*/  @!P4 IMAD.IADD R6, R6, 0x1, -R26 ;  /* 0x000000010606c824 */ /* 0x000fe200078e0a1a */
[----:B-----5:R-:W-:Y:S01]  /*14d70*/  IABS R10, R14 ;  /* 0x0000000e000a7213 */ /* 0x020fe20000000000 */
[C---:B------:R-:W-:Y:S01]  /*14d80*/  IMAD R12, R26.reuse, R8, R12 ;  /* 0x000000081a0c7224 */ /* 0x040fe200078e020c */
[----:B------:R-:W-:Y:S01]  /*14d90*/  ISETP.GT.U32.AND P5, PT, R26, R4, PT ;  /* 0x000000041a00720c */ /* 0x000fe20003fa4070 */
[----:B------:R-:W-:Y:S01]  /*14da0*/  IMAD.HI.U32 R7, R2, R0, RZ ;  /* 0x0000000002077227 */ /* 0x000fe200078e00ff */
[C---:B------:R-:W-:Y:S01]  /*14db0*/  ISETP.GT.U32.AND P4, PT, R26.reuse, R6, PT ;  /* 0x000000061a00720c */ /* 0x040fe20003f84070 */
[----:B------:R-:W4:Y:S02]  /*14dc0*/  LDL R14, [R1+0x33c] ;  /* 0x00033c00010e7983 */ /* 0x000f240000100800 */
[----:B------:R-:W-:Y:S01]  /*14dd0*/  @!P6 IMAD.IADD R3, R3, 0x1, -R26 ;  /* 0x000000010303e824 */ /* 0x000fe200078e0a1a */
[----:B------:R-:W-:Y:S01]  /*14de0*/  ISETP.GT.U32.AND P6, PT, R26, R12, PT ;  /* 0x0000000c1a00720c */ /* 0x000fe20003fc4070 */
[----:B------:R-:W-:-:S04]  /*14df0*/  IMAD.HI.U32 R8, R2, R10, RZ ;  /* 0x0000000a02087227 */ /* 0x000fc800078e00ff */
[----:B------:R-:W-:Y:S02]  /*14e00*/  IMAD.MOV R8, RZ, RZ, -R8 ;  /* 0x000000ffff087224 */ /* 0x000fe400078e0a08 */
[----:B------:R-:W-:Y:S02]  /*14e10*/  @!P5 IMAD.IADD R4, R4, 0x1, -R26 ;  /* 0x000000010404d824 */ /* 0x000fe400078e0a1a */
[----:B------:R-:W-:Y:S02]  /*14e20*/  IMAD R10, R26, R8, R10 ;  /* 0x000000081a0a7224 */ /* 0x000fe400078e020a */
[--C-:B------:R-:W-:Y:S01]  /*14e30*/  @!P4 IMAD.IADD R6, R6, 0x1, -R26.reuse ;  /* 0x000000010606c824 */ /* 0x100fe200078e0a1a */
[----:B------:R-:W-:Y:S01]  /*14e40*/  ISETP.GT.U32.AND P4, PT, R26, R9, PT ;  /* 0x000000091a00720c */ /* 0x000fe20003f84070 */
[----:B------:R-:W-:Y:S01]  /*14e50*/  @!P6 IMAD.IADD R12, R12, 0x1, -R26 ;  /* 0x000000010c0ce824 */ /* 0x000fe200078e0a1a */
[C---:B------:R-:W-:Y:S01]  /*14e60*/  ISETP.GT.U32.AND P6, PT, R26.reuse, R10, PT ;  /* 0x0000000a1a00720c */ /* 0x040fe20003fc4070 */
[----:B------:R-:W-:Y:S01]  /*14e70*/  IMAD.MOV R7, RZ, RZ, -R7 ;  /* 0x000000ffff077224 */ /* 0x000fe200078e0a07 */
[----:B------:R-:W-:Y:S01]  /*14e80*/  ISETP.GT.U32.AND P5, PT, R26, R4, PT ;  /* 0x000000041a00720c */ /* 0x000fe20003fa4070 */
[----:B------:R-:W-:-:S04]  /*14e90*/  IMAD.HI.U32 R8, R2, R15, RZ ;  /* 0x0000000f02087227 */ /* 0x000fc800078e00ff */
[----:B------:R-:W-:Y:S01]  /*14ea0*/  IMAD R0, R26, R7, R0 ;  /* 0x000000071a007224 */ /* 0x000fe200078e0200 */
[----:B---3--:R-:W-:Y:S01]  /*14eb0*/  IABS R7, R13 ;  /* 0x0000000d00077213 */ /* 0x008fe20000000000 */
[----:B------:R-:W-:-:S04]  /*14ec0*/  IMAD.MOV R8, RZ, RZ, -R8 ;  /* 0x000000ffff087224 */ /* 0x000fc800078e0a08 */
[----:B------:R-:W-:Y:S02]  /*14ed0*/  IMAD R15, R26, R8, R15 ;  /* 0x000000081a0f7224 */ /* 0x000fe400078e020f */
[--C-:B------:R-:W-:Y:S02]  /*14ee0*/  @!P4 IMAD.IADD R9, R9, 0x1, -R26.reuse ;  /* 0x000000010909c824 */ /* 0x100fe400078e0a1a */
[--C-:B------:R-:W-:Y:S02]  /*14ef0*/  @!P6 IMAD.IADD R10, R10, 0x1, -R26.reuse ;  /* 0x000000010a0ae824 */ /* 0x100fe400078e0a1a */
[----:B------:R-:W-:Y:S01]  /*14f00*/  @!P5 IMAD.IADD R4, R4, 0x1, -R26 ;  /* 0x000000010404d824 */ /* 0x000fe200078e0a1a */
[----:B------:R-:W-:Y:S02]  /*14f10*/  ISETP.GE.AND P5, PT, R17, RZ, PT ;  /* 0x000000ff1100720c */ /* 0x000fe40003fa6270 */
[----:B------:R-:W3:Y:S04]  /*14f20*/  LDL R17, [R1+0x340] ;  /* 0x0003400001117983 */ /* 0x000ee80000100800 */
[----:B------:R-:W-:Y:S04]  /*14f30*/  STL [R1+0x5300], R9 ;  /* 0x0053000901007387 */ /* 0x000fe80000100800 */
[----:B------:R0:W-:Y:S04]  /*14f40*/  STL [R1+0x52fc], R10 ;  /* 0x0052fc0a01007387 */ /* 0x0001e80000100800 */
[----:B0-----:R-:W5:Y:S01]  /*14f50*/  LDL.LU R10, [R1+0xaac] ;  /* 0x000aac00010a7983 */ /* 0x001f620000300800 */
[----:B--2---:R-:W-:Y:S01]  /*14f60*/  IABS R8, R16 ;  /* 0x0000001000087213 */ /* 0x004fe20000000000 */
[----:B------:R-:W-:-:S04]  /*14f70*/  IMAD.HI.U32 R16, R2, R7, RZ ;  /* 0x0000000702107227 */ /* 0x000fc800078e00ff */
[----:B------:R-:W-:-:S04]  /*14f80*/  IMAD.MOV R16, RZ, RZ, -R16 ;  /* 0x000000ffff107224 */ /* 0x000fc800078e0a10 */
[----:B------:R-:W-:Y:S02]  /*14f90*/  IMAD R7, R26, R16, R7 ;  /* 0x000000101a077224 */ /* 0x000fe400078e0207 */
[----:B------:R-:W2:Y:S01]  /*14fa0*/  LDL.LU R16, [R1+0x758] ;  /* 0x0007580001107983 */ /* 0x000ea20000300800 */
[----:B----4-:R-:W-:Y:S01]  /*14fb0*/  IABS R13, R14 ;  /* 0x0000000e000d7213 */ /* 0x010fe20000000000 */
[----:B------:R-:W-:-:S04]  /*14fc0*/  IMAD.MOV.U32 R9, RZ, RZ, R18 ;  /* 0x000000ffff097224 */ /* 0x000fc800078e0012 */
[----:B------:R-:W-:-:S04]  /*14fd0*/  IMAD.HI.U32 R18, R2, R13, RZ ;  /* 0x0000000d02127227 */ /* 0x000fc800078e00ff */
[----:B------:R-:W-:-:S04]  /*14fe0*/  IMAD.MOV R18, RZ, RZ, -R18 ;  /* 0x000000ffff127224 */ /* 0x000fc800078e0a12 */
[----:B------:R-:W-:Y:S01]  /*14ff0*/  IMAD R13, R26, R18, R13 ;  /* 0x000000121a0d7224 */ /* 0x000fe200078e020d */
[----:B---3--:R-:W-:Y:S01]  /*15000*/  IABS R14, R17 ;  /* 0x00000011000e7213 */ /* 0x008fe20000000000 */
[----:B--2---:R-:W-:Y:S02]  /*15010*/  IMAD.MOV.U32 R18, RZ, RZ, R16 ;  /* 0x000000ffff127224 */ /* 0x004fe400078e0010 */
[----:B-----5:R-:W-:Y:S02]  /*15020*/  IMAD.MOV.U32 R16, RZ, RZ, R10 ;  /* 0x000000ffff107224 */ /* 0x020fe400078e000a */
[----:B------:R-:W-:Y:S02]  /*15030*/  IMAD.MOV.U32 R10, RZ, RZ, R11 ;  /* 0x000000ffff0a7224 */ /* 0x000fe400078e000b */
[----:B------:R-:W2:Y:S01]  /*15040*/  LDL R11, [R1+0x34c] ;  /* 0x00034c00010b7983 */ /* 0x000ea20000100800 */
[----:B------:R-:W-:-:S04]  /*15050*/  IMAD.HI.U32 R17, R2, R14, RZ ;  /* 0x0000000e02117227 */ /* 0x000fc800078e00ff */
[----:B------:R-:W-:Y:S02]  /*15060*/  IMAD.MOV R17, RZ, RZ, -R17 ;  /* 0x000000ffff117224 */ /* 0x000fe400078e0a11 */
[----:B------:R-:W-:Y:S02]  /*15070*/  @!P2 IMAD.MOV R10, RZ, RZ, -R10 ;  /* 0x000000ffff0aa224 */ /* 0x000fe400078e0a0a */
[----:B------:R-:W-:Y:S02]  /*15080*/  IMAD R14, R26, R17, R14 ;  /* 0x000000111a0e7224 */ /* 0x000fe400078e020e */
[----:B------:R-:W-:Y:S02]  /*15090*/  IMAD.MOV.U32 R17, RZ, RZ, R9 ;  /* 0x000000ffff117224 */ /* 0x000fe400078e0009 */
[----:B------:R-:W-:Y:S02]  /*150a0*/  IMAD.MOV.U32 R9, RZ, RZ, R4 ;  /* 0x000000ffff097224 */ /* 0x000fe400078e0004 */
[----:B------:R-:W3:Y:S04]  /*150b0*/  LDL R4, [R1+0x348] ;  /* 0x0003480001047983 */ /* 0x000ee80000100800 */
[----:B------:R0:W-:Y:S01]  /*150c0*/  STL [R1+0x44c], R10 ;  /* 0x00044c0a01007387 */ /* 0x0001e20000100800 */
[----:B------:R-:W-:-:S02]  /*150d0*/  @!P3 IMAD.MOV R9, RZ, RZ, -R9 ;  /* 0x000000ffff09b224 */ /* 0x000fc400078e0a09 */
[----:B0-----:R-:W-:Y:S02]  /*150e0*/  IMAD.MOV.U32 R10, RZ, RZ, R3 ;  /* 0x000000ffff0a7224 */ /* 0x001fe400078e0003 */
[----:B------:R-:W-:Y:S02]  /*150f0*/  IMAD.MOV.U32 R3, RZ, RZ, R6 ;  /* 0x000000ffff037224 */ /* 0x000fe400078e0006 */
[----:B------:R-:W-:Y:S01]  /*15100*/  @!P1 IMAD.MOV R10, RZ, RZ, -R10 ;  /* 0x000000ffff0a9224 */ /* 0x000fe200078e0a0a */
[----:B------:R-:W4:Y:S04]  /*15110*/  LDL.LU R6, [R1+0x6a4] ;  /* 0x0006a40001067983 */ /* 0x000f280000300800 */
[----:B------:R0:W-:Y:S04]  /*15120*/  STL [R1+0x448], R9 ;  /* 0x0004480901007387 */ /* 0x0001e80000100800 */
[----:B0-----:R-:W5:Y:S04]  /*15130*/  LDL.LU R9, [R1+0x5300] ;  /* 0x0053000001097983 */ /* 0x001f680000300800 */
[----:B------:R0:W-:Y:S01]  /*15140*/  STL [R1+0x444], R10 ;  /* 0x0004440a01007387 */ /* 0x0001e20000100800 */
[----:B------:R-:W-:-:S03]  /*15150*/  ISETP.GT.U32.AND P2, PT, R26, R12, PT ;  /* 0x0000000c1a00720c */ /* 0x000fc60003f44070 */
[----:B0-----:R-:W3:Y:S01]  /*15160*/  LDL.LU R10, [R1+0x52fc] ;  /* 0x0052fc00010a7983 */ /* 0x001ee20000300800 */
[----:B------:R-:W-:-:S05]  /*15170*/  @!P0 IMAD.MOV R3, RZ, RZ, -R3 ;  /* 0x000000ffff038224 */ /* 0x000fca00078e0a03 */
[----:B------:R2:W-:Y:S04]  /*15180*/  STL [R1+0x43c], R3 ;  /* 0x00043c0301007387 */ /* 0x0005e80000100800 */
[----:B------:R-:W-:Y:S01]  /*15190*/  @!P2 IMAD.IADD R12, R12, 0x1, -R26 ;  /* 0x000000010c0ca824 */ /* 0x000fe200078e0a1a */
[----:B--2---:R-:W-:Y:S02]  /*151a0*/  IABS R3, R11 ;  /* 0x0000000b00037213 */ /* 0x004fe40000000000 */
[----:B------:R-:W2:Y:S04]  /*151b0*/  LDL.LU R11, [R1+0x32c] ;  /* 0x00032c00010b7983 */ /* 0x000ea80000300800 */
[----:B------:R-:W-:Y:S04]  /*151c0*/  STL [R1+0x52f4], R22 ;  /* 0x0052f41601007387 */ /* 0x000fe80000100800 */
[----:B------:R0:W-:Y:S04]  /*151d0*/  STL [R1+0x52f8], R24 ;  /* 0x0052f81801007387 */ /* 0x0001e80000100800 */
[----:B0-----:R-:W2:Y:S04]  /*151e0*/  LDL.LU R24, [R1+0x330] ;  /* 0x0003300001187983 */ /* 0x001ea80000300800 */
[----:B------:R-:W2:Y:S04]  /*151f0*/  LDL.LU R22, [R1+0x334] ;  /* 0x0003340001167983 */ /* 0x000ea80000300800 */
[----:B------:R0:W-:Y:S04]  /*15200*/  STL [R1+0x52f0], R12 ;  /* 0x0052f00c01007387 */ /* 0x0001e80000100800 */
[----:B0-----:R-:W2:Y:S01]  /*15210*/  LDL.LU R12, [R1+0x338] ;  /* 0x00033800010c7983 */ /* 0x001ea20000300800 */
[----:B------:R-:W-:-:S02]  /*15220*/  ISETP.GT.U32.AND P4, PT, R26, R0, PT ;  /* 0x000000001a00720c */ /* 0x000fc40003f84070 */
[----:B-----5:R-:W-:-:S11]  /*15230*/  ISETP.GT.U32.AND P3, PT, R26, R9, PT ;  /* 0x000000091a00720c */ /* 0x020fd60003f64070 */
[----:B------:R-:W-:-:S05]  /*15240*/  @!P4 IMAD.IADD R0, R0, 0x1, -R26 ;  /* 0x000000010000c824 */ /* 0x000fca00078e0a1a */
[C---:B------:R-:W-:Y:S02]  /*15250*/  ISETP.GT.U32.AND P0, PT, R26.reuse, R0, PT ;  /* 0x000000001a00720c */ /* 0x040fe40003f04070 */
[C---:B---3--:R-:W-:Y:S01]  /*15260*/  ISETP.GT.U32.AND P1, PT, R26.reuse, R10, PT ;  /* 0x0000000a1a00720c */ /* 0x048fe20003f24070 */
[----:B------:R-:W-:Y:S01]  /*15270*/  @!P3 IMAD.IADD R9, R9, 0x1, -R26 ;  /* 0x000000010909b824 */ /* 0x000fe200078e0a1a */
[C---:B------:R-:W-:Y:S02]  /*15280*/  ISETP.GT.U32.AND P2, PT, R26.reuse, R7, PT ;  /* 0x000000071a00720c */ /* 0x040fe40003f44070 */
[----:B------:R-:W-:Y:S02]  /*15290*/  ISETP.GT.U32.AND P3, PT, R26, R13, PT ;  /* 0x0000000d1a00720c */ /* 0x000fe40003f64070 */
[----:B------:R-:W-:Y:S01]  /*152a0*/  ISETP.GE.AND P4, PT, R19, RZ, PT ;  /* 0x000000ff1300720c */ /* 0x000fe20003f86270 */
[----:B------:R-:W-:Y:S01]  /*152b0*/  IMAD.HI.U32 R19, R2, R8, RZ ;  /* 0x0000000802137227 */ /* 0x000fe200078e00ff */
[----:B------:R-:W-:-:S05]  /*152c0*/  IABS R4, R4 ;  /* 0x0000000400047213 */ /* 0x000fca0000000000 */
[--C-:B------:R-:W-:Y:S01]  /*152d0*/  @!P1 IMAD.IADD R10, R10, 0x1, -R26.reuse ;  /* 0x000000010a0a9824 */ /* 0x100fe200078e0a1a */
[----:B------:R-:W-:Y:S01]  /*152e0*/  ISETP.GT.U32.AND P1, PT, R26, R14, PT ;  /* 0x0000000e1a00720c */ /* 0x000fe20003f24070 */
[--C-:B------:R-:W-:Y:S02]  /*152f0*/  @!P0 IMAD.IADD R0, R0, 0x1, -R26.reuse ;  /* 0x0000000100008824 */ /* 0x100fe400078e0a1a */
[----:B------:R-:W-:Y:S01]  /*15300*/  IMAD.MOV R19, RZ, RZ, -R19 ;  /* 0x000000ffff137224 */ /* 0x000fe200078e0a13 */
[----:B------:R0:W-:Y:S01]  /*15310*/  STL [R1+0x52ec], R2 ;  /* 0x0052ec0201007387 */ /* 0x0001e20000100800 */
[----:B------:R-:W-:Y:S02]  /*15320*/  @!P2 IMAD.IADD R7, R7, 0x1, -R26 ;  /* 0x000000010707a824 */ /* 0x000fe400078e0a1a */
[----:B------:R-:W-:Y:S02]  /*15330*/  IMAD R8, R26, R19, R8 ;  /* 0x000000131a087224 */ /* 0x000fe400078e0208 */
[----:B----4-:R-:W-:-:S02]  /*15340*/  IMAD.MOV.U32 R19, RZ, RZ, R6 ;  /* 0x000000ffff137224 */ /* 0x010fc400078e0006 */
[----:B------:R-:W-:-:S04]  /*15350*/  IMAD.HI.U32 R6, R2, R3, RZ ;  /* 0x0000000302067227 */ /* 0x000fc800078e00ff */
[--C-:B------:R-:W-:Y:S02]  /*15360*/  @!P3 IMAD.IADD R13, R13, 0x1, -R26.reuse ;  /* 0x000000010d0db824 */ /* 0x100fe400078e0a1a */
[----:B------:R-:W-:Y:S01]  /*15370*/  @!P1 IMAD.IADD R14, R14, 0x1, -R26 ;  /* 0x000000010e0e9824 */ /* 0x000fe200078e0a1a */
[----:B--2---:R-:W-:Y:S01]  /*15380*/  ISETP.GE.AND P0, PT, R11, RZ, PT ;  /* 0x000000ff0b00720c */ /* 0x004fe20003f06270 */
[----:B------:R-:W-:Y:S02]  /*15390*/  IMAD.HI.U32 R11, R2, R4, RZ ;  /* 0x00000004020b7227 */ /* 0x000fe400078e00ff */
[----:B0-----:R-:W2:Y:S02]  /*153a0*/  LDL.LU R2, [R1+0x5d8] ;  /* 0x0005d80001027983 */ /* 0x001ea40000300800 */
[----:B------:R-:W-:-:S04]  /*153b0*/  IMAD.MOV R11, RZ, RZ, -R11 ;  /* 0x000000ffff0b7224 */ /* 0x000fc800078e0a0b */
[----:B------:R-:W-:Y:S01]  /*153c0*/  IMAD R4, R26, R11, R4 ;  /* 0x0000000b1a047224 */ /* 0x000fe200078e0204 */
[----:B------:R-:W-:Y:S02]  /*153d0*/  ISETP.GE.AND P2, PT, R24, RZ, PT ;  /* 0x000000ff1800720c */ /* 0x000fe40003f46270 */
[----:B------:R-:W3:Y:S01]  /*153e0*/  LDL.LU R24, [R1+0x52f8] ;  /* 0x0052f80001187983 */ /* 0x000ee20000300800 */
[----:B------:R-:W-:-:S03]  /*153f0*/  ISETP.GE.AND P3, PT, R22, RZ, PT ;  /* 0x000000ff1600720c */ /* 0x000fc60003f66270 */
[----:B------:R-:W4:Y:S01]  /*15400*/  LDL.LU R22, [R1+0x52f4] ;  /* 0x0052f40001167983 */ /* 0x000f220000300800 */
[----:B------:R-:W-:-:S03]  /*15410*/  ISETP.GE.AND P1, PT, R12, RZ, PT ;  /* 0x000000ff0c00720c */ /* 0x000fc60003f26270 */
[----:B------:R-:W5:Y:S04]  /*15420*/  LDL.LU R12, [R1+0x52f0] ;  /* 0x0052f000010c7983 */ /* 0x000f680000300800 */
[----:B------:R-:W2:Y:S01]  /*15430*/  LDL R11, [R1+0x350] ;  /* 0x00035000010b7983 */ /* 0x000ea20000100800 */
[----:B------:R-:W-:-:S04]  /*15440*/  IMAD.MOV R6, RZ, RZ, -R6 ;  /* 0x000000ffff067224 */ /* 0x000fc800078e0a06 */
[C---:B------:R-:W-:Y:S02]  /*15450*/  IMAD R3, R26.reuse, R6, R3 ;  /* 0x000000061a037224 */ /* 0x040fe400078e0203 */
[----:B------:R-:W-:Y:S02]  /*15460*/  @!P4 IMAD.MOV R9, RZ, RZ, -R9 ;  /* 0x000000ffff09c224 */ /* 0x000fe400078e0a09 */
[----:B------:R-:W-:Y:S01]  /*15470*/  @!P0 IMAD.MOV R10, RZ, RZ, -R10 ;  /* 0x000000ffff0a8224 */ /* 0x000fe200078e0a0a */
[----:B------:R-:W-:-:S13]  /*15480*/  ISETP.GT.U32.AND P6, PT, R26, R15, PT ;  /* 0x0000000f1a00720c */ /* 0x000fda0003fc4070 */
[----:B------:R-:W-:-:S05]  /*15490*/  @!P6 IMAD.IADD R15, R15, 0x1, -R26 ;  /* 0x000000010f0fe824 */ /* 0x000fca00078e0a1a */
[----:B------:R-:W-:Y:S02]  /*154a0*/  ISETP.GT.U32.AND P6, PT, R26, R15, PT ;  /* 0x0000000f1a00720c */ /* 0x000fe40003fc4070 */
[----:B--2---:R-:W-:Y:S01]  /*154b0*/  IABS R6, R11 ;  /* 0x0000000b00067213 */ /* 0x004fe20000000000 */
[----:B-----5:R-:W-:-:S04]  /*154c0*/  IMAD.MOV.U32 R11, RZ, RZ, R12 ;  /* 0x000000ffff0b7224 */ /* 0x020fc800078e000c */
[----:B------:R-:W-:-:S05]  /*154d0*/  @!P5 IMAD.MOV R11, RZ, RZ, -R11 ;  /* 0x000000ffff0bd224 */ /* 0x000fca00078e0a0b */
[----:B------:R-:W-:Y:S04]  /*154e0*/  STL [R1+0x438], R11 ;  /* 0x0004380b01007387 */ /* 0x000fe80000100800 */
[----:B------:R-:W-:Y:S04]  /*154f0*/  STL [R1+0x434], R9 ;  /* 0x0004340901007387 */ /* 0x000fe80000100800 */
[----:B------:R0:W-:Y:S04]  /*15500*/  STL [R1+0x52e8], R5 ;  /* 0x0052e80501007387 */ /* 0x0001e80000100800 */
[----:B------:R1:W-:Y:S04]  /*15510*/  STL [R1+0x430], R10 ;  /* 0x0004300a01007387 */ /* 0x0003e80000100800 */
[----:B0-----:R-:W2:Y:S04]  /*15520*/  LDL.LU R5, [R1+0x340] ;  /* 0x0003400001057983 */ /* 0x001ea80000300800 */
[----:B-1----:R-:W5:Y:S01]  /*15530*/  LDL.LU R10, [R1+0x344] ;  /* 0x00034400010a7983 */ /* 0x002f620000300800 */
[----:B------:R-:W-:-:S02]  /*15540*/  @!P6 IMAD.IADD R15, R15, 0x1, -R26 ;  /* 0x000000010f0fe824 */ /* 0x000fc400078e0a1a */
[----:B------:R-:W-:Y:S01]  /*15550*/  IMAD.MOV.U32 R12, RZ, RZ, R0 ;  /* 0x000000ffff0c7224 */ /* 0x000fe200078e0000 */
[----:B------:R-:W3:Y:S01]  /*15560*/  LDL.LU R9, [R1+0x348] ;  /* 0x0003480001097983 */ /* 0x000ee20000300800 */
[----:B------:R-:W-:Y:S02]  /*15570*/  IMAD.MOV.U32 R11, RZ, RZ, R2 ;  /* 0x000000ffff0b7224 */ /* 0x000fe400078e0002 */
[----:B------:R-:W-:Y:S01]  /*15580*/  IMAD.MOV.U32 R2, RZ, RZ, R15 ;  /* 0x000000ffff027224 */ /* 0x000fe200078e000f */
[----:B------:R-:W4:Y:S01]  /*15590*/  LDL.LU R0, [R1+0x33c] ;  /* 0x00033c0001007983 */ /* 0x000f220000300800 */
[----:B------:R-:W-:Y:S02]  /*155a0*/  @!P2 IMAD.MOV R12, RZ, RZ, -R12 ;  /* 0x000000ffff0ca224 */ /* 0x000fe400078e0a0c */
[----:B------:R-:W-:Y:S01]  /*155b0*/  @!P3 IMAD.MOV R2, RZ, RZ, -R2 ;  /* 0x000000ffff02b224 */ /* 0x000fe200078e0a02 */
[----:B------:R-:W3:Y:S04]  /*155c0*/  LDL.LU R15, [R1+0x354] ;  /* 0x00035400010f7983 */ /* 0x000ee80000300800 */
[----:B------:R0:W-:Y:S01]  /*155d0*/  STL [R1+0x428], R12 ;  /* 0x0004280c01007387 */ /* 0x0001e20000100800 */
[----:B------:R-:W-:-:S03]  /*155e0*/  ISETP.GT.U32.AND P4, PT, R26, R13, PT ;  /* 0x0000000d1a00720c */ /* 0x000fc60003f84070 */
[----:B0-----:R-:W3:Y:S04]  /*155f0*/  LDL.LU R12, [R1+0x34c] ;  /* 0x00034c00010c7983 */ /* 0x001ee80000300800 */
[----:B------:R0:W-:Y:S01]  /*15600*/  STL [R1+0x424], R2 ;  /* 0x0004240201007387 */ /* 0x0001e20000100800 */
[----:B------:R-:W-:-:S03]  /*15610*/  ISETP.GT.U32.AND P0, PT, R26, R14, PT ;  /* 0x0000000e1a00720c */ /* 0x000fc60003f04070 */
[----:B0-----:R-:W3:Y:S02]  /*15620*/  LDL.LU R2, [R1+0x52ec] ;  /* 0x0052ec0001027983 */ /* 0x001ee40000300800 */
[----:B------:R-:W-:-:S08]  /*15630*/  @!P4 IMAD.IADD R13, R13, 0x1, -R26 ;  /* 0x000000010d0dc824 */ /* 0x000fd000078e0a1a */
[----:B------:R-:W-:Y:S01]  /*15640*/  @!P0 IMAD.IADD R14, R14, 0x1, -R26 ;  /* 0x000000010e0e8824 */ /* 0x000fe200078e0a1a */
[----:B--2---:R-:W-:Y:S02]  /*15650*/  ISETP.GE.AND P4, PT, R5, RZ, PT ;  /* 0x000000ff0500720c */ /* 0x004fe40003f86270 */
[----:B------:R-:W2:Y:S01]  /*15660*/  LDL.LU R5, [R1+0x52e8] ;  /* 0x0052e80001057983 */ /* 0x000ea20000300800 */
[----:B-----5:R-:W-:-:S03]  /*15670*/  ISETP.GE.AND P0, PT, R10, RZ, PT ;  /* 0x000000ff0a00720c */ /* 0x020fc60003f06270 */
[----:B------:R-:W5:Y:S01]  /*15680*/  LDL.LU R10, [R1+0x350] ;  /* 0x00035000010a7983 */ /* 0x000f620000300800 */
[C---:B------:R-:W-:Y:S02]  /*15690*/  ISETP.GT.U32.AND P6, PT, R26.reuse, R8, PT ;  /* 0x000000081a00720c */ /* 0x040fe40003fc4070 */
[----:B------:R-:W-:Y:S02]  /*156a0*/  ISETP.GT.U32.AND P2, PT, R26, R4, PT ;  /* 0x000000041a00720c */ /* 0x000fe40003f44070 */
[----:B----4-:R-:W-:-:S09]  /*156b0*/  ISETP.GE.AND P3, PT, R0, RZ, PT ;  /* 0x000000ff0000720c */ /* 0x010fd20003f66270 */
[----:B------:R-:W-:Y:S01]  /*156c0*/  @!P6 IMAD.IADD R8, R8, 0x1, -R26 ;  /* 0x000000010808e824 */ /* 0x000fe200078e0a1a */
[----:B------:R-:W-:-:S04]  /*156d0*/  ISETP.GT.U32.AND P6, PT, R26, R7, PT ;  /* 0x000000071a00720c */ /* 0x000fc80003fc4070 */
[----:B------:R-:W-:Y:S01]  /*156e0*/  ISETP.GT.U32.AND P5, PT, R26, R8, PT ;  /* 0x000000081a00720c */ /* 0x000fe20003fa4070 */
[----:B------:R-:W-:-:S08]  /*156f0*/  @!P2 IMAD.IADD R4, R4, 0x1, -R26 ;  /* 0x000000010404a824 */ /* 0x000fd000078e0a1a */
[----:B------:R-:W-:Y:S02]  /*15700*/  @!P6 IMAD.IADD R7, R7, 0x1, -R26 ;  /* 0x000000010707e824 */ /* 0x000fe400078e0a1a */
[----:B---3--:R-:W-:-:S04]  /*15710*/  IMAD.HI.U32 R0, R2, R6, RZ ;  /* 0x0000000602007227 */ /* 0x008fc800078e00ff */
[----:B------:R-:W-:Y:S01]  /*15720*/  IMAD.MOV R0, RZ, RZ, -R0 ;  /* 0x000000ffff007224 */ /* 0x000fe200078e0a00 */
[----:B------:R-:W-:Y:S02]  /*15730*/  ISETP.GE.AND P2, PT, R12, RZ, PT ;  /* 0x000000ff0c00720c */ /* 0x000fe40003f46270 */
[----:B------:R-:W3:Y:S01]  /*15740*/  LDL.LU R12, [R1+0x364] ;  /* 0x00036400010c7983 */ /* 0x000ee20000300800 */
[----:B------:R-:W-:Y:S02]  /*15750*/  IMAD R0, R26, R0, R6 ;  /* 0x000000001a007224 */ /* 0x000fe400078e0206 */
[----:B------:R-:W-:Y:S02]  /*15760*/  IMAD.MOV.U32 R6, RZ, RZ, R7 ;  /* 0x000000ffff067224 */ /* 0x000fe400078e0007 */
[----:B------:R-:W-:Y:S02]  /*15770*/  IMAD.MOV.U32 R7, RZ, RZ, R13 ;  /* 0x000000ffff077224 */ /* 0x000fe400078e000d */
[----:B------:R-:W-:-:S02]  /*15780*/  IMAD.MOV.U32 R13, RZ, RZ, R14 ;  /* 0x000000ffff0d7224 */ /* 0x000fc400078e000e */
[----:B------:R-:W-:Y:S02]  /*15790*/  @!P1 IMAD.MOV R6, RZ, RZ, -R6 ;  /* 0x000000ffff069224 */ /* 0x000fe400078e0a06 */
[----:B------:R-:W-:Y:S02]  /*157a0*/  @!P5 IMAD.IADD R8, R8, 0x1, -R26 ;  /* 0x000000010808d824 */ /* 0x000fe400078e0a1a */
[----:B------:R-:W-:Y:S02]  /*157b0*/  @!P3 IMAD.MOV R7, RZ, RZ, -R7 ;  /* 0x000000ffff07b224 */ /* 0x000fe400078e0a07 */
[----:B------:R-:W-:Y:S01]  /*157c0*/  @!P4 IMAD.MOV R13, RZ, RZ, -R13 ;  /* 0x000000ffff0dc224 */ /* 0x000fe200078e0a0d */
[----:B------:R-:W-:Y:S01]  /*157d0*/  STL [R1+0x16c], R6 ;  /* 0x00016c0601007387 */ /* 0x000fe20000100800 */
[----:B------:R-:W-:-:S03]  /*157e0*/  @!P0 IMAD.MOV R8, RZ, RZ, -R8 ;  /* 0x000000ffff088224 */ /* 0x000fc600078e0a08 */
[----:B------:R0:W-:Y:S01]  /*157f0*/  STL [R1+0x118], R7 ;  /* 0x0001180701007387 */ /* 0x0001e20000100800 */
[----:B------:R-:W-:Y:S02]  /*15800*/  ISETP.GE.AND P5, PT, R9, RZ, PT ;  /* 0x000000ff0900720c */ /* 0x000fe40003fa6270 */
[----:B------:R-:W-:Y:S02]  /*15810*/  IABS R9, R15 ;  /* 0x0000000f00097213 */ /* 0x000fe40000000000 */
[----:B------:R-:W-:Y:S01]  /*15820*/  ISETP.GE.AND P0, PT, R15, RZ, PT ;  /* 0x000000ff0f00720c */ /* 0x000fe20003f06270 */
[----:B0-----:R-:W4:Y:S04]  /*15830*/  LDL.LU R7, [R1+0x368] ;  /* 0x0003680001077983 */ /* 0x001f280000300800 */
[----:B------:R-:W-:Y:S01]  /*15840*/  STL [R1+0xa0], R13 ;  /* 0x0000a00d01007387 */ /* 0x000fe20000100800 */
[----:B-----5:R-:W-:-:S03]  /*15850*/  ISETP.GE.AND P4, PT, R10, RZ, PT ;  /* 0x000000ff0a00720c */ /* 0x020fc60003f86270 */
[----:B------:R-:W5:Y:S04]  /*15860*/  LDL.LU R10, [R1+0x36c] ;  /* 0x00036c00010a7983 */ /* 0x000f680000300800 */
[----:B------:R3:W-:Y:S04]  /*15870*/  STL [R1+0x8c], R8 ;  /* 0x00008c0801007387 */ /* 0x0007e80000100800 */
[----:B------:R-:W2:Y:S01]  /*15880*/  LDL R15, [R1+0x358] ;  /* 0x00035800010f7983 */ /* 0x000ea20000100800 */
[C---:B------:R-:W-:Y:S02]  /*15890*/  ISETP.GT.U32.AND P6, PT, R26.reuse, R3, PT ;  /* 0x000000031a00720c */ /* 0x040fe40003fc4070 */
[----:B------:R-:W-:-:S11]  /*158a0*/  ISETP.GT.U32.AND P1, PT, R26, R4, PT ;  /* 0x000000041a00720c */ /* 0x000fd60003f24070 */
[--C-:B------:R-:W-:Y:S02]  /*158b0*/  @!P6 IMAD.IADD R3, R3, 0x1, -R26.reuse ;  /* 0x000000010303e824 */ /* 0x100fe400078e0a1a */
[----:B------:R-:W-:-:S03]  /*158c0*/  @!P1 IMAD.IADD R4, R4, 0x1, -R26 ;  /* 0x0000000104049824 */ /* 0x000fc600078e0a1a */
[----:B------:R-:W-:Y:S02]  /*158d0*/  ISETP.GT.U32.AND P3, PT, R26, R3, PT ;  /* 0x000000031a00720c */ /* 0x000fe40003f64070 */
[----:B---3--:R-:W-:Y:S02]  /*158e0*/  IABS R8, R12 ;  /* 0x0000000c00087213 */ /* 0x008fe40000000000 */
[----:B------:R-:W-:Y:S01]  /*158f0*/  ISETP.GE.AND P1, PT, R12, RZ, PT ;  /* 0x000000ff0c00720c */ /* 0x000fe20003f26270 */
[----:B------:R-:W-:-:S08]  /*15900*/  IMAD.MOV.U32 R12, RZ, RZ, R4 ;  /* 0x000000ffff0c7224 */ /* 0x000fd000078e0004 */
[----:B------:R-:W-:Y:S02]  /*15910*/  @!P3 IMAD.IADD R3, R3, 0x1, -R26 ;  /* 0x000000010303b824 */ /* 0x000fe400078e0a1a */
[----:B------:R-:W-:Y:S02]  /*15920*/  @!P5 IMAD.MOV R12, RZ, RZ, -R12 ;  /* 0x000000ffff0cd224 */ /* 0x000fe400078e0a0c */
[----:B------:R-:W-:-:S03]  /*15930*/  IMAD.HI.U32 R4, R2, R8, RZ ;  /* 0x0000000802047227 */ /* 0x000fc600078e00ff */
[----:B------:R0:W-:Y:S01]  /*15940*/  STL [R1+0x80], R12 ;  /* 0x0000800c01007387 */ /* 0x0001e20000100800 */
[----:B------:R-:W-:Y:S02]  /*15950*/  IMAD.MOV.U32 R13, RZ, RZ, R3 ;  /* 0x000000ffff0d7224 */ /* 0x000fe400078e0003 */
[----:B------:R-:W-:Y:S01]  /*15960*/  IMAD.MOV R3, RZ, RZ, -R4 ;  /* 0x000000ffff037224 */ /* 0x000fe200078e0a04 */
[----:B0-----:R-:W3:Y:S01]  /*15970*/  LDL R12, [R1+0x35c] ;  /* 0x00035c00010c7983 */ /* 0x001ee20000100800 */
[----:B--2---:R-:W-:-:S03]  /*15980*/  IABS R4, R15 ;  /* 0x0000000f00047213 */ /* 0x004fc60000000000 */
[----:B------:R-:W2:Y:S01]  /*15990*/  LDL R15, [R1+0x360] ;  /* 0x00036000010f7983 */ /* 0x000ea20000100800 */
[----:B------:R-:W-:-:S04]  /*159a0*/  IMAD.HI.U32 R6, R2, R9, RZ ;  /* 0x0000000902067227 */ /* 0x000fc800078e00ff */
[----:B------:R-:W-:-:S04]  /*159b0*/  IMAD.MOV R6, RZ, RZ, -R6 ;  /* 0x000000ffff067224 */ /* 0x000fc800078e0a06 */
[----:B------:R-:W-:-:S05]  /*159c0*/  IMAD R9, R26, R6, R9 ;  /* 0x000000061a097224 */ /* 0x000fca00078e0209 */
[----:B------:R-:W-:Y:S02]  /*159d0*/  ISETP.GT.U32.AND P5, PT, R26, R9, PT ;  /* 0x000000091a00720c */ /* 0x000fe40003fa4070 */
[----:B----4-:R-:W-:Y:S02]  /*159e0*/  ISETP.GE.AND P3, PT, R7, RZ, PT ;  /* 0x000000ff0700720c */ /* 0x010fe40003f66270 */
[----:B------:R-:W-:Y:S01]  /*159f0*/  IABS R7, R7 ;  /* 0x0000000700077213 */ /* 0x000fe20000000000 */
[----:B------:R-:W-:Y:S01]  /*15a00*/  @!P2 IMAD.MOV R13, RZ, RZ, -R13 ;  /* 0x000000ffff0da224 */ /* 0x000fe200078e0a0d */
[----:B-----5:R-:W-:Y:S02]  /*15a10*/  IABS R6, R10 ;  /* 0x0000000a00067213 */ /* 0x020fe40000000000 */
[----:B------:R-:W-:Y:S01]  /*15a20*/  ISETP.GE.AND P2, PT, R10, RZ, PT ;  /* 0x000000ff0a00720c */ /* 0x000fe20003f46270 */
[----:B------:R-:W-:-:S04]  /*15a30*/  IMAD.HI.U32 R10, R2, R7, RZ ;  /* 0x00000007020a7227 */ /* 0x000fc800078e00ff */
[----:B------:R-:W-:Y:S02]  /*15a40*/  @!P5 IMAD.IADD R9, R9, 0x1, -R26 ;  /* 0x000000010909d824 */ /* 0x000fe400078e0a1a */
[----:B------:R-:W-:-:S03]  /*15a50*/  IMAD.MOV R10, RZ, RZ, -R10 ;  /* 0x000000ffff0a7224 */ /* 0x000fc600078e0a0a */
[C---:B------:R-:W-:Y:S01]  /*15a60*/  ISETP.GT.U32.AND P5, PT, R26.reuse, R9, PT ;  /* 0x000000091a00720c */ /* 0x040fe20003fa4070 */
[C---:B------:R-:W-:Y:S02]  /*15a70*/  IMAD R8, R26.reuse, R3, R8 ;  /* 0x000000031a087224 */ /* 0x040fe400078e0208 */
[----:B------:R-:W-:Y:S01]  /*15a80*/  IMAD R7, R26, R10, R7 ;  /* 0x0000000a1a077224 */ /* 0x000fe200078e0207 */
[----:B------:R0:W-:Y:S02]  /*15a90*/  STL [R1+0x5c], R13 ;  /* 0x00005c0d01007387 */ /* 0x0001e40000100800 */
[----:B0-----:R-:W-:Y:S01]  /*15aa0*/  IMAD.HI.U32 R13, R2, R6, RZ ;  /* 0x00000006020d7227 */ /* 0x001fe200078e00ff */
[----:B---3--:R-:W-:-:S03]  /*15ab0*/  IABS R3, R12 ;  /* 0x0000000c00037213 */ /* 0x008fc60000000000 */
[----:B------:R-:W-:-:S04]  /*15ac0*/  IMAD.HI.U32 R12, R2, R4, RZ ;  /* 0x00000004020c7227 */ /* 0x000fc800078e00ff */
[----:B------:R-:W-:Y:S02]  /*15ad0*/  IMAD.MOV R13, RZ, RZ, -R13 ;  /* 0x000000ffff0d7224 */ /* 0x000fe400078e0a0d */
[----:B------:R-:W-:Y:S02]  /*15ae0*/  IMAD.MOV R12, RZ, RZ, -R12 ;  /* 0x000000ffff0c7224 */ /* 0x000fe400078e0a0c */
[----:B------:R-:W-:Y:S01]  /*15af0*/  @!P5 IMAD.IADD R9, R9, 0x1, -R26 ;  /* 0x000000010909d824 */ /* 0x000fe200078e0a1a */
[----:B------:R0:W-:Y:S01]  /*15b00*/  STL [R1+0x52e0], R18 ;  /* 0x0052e01201007387 */ /* 0x0001e20000100800 */
[C---:B------:R-:W-:Y:S02]  /*15b10*/  IMAD R6, R26.reuse, R13, R6 ;  /* 0x0000000d1a067224 */ /* 0x040fe400078e0206 */
[----:B------:R-:W-:Y:S01]  /*15b20*/  IMAD R4, R26, R12, R4 ;  /* 0x0000000c1a047224 */ /* 0x000fe200078e0204 */
[----:B------:R1:W-:Y:S04]  /*15b30*/  STL [R1+0x52e4], R27 ;  /* 0x0052e41b01007387 */ /* 0x0003e80000100800 */
[----:B------:R-:W3:Y:S01]  /*15b40*/  LDL R14, [R1+0x370] ;  /* 0x00037000010e7983 */ /* 0x000ee20000100800 */
[----:B0-----:R-:W-:-:S03]  /*15b50*/  IMAD.MOV.U32 R18, RZ, RZ, R9 ;  /* 0x000000ffff127224 */ /* 0x001fc600078e0009 */
[----:B------:R-:W4:Y:S04]  /*15b60*/  LDL R13, [R1+0x374] ;  /* 0x00037400010d7983 */ /* 0x000f280000100800 */
[----:B------:R-:W5:Y:S01]  /*15b70*/  LDL R12, [R1+0x378] ;  /* 0x00037800010c7983 */ /* 0x000f620000100800 */
[----:B--2---:R-:W-:Y:S01]  /*15b80*/  IABS R10, R15 ;  /* 0x0000000f000a7213 */ /* 0x004fe20000000000 */
[----:B------:R-:W-:Y:S02]  /*15b90*/  IMAD.MOV.U32 R15, RZ, RZ, R11 ;  /* 0x000000ffff0f7224 */ /* 0x000fe400078e000b */
[----:B------:R-:W-:-:S04]  /*15ba0*/  IMAD.HI.U32 R11, R2, R3, RZ ;  /* 0x00000003020b7227 */ /* 0x000fc800078e00ff */
[----:B------:R-:W-:-:S04]  /*15bb0*/  IMAD.MOV R11, RZ, RZ, -R11 ;  /* 0x000000ffff0b7224 */ /* 0x000fc800078e0a0b */
[C---:B------:R-:W-:Y:S02]  /*15bc0*/  IMAD R3, R26.reuse, R11, R3 ;  /* 0x0000000b1a037224 */ /* 0x040fe400078e0203 */
[----:B------:R-:W2:Y:S04]  /*15bd0*/  LDL R11, [R1+0x37c] ;  /* 0x00037c00010b7983 */ /* 0x000ea80000100800 */
[----:B------:R-:W3:Y:S01]  /*15be0*/  LDL.LU R9, [R1+0x358] ;  /* 0x0003580001097983 */ /* 0x000ee20000300800 */
[----:B------:R-:W-:-:S13]  /*15bf0*/  ISETP.GT.U32.AND P6, PT, R26, R0, PT ;  /* 0x000000001a00720c */ /* 0x000fda0003fc4070 */
[----:B------:R-:W-:-:S05]  /*15c00*/  @!P6 IMAD.IADD R0, R0, 0x1, -R26 ;  /* 0x000000010000e824 */ /* 0x000fca00078e0a1a */
[C---:B------:R-:W-:Y:S02]  /*15c10*/  ISETP.GT.U32.AND P6, PT, R26.reuse, R0, PT ;  /* 0x000000001a00720c */ /* 0x040fe40003fc4070 */
[----:B------:R-:W-:-:S11]  /*15c20*/  ISETP.GT.U32.AND P5, PT, R26, R7, PT ;  /* 0x000000071a00720c */ /* 0x000fd60003fa4070 */
[----:B------:R-:W-:Y:S01]  /*15c30*/  @!P6 IMAD.IADD R0, R0, 0x1, -R26 ;  /* 0x000000010000e824 */ /* 0x000fe200078e0a1a */
[----:B------:R-:W-:-:S03]  /*15c40*/  ISETP.GT.U32.AND P6, PT, R26, R8, PT ;  /* 0x000000081a00720c */ /* 0x000fc60003fc4070 */
[----:B-1----:R-:W-:-:S04]  /*15c50*/  IMAD.MOV.U32 R27, RZ, RZ, R0 ;  /* 0x000000ffff1b7224 */ /* 0x002fc800078e0000 */
[----:B------:R-:W-:Y:S01]  /*15c60*/  @!P4 IMAD.MOV R27, RZ, RZ, -R27 ;  /* 0x000000ffff1bc224 */ /* 0x000fe200078e0a1b */
[----:B------:R-:W-:-:S05]  /*15c70*/  ISETP.GT.U32.AND P4, PT, R26, R6, PT ;  /* 0x000000061a00720c */ /* 0x000fca0003f84070 */
[----:B------:R-:W-:-:S05]  /*15c80*/  @!P6 IMAD.IADD R8, R8, 0x1, -R26 ;  /* 0x000000010808e824 */ /* 0x000fca00078e0a1a */
[----:B------:R-:W-:Y:S01]  /*15c90*/  ISETP.GT.U32.AND P6, PT, R26, R8, PT ;  /* 0x000000081a00720c */ /* 0x000fe20003fc4070 */
[----:B------:R-:W-:Y:S02]  /*15ca0*/  @!P5 IMAD.IADD R7, R7, 0x1, -R26 ;  /* 0x000000010707d824 */ /* 0x000fe400078e0a1a */
[----:B------:R-:W-:-:S04]  /*15cb0*/  IMAD.HI.U32 R0, R2, R10, RZ ;  /* 0x0000000a02007227 */ /* 0x000fc800078e00ff */
[----:B------:R-:W-:Y:S01]  /*15cc0*/  @!P4 IMAD.IADD R6, R6, 0x1, -R26 ;  /* 0x000000010606c824 */ /* 0x000fe200078e0a1a */
[----:B------:R-:W-:Y:S01]  /*15cd0*/  ISETP.GT.U32.AND P4, PT, R26, R7, PT ;  /* 0x000000071a00720c */ /* 0x000fe20003f84070 */
[----:B------:R-:W-:-:S04]  /*15ce0*/  IMAD.MOV R0, RZ, RZ, -R0 ;  /* 0x000000ffff007224 */ /* 0x000fc800078e0a00 */
[----:B------:R-:W-:Y:S02]  /*15cf0*/  @!P6 IMAD.IADD R8, R8, 0x1, -R26 ;  /* 0x000000010808e824 */ /* 0x000fe400078e0a1a */
[----:B------:R-:W-:Y:S02]  /*15d00*/  IMAD R0, R26, R0, R10 ;  /* 0x000000001a007224 */ /* 0x000fe400078e020a */
[----:B------:R-:W-:Y:S02]  /*15d10*/  @!P0 IMAD.MOV R18, RZ, RZ, -R18 ;  /* 0x000000ffff128224 */ /* 0x000fe400078e0a12 */
[----:B------:R-:W-:Y:S01]  /*15d20*/  IMAD.MOV.U32 R10, RZ, RZ, R8 ;  /* 0x000000ffff0a7224 */ /* 0x000fe200078e0008 */
[----:B------:R0:W-:Y:S01]  /*15d30*/  STL [R1+0x3c], R27 ;  /* 0x00003c1b01007387 */ /* 0x0001e20000100800 */
[----:B------:R-:W-:Y:S02]  /*15d40*/  @!P4 IMAD.IADD R7, R7, 0x1, -R26 ;  /* 0x000000010707c824 */ /* 0x000fe400078e0a1a */
[----:B------:R-:W-:Y:S01]  /*15d50*/  @!P1 IMAD.MOV R10, RZ, RZ, -R10 ;  /* 0x000000ffff0a9224 */ /* 0x000fe200078e0a0a */
[----:B0-----:R-:W2:Y:S04]  /*15d60*/  LDL.LU R27, [R1+0x52e4] ;  /* 0x0052e400011b7983 */ /* 0x001ea80000300800 */
[----:B------:R0:W-:Y:S04]  /*15d70*/  STL [R1+0x28], R18 ;  /* 0x0000281201007387 */ /* 0x0001e80000100800 */
[----:B0-----:R-:W2:Y:S01]  /*15d80*/  LDL.LU R18, [R1+0x52e0] ;  /* 0x0052e00001127983 */ /* 0x001ea20000300800 */
[----:B---3--:R-:W-:-:S03]  /*15d90*/  ISETP.GE.AND P6, PT, R9, RZ, PT ;  /* 0x000000ff0900720c */ /* 0x008fc60003fc6270 */
[----:B------:R-:W3:Y:S04]  /*15da0*/  LDL.LU R9, [R1+0x35c] ;  /* 0x00035c0001097983 */ /* 0x000ee80000300800 */
[----:B------:R0:W-:Y:S04]  /*15db0*/  STL [R1+0x52dc], R29 ;  /* 0x0052dc1d01007387 */ /* 0x0001e80000100800 */
[----:B------:R-:W-:Y:S04]  /*15dc0*/  STL [R1+0x20], R10 ;  /* 0x0000200a01007387 */ /* 0x000fe80000100800 */
[----:B0-----:R-:W3:Y:S04]  /*15dd0*/  LDL.LU R29, [R1+0x360] ;  /* 0x00036000011d7983 */ /* 0x001ee80000300800 */
[----:B------:R0:W-:Y:S04]  /*15de0*/  STL [R1+0x52d8], R7 ;  /* 0x0052d80701007387 */ /* 0x0001e80000100800 */
[----:B0-----:R-:W3:Y:S01]  /*15df0*/  LDL.LU R7, [R1+0x370] ;  /* 0x0003700001077983 */ /* 0x001ee20000300800 */
[----:B------:R-:W-:-:S02]  /*15e00*/  ISETP.GT.U32.AND P5, PT, R26, R3, PT ;  /* 0x000000031a00720c */ /* 0x000fc40003fa4070 */
[C---:B------:R-:W-:Y:S02]  /*15e10*/  ISETP.GT.U32.AND P0, PT, R26.reuse, R4, PT ;  /* 0x000000041a00720c */ /* 0x040fe40003f04070 */
[----:B------:R-:W-:Y:S02]  /*15e20*/  IABS R14, R14 ;  /* 0x0000000e000e7213 */ /* 0x000fe40000000000 */
[----:B------:R-:W-:-:S07]  /*15e30*/  ISETP.GT.U32.AND P4, PT, R26, R0, PT ;  /* 0x000000001a00720c */ /* 0x000fce0003f84070 */
[--C-:B------:R-:W-:Y:S02]  /*15e40*/  @!P5 IMAD.IADD R3, R3, 0x1, -R26.reuse ;  /* 0x000000010303d824 */ /* 0x100fe400078e0a1a */
[----:B------:R-:W-:Y:S01]  /*15e50*/  @!P0 IMAD.IADD R4, R4, 0x1, -R26 ;  /* 0x0000000104048824 */ /* 0x000fe200078e0a1a */
[C---:B------:R-:W-:Y:S02]  /*15e60*/  ISETP.GT.U32.AND P0, PT, R26.reuse, R6, PT ;  /* 0x000000061a00720c */ /* 0x040fe40003f04070 */
[----:B------:R-:W-:Y:S02]  /*15e70*/  ISETP.GT.U32.AND P1, PT, R26, R3, PT ;  /* 0x000000031a00720c */ /* 0x000fe40003f24070 */
[----:B----4-:R-:W-:Y:S01]  /*15e80*/  IABS R13, R13 ;  /* 0x0000000d000d7213 */ /* 0x010fe20000000000 */
[C---:B------:R-:W-:Y:S01]  /*15e90*/  IMAD.HI.U32 R8, R2.reuse, R14, RZ ;  /* 0x0000000e02087227 */ /* 0x040fe200078e00ff */
[----:B-----5:R-:W-:Y:S02]  /*15ea0*/  IABS R12, R12 ;  /* 0x0000000c000c7213 */ /* 0x020fe40000000000 */
[----:B--2---:R-:W-:Y:S01]  /*15eb0*/  IABS R11, R11 ;  /* 0x0000000b000b7213 */ /* 0x004fe20000000000 */
[----:B------:R-:W-:-:S04]  /*15ec0*/  IMAD.HI.U32 R10, R2, R13, RZ ;  /* 0x0000000d020a7227 */ /* 0x000fc800078e00ff */
[----:B------:R-:W-:Y:S02]  /*15ed0*/  IMAD.MOV R8, RZ, RZ, -R8 ;  /* 0x000000ffff087224 */ /* 0x000fe400078e0a08 */
[----:B------:R-:W-:Y:S02]  /*15ee0*/  @!P0 IMAD.IADD R6, R6, 0x1, -R26 ;  /* 0x0000000106068824 */ /* 0x000fe400078e0a1a */
[----:B------:R-:W-:Y:S01]  /*15ef0*/  IMAD.MOV R10, RZ, RZ, -R10 ;  /* 0x000000ffff0a7224 */ /* 0x000fe200078e0a0a */
[----:B------:R0:W-:Y:S01]  /*15f00*/  STL [R1+0x52d4], R2 ;  /* 0x0052d40201007387 */ /* 0x0001e20000100800 */
[----:B------:R-:W-:Y:S02]  /*15f10*/  IMAD R14, R26, R8, R14 ;  /* 0x000000081a0e7224 */ /* 0x000fe400078e020e */
[----:B------:R-:W-:-:S04]  /*15f20*/  IMAD.HI.U32 R8, R2, R11, RZ ;  /* 0x0000000b02087227 */ /* 0x000fc800078e00ff */
[--C-:B------:R-:W-:Y:S02]  /*15f30*/  @!P1 IMAD.IADD R3, R3, 0x1, -R26.reuse ;  /* 0x0000000103039824 */ /* 0x100fe400078e0a1a */
[----:B------:R-:W-:Y:S02]  /*15f40*/  @!P4 IMAD.IADD R0, R0, 0x1, -R26 ;  /* 0x000000010000c824 */ /* 0x000fe400078e0a1a */
[----:B------:R-:W-:Y:S01]  /*15f50*/  IMAD R13, R26, R10, R13 ;  /* 0x0000000a1a0d7224 */ /* 0x000fe200078e020d */
[----:B---3--:R-:W-:Y:S01]  /*15f60*/  ISETP.GE.AND P0, PT, R9, RZ, PT ;  /* 0x000000ff0900720c */ /* 0x008fe20003f06270 */
[----:B------:R-:W-:Y:S02]  /*15f70*/  IMAD.HI.U32 R9, R2, R12, RZ ;  /* 0x0000000c02097227 */ /* 0x000fe400078e00ff */
[----:B0-----:R-:W2:Y:S01]  /*15f80*/  LDL R2, [R1+0x380] ;  /* 0x0003800001027983 */ /* 0x001ea20000100800 */
[----:B------:R-:W-:-:S03]  /*15f90*/  ISETP.GE.AND P1, PT, R29, RZ, PT ;  /* 0x000000ff1d00720c */ /* 0x000fc60003f26270 */
[----:B------:R-:W3:Y:S01]  /*15fa0*/  LDL.LU R29, [R1+0x52dc] ;  /* 0x0052dc00011d7983 */ /* 0x000ee20000300800 */
[----:B------:R-:W-:-:S03]  /*15fb0*/  ISETP.GE.AND P4, PT, R7, RZ, PT ;  /* 0x000000ff0700720c */ /* 0x000fc60003f86270 */
[----:B------:R-:W4:Y:S04]  /*15fc0*/  LDL.LU R7, [R1+0x52d8] ;  /* 0x0052d80001077983 */ /* 0x000f280000300800 */
[----:B------:R-:W5:Y:S01]  /*15fd0*/  LDL R10, [R1+0x384] ;  /* 0x00038400010a7983 */ /* 0x000f620000100800 */
[----:B------:R-:W-:Y:S01]  /*15fe0*/  ISETP.GT.U32.AND P5, PT, R26, R4, PT ;  /* 0x000000041a00720c */ /* 0x000fe20003fa4070 */
[----:B------:R-:W-:-:S12]  /*15ff0*/  IMAD.MOV R9, RZ, RZ, -R9 ;  /* 0x000000ffff097224 */ /* 0x000fd800078e0a09 */
[----:B------:R-:W-:Y:S01]  /*16000*/  @!P5 IMAD.IADD R4, R4, 0x1, -R26 ;  /* 0x000000010404d824 */ /* 0x000fe200078e0a1a */
[C---:B------:R-:W-:Y:S01]  /*16010*/  ISETP.GT.U32.AND P5, PT, R26.reuse, R14, PT ;  /* 0x0000000e1a00720c */ /* 0x040fe20003fa4070 */
[----:B------:R-:W-:Y:S02]  /*16020*/  IMAD R12, R26, R9, R12 ;  /* 0x000000091a0c7224 */ /* 0x000fe400078e020c */
[----:B------:R-:W-:-:S10]  /*16030*/  IMAD.MOV R8, RZ, RZ, -R8 ;  /* 0x000000ffff087224 */ /* 0x000fd400078e0a08 */
[----:B------:R-:W-:Y:S02]  /*16040*/  @!P5 IMAD.IADD R14, R14, 0x1, -R26 ;  /* 0x000000010e0ed824 */ /* 0x000fe400078e0a1a */
[----:B------:R-:W-:Y:S02]  /*16050*/  IMAD R11, R26, R8, R11 ;  /* 0x000000081a0b7224 */ /* 0x000fe400078e020b */
[----:B------:R-:W3:Y:S01]  /*16060*/  LDL.LU R8, [R1+0x374] ;  /* 0x0003740001087983 */ /* 0x000ee20000300800 */
[----:B------:R-:W-:Y:S01]  /*16070*/  @!P0 IMAD.MOV R3, RZ, RZ, -R3 ;  /* 0x000000ffff038224 */ /* 0x000fe200078e0a03 */
[----:B--2---:R-:W-:Y:S01]  /*16080*/  IABS R9, R2 ;  /* 0x0000000200097213 */ /* 0x004fe20000000000 */
[----:B----4-:R-:W-:Y:S01]  /*16090*/  IMAD.MOV.U32 R2, RZ, RZ, R7 ;  /* 0x000000ffff027224 */ /* 0x010fe200078e0007 */
[----:B-----5:R-:W-:Y:S01]  /*160a0*/  IABS R7, R10 ;  /* 0x0000000a00077213 */ /* 0x020fe20000000000 */
[----:B------:R-:W-:-:S04]  /*160b0*/  IMAD.MOV.U32 R10, RZ, RZ, R6 ;  /* 0x000000ffff0a7224 */ /* 0x000fc800078e0006 */
[----:B------:R-:W-:Y:S01]  /*160c0*/  @!P2 IMAD.MOV R10, RZ, RZ, -R10 ;  /* 0x000000ffff0aa224 */ /* 0x000fe200078e0a0a */
[----:B------:R-:W-:Y:S01]  /*160d0*/  ISETP.GT.U32.AND P2, PT, R26, R14, PT ;  /* 0x0000000e1a00720c */ /* 0x000fe20003f44070 */
[----:B------:R-:W-:Y:S02]  /*160e0*/  @!P3 IMAD.MOV R2, RZ, RZ, -R2 ;  /* 0x000000ffff02b224 */ /* 0x000fe400078e0a02 */
[----:B------:R-:W-:Y:S02]  /*160f0*/  IMAD.MOV.U32 R6, RZ, RZ, R7 ;  /* 0x000000ffff067224 */ /* 0x000fe400078e0007 */
[----:B------:R-:W-:Y:S01]  /*16100*/  IMAD.MOV.U32 R7, RZ, RZ, R4 ;  /* 0x000000ffff077224 */ /* 0x000fe200078e0004 */
[----:B------:R0:W-:Y:S03]  /*16110*/  STL [R1+0x410], R2 ;  /* 0x0004100201007387 */ /* 0x0001e60000100800 */
[----:B------:R-:W-:-:S04]  /*16120*/  @!P6 IMAD.MOV R7, RZ, RZ, -R7 ;  /* 0x000000ffff07e224 */ /* 0x000fc800078e0a07 */
[----:B------:R-:W-:Y:S01]  /*16130*/  @!P2 IMAD.IADD R14, R14, 0x1, -R26 ;  /* 0x000000010e0ea824 */ /* 0x000fe200078e0a1a */
[----:B0-----:R-:W2:Y:S04]  /*16140*/  LDL.LU R2, [R1+0x52d4] ;  /* 0x0052d40001027983 */ /* 0x001ea80000300800 */
[----:B------:R0:W-:Y:S04]  /*16150*/  STL [R1+0x414], R10 ;  /* 0x0004140a01007387 */ /* 0x0001e80000100800 */
[----:B0-----:R-:W4:Y:S04]  /*16160*/  LDL.LU R10, [R1+0x378] ;  /* 0x00037800010a7983 */ /* 0x001f280000300800 */
[----:B------:R-:W-:Y:S04]  /*16170*/  STL [R1+0x418], R7 ;  /* 0x0004180701007387 */ /* 0x000fe80000100800 */
[----:B------:R-:W-:Y:S04]  /*16180*/  STL [R1+0x420], R3 ;  /* 0x0004200301007387 */ /* 0x000fe80000100800 */
[----:B------:R0:W-:Y:S04]  /*16190*/  STL [R1+0x52d0], R14 ;  /* 0x0052d00e01007387 */ /* 0x0001e80000100800 */
[----:B0-----:R-:W5:Y:S01]  /*161a0*/  LDL.LU R14, [R1+0x37c] ;  /* 0x00037c00010e7983 */ /* 0x001f620000300800 */
[----:B------:R-:W-:-:S02]  /*161b0*/  ISETP.GT.U32.AND P5, PT, R26, R0, PT ;  /* 0x000000001a00720c */ /* 0x000fc40003fa4070 */
[C---:B------:R-:W-:Y:S01]  /*161c0*/  ISETP.GT.U32.AND P6, PT, R26.reuse, R12, PT ;  /* 0x0000000c1a00720c */ /* 0x040fe20003fc4070 */
[----:B------:R-:W5:Y:S01]  /*161d0*/  LDL R7, [R1+0x394] ;  /* 0x0003940001077983 */ /* 0x000f620000100800 */
[----:B------:R-:W-:-:S09]  /*161e0*/  ISETP.GT.U32.AND P3, PT, R26, R13, PT ;  /* 0x0000000d1a00720c */ /* 0x000fd20003f64070 */
[--C-:B------:R-:W-:Y:S01]  /*161f0*/  @!P5 IMAD.IADD R0, R0, 0x1, -R26.reuse ;  /* 0x000000010000d824 */ /* 0x100fe200078e0a1a */
[----:B------:R-:W-:Y:S01]  /*16200*/  ISETP.GT.U32.AND P5, PT, R26, R11, PT ;  /* 0x0000000b1a00720c */ /* 0x000fe20003fa4070 */
[--C-:B------:R-:W-:Y:S02]  /*16210*/  @!P6 IMAD.IADD R12, R12, 0x1, -R26.reuse ;  /* 0x000000010c0ce824 */ /* 0x100fe400078e0a1a */
[----:B------:R-:W-:Y:S01]  /*16220*/  @!P3 IMAD.IADD R13, R13, 0x1, -R26 ;  /* 0x000000010d0db824 */ /* 0x000fe200078e0a1a */
[----:B---3--:R-:W-:-:S09]  /*16230*/  ISETP.GE.AND P0, PT, R8, RZ, PT ;  /* 0x000000ff0800720c */ /* 0x008fd20003f06270 */
[--C-:B------:R-:W-:Y:S01]  /*16240*/  @!P5 IMAD.IADD R11, R11, 0x1, -R26.reuse ;  /* 0x000000010b0bd824 */ /* 0x100fe200078e0a1a */
[----:B------:R-:W-:Y:S01]  /*16250*/  ISETP.GT.U32.AND P5, PT, R26, R12, PT ;  /* 0x0000000c1a00720c */ /* 0x000fe20003fa4070 */
[----:B------:R-:W-:Y:S02]  /*16260*/  IMAD.MOV.U32 R8, RZ, RZ, R15 ;  /* 0x000000ffff087224 */ /* 0x000fe400078e000f */
[----:B------:R-:W3:Y:S10]  /*16270*/  LDL R15, [R1+0x398] ;  /* 0x00039800010f7983 */ /* 0x000ef40000100800 */
[----:B------:R-:W-:-:S02]  /*16280*/  @!P5 IMAD.IADD R12, R12, 0x1, -R26 ;  /* 0x000000010c0cd824 */ /* 0x000fc400078e0a1a */
[----:B--2---:R-:W-:-:S04]  /*16290*/  IMAD.HI.U32 R4, R2, R9, RZ ;  /* 0x0000000902047227 */ /* 0x004fc800078e00ff */
[----:B------:R-:W-:-:S04]  /*162a0*/  IMAD.MOV R4, RZ, RZ, -R4 ;  /* 0x000000ffff047224 */ /* 0x000fc800078e0a04 */
[----:B------:R-:W-:Y:S02]  /*162b0*/  IMAD R9, R26, R4, R9 ;  /* 0x000000041a097224 */ /* 0x000fe400078e0209 */
[----:B------:R-:W2:Y:S01]  /*162c0*/  LDL R4, [R1+0x388] ;  /* 0x0003880001047983 */ /* 0x000ea20000100800 */
[----:B----4-:R-:W-:-:S03]  /*162d0*/  ISETP.GE.AND P2, PT, R10, RZ, PT ;  /* 0x000000ff0a00720c */ /* 0x010fc60003f46270 */
[----:B------:R-:W4:Y:S01]  /*162e0*/  LDL R10, [R1+0x390] ;  /* 0x00039000010a7983 */ /* 0x000f220000100800 */
[----:B-----5:R-:W-:Y:S01]  /*162f0*/  ISETP.GE.AND P3, PT, R14, RZ, PT ;  /* 0x000000ff0e00720c */ /* 0x020fe20003f66270 */
[----:B------:R-:W-:-:S04]  /*16300*/  IMAD.MOV.U32 R14, RZ, RZ, R0 ;  /* 0x000000ffff0e7224 */ /* 0x000fc800078e0000 */
[----:B------:R-:W-:-:S05]  /*16310*/  @!P1 IMAD.MOV R14, RZ, RZ, -R14 ;  /* 0x000000ffff0e9224 */ /* 0x000fca00078e0a0e */
[----:B------:R0:W-:Y:S04]  /*16320*/  STL [R1+0x41c], R14 ;  /* 0x00041c0e01007387 */ /* 0x0001e80000100800 */
[----:B0-----:R-:W5:Y:S04]  /*16330*/  LDL.LU R14, [R1+0x384] ;  /* 0x00038400010e7983 */ /* 0x001f680000300800 */
[----:B------:R0:W-:Y:S04]  /*16340*/  STL [R1+0x52cc], R12 ;  /* 0x0052cc0c01007387 */ /* 0x0001e80000100800 */
[----:B0-----:R-:W5:Y:S01]  /*16350*/  LDL.LU R12, [R1+0x380] ;  /* 0x00038000010c7983 */ /* 0x001f620000300800 */
[----:B------:R-:W-:-:S04]  /*16360*/  IMAD.HI.U32 R3, R2, R6, RZ ;  /* 0x0000000602037227 */ /* 0x000fc800078e00ff */
[----:B------:R-:W-:-:S04]  /*16370*/  IMAD.MOV R3, RZ, RZ, -R3 ;  /* 0x000000ffff037224 */ /* 0x000fc800078e0a03 */
[C---:B------:R-:W-:Y:S01]  /*16380*/  IMAD R6, R26.reuse, R3, R6 ;  /* 0x000000031a067224 */ /* 0x040fe200078e0206 */
[----:B------:R-:W-:-:S04]  /*16390*/  ISETP.GT.U32.AND P1, PT, R26, R11, PT ;  /* 0x0000000b1a00720c */ /* 0x000fc80003f24070 */
[----:B------:R-:W-:-:S09]  /*163a0*/  ISETP.GT.U32.AND P5, PT, R26, R6, PT ;  /* 0x000000061a00720c */ /* 0x000fd20003fa4070 */
[----:B------:R-:W-:-:S04]  /*163b0*/  @!P1 IMAD.IADD R11, R11, 0x1, -R26 ;  /* 0x000000010b0b9824 */ /* 0x000fc800078e0a1a */
[----:B------:R-:W-:Y:S01]  /*163c0*/  @!P5 IMAD.IADD R6, R6, 0x1, -R26 ;  /* 0x000000010606d824 */ /* 0x000fe200078e0a1a */
[----:B--2---:R-:W-:Y:S02]  /*163d0*/  IABS R0, R4 ;  /* 0x0000000400007213 */ /* 0x004fe40000000000 */
[----:B------:R-:W-:Y:S02]  /*163e0*/  IABS R4, R7 ;  /* 0x0000000700047213 */ /* 0x000fe40000000000 */
[----:B----4-:R-:W-:Y:S02]  /*163f0*/  IABS R10, R10 ;  /* 0x0000000a000a7213 */ /* 0x010fe40000000000 */
[----:B---3--:R-:W-:-:S03]  /*16400*/  IABS R7, R15 ;  /* 0x0000000f00077213 */ /* 0x008fc60000000000 */
[----:B------:R-:W-:-:S04]  /*16410*/  IMAD.HI.U32 R15, R2, R10, RZ ;  /* 0x0000000a020f7227 */ /* 0x000fc800078e00ff */
[----:B------:R-:W-:-:S04]  /*16420*/  IMAD.MOV R15, RZ, RZ, -R15 ;  /* 0x000000ffff0f7224 */ /* 0x000fc800078e0a0f */
[----:B------:R-:W-:Y:S01]  /*16430*/  IMAD R10, R26, R15, R10 ;  /* 0x0000000f1a0a7224 */ /* 0x000fe200078e020a */
[----:B-----5:R-:W-:Y:S02]  /*16440*/  ISETP.GE.AND P5, PT, R14, RZ, PT ;  /* 0x000000ff0e00720c */ /* 0x020fe40003fa6270 */
[----:B------:R-:W2:Y:S04]  /*16450*/  LDL.LU R14, [R1+0x52d0] ;  /* 0x0052d000010e7983 */ /* 0x000ea80000300800 */
[----:B------:R-:W3:Y:S01]  /*16460*/  LDL R15, [R1+0x3a0] ;  /* 0x0003a000010f7983 */ /* 0x000ee20000100800 */
[----:B------:R-:W-:Y:S01]  /*16470*/  ISETP.GE.AND P1, PT, R12, RZ, PT ;  /* 0x000000ff0c00720c */ /* 0x000fe20003f26270 */
[----:B------:R-:W-:Y:S02]  /*16480*/  IMAD.MOV.U32 R12, RZ, RZ, R8 ;  /* 0x000000ffff0c7224 */ /* 0x000fe400078e0008 */
[----:B------:R-:W-:-:S04]  /*16490*/  IMAD.HI.U32 R8, R2, R4, RZ ;  /* 0x0000000402087227 */ /* 0x000fc800078e00ff */
[----:B------:R-:W-:-:S04]  /*164a0*/  IMAD.MOV R8, RZ, RZ, -R8 ;  /* 0x000000ffff087224 */ /* 0x000fc800078e0a08 */
[----:B------:R-:W-:Y:S02]  /*164b0*/  IMAD R4, R26, R8, R4 ;  /* 0x000000081a047224 */ /* 0x000fe400078e0204 */
[----:B------:R-:W4:Y:S04]  /*164c0*/  LDL R8, [R1+0x39c] ;  /* 0x00039c0001087983 */ /* 0x000f280000100800 */
[----:B------:R0:W-:Y:S04]  /*164d0*/  STL [R1+0x52c8], R4 ;  /* 0x0052c80401007387 */ /* 0x0001e80000100800 */
[----:B0-----:R-:W5:Y:S01]  /*164e0*/  LDL.LU R4, [R1+0x3a8] ;  /* 0x0003a80001047983 */ /* 0x001f620000300800 */
[----:B------:R-:W-:-:S04]  /*164f0*/  IMAD.MOV.U32 R3, RZ, RZ, R0 ;  /* 0x000000ffff037224 */ /* 0x000fc800078e0000 */
[----:B------:R-:W-:Y:S01]  /*16500*/  IMAD.HI.U32 R0, R2, R3, RZ ;  /* 0x0000000302007227 */ /* 0x000fe200078e00ff */
[----:B------:R-:W-:-:S03]  /*16510*/  ISETP.GT.U32.AND P6, PT, R26, R13, PT ;  /* 0x0000000d1a00720c */ /* 0x000fc60003fc4070 */
[----:B------:R-:W-:-:S04]  /*16520*/  IMAD.MOV R0, RZ, RZ, -R0 ;  /* 0x000000ffff007224 */ /* 0x000fc800078e0a00 */
[----:B------:R-:W-:Y:S02]  /*16530*/  IMAD R3, R26, R0, R3 ;  /* 0x000000001a037224 */ /* 0x000fe400078e0203 */
[----:B------:R-:W-:-:S04]  /*16540*/  IMAD.HI.U32 R0, R2, R7, RZ ;  /* 0x0000000702007227 */ /* 0x000fc800078e00ff */
[----:B------:R-:W-:Y:S02]  /*16550*/  IMAD.MOV R0, RZ, RZ, -R0 ;  /* 0x000000ffff007224 */ /* 0x000fe400078e0a00 */
[----:B------:R-:W-:Y:S02]  /*16560*/  @!P6 IMAD.IADD R13, R13, 0x1, -R26 ;  /* 0x000000010d0de824 */ /* 0x000fe400078e0a1a */
[----:B------:R-:W-:Y:S01]  /*16570*/  IMAD R7, R26, R0, R7 ;  /* 0x000000001a077224 */ /* 0x000fe200078e0207 */
[----:B---3--:R-:W-:Y:S01]  /*16580*/  IABS R0, R15 ;  /* 0x0000000f00007213 */ /* 0x008fe20000000000 */
[----:B------:R-:W-:Y:S02]  /*16590*/  IMAD.MOV.U32 R15, RZ, RZ, R12 ;  /* 0x000000ffff0f7224 */ /* 0x000fe400078e000c */
[----:B--2---:R-:W-:Y:S02]  /*165a0*/  IMAD.MOV.U32 R12, RZ, RZ, R14 ;  /* 0x000000ffff0c7224 */ /* 0x004fe400078e000e */
[----:B------:R-:W-:-:S02]  /*165b0*/  IMAD.MOV.U32 R14, RZ, RZ, R13 ;  /* 0x000000ffff0e7224 */ /* 0x000fc400078e000d */
[----:B------:R-:W-:Y:S01]  /*165c0*/  @!P4 IMAD.MOV R12, RZ, RZ, -R12 ;  /* 0x000000ffff0cc224 */ /* 0x000fe200078e0a0c */
[----:B------:R-:W2:Y:S01]  /*165d0*/  LDL.LU R13, [R1+0x3b8] ;  /* 0x0003b800010d7983 */ /* 0x000ea20000300800 */
[----:B------:R-:W-:-:S03]  /*165e0*/  @!P0 IMAD.MOV R14, RZ, RZ, -R14 ;  /* 0x000000ffff0e8224 */ /* 0x000fc600078e0a0e */
[----:B------:R0:W-:Y:S04]  /*165f0*/  STL [R1+0x1c], R12 ;  /* 0x00001c0c01007387 */ /* 0x0001e80000100800 */
[----:B0-----:R-:W3:Y:S04]  /*16600*/  LDL.LU R12, [R1+0x52cc] ;  /* 0x0052cc00010c7983 */ /* 0x001ee80000300800 */
[----:B------:R5:W-:Y:S02]  /*16610*/  STL [R1+0x18], R14 ;  /* 0x0000180e01007387 */ /* 0x000be40000100800 */
[----:B-----5:R-:W-:-:S05]  /*16620*/  IMAD.MOV.U32 R14, RZ, RZ, R4 ;  /* 0x000000ffff0e7224 */ /* 0x020fca00078e0004 */
[----:B------:R0:W-:Y:S04]  /*16630*/  STL [R1+0x52c4], R14 ;  /* 0x0052c40e01007387 */ /* 0x0001e80000100800 */
[----:B0-----:R-:W5:Y:S01]  /*16640*/  LDL.LU R14, [R1+0x388] ;  /* 0x00038800010e7983 */ /* 0x001f620000300800 */
[----:B------:R-:W-:Y:S01]  /*16650*/  ISETP.GT.U32.AND P4, PT, R26, R6, PT ;  /* 0x000000061a00720c */ /* 0x000fe20003f84070 */
[----:B------:R-:W-:Y:S01]  /*16660*/  IMAD.MOV.U32 R4, RZ, RZ, R11 ;  /* 0x000000ffff047224 */ /* 0x000fe200078e000b */
[----:B----4-:R-:W-:-:S03]  /*16670*/  IABS R8, R8 ;  /* 0x0000000800087213 */ /* 0x010fc60000000000 */
[----:B------:R-:W-:Y:S02]  /*16680*/  @!P3 IMAD.MOV R4, RZ, RZ, -R4 ;  /* 0x000000ffff04b224 */ /* 0x000fe400078e0a04 */
[----:B------:R-:W-:-:S06]  /*16690*/  IMAD.HI.U32 R11, R2, R0, RZ ;  /* 0x00000000020b7227 */ /* 0x000fcc00078e00ff */
[----:B------:R-:W-:Y:S02]  /*166a0*/  @!P4 IMAD.IADD R6, R6, 0x1, -R26 ;  /* 0x000000010606c824 */ /* 0x000fe400078e0a1a */
[----:B---3--:R-:W-:-:S05]  /*166b0*/  @!P2 IMAD.MOV R12, RZ, RZ, -R12 ;  /* 0x000000ffff0ca224 */ /* 0x008fca00078e0a0c */
[----:B------:R0:W-:Y:S04]  /*166c0*/  STL [R1+0x38c], R12 ;  /* 0x00038c0c01007387 */ /* 0x0001e80000100800 */
[----:B------:R1:W-:Y:S01]  /*166d0*/  STL [R1+0x52bc], R2 ;  /* 0x0052bc0201007387 */ /* 0x0003e20000100800 */
[----:B0-----:R-:W-:-:S03]  /*166e0*/  IMAD.HI.U32 R12, R2, R8, RZ ;  /* 0x00000008020c7227 */ /* 0x001fc600078e00ff */
[----:B-1----:R-:W3:Y:S04]  /*166f0*/  LDL.LU R2, [R1+0x394] ;  /* 0x0003940001027983 */ /* 0x002ee80000300800 */
[----:B------:R0:W-:Y:S01]  /*16700*/  STL [R1+0x40c], R4 ;  /* 0x00040c0401007387 */ /* 0x0001e20000100800 */
[----:B-----5:R-:W-:-:S03]  /*16710*/  ISETP.GE.AND P4, PT, R14, RZ, PT ;  /* 0x000000ff0e00720c */ /* 0x020fc60003f86270 */
[----:B0-----:R-:W4:Y:S04]  /*16720*/  LDL.LU R4, [R1+0x52c8] ;  /* 0x0052c80001047983 */ /* 0x001f280000300800 */
[----:B------:R-:W5:Y:S01]  /*16730*/  LDL.LU R14, [R1+0x52c4] ;  /* 0x0052c400010e7983 */ /* 0x000f620000300800 */
[----:B------:R-:W-:-:S13]  /*16740*/  ISETP.GT.U32.AND P6, PT, R26, R9, PT ;  /* 0x000000091a00720c */ /* 0x000fda0003fc4070 */
[----:B------:R-:W-:Y:S01]  /*16750*/  @!P6 IMAD.IADD R9, R9, 0x1, -R26 ;  /* 0x000000010909e824 */ /* 0x000fe200078e0a1a */
[C---:B------:R-:W-:Y:S02]  /*16760*/  ISETP.GT.U32.AND P6, PT, R26.reuse, R3, PT ;  /* 0x000000031a00720c */ /* 0x040fe40003fc4070 */
[----:B------:R-:W-:-:S11]  /*16770*/  ISETP.GT.U32.AND P2, PT, R26, R10, PT ;  /* 0x0000000a1a00720c */ /* 0x000fd60003f44070 */
[----:B------:R-:W-:Y:S01]  /*16780*/  @!P6 IMAD.IADD R3, R3, 0x1, -R26 ;  /* 0x000000010303e824 */ /* 0x000fe200078e0a1a */
[----:B------:R-:W-:Y:S01]  /*16790*/  ISETP.GT.U32.AND P6, PT, R26, R9, PT ;  /* 0x000000091a00720c */ /* 0x000fe20003fc4070 */
[----:B------:R-:W-:Y:S02]  /*167a0*/  IMAD.MOV R12, RZ, RZ, -R12 ;  /* 0x000000ffff0c7224 */ /* 0x000fe400078e0a0c */
[----:B------:R-:W-:Y:S02]  /*167b0*/  IMAD.MOV R11, RZ, RZ, -R11 ;  /* 0x000000ffff0b7224 */ /* 0x000fe400078e0a0b */
[----:B------:R-:W-:Y:S02]  /*167c0*/  @!P2 IMAD.IADD R10, R10, 0x1, -R26 ;  /* 0x000000010a0aa824 */ /* 0x000fe400078e0a1a */
[----:B------:R-:W-:Y:S02]  /*167d0*/  IMAD R8, R26, R12, R8 ;  /* 0x0000000c1a087224 */ /* 0x000fe400078e0208 */
[----:B--2---:R-:W-:-:S04]  /*167e0*/  IMAD.MOV.U32 R12, RZ, RZ, R13 ;  /* 0x000000ffff0c7224 */ /* 0x004fc800078e000d */
[----:B------:R-:W-:Y:S02]  /*167f0*/  @!P6 IMAD.IADD R9, R9, 0x1, -R26 ;  /* 0x000000010909e824 */ /* 0x000fe400078e0a1a */
[----:B------:R-:W-:Y:S01]  /*16800*/  IMAD R0, R26, R11, R0 ;  /* 0x0000000b1a007224 */ /* 0x000fe200078e0200 */
[----:B---3--:R-:W-:Y:S01]  /*16810*/  ISETP.GE.AND P2, PT, R2, RZ, PT ;  /* 0x000000ff0200720c */ /* 0x008fe20003f46270 */
[----:B------:R-:W-:Y:S01]  /*16820*/  IMAD.MOV.U32 R2, RZ, RZ, R9 ;  /* 0x000000ffff027224 */ /* 0x000fe200078e0009 */
[----:B-----5:R0:W-:Y:S04]  /*16830*/  STL [R1+0x52c0], R14 ;  /* 0x0052c00e01007387 */ /* 0x0201e80000100800 */
[----:B0-----:R-:W2:Y:S04]  /*16840*/  LDL.LU R14, [R1+0x390] ;  /* 0x00039000010e7983 */ /* 0x001ea80000300800 */
[----:B------:R-:W3:Y:S04]  /*16850*/  LDL.LU R13, [R1+0x39c] ;  /* 0x00039c00010d7983 */ /* 0x000ee80000300800 */
[----:B------:R-:W5:Y:S04]  /*16860*/  LDL.LU R9, [R1+0x3a0] ;  /* 0x0003a00001097983 */ /* 0x000f680000300800 */
[----:B------:R-:W5:Y:S01]  /*16870*/  LDL.LU R11, [R1+0x3ac] ;  /* 0x0003ac00010b7983 */ /* 0x000f620000300800 */
[----:B----4-:R-:W-:-:S02]  /*16880*/  ISETP.GT.U32.AND P3, PT, R26, R4, PT ;  /* 0x000000041a00720c */ /* 0x010fc40003f64070 */
[----:B------:R-:W-:Y:S01]  /*16890*/  ISETP.GT.U32.AND P0, PT, R26, R3, PT ;  /* 0x000000031a00720c */ /* 0x000fe20003f04070 */
[----:B------:R-:W-:-:S10]  /*168a0*/  @!P1 IMAD.MOV R2, RZ, RZ, -R2 ;  /* 0x000000ffff029224 */ /* 0x000fd400078e0a02 */
[--C-:B------:R-:W-:Y:S02]  /*168b0*/  @!P3 IMAD.IADD R4, R4, 0x1, -R26.reuse ;  /* 0x000000010404b824 */ /* 0x100fe400078e0a1a */
[----:B------:R-:W-:-:S03]  /*168c0*/  @!P0 IMAD.IADD R3, R3, 0x1, -R26 ;  /* 0x0000000103038824 */ /* 0x000fc600078e0a1a */
[----:B------:R-:W-:Y:S01]  /*168d0*/  ISETP.GT.U32.AND P1, PT, R26, R4, PT ;  /* 0x000000041a00720c */ /* 0x000fe20003f24070 */
[----:B------:R0:W-:Y:S02]  /*168e0*/  STL [R1+0x3b4], R2 ;  /* 0x0003b40201007387 */ /* 0x0001e40000100800 */
[----:B0-----:R-:W-:-:S04]  /*168f0*/  IMAD.MOV.U32 R2, RZ, RZ, R3 ;  /* 0x000000ffff027224 */ /* 0x001fc800078e0003 */
[----:B------:R-:W-:-:S06]  /*16900*/  @!P4 IMAD.MOV R2, RZ, RZ, -R2 ;  /* 0x000000ffff02c224 */ /* 0x000fcc00078e0a02 */
[----:B------:R-:W-:Y:S01]  /*16910*/  @!P1 IMAD.IADD R4, R4, 0x1, -R26 ;  /* 0x0000000104049824 */ /* 0x000fe200078e0a1a */
[----:B--2---:R-:W-:Y:S01]  /*16920*/  ISETP.GE.AND P0, PT, R14, RZ, PT ;  /* 0x000000ff0e00720c */ /* 0x004fe20003f06270 */
[----:B------:R-:W-:-:S04]  /*16930*/  IMAD.MOV.U32 R14, RZ, RZ, R6 ;  /* 0x000000ffff0e7224 */ /* 0x000fc800078e0006 */
[----:B------:R-:W-:Y:S01]  /*16940*/  @!P5 IMAD.MOV R14, RZ, RZ, -R14 ;  /* 0x000000ffff0ed224 */ /* 0x000fe200078e0a0e */
[----:B---3--:R-:W-:Y:S01]  /*16950*/  ISETP.GE.AND P1, PT, R13, RZ, PT ;  /* 0x000000ff0d00720c */ /* 0x008fe20003f26270 */
[----:B-----5:R0:W-:Y:S04]  /*16960*/  STL [R1+0x52b8], R11 ;  /* 0x0052b80b01007387 */ /* 0x0201e80000100800 */
[----:B0-----:R-:W2:Y:S04]  /*16970*/  LDL.LU R11, [R1+0x3a4] ;  /* 0x0003a400010b7983 */ /* 0x001ea80000300800 */
[----:B------:R-:W3:Y:S04]  /*16980*/  LDL.LU R3, [R1+0x398] ;  /* 0x0003980001037983 */ /* 0x000ee80000300800 */
[----:B------:R0:W-:Y:S04]  /*16990*/  STL [R1+0x3f0], R14 ;  /* 0x0003f00e01007387 */ /* 0x0001e80000100800 */
[----:B0-----:R-:W4:Y:S04]  /*169a0*/  LDL.LU R14, [R1+0x52c0] ;  /* 0x0052c000010e7983 */ /* 0x001f280000300800 */
[----:B------:R0:W-:Y:S04]  /*169b0*/  STL [R1+0x408], R2 ;  /* 0x0004080201007387 */ /* 0x0001e80000100800 */
[----:B0-----:R-:W5:Y:S04]  /*169c0*/  LDL.LU R2, [R1+0x52bc] ;  /* 0x0052bc0001027983 */ /* 0x001f680000300800 */
[----:B------:R-:W3:Y:S01]  /*169d0*/  LDL.LU R13, [R1+0x3b0] ;  /* 0x0003b000010d7983 */ /* 0x000ee20000300800 */
[----:B------:R-:W-:-:S02]  /*169e0*/  ISETP.GT.U32.AND P6, PT, R26, R7, PT ;  /* 0x000000071a00720c */ /* 0x000fc40003fc4070 */
[C---:B------:R-:W-:Y:S02]  /*169f0*/  ISETP.GT.U32.AND P3, PT, R26.reuse, R10, PT ;  /* 0x0000000a1a00720c */ /* 0x040fe40003f64070 */
[----:B------:R-:W-:-:S09]  /*16a00*/  ISETP.GT.U32.AND P5, PT, R26, R8, PT ;  /* 0x000000081a00720c */ /* 0x000fd20003fa4070 */
[----:B------:R-:W-:-:S05]  /*16a10*/  @!P6 IMAD.IADD R7, R7, 0x1, -R26 ;  /* 0x000000010707e824 */ /* 0x000fca00078e0a1a */
[----:B------:R-:W-:Y:S01]  /*16a20*/  ISETP.GT.U32.AND P6, PT, R26, R7, PT ;  /* 0x000000071a00720c */ /* 0x000fe20003fc4070 */
[--C-:B------:R-:W-:Y:S02]  /*16a30*/  @!P3 IMAD.IADD R10, R10, 0x1, -R26.reuse ;  /* 0x000000010a0ab824 */ /* 0x100fe400078e0a1a */
[----:B------:R-:W-:-:S10]  /*16a40*/  @!P5 IMAD.IADD R8, R8, 0x1, -R26 ;  /* 0x000000010808d824 */ /* 0x000fd400078e0a1a */
[----:B------:R-:W-:Y:S01]  /*16a50*/  @!P6 IMAD.IADD R7, R7, 0x1, -R26 ;  /* 0x000000010707e824 */ /* 0x000fe200078e0a1a */
[----:B------:R-:W-:Y:S02]  /*16a60*/  ISETP.GE.AND P6, PT, R9, RZ, PT ;  /* 0x000000ff0900720c */ /* 0x000fe40003fc6270 */
[----:B--2---:R-:W-:Y:S02]  /*16a70*/  IABS R6, R11 ;  /* 0x0000000b00067213 */ /* 0x004fe40000000000 */
[----:B------:R-:W-:Y:S02]  /*16a80*/  ISETP.GE.AND P5, PT, R11, RZ, PT ;  /* 0x000000ff0b00720c */ /* 0x000fe40003fa6270 */
[----:B----4-:R-:W-:Y:S01]  /*16a90*/  IABS R9, R14 ;  /* 0x0000000e00097213 */ /* 0x010fe20000000000 */
[----:B---3--:R0:W-:Y:S04]  /*16aa0*/  STL [R1+0x52b4], R13 ;  /* 0x0052b40d01007387 */ /* 0x0081e80000100800 */
[----:B------:R-:W2:Y:S01]  /*16ab0*/  LDL.LU R11, [R1+0x52b8] ;  /* 0x0052b800010b7983 */ /* 0x000ea20000300800 */
[----:B0-----:R-:W-:-:S02]  /*16ac0*/  IMAD.MOV.U32 R13, RZ, RZ, R10 ;  /* 0x000000ffff0d7224 */ /* 0x001fc400078e000a */
[----:B------:R-:W-:Y:S02]  /*16ad0*/  IMAD.MOV.U32 R10, RZ, RZ, R14 ;  /* 0x000000ffff0a7224 */ /* 0x000fe400078e000e */
[----:B------:R-:W3:Y:S01]  /*16ae0*/  LDL.LU R14, [R1+0x3c8] ;  /* 0x0003c800010e7983 */ /* 0x000ee20000300800 */
[----:B------:R-:W-:Y:S01]  /*16af0*/  ISETP.GE.AND P4, PT, R3, RZ, PT ;  /* 0x000000ff0300720c */ /* 0x000fe20003f86270 */
[----:B-----5:R-:W-:-:S04]  /*16b00*/  IMAD.HI.U32 R3, R2, R6, RZ ;  /* 0x0000000602037227 */ /* 0x020fc800078e00ff */
[----:B------:R-:W-:Y:S02]  /*16b10*/  @!P0 IMAD.MOV R13, RZ, RZ, -R13 ;  /* 0x000000ffff0d8224 */ /* 0x000fe400078e0a0d */
[----:B------:R-:W-:-:S03]  /*16b20*/  IMAD.MOV R3, RZ, RZ, -R3 ;  /* 0x000000ffff037224 */ /* 0x000fc600078e0a03 */
[----:B------:R0:W-:Y:S01]  /*16b30*/  STL [R1+0x3f4], R13 ;  /* 0x0003f40d01007387 */ /* 0x0001e20000100800 */
[----:B------:R-:W-:Y:S02]  /*16b40*/  IMAD R6, R26, R3, R6 ;  /* 0x000000031a067224 */ /* 0x000fe400078e0206 */
[----:B0-----:R-:W-:-:S04]  /*16b50*/  IMAD.MOV.U32 R13, RZ, RZ, R4 ;  /* 0x000000ffff0d7224 */ /* 0x001fc800078e0004 */
[----:B------:R-:W-:Y:S01]  /*16b60*/  @!P2 IMAD.MOV R13, RZ, RZ, -R13 ;  /* 0x000000ffff0da224 */ /* 0x000fe200078e0a0d */
[----:B------:R-:W-:Y:S01]  /*16b70*/  ISETP.GT.U32.AND P2, PT, R26, R6, PT ;  /* 0x000000061a00720c */ /* 0x000fe20003f44070 */
[----:B------:R-:W-:-:S03]  /*16b80*/  @!P4 IMAD.MOV R7, RZ, RZ, -R7 ;  /* 0x000000ffff07c224 */ /* 0x000fc600078e0a07 */
[----:B------:R0:W-:Y:S09]  /*16b90*/  STL [R1+0x404], R13 ;  /* 0x0004040d01007387 */ /* 0x0001f20000100800 */
[----:B------:R-:W-:Y:S01]  /*16ba0*/  @!P2 IMAD.IADD R6, R6, 0x1, -R26 ;  /* 0x000000010606a824 */ /* 0x000fe200078e0a1a */
[----:B0-----:R-:W4:Y:S04]  /*16bb0*/  LDL.LU R13, [R1+0x52b4] ;  /* 0x0052b400010d7983 */ /* 0x001f280000300800 */
[----:B------:R3:W-:Y:S02]  /*16bc0*/  STL [R1+0x400], R7 ;  /* 0x0004000701007387 */ /* 0x0007e40000100800 */
[----:B---3--:R-:W-:-:S02]  /*16bd0*/  IABS R7, R14 ;  /* 0x0000000e00077213 */ /* 0x008fc40000000000 */
[----:B------:R-:W-:Y:S02]  /*16be0*/  ISETP.GE.AND P2, PT, R14, RZ, PT ;  /* 0x000000ff0e00720c */ /* 0x000fe40003f46270 */
[----:B------:R-:W3:Y:S01]  /*16bf0*/  LDL.LU R14, [R1+0x3c0] ;  /* 0x0003c000010e7983 */ /* 0x000ee20000300800 */
[----:B------:R-:W-:Y:S01]  /*16c00*/  ISETP.GT.U32.AND P3, PT, R26, R0, PT ;  /* 0x000000001a00720c */ /* 0x000fe20003f64070 */
[----:B------:R-:W-:-:S12]  /*16c10*/  IMAD.HI.U32 R3, R2, R9, RZ ;  /* 0x0000000902037227 */ /* 0x000fd800078e00ff */
[----:B------:R-:W-:Y:S01]  /*16c20*/  @!P3 IMAD.IADD R0, R0, 0x1, -R26 ;  /* 0x000000010000b824 */ /* 0x000fe200078e0a1a */
[----:B------:R-:W-:-:S04]  /*16c30*/  ISETP.GT.U32.AND P3, PT, R26, R8, PT ;  /* 0x000000081a00720c */ /* 0x000fc80003f64070 */
[----:B------:R-:W-:Y:S01]  /*16c40*/  ISETP.GT.U32.AND P0, PT, R26, R0, PT ;  /* 0x000000001a00720c */ /* 0x000fe20003f04070 */
[----:B------:R-:W-:Y:S01]  /*16c50*/  IMAD.MOV R3, RZ, RZ, -R3 ;  /* 0x000000ffff037224 */ /* 0x000fe200078e0a03 */
[----:B--2---:R-:W-:-:S03]  /*16c60*/  IABS R4, R11 ;  /* 0x0000000b00047213 */ /* 0x004fc60000000000 */
[----:B------:R-:W-:-:S04]  /*16c70*/  IMAD R9, R26, R3, R9 ;  /* 0x000000031a097224 */ /* 0x000fc800078e0209 */
[----:B------:R-:W-:-:S04]  /*16c80*/  @!P3 IMAD.IADD R8, R8, 0x1, -R26 ;  /* 0x000000010808b824 */ /* 0x000fc800078e0a1a */
[----:B------:R-:W-:Y:S01]  /*16c90*/  @!P1 IMAD.MOV R8, RZ, RZ, -R8 ;  /* 0x000000ffff089224 */ /* 0x000fe200078e0a08 */
[----:B------:R-:W-:Y:S01]  /*16ca0*/  ISETP.GT.U32.AND P1, PT, R26, R6, PT ;  /* 0x000000061a00720c */ /* 0x000fe20003f24070 */
[----:B------:R-:W-:Y:S01]  /*16cb0*/  @!P0 IMAD.IADD R0, R0, 0x1, -R26 ;  /* 0x0000000100008824 */ /* 0x000fe200078e0a1a */
[----:B------:R-:W-:Y:S01]  /*16cc0*/  ISETP.GT.U32.AND P0, PT, R26, R9, PT ;  /* 0x000000091a00720c */ /* 0x000fe20003f04070 */
[----:B------:R-:W-:Y:S01]  /*16cd0*/  IMAD.HI.U32 R3, R2, R4, RZ ;  /* 0x0000000402037227 */ /* 0x000fe200078e00ff */
[----:B------:R-:W-:-:S03]  /*16ce0*/  ISETP.GE.AND P3, PT, R11, RZ, PT ;  /* 0x000000ff0b00720c */ /* 0x000fc60003f66270 */
[----:B------:R-:W-:-:S04]  /*16cf0*/  IMAD.HI.U32 R11, R2, R7, RZ ;  /* 0x00000007020b7227 */ /* 0x000fc800078e00ff */
[----:B------:R-:W-:Y:S02]  /*16d00*/  IMAD.MOV R3, RZ, RZ, -R3 ;  /* 0x000000ffff037224 */ /* 0x000fe400078e0a03 */
[----:B------:R-:W-:Y:S02]  /*16d10*/  @!P6 IMAD.MOV R0, RZ, RZ, -R0 ;  /* 0x000000ffff00e224 */ /* 0x000fe400078e0a00 */
[----:B------:R-:W-:Y:S02]  /*16d20*/  IMAD.MOV R11, RZ, RZ, -R11 ;  /* 0x000000ffff0b7224 */ /* 0x000fe400078e0a0b */
[----:B------:R-:W-:Y:S02]  /*16d30*/  IMAD R4, R26, R3, R4 ;  /* 0x000000031a047224 */ /* 0x000fe400078e0204 */
[----:B------:R-:W-:Y:S02]  /*16d40*/  @!P1 IMAD.IADD R6, R6, 0x1, -R26 ;  /* 0x0000000106069824 */ /* 0x000fe400078e0a1a */
[----:B------:R-:W-:-:S02]  /*16d50*/  IMAD R7, R26, R11, R7 ;  /* 0x0000000b1a077224 */ /* 0x000fc400078e0207 */
[----:B------:R-:W-:Y:S01]  /*16d60*/  @!P0 IMAD.IADD R9, R9, 0x1, -R26 ;  /* 0x0000000109098824 */ /* 0x000fe200078e0a1a */
[----:B------:R-:W-:Y:S02]  /*16d70*/  ISETP.GE.AND P4, PT, R10, RZ, PT ;  /* 0x000000ff0a00720c */ /* 0x000fe40003f86270 */
[----:B----4-:R-:W-:Y:S02]  /*16d80*/  IABS R10, R13 ;  /* 0x0000000d000a7213 */ /* 0x010fe40000000000 */
[----:B------:R-:W-:Y:S02]  /*16d90*/  ISETP.GT.U32.AND P0, PT, R26, R9, PT ;  /* 0x000000091a00720c */ /* 0x000fe40003f04070 */
[----:B------:R-:W-:-:S11]  /*16da0*/  ISETP.GE.AND P1, PT, R13, RZ, PT ;  /* 0x000000ff0d00720c */ /* 0x000fd60003f26270 */
[----:B------:R-:W-:-:S04]  /*16db0*/  @!P0 IMAD.IADD R9, R9, 0x1, -R26 ;  /* 0x0000000109098824 */ /* 0x000fc800078e0a1a */
[----:B------:R-:W-:Y:S01]  /*16dc0*/  @!P4 IMAD.MOV R9, RZ, RZ, -R9 ;  /* 0x000000ffff09c224 */ /* 0x000fe200078e0a09 */
[----:B---3--:R0:W-:Y:S04]  /*16dd0*/  STL [R1+0x52b0], R14 ;  /* 0x0052b00e01007387 */ /* 0x0081e80000100800 */
[----:B------:R-:W-:Y:S04]  /*16de0*/  STL [R1+0x3fc], R8 ;  /* 0x0003fc0801007387 */ /* 0x000fe80000100800 */
[----:B------:R-:W2:Y:S01]  /*16df0*/  LDL R3, [R1+0x3bc] ;  /* 0x0003bc0001037983 */ /* 0x000ea20000100800 */
[----:B0-----:R-:W-:-:S03]  /*16e00*/  IMAD.MOV.U32 R14, RZ, RZ, R12 ;  /* 0x000000ffff0e7224 */ /* 0x001fc600078e000c */
[----:B------:R0:W-:Y:S01]  /*16e10*/  STL [R1+0x3f8], R0 ;  /* 0x0003f80001007387 */ /* 0x0001e20000100800 */
[----:B------:R-:W-:-:S03]  /*16e20*/  IMAD.MOV.U32 R11, RZ, RZ, R14 ;  /* 0x000000ffff0b7224 */ /* 0x000fc600078e000e */
[----:B------:R-:W3:Y:S04]  /*16e30*/  LDL.LU R13, [R1+0x3c4] ;  /* 0x0003c400010d7983 */ /* 0x000ee80000300800 */
[----:B------:R-:W4:Y:S01]  /*16e40*/  LDL.LU R12, [R1+0x3cc] ;  /* 0x0003cc00010c7983 */ /* 0x000f220000300800 */
[----:B0-----:R-:W-:Y:S01]  /*16e50*/  IABS R0, R14 ;  /* 0x0000000e00007213 */ /* 0x001fe20000000000 */
[----:B------:R-:W-:-:S04]  /*16e60*/  IMAD.MOV.U32 R14, RZ, RZ, R6 ;  /* 0x000000ffff0e7224 */ /* 0x000fc800078e0006 */
[----:B------:R-:W-:-:S05]  /*16e70*/  @!P5 IMAD.MOV R14, RZ, RZ, -R14 ;  /* 0x000000ffff0ed224 */ /* 0x000fca00078e0a0e */
[----:B------:R0:W-:Y:S04]  /*16e80*/  STL [R1+0x3d0], R14 ;  /* 0x0003d00e01007387 */ /* 0x0001e80000100800 */
[----:B0-----:R-:W5:Y:S01]  /*16e90*/  LDL.LU R14, [R1+0x52b0] ;  /* 0x0052b000010e7983 */ /* 0x001f620000300800 */
[----:B------:R-:W-:-:S03]  /*16ea0*/  ISETP.GE.AND P4, PT, R11, RZ, PT ;  /* 0x000000ff0b00720c */ /* 0x000fc60003f86270 */
[----:B------:R-:W-:Y:S04]  /*16eb0*/  STL [R1+0x3e8], R9 ;  /* 0x0003e80901007387 */ /* 0x000fe80000100800 */
[----:B------:R-:W2:Y:S01]  /*16ec0*/  LDL.LU R11, [R1+0x3bc] ;  /* 0x0003bc00010b7983 */ /* 0x000ea20000300800 */
[C---:B------:R-:W-:Y:S02]  /*16ed0*/  ISETP.GT.U32.AND P6, PT, R26.reuse, R4, PT ;  /* 0x000000041a00720c */ /* 0x040fe40003fc4070 */
[----:B------:R-:W-:Y:S01]  /*16ee0*/  ISETP.GT.U32.AND P0, PT, R26, R7, PT ;  /* 0x000000071a00720c */ /* 0x000fe20003f04070 */
[----:B------:R-:W-:-:S10]  /*16ef0*/  IMAD.HI.U32 R8, R2, R10, RZ ;  /* 0x0000000a02087227 */ /* 0x000fd400078e00ff */
[----:B------:R-:W-:Y:S02]  /*16f00*/  @!P6 IMAD.IADD R4, R4, 0x1, -R26 ;  /* 0x000000010404e824 */ /* 0x000fe400078e0a1a */
[----:B------:R-:W-:-:S03]  /*16f10*/  IMAD.MOV R8, RZ, RZ, -R8 ;  /* 0x000000ffff087224 */ /* 0x000fc600078e0a08 */
[C---:B------:R-:W-:Y:S01]  /*16f20*/  ISETP.GT.U32.AND P6, PT, R26.reuse, R4, PT ;  /* 0x000000041a00720c */ /* 0x040fe20003fc4070 */
[----:B------:R-:W-:Y:S02]  /*16f30*/  @!P0 IMAD.IADD R7, R7, 0x1, -R26 ;  /* 0x0000000107078824 */ /* 0x000fe400078e0a1a */
[----:B------:R-:W-:Y:S02]  /*16f40*/  IMAD R10, R26, R8, R10 ;  /* 0x000000081a0a7224 */ /* 0x000fe400078e020a */
[----:B------:R-:W-:Y:S01]  /*16f50*/  IMAD.HI.U32 R8, R2, R0, RZ ;  /* 0x0000000002087227 */ /* 0x000fe200078e00ff */
[----:B------:R-:W-:-:S03]  /*16f60*/  ISETP.GT.U32.AND P0, PT, R26, R7, PT ;  /* 0x000000071a00720c */ /* 0x000fc60003f04070 */
[----:B------:R-:W-:-:S04]  /*16f70*/  IMAD.MOV R8, RZ, RZ, -R8 ;  /* 0x000000ffff087224 */ /* 0x000fc800078e0a08 */
[----:B------:R-:W-:Y:S02]  /*16f80*/  @!P6 IMAD.IADD R4, R4, 0x1, -R26 ;  /* 0x000000010404e824 */ /* 0x000fe400078e0a1a */
[----:B------:R-:W-:-:S04]  /*16f90*/  IMAD R0, R26, R8, R0 ;  /* 0x000000081a007224 */ /* 0x000fc800078e0200 */
[----:B------:R-:W-:Y:S01]  /*16fa0*/  @!P0 IMAD.IADD R7, R7, 0x1, -R26 ;  /* 0x0000000107078824 */ /* 0x000fe200078e0a1a */
[----:B-----5:R-:W-:Y:S01]  /*16fb0*/  IABS R8, R14 ;  /* 0x0000000e00087213 */ /* 0x020fe20000000000 */
[----:B------:R0:W-:Y:S02]  /*16fc0*/  STL [R1+0x52ac], R14 ;  /* 0x0052ac0e01007387 */ /* 0x0001e40000100800 */
[----:B0-----:R-:W-:-:S04]  /*16fd0*/  IMAD.MOV.U32 R14, RZ, RZ, R4 ;  /* 0x000000ffff0e7224 */ /* 0x001fc800078e0004 */
[----:B------:R-:W-:-:S05]  /*16fe0*/  @!P3 IMAD.MOV R14, RZ, RZ, -R14 ;  /* 0x000000ffff0eb224 */ /* 0x000fca00078e0a0e */
[----:B------:R0:W-:Y:S01]  /*16ff0*/  STL [R1+0x3ec], R14 ;  /* 0x0003ec0e01007387 */ /* 0x0001e20000100800 */
[----:B--2---:R-:W-:-:S03]  /*17000*/  ISETP.GE.AND P0, PT, R11, RZ, PT ;  /* 0x000000ff0b00720c */ /* 0x004fc60003f06270 */
[----:B------:R-:W2:Y:S01]  /*17010*/  LDL.LU R11, [R1+0x3d8] ;  /* 0x0003d800010b7983 */ /* 0x000ea20000300800 */
[----:B0-----:R-:W-:-:S04]  /*17020*/  IMAD.MOV.U32 R14, RZ, RZ, R7 ;  /* 0x000000ffff0e7224 */ /* 0x001fc800078e0007 */
[----:B------:R-:W-:-:S05]  /*17030*/  @!P2 IMAD.MOV R14, RZ, RZ, -R14 ;  /* 0x000000ffff0ea224 */ /* 0x000fca00078e0a0e */
[----:B------:R0:W-:Y:S04]  /*17040*/  STL [R1+0x3e4], R14 ;  /* 0x0003e40e01007387 */ /* 0x0001e80000100800 */
[----:B0-----:R-:W5:Y:S01]  /*17050*/  LDL.LU R14, [R1+0x52ac] ;  /* 0x0052ac00010e7983 */ /* 0x001f620000300800 */
[C---:B------:R-:W-:Y:S02]  /*17060*/  ISETP.GT.U32.AND P5, PT, R26.reuse, R10, PT ;  /* 0x0000000a1a00720c */ /* 0x040fe40003fa4070 */
[----:B------:R-:W-:-:S11]  /*17070*/  ISETP.GT.U32.AND P6, PT, R26, R0, PT ;  /* 0x000000001a00720c */ /* 0x000fd60003fc4070 */
[--C-:B------:R-:W-:Y:S02]  /*17080*/  @!P5 IMAD.IADD R10, R10, 0x1, -R26.reuse ;  /* 0x000000010a0ad824 */ /* 0x100fe400078e0a1a */
[----:B------:R-:W-:-:S03]  /*17090*/  @!P6 IMAD.IADD R0, R0, 0x1, -R26 ;  /* 0x000000010000e824 */ /* 0x000fc600078e0a1a */
[C---:B------:R-:W-:Y:S02]  /*170a0*/  ISETP.GT.U32.AND P5, PT, R26.reuse, R10, PT ;  /* 0x0000000a1a00720c */ /* 0x040fe40003fa4070 */
[----:B------:R-:W-:Y:S02]  /*170b0*/  IABS R3, R3 ;  /* 0x0000000300037213 */ /* 0x000fe40000000000 */
[----:B------:R-:W-:-:S03]  /*170c0*/  ISETP.GT.U32.AND P6, PT, R26, R0, PT ;  /* 0x000000001a00720c */ /* 0x000fc60003fc4070 */
[----:B------:R-:W-:-:S04]  /*170d0*/  IMAD.HI.U32 R6, R2, R3, RZ ;  /* 0x0000000302067227 */ /* 0x000fc800078e00ff */
[----:B------:R-:W-:Y:S02]  /*170e0*/  IMAD.MOV R6, RZ, RZ, -R6 ;  /* 0x000000ffff067224 */ /* 0x000fe400078e0a06 */
[----:B------:R-:W-:Y:S02]  /*170f0*/  @!P5 IMAD.IADD R10, R10, 0x1, -R26 ;  /* 0x000000010a0ad824 */ /* 0x000fe400078e0a1a */
[----:B------:R-:W-:Y:S02]  /*17100*/  IMAD R3, R26, R6, R3 ;  /* 0x000000061a037224 */ /* 0x000fe400078e0203 */
[----:B------:R-:W-:Y:S01]  /*17110*/  @!P1 IMAD.MOV R10, RZ, RZ, -R10 ;  /* 0x000000ffff0a9224 */ /* 0x000fe200078e0a0a */
[----:B---3--:R-:W-:Y:S01]  /*17120*/  IABS R6, R13 ;  /* 0x0000000d00067213 */ /* 0x008fe20000000000 */
[----:B------:R-:W-:Y:S01]  /*17130*/  @!P6 IMAD.IADD R0, R0, 0x1, -R26 ;  /* 0x000000010000e824 */ /* 0x000fe200078e0a1a */
[----:B------:R-:W-:Y:S02]  /*17140*/  ISETP.GE.AND P1, PT, R13, RZ, PT ;  /* 0x000000ff0d00720c */ /* 0x000fe40003f26270 */
[----:B----4-:R-:W-:-:S02]  /*17150*/  IABS R4, R12 ;  /* 0x0000000c00047213 */ /* 0x010fc40000000000 */
[----:B------:R-:W-:Y:S02]  /*17160*/  ISETP.GE.AND P6, PT, R12, RZ, PT ;  /* 0x000000ff0c00720c */ /* 0x000fe40003fc6270 */
[----:B-----5:R-:W-:Y:S02]  /*17170*/  ISETP.GE.AND P2, PT, R14, RZ, PT ;  /* 0x000000ff0e00720c */ /* 0x020fe40003f46270 */
[----:B------:R-:W3:Y:S04]  /*17180*/  LDL.LU R14, [R1+0x440] ;  /* 0x00044000010e7983 */ /* 0x000ee80000300800 */
[----:B------:R-:W4:Y:S04]  /*17190*/  LDL.LU R13, [R1+0x4ec] ;  /* 0x0004ec00010d7983 */ /* 0x000f280000300800 */
[----:B------:R0:W-:Y:S04]  /*171a0*/  STL [R1+0x3d4], R10 ;  /* 0x0003d40a01007387 */ /* 0x0001e80000100800 */
[----:B------:R-:W5:Y:S01]  /*171b0*/  LDL R12, [R1+0x42c] ;  /* 0x00042c00010c7983 */ /* 0x000f620000100800 */
[----:B------:R-:W-:Y:S01]  /*171c0*/  ISETP.GT.U32.AND P3, PT, R26, R3, PT ;  /* 0x000000031a00720c */ /* 0x000fe20003f64070 */
[----:B------:R-:W-:-:S04]  /*171d0*/  IMAD.HI.U32 R9, R2, R8, RZ ;  /* 0x0000000802097227 */ /* 0x000fc800078e00ff */
[----:B------:R-:W-:-:S08]  /*171e0*/  IMAD.MOV R9, RZ, RZ, -R9 ;  /* 0x000000ffff097224 */ /* 0x000fd000078e0a09 */
[----:B------:R-:W-:-:S05]  /*171f0*/  @!P3 IMAD.IADD R3, R3, 0x1, -R26 ;  /* 0x000000010303b824 */ /* 0x000fca00078e0a1a */
[C---:B------:R-:W-:Y:S01]  /*17200*/  ISETP.GT.U32.AND P3, PT, R26.reuse, R3, PT ;  /* 0x000000031a00720c */ /* 0x040fe20003f64070 */
[----:B------:R-:W-:Y:S02]  /*17210*/  IMAD R8, R26, R9, R8 ;  /* 0x000000091a087224 */ /* 0x000fe400078e0208 */
[----:B------:R-:W-:-:S04]  /*17220*/  IMAD.HI.U32 R9, R2, R6, RZ ;  /* 0x0000000602097227 */ /* 0x000fc800078e00ff */
[----:B------:R-:W-:-:S04]  /*17230*/  IMAD.HI.U32 R7, R2, R4, RZ ;  /* 0x0000000402077227 */ /* 0x000fc800078e00ff */
[----:B------:R-:W-:Y:S02]  /*17240*/  IMAD.MOV R9, RZ, RZ, -R9 ;  /* 0x000000ffff097224 */ /* 0x000fe400078e0a09 */
[----:B------:R-:W-:Y:S02]  /*17250*/  @!P3 IMAD.IADD R3, R3, 0x1, -R26 ;  /* 0x000000010303b824 */ /* 0x000fe400078e0a1a */
[----:B------:R-:W-:Y:S02]  /*17260*/  IMAD.MOV R7, RZ, RZ, -R7 ;  /* 0x000000ffff077224 */ /* 0x000fe400078e0a07 */
[----:B------:R-:W-:Y:S02]  /*17270*/  IMAD R6, R26, R9, R6 ;  /* 0x000000091a067224 */ /* 0x000fe400078e0206 */
[----:B------:R-:W-:Y:S02]  /*17280*/  IMAD.MOV.U32 R9, RZ, RZ, R0 ;  /* 0x000000ffff097224 */ /* 0x000fe400078e0000 */
[----:B0-----:R-:W-:-:S02]  /*17290*/  IMAD.MOV.U32 R10, RZ, RZ, R3 ;  /* 0x000000ffff0a7224 */ /* 0x001fc400078e0003 */
[----:B------:R-:W-:Y:S01]  /*172a0*/  IMAD R4, R26, R7, R4 ;  /* 0x000000071a047224 */ /* 0x000fe200078e0204 */
[----:B--2---:R-:W-:Y:S01]  /*172b0*/  IABS R7, R11 ;  /* 0x0000000b00077213 */ /* 0x004fe20000000000 */
[----:B------:R-:W-:Y:S02]  /*172c0*/  @!P4 IMAD.MOV R9, RZ, RZ, -R9 ;  /* 0x000000ffff09c224 */ /* 0x000fe400078e0a09 */
[----:B------:R-:W-:Y:S02]  /*172d0*/  @!P0 IMAD.MOV R10, RZ, RZ, -R10 ;  /* 0x000000ffff0a8224 */ /* 0x000fe400078e0a0a */
[----:B------:R-:W-:Y:S01]  /*172e0*/  IMAD.MOV.U32 R0, RZ, RZ, R7 ;  /* 0x000000ffff007224 */ /* 0x000fe200078e0007 */
[----:B------:R0:W-:Y:S04]  /*172f0*/  STL [R1+0x3dc], R9 ;  /* 0x0003dc0901007387 */ /* 0x0001e80000100800 */
[----:B------:R3:W-:Y:S01]  /*17300*/  STL [R1+0x3e0], R10 ;  /* 0x0003e00a01007387 */ /* 0x0007e20000100800 */
[----:B-----5:R-:W-:-:S03]  /*17310*/  IABS R7, R12 ;  /* 0x0000000c00077213 */ /* 0x020fc60000000000 */
[----:B------:R-:W2:Y:S01]  /*17320*/  LDL R12, [R1+0x4e0] ;  /* 0x0004e000010c7983 */ /* 0x000ea20000100800 */
[C---:B------:R-:W-:Y:S02]  /*17330*/  ISETP.GT.U32.AND P5, PT, R26.reuse, R8, PT ;  /* 0x000000081a00720c */ /* 0x040fe40003fa4070 */
[C---:B------:R-:W-:Y:S02]  /*17340*/  ISETP.GT.U32.AND P3, PT, R26.reuse, R6, PT ;  /* 0x000000061a00720c */ /* 0x040fe40003f64070 */
[----:B------:R-:W-:Y:S02]  /*17350*/  ISETP.GT.U32.AND P0, PT, R26, R4, PT ;  /* 0x000000041a00720c */ /* 0x000fe40003f04070 */
[----:B------:R-:W-:Y:S02]  /*17360*/  ISETP.GE.AND P4, PT, R11, RZ, PT ;  /* 0x000000ff0b00720c */ /* 0x000fe40003f86270 */
[----:B----4-:R-:W-:-:S05]  /*17370*/  IABS R11, R13 ;  /* 0x0000000d000b7213 */ /* 0x010fca0000000000 */
[--C-:B------:R-:W-:Y:S02]  /*17380*/  @!P5 IMAD.IADD R8, R8, 0x1, -R26.reuse ;  /* 0x000000010808d824 */ /* 0x100fe400078e0a1a */
[--C-:B------:R-:W-:Y:S02]  /*17390*/  @!P3 IMAD.IADD R6, R6, 0x1, -R26.reuse ;  /* 0x000000010606b824 */ /* 0x100fe400078e0a1a */
[----:B------:R-:W-:Y:S01]  /*173a0*/  IMAD.HI.U32 R3, R2, R0, RZ ;  /* 0x0000000002037227 */ /* 0x000fe200078e00ff */
[C---:B------:R-:W-:Y:S02]  /*173b0*/  ISETP.GT.U32.AND P5, PT, R26.reuse, R8, PT ;  /* 0x000000081a00720c */ /* 0x040fe40003fa4070 */
[----:B------:R-:W-:Y:S01]  /*173c0*/  ISETP.GT.U32.AND P3, PT, R26, R6, PT ;  /* 0x000000061a00720c */ /* 0x000fe20003f64070 */
[----:B------:R-:W-:Y:S02]  /*173d0*/  @!P0 IMAD.IADD R4, R4, 0x1, -R26 ;  /* 0x0000000104048824 */ /* 0x000fe400078e0a1a */
[----:B0-----:R-:W-:-:S04]  /*173e0*/  IMAD.HI.U32 R9, R2, R11, RZ ;  /* 0x0000000b02097227 */ /* 0x001fc800078e00ff */
[----:B------:R-:W-:Y:S01]  /*173f0*/  IMAD.MOV R3, RZ, RZ, -R3 ;  /* 0x000000ffff037224 */ /* 0x000fe200078e0a03 */
[C---:B------:R-:W-:Y:S01]  /*17400*/  ISETP.GT.U32.AND P0, PT, R26.reuse, R4, PT ;  /* 0x000000041a00720c */ /* 0x040fe20003f04070 */
[----:B------:R-:W-:Y:S02]  /*17410*/  IMAD.MOV R9, RZ, RZ, -R9 ;  /* 0x000000ffff097224 */ /* 0x000fe400078e0a09 */
[----:B------:R-:W-:Y:S02]  /*17420*/  IMAD R0, R26, R3, R0 ;  /* 0x000000031a007224 */ /* 0x000fe400078e0200 */
[----:B------:R-:W-:-:S04]  /*17430*/  IMAD.HI.U32 R3, R2, R7, RZ ;  /* 0x0000000702037227 */ /* 0x000fc800078e00ff */
[----:B------:R-:W-:Y:S01]  /*17440*/  IMAD R11, R26, R9, R11 ;  /* 0x000000091a0b7224 */ /* 0x000fe200078e020b */
[----:B---3--:R-:W-:Y:S01]  /*17450*/  IABS R10, R14 ;  /* 0x0000000e000a7213 */ /* 0x008fe20000000000 */
[--C-:B------:R-:W-:Y:S02]  /*17460*/  @!P5 IMAD.IADD R8, R8, 0x1, -R26.reuse ;  /* 0x000000010808d824 */ /* 0x100fe400078e0a1a */
[----:B------:R-:W-:Y:S02]  /*17470*/  IMAD.MOV R3, RZ, RZ, -R3 ;  /* 0x000000ffff037224 */ /* 0x000fe400078e0a03 */
[----:B------:R-:W-:Y:S01]  /*17480*/  @!P3 IMAD.IADD R6, R6, 0x1, -R26 ;  /* 0x000000010606b824 */ /* 0x000fe200078e0a1a */
[C---:B------:R-:W-:Y:S01]  /*17490*/  ISETP.GT.U32.AND P3, PT, R26.reuse, R11, PT ;  /* 0x0000000b1a00720c */ /* 0x040fe20003f64070 */
[----:B------:R-:W-:Y:S02]  /*174a0*/  @!P2 IMAD.MOV R8, RZ, RZ, -R8 ;  /* 0x000000ffff08a224 */ /* 0x000fe400078e0a08 */
[----:B------:R-:W-:-:S02]  /*174b0*/  IMAD R7, R26, R3, R7 ;  /* 0x000000031a077224 */ /* 0x000fc400078e0207 */
[----:B------:R-:W-:Y:S01]  /*174c0*/  @!P0 IMAD.IADD R4, R4, 0x1, -R26 ;  /* 0x0000000104048824 */ /* 0x000fe200078e0a1a */
[----:B------:R0:W-:Y:S01]  /*174d0*/  STL [R1+0x3d8], R8 ;  /* 0x0003d80801007387 */ /* 0x0001e20000100800 */
[----:B------:R-:W-:Y:S01]  /*174e0*/  @!P1 IMAD.MOV R6, RZ, RZ, -R6 ;  /* 0x000000ffff069224 */ /* 0x000fe200078e0a06 */
[----:B------:R-:W-:Y:S01]  /*174f0*/  ISETP.GE.AND P5, PT, R13, RZ, PT ;  /* 0x000000ff0d00720c */ /* 0x000fe20003fa6270 */
[----:B------:R-:W-:Y:S01]  /*17500*/  @!P6 IMAD.MOV R4, RZ, RZ, -R4 ;  /* 0x000000ffff04e224 */ /* 0x000fe200078e0a04 */
[----:B0-----:R-:W3:Y:S04]  /*17510*/  LDL.LU R8, [R1+0x42c] ;  /* 0x00042c0001087983 */ /* 0x001ee80000300800 */
[----:B------:R-:W4:Y:S01]  /*17520*/  LDL.LU R13, [R1+0x4f0] ;  /* 0x0004f000010d7983 */ /* 0x000f220000300800 */
[----:B------:R-:W-:-:S03]  /*17530*/  @!P3 IMAD.IADD R11, R11, 0x1, -R26 ;  /* 0x000000010b0bb824 */ /* 0x000fc600078e0a1a */
[----:B------:R-:W5:Y:S01]  /*17540*/  LDL R9, [R1+0x4dc] ;  /* 0x0004dc0001097983 */ /* 0x000f620000100800 */
[----:B------:R-:W-:-:S03]  /*17550*/  ISETP.GE.AND P3, PT, R14, RZ, PT ;  /* 0x000000ff0e00720c */ /* 0x000fc60003f66270 */
[----:B------:R-:W-:Y:S04]  /*17560*/  STL [R1+0x3cc], R6 ;  /* 0x0003cc0601007387 */ /* 0x000fe80000100800 */
[----:B------:R-:W-:Y:S04]  /*17570*/  STL [R1+0x52a8], R2 ;  /* 0x0052a80201007387 */ /* 0x000fe80000100800 */
[----:B------:R-:W-:Y:S01]  /*17580*/  STL [R1+0x3c8], R4 ;  /* 0x0003c80401007387 */ /* 0x000fe20000100800 */
[----:B--2---:R-:W-:Y:S01]  /*17590*/  IABS R3, R12 ;  /* 0x0000000c00037213 */ /* 0x004fe20000000000 */
[----:B------:R-:W-:-:S04]  /*175a0*/  IMAD.HI.U32 R12, R2, R10, RZ ;  /* 0x0000000a020c7227 */ /* 0x000fc800078e00ff */
[----:B------:R-:W-:-:S04]  /*175b0*/  IMAD.MOV R12, RZ, RZ, -R12 ;  /* 0x000000ffff0c7224 */ /* 0x000fc800078e0a0c */
[C---:B------:R-:W-:Y:S02]  /*175c0*/  IMAD R10, R26.reuse, R12, R10 ;  /* 0x0000000c1a0a7224 */ /* 0x040fe400078e020a */
[----:B------:R-:W2:Y:S04]  /*175d0*/  LDL R12, [R1+0x50c] ;  /* 0x00050c00010c7983 */ /* 0x000ea80000100800 */
[----:B------:R-:W3:Y:S01]  /*175e0*/  LDL.LU R14, [R1+0x51c] ;  /* 0x00051c00010e7983 */ /* 0x000ee20000300800 */
[----:B------:R-:W-:-:S13]  /*175f0*/  ISETP.GT.U32.AND P2, PT, R26, R0, PT ;  /* 0x000000001a00720c */ /* 0x000fda0003f44070 */
[----:B------:R-:W-:-:S05]  /*17600*/  @!P2 IMAD.IADD R0, R0, 0x1, -R26 ;  /* 0x000000010000a824 */ /* 0x000fca00078e0a1a */
[----:B------:R-:W-:Y:S01]  /*17610*/  ISETP.GT.U32.AND P1, PT, R26, R0, PT ;  /* 0x000000001a00720c */ /* 0x000fe20003f24070 */
[----:B---3--:R0:W-:Y:S04]  /*17620*/  STL [R1+0x52a4], R14 ;  /* 0x0052a40e01007387 */ /* 0x0081e80000100800 */
[----:B0-----:R-:W3:Y:S01]  /*17630*/  LDL.LU R14, [R1+0x4e0] ;  /* 0x0004e000010e7983 */ /* 0x001ee20000300800 */
[----:B-----5:R-:W-:-:S07]  /*17640*/  IABS R9, R9 ;  /* 0x0000000900097213 */ /* 0x020fce0000000000 */
[----:B------:R-:W-:Y:S01]  /*17650*/  @!P1 IMAD.IADD R0, R0, 0x1, -R26 ;  /* 0x0000000100009824 */ /* 0x000fe200078e0a1a */
[C---:B------:R-:W-:Y:S02]  /*17660*/  ISETP.GT.U32.AND P6, PT, R26.reuse, R11, PT ;  /* 0x0000000b1a00720c */ /* 0x040fe40003fc4070 */
[----:B------:R-:W-:Y:S01]  /*17670*/  ISETP.GT.U32.AND P1, PT, R26, R10, PT ;  /* 0x0000000a1a00720c */ /* 0x000fe20003f24070 */
[----:B------:R-:W-:Y:S01]  /*17680*/  IMAD.HI.U32 R6, R2, R9, RZ ;  /* 0x0000000902067227 */ /* 0x000fe200078e00ff */
[----:B------:R-:W-:-:S03]  /*17690*/  ISETP.GE.AND P2, PT, R8, RZ, PT ;  /* 0x000000ff0800720c */ /* 0x000fc60003f46270 */
[----:B------:R-:W-:Y:S02]  /*176a0*/  IMAD.MOV R6, RZ, RZ, -R6 ;  /* 0x000000ffff067224 */ /* 0x000fe400078e0a06 */
[----:B------:R-:W-:-:S04]  /*176b0*/  IMAD.HI.U32 R8, R2, R3, RZ ;  /* 0x0000000302087227 */ /* 0x000fc800078e00ff */
[----:B------:R-:W-:Y:S02]  /*176c0*/  IMAD.MOV.U32 R2, RZ, RZ, R0 ;  /* 0x000000ffff027224 */ /* 0x000fe400078e0000 */
[----:B------:R-:W-:Y:S02]  /*176d0*/  IMAD R9, R26, R6, R9 ;  /* 0x000000061a097224 */ /* 0x000fe400078e0209 */
[----:B------:R-:W5:Y:S01]  /*176e0*/  LDL.LU R6, [R1+0x4dc] ;  /* 0x0004dc0001067983 */ /* 0x000f620000300800 */
[----:B------:R-:W-:Y:S02]  /*176f0*/  @!P4 IMAD.MOV R2, RZ, RZ, -R2 ;  /* 0x000000ffff02c224 */ /* 0x000fe400078e0a02 */
[--C-:B------:R-:W-:Y:S01]  /*17700*/  @!P6 IMAD.IADD R11, R11, 0x1, -R26.reuse ;  /* 0x000000010b0be824 */ /* 0x100fe200078e0a1a */
[----:B------:R-:W2:Y:S01]  /*17710*/  LDL R0, [R1+0x504] ;  /* 0x0005040001007983 */ /* 0x000ea20000100800 */
[----:B------:R-:W-:-:S03]  /*17720*/  @!P1 IMAD.IADD R10, R10, 0x1, -R26 ;  /* 0x000000010a0a9824 */ /* 0x000fc600078e0a1a */
[----:B------:R0:W-:Y:S04]  /*17730*/  STL [R1+0x3c4], R2 ;  /* 0x0003c40201007387 */ /* 0x0001e80000100800 */
[----:B0-----:R-:W5:Y:S01]  /*17740*/  LDL.LU R2, [R1+0x52a8] ;  /* 0x0052a80001027983 */ /* 0x001f620000300800 */
[----:B---3--:R-:W-:Y:S01]  /*17750*/  ISETP.GE.AND P1, PT, R14, RZ, PT ;  /* 0x000000ff0e00720c */ /* 0x008fe20003f26270 */
[----:B------:R-:W-:Y:S02]  /*17760*/  IMAD.MOV.U32 R14, RZ, RZ, R11 ;  /* 0x000000ffff0e7224 */ /* 0x000fe400078e000b */
[----:B------:R-:W3:Y:S02]  /*17770*/  LDL R11, [R1+0x520] ;  /* 0x00052000010b7983 */ /* 0x000ee40000100800 */
[----:B------:R-:W-:-:S05]  /*17780*/  @!P5 IMAD.MOV R14, RZ, RZ, -R14 ;  /* 0x000000ffff0ed224 */ /* 0x000fca00078e0a0e */
[----:B------:R0:W-:Y:S04]  /*17790*/  STL [R1+0x3c0], R14 ;  /* 0x0003c00e01007387 */ /* 0x0001e80000100800 */
[----:B0-----:R-:W3:Y:S01]  /*177a0*/  LDL.LU R14, [R1+0x52a4] ;  /* 0x0052a400010e7983 */ /* 0x001ee20000300800 */
[----:B------:R-:W-:Y:S01]  /*177b0*/  ISETP.GT.U32.AND P0, PT, R26, R7, PT ;  /* 0x000000071a00720c */ /* 0x000fe20003f04070 */
[----:B------:R-:W-:-:S04]  /*177c0*/  IMAD.MOV R8, RZ, RZ, -R8 ;  /* 0x000000ffff087224 */ /* 0x000fc800078e0a08 */
[----:B------:R-:W-:-:S08]  /*177d0*/  IMAD R3, R26, R8, R3 ;  /* 0x000000081a037224 */ /* 0x000fd000078e0203 */
[----:B------:R-:W-:-:S05]  /*177e0*/  @!P0 IMAD.IADD R7, R7, 0x1, -R26 ;  /* 0x0000000107078824 */ /* 0x000fca00078e0a1a */
[C---:B------:R-:W-:Y:S02]  /*177f0*/  ISETP.GT.U32.AND P0, PT, R26.reuse, R7, PT ;  /* 0x000000071a00720c */ /* 0x040fe40003f04070 */
[----:B----4-:R-:W-:Y:S02]  /*17800*/  IABS R4, R13 ;  /* 0x0000000d00047213 */ /* 0x010fe40000000000 */
[----:B------:R-:W-:Y:S02]  /*17810*/  ISETP.GT.U32.AND P6, PT, R26, R3, PT ;  /* 0x000000031a00720c */ /* 0x000fe40003fc4070 */
[----:B--2---:R-:W-:Y:S01]  /*17820*/  IABS R8, R0 ;  /* 0x0000000000087213 */ /* 0x004fe20000000000 */
[----:B------:R-:W-:Y:S01]  /*17830*/  IMAD.MOV.U32 R0, RZ, RZ, R4 ;  /* 0x000000ffff007224 */ /* 0x000fe200078e0004 */
[----:B------:R-:W-:-:S05]  /*17840*/  IABS R12, R12 ;  /* 0x0000000c000c7213 */ /* 0x000fca0000000000 */
[----:B------:R-:W-:Y:S01]  /*17850*/  @!P0 IMAD.IADD R7, R7, 0x1, -R26 ;  /* 0x0000000107078824 */ /* 0x000fe200078e0a1a */
[----:B-----5:R-:W-:Y:S01]  /*17860*/  ISETP.GE.AND P0, PT, R6, RZ, PT ;  /* 0x000000ff0600720c */ /* 0x020fe20003f06270 */
[----:B------:R-:W-:-:S04]  /*17870*/  IMAD.HI.U32 R6, R2, R0, RZ ;  /* 0x0000000002067227 */ /* 0x000fc800078e00ff */
[----:B------:R-:W-:Y:S02]  /*17880*/  @!P2 IMAD.MOV R7, RZ, RZ, -R7 ;  /* 0x000000ffff07a224 */ /* 0x000fe400078e0a07 */
[----:B------:R-:W-:Y:S02]  /*17890*/  IMAD.MOV R6, RZ, RZ, -R6 ;  /* 0x000000ffff067224 */ /* 0x000fe400078e0a06 */
[----:B------:R-:W-:Y:S01]  /*178a0*/  @!P6 IMAD.IADD R3, R3, 0x1, -R26 ;  /* 0x000000010303e824 */ /* 0x000fe200078e0a1a */
[----:B------:R-:W-:Y:S01]  /*178b0*/  ISETP.GE.AND P6, PT, R13, RZ, PT ;  /* 0x000000ff0d00720c */ /* 0x000fe20003fc6270 */
[----:B------:R0:W-:Y:S01]  /*178c0*/  STL [R1+0x3bc], R7 ;  /* 0x0003bc0701007387 */ /* 0x0001e20000100800 */
[----:B------:R-:W-:-:S03]  /*178d0*/  IMAD R0, R26, R6, R0 ;  /* 0x000000061a007224 */ /* 0x000fc600078e0200 */
[----:B------:R-:W2:Y:S01]  /*178e0*/  LDL R13, [R1+0x52c] ;  /* 0x00052c00010d7983 */ /* 0x000ea20000100800 */
[----:B0-----:R-:W-:-:S03]  /*178f0*/  IMAD.MOV.U32 R7, RZ, RZ, R12 ;  /* 0x000000ffff077224 */ /* 0x001fc600078e000c */
[----:B------:R-:W4:Y:S01]  /*17900*/  LDL.LU R12, [R1+0x504] ;  /* 0x00050400010c7983 */ /* 0x000f220000300800 */
[----:B---3--:R-:W-:-:S03]  /*17910*/  IABS R6, R14 ;  /* 0x0000000e00067213 */ /* 0x008fc60000000000 */
[----:B------:R0:W-:Y:S04]  /*17920*/  STL [R1+0x529c], R14 ;  /* 0x00529c0e01007387 */ /* 0x0001e80000100800 */
[----:B0-----:R-:W3:Y:S01]  /*17930*/  LDL.LU R14, [R1+0x50c] ;  /* 0x00050c00010e7983 */ /* 0x001ee20000300800 */
[----:B------:R-:W-:-:S13]  /*17940*/  ISETP.GT.U32.AND P4, PT, R26, R9, PT ;  /* 0x000000091a00720c */ /* 0x000fda0003f84070 */
[----:B------:R-:W-:Y:S01]  /*17950*/  @!P4 IMAD.IADD R9, R9, 0x1, -R26 ;  /* 0x000000010909c824 */ /* 0x000fe200078e0a1a */
[----:B------:R-:W-:-:S13]  /*17960*/  ISETP.GT.U32.AND P4, PT, R26, R10, PT ;  /* 0x0000000a1a00720c */ /* 0x000fda0003f84070 */
[----:B------:R-:W-:Y:S01]  /*17970*/  @!P4 IMAD.IADD R10, R10, 0x1, -R26 ;  /* 0x000000010a0ac824 */ /* 0x000fe200078e0a1a */
[----:B---3--:R0:W-:Y:S03]  /*17980*/  STL [R1+0x52a0], R14 ;  /* 0x0052a00e01007387 */ /* 0x0081e60000100800 */
[----:B0-----:R-:W-:Y:S02]  /*17990*/  IMAD.MOV.U32 R14, RZ, RZ, R10 ;  /* 0x000000ffff0e7224 */ /* 0x001fe400078e000a */
[----:B------:R-:W3:Y:S02]  /*179a0*/  LDL R10, [R1+0x538] ;  /* 0x00053800010a7983 */ /* 0x000ee40000100800 */
[----:B------:R-:W-:-:S05]  /*179b0*/  @!P3 IMAD.MOV R14, RZ, RZ, -R14 ;  /* 0x000000ffff0eb224 */ /* 0x000fca00078e0a0e */
[----:B------:R0:W-:Y:S04]  /*179c0*/  STL [R1+0x3b8], R14 ;  /* 0x0003b80e01007387 */ /* 0x0001e80000100800 */
[----:B0-----:R-:W5:Y:S01]  /*179d0*/  LDL.LU R14, [R1+0x52a0] ;  /* 0x0052a000010e7983 */ /* 0x001f620000300800 */
[----:B------:R-:W-:Y:S01]  /*179e0*/  IMAD.HI.U32 R4, R2, R8, RZ ;  /* 0x0000000802047227 */ /* 0x000fe200078e00ff */
[----:B------:R-:W-:-:S03]  /*179f0*/  ISETP.GT.U32.AND P2, PT, R26, R3, PT ;  /* 0x000000031a00720c */ /* 0x000fc60003f44070 */
[----:B------:R-:W-:-:S04]  /*17a00*/  IMAD.MOV R4, RZ, RZ, -R4 ;  /* 0x000000ffff047224 */ /* 0x000fc800078e0a04 */
[----:B------:R-:W-:Y:S02]  /*17a10*/  IMAD R8, R26, R4, R8 ;  /* 0x000000041a087224 */ /* 0x000fe400078e0208 */
[----:B------:R-:W-:Y:S01]  /*17a20*/  IMAD.HI.U32 R4, R2, R7, RZ ;  /* 0x0000000702047227 */ /* 0x000fe200078e00ff */
[----:B------:R-:W-:-:S03]  /*17a30*/  ISETP.GT.U32.AND P5, PT, R26, R9, PT ;  /* 0x000000091a00720c */ /* 0x000fc60003fa4070 */
[----:B------:R-:W-:Y:S01]  /*17a40*/  IMAD.MOV R4, RZ, RZ, -R4 ;  /* 0x000000ffff047224 */ /* 0x000fe200078e0a04 */
[----:B------:R-:W-:Y:S01]  /*17a50*/  IABS R11, R11 ;  /* 0x0000000b000b7213 */ /* 0x000fe20000000000 */
[----:B------:R-:W-:Y:S02]  /*17a60*/  @!P2 IMAD.IADD R3, R3, 0x1, -R26 ;  /* 0x000000010303a824 */ /* 0x000fe400078e0a1a */
[----:B------:R-:W-:Y:S01]  /*17a70*/  IMAD R7, R26, R4, R7 ;  /* 0x000000041a077224 */ /* 0x000fe200078e0207 */
[----:B--2---:R-:W-:Y:S01]  /*17a80*/  IABS R4, R13 ;  /* 0x0000000d00047213 */ /* 0x004fe20000000000 */
[----:B------:R-:W-:Y:S01]  /*17a90*/  IMAD.HI.U32 R13, R2, R6, RZ ;  /* 0x00000006020d7227 */ /* 0x000fe200078e00ff */
[----:B-----5:R-:W-:Y:S02]  /*17aa0*/  ISETP.GE.AND P3, PT, R14, RZ, PT ;  /* 0x000000ff0e00720c */ /* 0x020fe40003f66270 */
[----:B------:R-:W2:Y:S01]  /*17ab0*/  LDL.LU R14, [R1+0x529c] ;  /* 0x00529c00010e7983 */ /* 0x000ea20000300800 */
[----:B----4-:R-:W-:Y:S01]  /*17ac0*/  ISETP.GE.AND P2, PT, R12, RZ, PT ;  /* 0x000000ff0c00720c */ /* 0x010fe20003f46270 */
[----:B------:R-:W-:-:S04]  /*17ad0*/  IMAD.HI.U32 R12, R2, R11, RZ ;  /* 0x0000000b020c7227 */ /* 0x000fc800078e00ff */
[----:B------:R-:W-:Y:S02]  /*17ae0*/  IMAD.MOV R13, RZ, RZ, -R13 ;  /* 0x000000ffff0d7224 */ /* 0x000fe400078e0a0d */
[----:B------:R-:W-:Y:S02]  /*17af0*/  IMAD.MOV R12, RZ, RZ, -R12 ;  /* 0x000000ffff0c7224 */ /* 0x000fe400078e0a0c */
[----:B------:R-:W-:Y:S02]  /*17b00*/  @!P5 IMAD.IADD R9, R9, 0x1, -R26 ;  /* 0x000000010909d824 */ /* 0x000fe400078e0a1a */
[C---:B------:R-:W-:Y:S02]  /*17b10*/  IMAD R6, R26.reuse, R13, R6 ;  /* 0x0000000d1a067224 */ /* 0x040fe400078e0206 */
[----:B------:R-:W-:Y:S02]  /*17b20*/  IMAD.MOV.U32 R13, RZ, RZ, R4 ;  /* 0x000000ffff0d7224 */ /* 0x000fe400078e0004 */
[----:B------:R-:W-:-:S02]  /*17b30*/  IMAD R4, R26, R12, R11 ;  /* 0x0000000c1a047224 */ /* 0x000fc400078e020b */
[----:B------:R-:W-:-:S04]  /*17b40*/  IMAD.MOV.U32 R11, RZ, RZ, R9 ;  /* 0x000000ffff0b7224 */ /* 0x000fc800078e0009 */
[----:B------:R-:W-:Y:S01]  /*17b50*/  @!P0 IMAD.MOV R11, RZ, RZ, -R11 ;  /* 0x000000ffff0b8224 */ /* 0x000fe200078e0a0b */
[----:B------:R-:W-:Y:S01]  /*17b60*/  STL [R1+0x5298], R4 ;  /* 0x0052980401007387 */ /* 0x000fe20000100800 */
[----:B------:R-:W-:-:S03]  /*17b70*/  @!P1 IMAD.MOV R3, RZ, RZ, -R3 ;  /* 0x000000ffff039224 */ /* 0x000fc600078e0a03 */
[----:B------:R0:W-:Y:S01]  /*17b80*/  STL [R1+0x5294], R28 ;  /* 0x0052941c01007387 */ /* 0x0001e20000100800 */
[----:B------:R-:W-:-:S03]  /*17b90*/  IMAD.HI.U32 R9, R2, R13, RZ ;  /* 0x0000000d02097227 */ /* 0x000fc600078e00ff */
[----:B------:R1:W-:Y:S01]  /*17ba0*/  STL [R1+0x3b0], R11 ;  /* 0x0003b00b01007387 */ /* 0x0003e20000100800 */
[----:B------:R-:W-:-:S03]  /*17bb0*/  IMAD.MOV R9, RZ, RZ, -R9 ;  /* 0x000000ffff097224 */ /* 0x000fc600078e0a09 */
[----:B0-----:R-:W4:Y:S04]  /*17bc0*/  LDL.LU R28, [R1+0x520] ;  /* 0x00052000011c7983 */ /* 0x001f280000300800 */
[----:B-1----:R-:W5:Y:S04]  /*17bd0*/  LDL R11, [R1+0x544] ;  /* 0x00054400010b7983 */ /* 0x002f680000100800 */
[----:B------:R-:W5:Y:S04]  /*17be0*/  LDL R12, [R1+0x560] ;  /* 0x00056000010c7983 */ /* 0x000f680000100800 */
[----:B------:R0:W-:Y:S02]  /*17bf0*/  STL [R1+0x3ac], R3 ;  /* 0x0003ac0301007387 */ /* 0x0001e40000100800 */
[----:B0-----:R-:W-:Y:S01]  /*17c00*/  IMAD R3, R26, R9, R13 ;  /* 0x000000091a037224 */ /* 0x001fe200078e020d */
[----:B--2---:R-:W-:-:S02]  /*17c10*/  ISETP.GE.AND P1, PT, R14, RZ, PT ;  /* 0x000000ff0e00720c */ /* 0x004fc40003f26270 */
[----:B------:R-:W2:Y:S04]  /*17c20*/  LDL R14, [R1+0x570] ;  /* 0x00057000010e7983 */ /* 0x000ea80000100800 */
[----:B------:R-:W5:Y:S04]  /*17c30*/  LDL.LU R9, [R1+0x52c] ;  /* 0x00052c0001097983 */ /* 0x000f680000300800 */
[----:B------:R-:W5:Y:S01]  /*17c40*/  LDL R13, [R1+0x550] ;  /* 0x00055000010d7983 */ /* 0x000f620000100800 */
[C---:B------:R-:W-:Y:S02]  /*17c50*/  ISETP.GT.U32.AND P4, PT, R26.reuse, R0, PT ;  /* 0x000000001a00720c */ /* 0x040fe40003f84070 */
[----:B------:R-:W-:-:S11]  /*17c60*/  ISETP.GT.U32.AND P5, PT, R26, R8, PT ;  /* 0x000000081a00720c */ /* 0x000fd60003fa4070 */
[--C-:B------:R-:W-:Y:S01]  /*17c70*/  @!P4 IMAD.IADD R0, R0, 0x1, -R26.reuse ;  /* 0x000000010000c824 */ /* 0x100fe200078e0a1a */
[----:B------:R-:W-:Y:S01]  /*17c80*/  ISETP.GT.U32.AND P4, PT, R26, R7, PT ;  /* 0x000000071a00720c */ /* 0x000fe20003f84070 */
[----:B------:R-:W-:-:S03]  /*17c90*/  @!P5 IMAD.IADD R8, R8, 0x1, -R26 ;  /* 0x000000010808d824 */ /* 0x000fc600078e0a1a */
[----:B------:R-:W-:Y:S02]  /*17ca0*/  ISETP.GT.U32.AND P5, PT, R26, R0, PT ;  /* 0x000000001a00720c */ /* 0x000fe40003fa4070 */
[----:B---3--:R-:W-:-:S07]  /*17cb0*/  IABS R10, R10 ;  /* 0x0000000a000a7213 */ /* 0x008fce0000000000 */
[----:B------:R-:W-:Y:S01]  /*17cc0*/  @!P4 IMAD.IADD R7, R7, 0x1, -R26 ;  /* 0x000000010707c824 */ /* 0x000fe200078e0a1a */
[----:B------:R-:W-:-:S03]  /*17cd0*/  ISETP.GT.U32.AND P4, PT, R26, R8, PT ;  /* 0x000000081a00720c */ /* 0x000fc60003f84070 */
[----:B------:R-:W-:Y:S01]  /*17ce0*/  @!P5 IMAD.IADD R0, R0, 0x1, -R26 ;  /* 0x000000010000d824 */ /* 0x000fe200078e0a1a */
[----:B------:R-:W-:-:S03]  /*17cf0*/  ISETP.GT.U32.AND P5, PT, R26, R6, PT ;  /* 0x000000061a00720c */ /* 0x000fc60003fa4070 */
[----:B------:R-:W-:Y:S02]  /*17d00*/  IMAD.MOV.U32 R4, RZ, RZ, R0 ;  /* 0x000000ffff047224 */ /* 0x000fe400078e0000 */
[----:B------:R-:W-:-:S04]  /*17d10*/  IMAD.HI.U32 R0, R2, R10, RZ ;  /* 0x0000000a02007227 */ /* 0x000fc800078e00ff */
[----:B------:R-:W-:Y:S02]  /*17d20*/  IMAD.MOV R0, RZ, RZ, -R0 ;  /* 0x000000ffff007224 */ /* 0x000fe400078e0a00 */
[----:B------:R-:W-:Y:S02]  /*17d30*/  @!P4 IMAD.IADD R8, R8, 0x1, -R26 ;  /* 0x000000010808c824 */ /* 0x000fe400078e0a1a */
[----:B------:R-:W-:Y:S02]  /*17d40*/  IMAD R0, R26, R0, R10 ;  /* 0x000000001a007224 */ /* 0x000fe400078e020a */
[----:B------:R-:W-:Y:S01]  /*17d50*/  @!P6 IMAD.MOV R4, RZ, RZ, -R4 ;  /* 0x000000ffff04e224 */ /* 0x000fe200078e0a04 */
[----:B----4-:R-:W-:Y:S01]  /*17d60*/  ISETP.GE.AND P4, PT, R28, RZ, PT ;  /* 0x000000ff1c00720c */ /* 0x010fe20003f86270 */
[----:B------:R-:W-:-:S03]  /*17d70*/  @!P5 IMAD.IADD R6, R6, 0x1, -R26 ;  /* 0x000000010606d824 */ /* 0x000fc600078e0a1a */
[----:B------:R0:W-:Y:S04]  /*17d80*/  STL [R1+0x3a8], R4 ;  /* 0x0003a80401007387 */ /* 0x0001e80000100800 */
[----:B0-----:R-:W3:Y:S04]  /*17d90*/  LDL.LU R4, [R1+0x5298] ;  /* 0x0052980001047983 */ /* 0x001ee80000300800 */
[----:B------:R-:W4:Y:S01]  /*17da0*/  LDL.LU R28, [R1+0x5294] ;  /* 0x00529400011c7983 */ /* 0x000f220000300800 */
[----:B--2---:R-:W-:Y:S01]  /*17db0*/  IABS R10, R14 ;  /* 0x0000000e000a7213 */ /* 0x004fe20000000000 */
[----:B------:R-:W-:-:S04]  /*17dc0*/  IMAD.MOV.U32 R14, RZ, RZ, R8 ;  /* 0x000000ffff0e7224 */ /* 0x000fc800078e0008 */
[----:B------:R-:W-:Y:S01]  /*17dd0*/  @!P2 IMAD.MOV R14, RZ, RZ, -R14 ;  /* 0x000000ffff0ea224 */ /* 0x000fe200078e0a0e */
[----:B-----5:R-:W-:Y:S02]  /*17de0*/  ISETP.GE.AND P5, PT, R9, RZ, PT ;  /* 0x000000ff0900720c */ /* 0x020fe40003fa6270 */
[----:B------:R-:W-:Y:S02]  /*17df0*/  IABS R9, R13 ;  /* 0x0000000d00097213 */ /* 0x000fe40000000000 */
[----:B------:R-:W2:Y:S04]  /*17e00*/  LDL.LU R13, [R1+0x538] ;  /* 0x00053800010d7983 */ /* 0x000ea80000300800 */
[----:B------:R0:W-:Y:S04]  /*17e10*/  STL [R1+0x3a4], R14 ;  /* 0x0003a40e01007387 */ /* 0x0001e80000100800 */
[----:B0-----:R-:W5:Y:S01]  /*17e20*/  LDL.LU R14, [R1+0x57c] ;  /* 0x00057c00010e7983 */ /* 0x001f620000300800 */
[----:B------:R-:W-:-:S13]  /*17e30*/  ISETP.GT.U32.AND P0, PT, R26, R7, PT ;  /* 0x000000071a00720c */ /* 0x000fda0003f04070 */
[----:B------:R-:W-:Y:S01]  /*17e40*/  @!P0 IMAD.IADD R7, R7, 0x1, -R26 ;  /* 0x0000000107078824 */ /* 0x000fe200078e0a1a */
[----:B-----5:R0:W-:Y:S03]  /*17e50*/  STL [R1+0x5290], R14 ;  /* 0x0052900e01007387 */ /* 0x0201e60000100800 */
[----:B0-----:R-:W-:-:S04]  /*17e60*/  IMAD.MOV.U32 R14, RZ, RZ, R7 ;  /* 0x000000ffff0e7224 */ /* 0x001fc800078e0007 */
[----:B------:R-:W-:-:S05]  /*17e70*/  @!P3 IMAD.MOV R14, RZ, RZ, -R14 ;  /* 0x000000ffff0eb224 */ /* 0x000fca00078e0a0e */
[----:B------:R0:W-:Y:S04]  /*17e80*/  STL [R1+0x3a0], R14 ;  /* 0x0003a00e01007387 */ /* 0x0001e80000100800 */
[----:B0-----:R-:W5:Y:S01]  /*17e90*/  LDL.LU R14, [R1+0x550] ;  /* 0x00055000010e7983 */ /* 0x001f620000300800 */
[----:B---3--:R-:W-:Y:S02]  /*17ea0*/  ISETP.GT.U32.AND P6, PT, R26, R4, PT ;  /* 0x000000041a00720c */ /* 0x008fe40003fc4070 */
[----:B------:R-:W-:-:S11]  /*17eb0*/  IABS R11, R11 ;  /* 0x0000000b000b7213 */ /* 0x000fd60000000000 */
[----:B------:R-:W-:Y:S01]  /*17ec0*/  @!P6 IMAD.IADD R4, R4, 0x1, -R26 ;  /* 0x000000010404e824 */ /* 0x000fe200078e0a1a */
[----:B------:R-:W-:-:S04]  /*17ed0*/  ISETP.GT.U32.AND P6, PT, R26, R6, PT ;  /* 0x000000061a00720c */ /* 0x000fc80003fc4070 */
[----:B------:R-:W-:Y:S02]  /*17ee0*/  ISETP.GT.U32.AND P2, PT, R26, R4, PT ;  /* 0x000000041a00720c */ /* 0x000fe40003f44070 */
[----:B------:R-:W-:Y:S01]  /*17ef0*/  IABS R12, R12 ;  /* 0x0000000c000c7213 */ /* 0x000fe20000000000 */
[----:B------:R-:W-:Y:S01]  /*17f00*/  IMAD.HI.U32 R8, R2, R11, RZ ;  /* 0x0000000b02087227 */ /* 0x000fe200078e00ff */
[----:B------:R-:W-:-:S05]  /*17f10*/  ISETP.GT.U32.AND P3, PT, R26, R0, PT ;  /* 0x000000001a00720c */ /* 0x000fca0003f64070 */
[----:B------:R-:W-:Y:S01]  /*17f20*/  @!P6 IMAD.IADD R6, R6, 0x1, -R26 ;  /* 0x000000010606e824 */ /* 0x000fe200078e0a1a */
[----:B--2---:R-:W-:Y:S01]  /*17f30*/  ISETP.GE.AND P6, PT, R13, RZ, PT ;  /* 0x000000ff0d00720c */ /* 0x004fe20003fc6270 */
[----:B------:R-:W-:-:S04]  /*17f40*/  IMAD.HI.U32 R13, R2, R9, RZ ;  /* 0x00000009020d7227 */ /* 0x000fc800078e00ff */
[----:B------:R-:W-:Y:S02]  /*17f50*/  IMAD.MOV.U32 R7, RZ, RZ, R12 ;  /* 0x000000ffff077224 */ /* 0x000fe400078e000c */
[----:B------:R-:W-:Y:S02]  /*17f60*/  IMAD.MOV R8, RZ, RZ, -R8 ;  /* 0x000000ffff087224 */ /* 0x000fe400078e0a08 */
[----:B------:R-:W-:Y:S02]  /*17f70*/  IMAD.MOV R13, RZ, RZ, -R13 ;  /* 0x000000ffff0d7224 */ /* 0x000fe400078e0a0d */
[----:B------:R-:W-:Y:S02]  /*17f80*/  @!P2 IMAD.IADD R4, R4, 0x1, -R26 ;  /* 0x000000010404a824 */ /* 0x000fe400078e0a1a */
[----:B------:R-:W-:-:S04]  /*17f90*/  IMAD.HI.U32 R12, R2, R7, RZ ;  /* 0x00000007020c7227 */ /* 0x000fc800078e00ff */
[C---:B------:R-:W-:Y:S02]  /*17fa0*/  IMAD R8, R26.reuse, R8, R11 ;  /* 0x000000081a087224 */ /* 0x040fe400078e020b */
[----:B------:R-:W-:Y:S01]  /*17fb0*/  IMAD R9, R26, R13, R9 ;  /* 0x0000000d1a097224 */ /* 0x000fe200078e0209 */
[----:B------:R-:W2:Y:S01]  /*17fc0*/  LDL.LU R11, [R1+0x544] ;  /* 0x00054400010b7983 */ /* 0x000ea20000300800 */
[----:B------:R-:W-:Y:S02]  /*17fd0*/  IMAD.MOV.U32 R13, RZ, RZ, R4 ;  /* 0x000000ffff0d7224 */ /* 0x000fe400078e0004 */
[----:B------:R-:W-:Y:S02]  /*17fe0*/  IMAD.MOV R12, RZ, RZ, -R12 ;  /* 0x000000ffff0c7224 */ /* 0x000fe400078e0a0c */
[----:B------:R-:W-:Y:S02]  /*17ff0*/  @!P1 IMAD.MOV R6, RZ, RZ, -R6 ;  /* 0x000000ffff069224 */ /* 0x000fe400078e0a06 */
[----:B------:R-:W-:-:S02]  /*18000*/  @!P3 IMAD.IADD R0, R0, 0x1, -R26 ;  /* 0x000000010000b824 */ /* 0x000fc400078e0a1a */
[----:B------:R-:W-:Y:S02]  /*18010*/  @!P4 IMAD.MOV R13, RZ, RZ, -R13 ;  /* 0x000000ffff0dc224 */ /* 0x000fe400078e0a0d */
[----:B------:R-:W-:Y:S01]  /*18020*/  IMAD R7, R26, R12, R7 ;  /* 0x0000000c1a077224 */ /* 0x000fe200078e0207 */
[----:B-----5:R-:W-:Y:S02]  /*18030*/  ISETP.GE.AND P3, PT, R14, RZ, PT ;  /* 0x000000ff0e00720c */ /* 0x020fe40003f66270 */
[----:B------:R-:W3:Y:S04]  /*18040*/  LDL.LU R14, [R1+0x5290] ;  /* 0x00529000010e7983 */ /* 0x000ee80000300800 */
[----:B------:R-:W5:Y:S04]  /*18050*/  LDL R12, [R1+0x58c] ;  /* 0x00058c00010c7983 */ /* 0x000f680000100800 */
[----:B------:R-:W4:Y:S04]  /*18060*/  LDL R4, [R1+0x580] ;  /* 0x0005800001047983 */ /* 0x000f280000100800 */
[----:B------:R-:W-:Y:S04]  /*18070*/  STL [R1+0x39c], R6 ;  /* 0x00039c0601007387 */ /* 0x000fe80000100800 */
[----:B------:R0:W-:Y:S04]  /*18080*/  STL [R1+0x398], R13 ;  /* 0x0003980d01007387 */ /* 0x0001e80000100800 */
[----:B0-----:R-:W5:Y:S01]  /*18090*/  LDL.LU R13, [R1+0x560] ;  /* 0x00056000010d7983 */ /* 0x001f620000300800 */
[----:B------:R-:W-:-:S02]  /*180a0*/  ISETP.GT.U32.AND P0, PT, R26, R3, PT ;  /* 0x000000031a00720c */ /* 0x000fc40003f04070 */
[----:B------:R-:W-:-:S11]  /*180b0*/  ISETP.GT.U32.AND P2, PT, R26, R8, PT ;  /* 0x000000081a00720c */ /* 0x000fd60003f44070 */
[--C-:B------:R-:W-:Y:S02]  /*180c0*/  @!P0 IMAD.IADD R3, R3, 0x1, -R26.reuse ;  /* 0x0000000103038824 */ /* 0x100fe400078e0a1a */
[----:B------:R-:W-:-:S03]  /*180d0*/  @!P2 IMAD.IADD R8, R8, 0x1, -R26 ;  /* 0x000000010808a824 */ /* 0x000fc600078e0a1a */
[C---:B------:R-:W-:Y:S02]  /*180e0*/  ISETP.GT.U32.AND P0, PT, R26.reuse, R3, PT ;  /* 0x000000031a00720c */ /* 0x040fe40003f04070 */
[C---:B------:R-:W-:Y:S02]  /*180f0*/  ISETP.GT.U32.AND P2, PT, R26.reuse, R8, PT ;  /* 0x000000081a00720c */ /* 0x040fe40003f44070 */
[----:B------:R-:W-:-:S09]  /*18100*/  ISETP.GT.U32.AND P1, PT, R26, R0, PT ;  /* 0x000000001a00720c */ /* 0x000fd20003f24070 */
[----:B------:R-:W-:Y:S01]  /*18110*/  @!P0 IMAD.IADD R3, R3, 0x1, -R26 ;  /* 0x0000000103038824 */ /* 0x000fe200078e0a1a */
[----:B--2---:R-:W-:Y:S01]  /*18120*/  ISETP.GE.AND P0, PT, R11, RZ, PT ;  /* 0x000000ff0b00720c */ /* 0x004fe20003f06270 */
[----:B------:R-:W-:-:S04]  /*18130*/  IMAD.HI.U32 R11, R2, R10, RZ ;  /* 0x0000000a020b7227 */ /* 0x000fc800078e00ff */
[----:B------:R-:W-:Y:S02]  /*18140*/  @!P5 IMAD.MOV R3, RZ, RZ, -R3 ;  /* 0x000000ffff03d224 */ /* 0x000fe400078e0a03 */
[----:B------:R-:W-:Y:S02]  /*18150*/  IMAD.MOV R11, RZ, RZ, -R11 ;  /* 0x000000ffff0b7224 */ /* 0x000fe400078e0a0b */
[--C-:B------:R-:W-:Y:S02]  /*18160*/  @!P2 IMAD.IADD R8, R8, 0x1, -R26.reuse ;  /* 0x000000010808a824 */ /* 0x100fe400078e0a1a */
[----:B------:R-:W-:Y:S02]  /*18170*/  @!P1 IMAD.IADD R0, R0, 0x1, -R26 ;  /* 0x0000000100009824 */ /* 0x000fe400078e0a1a */
[----:B------:R-:W-:Y:S01]  /*18180*/  IMAD R6, R26, R11, R10 ;  /* 0x0000000b1a067224 */ /* 0x000fe200078e020a */
[----:B---3--:R0:W-:Y:S01]  /*18190*/  STL [R1+0x528c], R14 ;  /* 0x00528c0e01007387 */ /* 0x0081e20000100800 */
[----:B------:R-:W-:-:S03]  /*181a0*/  IABS R11, R14 ;  /* 0x0000000e000b7213 */ /* 0x000fc60000000000 */
[----:B------:R-:W-:Y:S04]  /*181b0*/  STL [R1+0x394], R3 ;  /* 0x0003940301007387 */ /* 0x000fe80000100800 */
[----:B------:R1:W-:Y:S01]  /*181c0*/  STL [R1+0x5288], R8 ;  /* 0x0052880801007387 */ /* 0x0003e20000100800 */
[----:B0-----:R-:W-:-:S03]  /*181d0*/  IMAD.MOV.U32 R14, RZ, RZ, R0 ;  /* 0x000000ffff0e7224 */ /* 0x001fc600078e0000 */
[----:B-1----:R-:W2:Y:S01]  /*181e0*/  LDL R8, [R1+0x594] ;  /* 0x0005940001087983 */ /* 0x002ea20000100800 */
[----:B-----5:R-:W-:-:S03]  /*181f0*/  ISETP.GE.AND P2, PT, R13, RZ, PT ;  /* 0x000000ff0d00720c */ /* 0x020fc60003f46270 */
[----:B------:R-:W3:Y:S04]  /*18200*/  LDL R13, [R1+0x5a0] ;  /* 0x0005a000010d7983 */ /* 0x000ee80000100800 */
[----:B------:R-:W5:Y:S01]  /*18210*/  LDL.LU R0, [R1+0x570] ;  /* 0x0005700001007983 */ /* 0x000f620000300800 */
[----:B----4-:R-:W-:Y:S01]  /*18220*/  IABS R4, R4 ;  /* 0x0000000400047213 */ /* 0x010fe20000000000 */
[----:B------:R-:W-:Y:S01]  /*18230*/  IMAD.HI.U32 R10, R2, R11, RZ ;  /* 0x0000000b020a7227 */ /* 0x000fe200078e00ff */
[----:B------:R-:W-:-:S03]  /*18240*/  IABS R3, R12 ;  /* 0x0000000c00037213 */ /* 0x000fc60000000000 */
[----:B------:R-:W-:-:S04]  /*18250*/  IMAD.HI.U32 R12, R2, R4, RZ ;  /* 0x00000004020c7227 */ /* 0x000fc800078e00ff */
[----:B------:R-:W-:Y:S02]  /*18260*/  @!P6 IMAD.MOV R14, RZ, RZ, -R14 ;  /* 0x000000ffff0ee224 */ /* 0x000fe400078e0a0e */
[----:B------:R-:W-:Y:S02]  /*18270*/  IMAD.MOV R10, RZ, RZ, -R10 ;  /* 0x000000ffff0a7224 */ /* 0x000fe400078e0a0a */
[----:B------:R-:W-:Y:S01]  /*18280*/  IMAD.MOV R12, RZ, RZ, -R12 ;  /* 0x000000ffff0c7224 */ /* 0x000fe200078e0a0c */
[----:B------:R0:W-:Y:S01]  /*18290*/  STL [R1+0x390], R14 ;  /* 0x0003900e01007387 */ /* 0x0001e20000100800 */
[----:B------:R-:W-:-:S03]  /*182a0*/  IMAD R10, R26, R10, R11 ;  /* 0x0000000a1a0a7224 */ /* 0x000fc600078e020b */
[----:B0-----:R-:W4:Y:S01]  /*182b0*/  LDL.LU R14, [R1+0x528c] ;  /* 0x00528c00010e7983 */ /* 0x001f220000300800 */
[----:B------:R-:W-:Y:S02]  /*182c0*/  ISETP.GT.U32.AND P5, PT, R26, R7, PT ;  /* 0x000000071a00720c */ /* 0x000fe40003fa4070 */
[----:B---3--:R-:W-:Y:S02]  /*182d0*/  IABS R11, R13 ;  /* 0x0000000d000b7213 */ /* 0x008fe40000000000 */
[----:B------:R-:W3:Y:S01]  /*182e0*/  LDL R13, [R1+0x5a4] ;  /* 0x0005a400010d7983 */ /* 0x000ee20000100800 */
[----:B-----5:R-:W-:Y:S01]  /*182f0*/  ISETP.GE.AND P6, PT, R0, RZ, PT ;  /* 0x000000ff0000720c */ /* 0x020fe20003fc6270 */
[----:B------:R-:W-:Y:S01]  /*18300*/  IMAD R0, R26, R12, R4 ;  /* 0x0000000c1a007224 */ /* 0x000fe200078e0204 */
[----:B--2---:R-:W-:Y:S02]  /*18310*/  IABS R4, R8 ;  /* 0x0000000800047213 */ /* 0x004fe40000000000 */
[----:B------:R-:W2:Y:S04]  /*18320*/  LDL.LU R8, [R1+0x580] ;  /* 0x0005800001087983 */ /* 0x000ea80000300800 */
[----:B------:R-:W-:-:S05]  /*18330*/  @!P5 IMAD.IADD R7, R7, 0x1, -R26 ;  /* 0x000000010707d824 */ /* 0x000fca00078e0a1a */
[----:B------:R-:W-:-:S13]  /*18340*/  ISETP.GT.U32.AND P5, PT, R26, R7, PT ;  /* 0x000000071a00720c */ /* 0x000fda0003fa4070 */
[----:B------:R-:W-:Y:S01]  /*18350*/  @!P5 IMAD.IADD R7, R7, 0x1, -R26 ;  /* 0x000000010707d824 */ /* 0x000fe200078e0a1a */
[----:B------:R-:W-:-:S04]  /*18360*/  ISETP.GT.U32.AND P5, PT, R26, R0, PT ;  /* 0x000000001a00720c */ /* 0x000fc80003fa4070 */
[----:B------:R0:W-:Y:S09]  /*18370*/  STL [R1+0x5284], R7 ;  /* 0x0052840701007387 */ /* 0x0001f20000100800 */
[----:B------:R-:W-:Y:S01]  /*18380*/  @!P5 IMAD.IADD R0, R0, 0x1, -R26 ;  /* 0x000000010000d824 */ /* 0x000fe200078e0a1a */
[----:B0-----:R-:W5:Y:S01]  /*18390*/  LDL.LU R7, [R1+0x5b4] ;  /* 0x0005b40001077983 */ /* 0x001f620000300800 */
[----:B--2---:R-:W-:-:S03]  /*183a0*/  ISETP.GE.AND P5, PT, R8, RZ, PT ;  /* 0x000000ff0800720c */ /* 0x004fc60003fa6270 */
[----:B------:R-:W2:Y:S01]  /*183b0*/  LDL.LU R8, [R1+0x5288] ;  /* 0x0052880001087983 */ /* 0x000ea20000300800 */
[----:B------:R-:W-:Y:S01]  /*183c0*/  ISETP.GT.U32.AND P4, PT, R26, R9, PT ;  /* 0x000000091a00720c */ /* 0x000fe20003f84070 */
[----:B------:R-:W-:-:S04]  /*183d0*/  IMAD.HI.U32 R12, R2, R3, RZ ;  /* 0x00000003020c7227 */ /* 0x000fc800078e00ff */
[----:B------:R-:W-:-:S08]  /*183e0*/  IMAD.MOV R12, RZ, RZ, -R12 ;  /* 0x000000ffff0c7224 */ /* 0x000fd000078e0a0c */
[----:B------:R-:W-:Y:S02]  /*183f0*/  @!P4 IMAD.IADD R9, R9, 0x1, -R26 ;  /* 0x000000010909c824 */ /* 0x000fe400078e0a1a */
[----:B------:R-:W-:Y:S02]  /*18400*/  IMAD R3, R26, R12, R3 ;  /* 0x0000000c1a037224 */ /* 0x000fe400078e0203 */
[----:B------:R-:W-:Y:S01]  /*18410*/  IMAD.HI.U32 R12, R2, R4, RZ ;  /* 0x00000004020c7227 */ /* 0x000fe200078e00ff */
[----:B------:R-:W-:-:S03]  /*18420*/  ISETP.GT.U32.AND P4, PT, R26, R9, PT ;  /* 0x000000091a00720c */ /* 0x000fc60003f84070 */
[----:B------:R-:W-:-:S04]  /*18430*/  IMAD.MOV R12, RZ, RZ, -R12 ;  /* 0x000000ffff0c7224 */ /* 0x000fc800078e0a0c */
[----:B------:R-:W-:Y:S02]  /*18440*/  IMAD R4, R26, R12, R4 ;  /* 0x0000000c1a047224 */ /* 0x000fe400078e0204 */
[----:B-----5:R-:W-:-:S04]  /*18450*/  IMAD.MOV.U32 R12, RZ, RZ, R7 ;  /* 0x000000ffff0c7224 */ /* 0x020fc800078e0007 */
[----:B------:R-:W-:Y:S01]  /*18460*/  @!P4 IMAD.IADD R9, R9, 0x1, -R26 ;  /* 0x000000010909c824 */ /* 0x000fe200078e0a1a */
[----:B------:R0:W-:Y:S03]  /*18470*/  STL [R1+0x5280], R15 ;  /* 0x0052800f01007387 */ /* 0x0001e60000100800 */
[----:B0-----:R-:W-:Y:S02]  /*18480*/  IMAD.MOV.U32 R15, RZ, RZ, R9 ;  /* 0x000000ffff0f7224 */ /* 0x001fe400078e0009 */
[----:B------:R-:W5:Y:S01]  /*18490*/  LDL.LU R9, [R1+0x58c] ;  /* 0x00058c0001097983 */ /* 0x000f620000300800 */
[----:B--2---:R-:W-:-:S04]  /*184a0*/  IMAD.MOV.U32 R7, RZ, RZ, R8 ;  /* 0x000000ffff077224 */ /* 0x004fc800078e0008 */
[----:B------:R-:W-:-:S05]  /*184b0*/  @!P0 IMAD.MOV R7, RZ, RZ, -R7 ;  /* 0x000000ffff078224 */ /* 0x000fca00078e0a07 */
[----:B------:R0:W-:Y:S04]  /*184c0*/  STL [R1+0x388], R7 ;  /* 0x0003880701007387 */ /* 0x0001e80000100800 */
[----:B0-----:R-:W2:Y:S01]  /*184d0*/  LDL.LU R7, [R1+0x5284] ;  /* 0x0052840001077983 */ /* 0x001ea20000300800 */
[C---:B------:R-:W-:Y:S02]  /*184e0*/  ISETP.GT.U32.AND P1, PT, R26.reuse, R6, PT ;  /* 0x000000061a00720c */ /* 0x040fe40003f24070 */
[----:B------:R-:W-:-:S11]  /*184f0*/  ISETP.GT.U32.AND P4, PT, R26, R10, PT ;  /* 0x0000000a1a00720c */ /* 0x000fd60003f84070 */
[--C-:B------:R-:W-:Y:S02]  /*18500*/  @!P1 IMAD.IADD R6, R6, 0x1, -R26.reuse ;  /* 0x0000000106069824 */ /* 0x100fe400078e0a1a */
[----:B------:R-:W-:-:S03]  /*18510*/  @!P4 IMAD.IADD R10, R10, 0x1, -R26 ;  /* 0x000000010a0ac824 */ /* 0x000fc600078e0a1a */
[C---:B------:R-:W-:Y:S01]  /*18520*/  ISETP.GT.U32.AND P1, PT, R26.reuse, R6, PT ;  /* 0x000000061a00720c */ /* 0x040fe20003f24070 */
[----:B------:R-:W-:Y:S01]  /*18530*/  @!P3 IMAD.MOV R15, RZ, RZ, -R15 ;  /* 0x000000ffff0fb224 */ /* 0x000fe200078e0a0f */
[----:B------:R-:W-:-:S04]  /*18540*/  ISETP.GT.U32.AND P0, PT, R26, R10, PT ;  /* 0x0000000a1a00720c */ /* 0x000fc80003f04070 */
[----:B------:R2:W-:Y:S01]  /*18550*/  STL [R1+0x384], R15 ;  /* 0x0003840f01007387 */ /* 0x0005e20000100800 */
[----:B---3--:R-:W-:-:S06]  /*18560*/  IABS R13, R13 ;  /* 0x0000000d000d7213 */ /* 0x008fcc0000000000 */
[----:B------:R-:W-:Y:S01]  /*18570*/  @!P1 IMAD.IADD R6, R6, 0x1, -R26 ;  /* 0x0000000106069824 */ /* 0x000fe200078e0a1a */
[----:B----4-:R-:W-:Y:S01]  /*18580*/  ISETP.GE.AND P1, PT, R14, RZ, PT ;  /* 0x000000ff0e00720c */ /* 0x010fe20003f26270 */
[----:B------:R-:W-:-:S04]  /*18590*/  IMAD.HI.U32 R14, R2, R11, RZ ;  /* 0x0000000b020e7227 */ /* 0x000fc800078e00ff */
[----:B------:R-:W-:Y:S01]  /*185a0*/  @!P6 IMAD.MOV R6, RZ, RZ, -R6 ;  /* 0x000000ffff06e224 */ /* 0x000fe200078e0a06 */
[----:B-----5:R-:W-:Y:S01]  /*185b0*/  ISETP.GE.AND P6, PT, R9, RZ, PT ;  /* 0x000000ff0900720c */ /* 0x020fe20003fc6270 */
[----:B------:R-:W-:Y:S02]  /*185c0*/  IMAD.MOV.U32 R9, RZ, RZ, R12 ;  /* 0x000000ffff097224 */ /* 0x000fe400078e000c */
[----:B------:R-:W-:Y:S02]  /*185d0*/  IMAD.MOV R14, RZ, RZ, -R14 ;  /* 0x000000ffff0e7224 */ /* 0x000fe400078e0a0e */
[----:B------:R-:W-:-:S04]  /*185e0*/  IMAD.HI.U32 R8, R2, R13, RZ ;  /* 0x0000000d02087227 */ /* 0x000fc800078e00ff */
[----:B------:R-:W-:Y:S02]  /*185f0*/  @!P0 IMAD.IADD R10, R10, 0x1, -R26 ;  /* 0x000000010a0a8824 */ /* 0x000fe400078e0a1a */
[----:B------:R-:W-:Y:S01]  /*18600*/  IMAD R14, R26, R14, R11 ;  /* 0x0000000e1a0e7224 */ /* 0x000fe200078e020b */
[----:B------:R-:W-:Y:S01]  /*18610*/  IABS R11, R12 ;  /* 0x0000000c000b7213 */ /* 0x000fe20000000000 */
[----:B------:R-:W-:-:S04]  /*18620*/  IMAD.MOV R8, RZ, RZ, -R8 ;  /* 0x000000ffff087224 */ /* 0x000fc800078e0a08 */
[----:B------:R-:W-:Y:S02]  /*18630*/  IMAD R13, R26, R8, R13 ;  /* 0x000000081a0d7224 */ /* 0x000fe400078e020d */
[----:B--2---:R-:W-:Y:S02]  /*18640*/  IMAD.MOV.U32 R15, RZ, RZ, R7 ;  /* 0x000000ffff0f7224 */ /* 0x004fe400078e0007 */
[----:B------:R-:W2:Y:S02]  /*18650*/  LDL.LU R7, [R1+0x594] ;  /* 0x0005940001077983 */ /* 0x000ea40000300800 */
[----:B------:R-:W-:-:S05]  /*18660*/  @!P2 IMAD.MOV R15, RZ, RZ, -R15 ;  /* 0x000000ffff0fa224 */ /* 0x000fca00078e0a0f */
[----:B------:R0:W-:Y:S04]  /*18670*/  STL [R1+0x380], R15 ;  /* 0x0003800f01007387 */ /* 0x0001e80000100800 */
[----:B0-----:R-:W3:Y:S04]  /*18680*/  LDL.LU R15, [R1+0x5280] ;  /* 0x00528000010f7983 */ /* 0x001ee80000300800 */
[----:B------:R0:W-:Y:S04]  /*18690*/  STL [R1+0x37c], R6 ;  /* 0x00037c0601007387 */ /* 0x0001e80000100800 */
[----:B------:R1:W-:Y:S04]  /*186a0*/  STL [R1+0x527c], R9 ;  /* 0x00527c0901007387 */ /* 0x0003e80000100800 */
[----:B------:R-:W4:Y:S01]  /*186b0*/  LDL R12, [R1+0x5b8] ;  /* 0x0005b800010c7983 */ /* 0x000f220000100800 */
[----:B0-----:R-:W-:-:S03]  /*186c0*/  IMAD.MOV.U32 R6, RZ, RZ, R11 ;  /* 0x000000ffff067224 */ /* 0x001fc600078e000b */
[----:B------:R-:W5:Y:S01]  /*186d0*/  LDL R8, [R1+0x5bc] ;  /* 0x0005bc0001087983 */ /* 0x000f620000100800 */
[----:B-1----:R-:W-:-:S03]  /*186e0*/  IMAD.MOV.U32 R9, RZ, RZ, R10 ;  /* 0x000000ffff097224 */ /* 0x002fc600078e000a */
[----:B------:R-:W4:Y:S01]  /*186f0*/  LDL.LU R11, [R1+0x5a4] ;  /* 0x0005a400010b7983 */ /* 0x000f220000300800 */
[----:B------:R-:W-:-:S03]  /*18700*/  @!P1 IMAD.MOV R9, RZ, RZ, -R9 ;  /* 0x000000ffff099224 */ /* 0x000fc600078e0a09 */
[----:B------:R-:W5:Y:S04]  /*18710*/  LDL.LU R10, [R1+0x5a0] ;  /* 0x0005a000010a7983 */ /* 0x000f680000300800 */
[----:B------:R0:W-:Y:S04]  /*18720*/  STL [R1+0x378], R9 ;  /* 0x0003780901007387 */ /* 0x0001e80000100800 */
[----:B0-----:R-:W5:Y:S01]  /*18730*/  LDL.LU R9, [R1+0x527c] ;  /* 0x00527c0001097983 */ /* 0x001f620000300800 */
[C---:B------:R-:W-:Y:S02]  /*18740*/  ISETP.GT.U32.AND P2, PT, R26.reuse, R4, PT ;  /* 0x000000041a00720c */ /* 0x040fe40003f44070 */
[----:B------:R-:W-:-:S02]  /*18750*/  ISETP.GT.U32.AND P3, PT, R26, R0, PT ;  /* 0x000000001a00720c */ /* 0x000fc40003f64070 */
[----:B------:R-:W-:-:S09]  /*18760*/  ISETP.GT.U32.AND P0, PT, R26, R14, PT ;  /* 0x0000000e1a00720c */ /* 0x000fd20003f04070 */
[----:B------:R-:W-:-:S05]  /*18770*/  @!P2 IMAD.IADD R4, R4, 0x1, -R26 ;  /* 0x000000010404a824 */ /* 0x000fca00078e0a1a */
[----:B------:R-:W-:Y:S01]  /*18780*/  ISETP.GT.U32.AND P2, PT, R26, R4, PT ;  /* 0x000000041a00720c */ /* 0x000fe20003f44070 */
[--C-:B------:R-:W-:Y:S02]  /*18790*/  @!P3 IMAD.IADD R0, R0, 0x1, -R26.reuse ;  /* 0x000000010000b824 */ /* 0x100fe400078e0a1a */
[----:B------:R-:W-:-:S10]  /*187a0*/  @!P0 IMAD.IADD R14, R14, 0x1, -R26 ;  /* 0x000000010e0e8824 */ /* 0x000fd400078e0a1a */
[----:B------:R-:W-:Y:S01]  /*187b0*/  @!P2 IMAD.IADD R4, R4, 0x1, -R26 ;  /* 0x000000010404a824 */ /* 0x000fe200078e0a1a */
[----:B--2---:R-:W-:Y:S01]  /*187c0*/  ISETP.GE.AND P3, PT, R7, RZ, PT ;  /* 0x000000ff0700720c */ /* 0x004fe20003f66270 */
[----:B------:R-:W-:-:S04]  /*187d0*/  IMAD.HI.U32 R7, R2, R6, RZ ;  /* 0x0000000602077227 */ /* 0x000fc800078e00ff */
[----:B------:R-:W-:-:S04]  /*187e0*/  IMAD.MOV R7, RZ, RZ, -R7 ;  /* 0x000000ffff077224 */ /* 0x000fc800078e0a07 */
[----:B------:R-:W-:Y:S01]  /*187f0*/  IMAD R6, R26, R7, R6 ;  /* 0x000000071a067224 */ /* 0x000fe200078e0206 */
[----:B---3--:R0:W-:Y:S04]  /*18800*/  STL [R1+0x5278], R15 ;  /* 0x0052780f01007387 */ /* 0x0081e80000100800 */
[----:B------:R-:W2:Y:S01]  /*18810*/  LDL.LU R7, [R1+0x5bc] ;  /* 0x0005bc0001077983 */ /* 0x000ea20000300800 */
[----:B----4-:R-:W-:Y:S02]  /*18820*/  ISETP.GE.AND P0, PT, R11, RZ, PT ;  /* 0x000000ff0b00720c */ /* 0x010fe40003f06270 */
[----:B-----5:R-:W-:Y:S01]  /*18830*/  IABS R11, R8 ;  /* 0x00000008000b7213 */ /* 0x020fe20000000000 */
[----:B0-----:R-:W-:Y:S01]  /*18840*/  IMAD.MOV.U32 R15, RZ, RZ, R4 ;  /* 0x000000ffff0f7224 */ /* 0x001fe200078e0004 */
[----:B------:R-:W-:Y:S01]  /*18850*/  ISETP.GE.AND P1, PT, R10, RZ, PT ;  /* 0x000000ff0a00720c */ /* 0x000fe20003f26270 */
[----:B------:R-:W-:-:S02]  /*18860*/  IMAD.MOV.U32 R8, RZ, RZ, R9 ;  /* 0x000000ffff087224 */ /* 0x000fc400078e0009 */
[----:B------:R-:W-:-:S04]  /*18870*/  IMAD.MOV.U32 R9, RZ, RZ, R0 ;  /* 0x000000ffff097224 */ /* 0x000fc800078e0000 */
[----:B------:R-:W-:-:S05]  /*18880*/  @!P5 IMAD.MOV R9, RZ, RZ, -R9 ;  /* 0x000000ffff09d224 */ /* 0x000fca00078e0a09 */
[----:B------:R0:W-:Y:S04]  /*18890*/  STL [R1+0x374], R9 ;  /* 0x0003740901007387 */ /* 0x0001e80000100800 */
[----:B0-----:R-:W3:Y:S04]  /*188a0*/  LDL.LU R9, [R1+0x5e0] ;  /* 0x0005e00001097983 */ /* 0x001ee80000300800 */
[----:B------:R-:W4:Y:S04]  /*188b0*/  LDL.LU R4, [R1+0x5b8] ;  /* 0x0005b80001047983 */ /* 0x000f280000300800 */
[----:B------:R-:W5:Y:S01]  /*188c0*/  LDL R10, [R1+0x5c8] ;  /* 0x0005c800010a7983 */ /* 0x000f620000100800 */
[----:B------:R-:W-:-:S13]  /*188d0*/  ISETP.GT.U32.AND P4, PT, R26, R3, PT ;  /* 0x000000031a00720c */ /* 0x000fda0003f84070 */
[----:B------:R-:W-:-:S05]  /*188e0*/  @!P4 IMAD.IADD R3, R3, 0x1, -R26 ;  /* 0x000000010303c824 */ /* 0x000fca00078e0a1a */
[----:B------:R-:W-:-:S13]  /*188f0*/  ISETP.GT.U32.AND P4, PT, R26, R3, PT ;  /* 0x000000031a00720c */ /* 0x000fda0003f84070 */
[----:B------:R-:W-:Y:S01]  /*18900*/  @!P4 IMAD.IADD R3, R3, 0x1, -R26 ;  /* 0x000000010303c824 */ /* 0x000fe200078e0a1a */
[----:B------:R-:W-:-:S03]  /*18910*/  ISETP.GT.U32.AND P4, PT, R26, R13, PT ;  /* 0x0000000d1a00720c */ /* 0x000fc60003f84070 */
[----:B------:R-:W-:Y:S01]  /*18920*/  @!P6 IMAD.MOV R3, RZ, RZ, -R3 ;  /* 0x000000ffff03e224 */ /* 0x000fe200078e0a03 */
[----:B------:R-:W-:Y:S02]  /*18930*/  ISETP.GE.AND P6, PT, R8, RZ, PT ;  /* 0x000000ff0800720c */ /* 0x000fe40003fc6270 */
[----:B------:R-:W2:Y:S04]  /*18940*/  LDL R8, [R1+0x5dc] ;  /* 0x0005dc0001087983 */ /* 0x000ea80000100800 */
[----:B------:R0:W-:Y:S03]  /*18950*/  STL [R1+0x370], R3 ;  /* 0x0003700301007387 */ /* 0x0001e60000100800 */
[----:B------:R-:W-:Y:S01]  /*18960*/  @!P4 IMAD.IADD R13, R13, 0x1, -R26 ;  /* 0x000000010d0dc824 */ /* 0x000fe200078e0a1a */
[----:B------:R-:W-:Y:S01]  /*18970*/  ISETP.GT.U32.AND P4, PT, R26, R14, PT ;  /* 0x0000000e1a00720c */ /* 0x000fe20003f84070 */
[----:B0-----:R-:W-:-:S03]  /*18980*/  IMAD.HI.U32 R3, R2, R11, RZ ;  /* 0x0000000b02037227 */ /* 0x001fc600078e00ff */
[C---:B------:R-:W-:Y:S01]  /*18990*/  ISETP.GT.U32.AND P5, PT, R26.reuse, R13, PT ;  /* 0x0000000d1a00720c */ /* 0x040fe20003fa4070 */
[----:B------:R-:W-:Y:S02]  /*189a0*/  IMAD.MOV R3, RZ, RZ, -R3 ;  /* 0x000000ffff037224 */ /* 0x000fe400078e0a03 */
[----:B------:R-:W-:Y:S02]  /*189b0*/  @!P3 IMAD.MOV R15, RZ, RZ, -R15 ;  /* 0x000000ffff0fb224 */ /* 0x000fe400078e0a0f */
[----:B------:R-:W-:-:S04]  /*189c0*/  IMAD R11, R26, R3, R11 ;  /* 0x000000031a0b7224 */ /* 0x000fc800078e020b */
[--C-:B------:R-:W-:Y:S01]  /*189d0*/  @!P4 IMAD.IADD R14, R14, 0x1, -R26.reuse ;  /* 0x000000010e0ec824 */ /* 0x100fe200078e0a1a */
[----:B------:R0:W-:Y:S04]  /*189e0*/  STL [R1+0x36c], R15 ;  /* 0x00036c0f01007387 */ /* 0x0001e80000100800 */
[----:B0-----:R-:W2:Y:S04]  /*189f0*/  LDL.LU R15, [R1+0x5278] ;  /* 0x00527800010f7983 */ /* 0x001ea80000300800 */
[----:B------:R0:W-:Y:S01]  /*18a00*/  STL [R1+0x5274], R11 ;  /* 0x0052740b01007387 */ /* 0x0001e20000100800 */
[----:B------:R-:W-:-:S02]  /*18a10*/  @!P5 IMAD.IADD R13, R13, 0x1, -R26 ;  /* 0x000000010d0dd824 */ /* 0x000fc400078e0a1a */
[----:B0-----:R-:W-:-:S04]  /*18a20*/  IMAD.MOV.U32 R11, RZ, RZ, R14 ;  /* 0x000000ffff0b7224 */ /* 0x001fc800078e000e */
[----:B------:R-:W-:Y:S01]  /*18a30*/  @!P1 IMAD.MOV R11, RZ, RZ, -R11 ;  /* 0x000000ffff0b9224 */ /* 0x000fe200078e0a0b */
[----:B----4-:R-:W-:Y:S02]  /*18a40*/  ISETP.GE.AND P3, PT, R4, RZ, PT ;  /* 0x000000ff0400720c */ /* 0x010fe40003f66270 */
[----:B-----5:R-:W-:Y:S02]  /*18a50*/  IABS R4, R10 ;  /* 0x0000000a00047213 */ /* 0x020fe40000000000 */
[----:B------:R-:W4:Y:S04]  /*18a60*/  LDL R10, [R1+0x5e4] ;  /* 0x0005e400010a7983 */ /* 0x000f280000100800 */
[----:B------:R0:W-:Y:S04]  /*18a70*/  STL [R1+0x368], R11 ;  /* 0x0003680b01007387 */ /* 0x0001e80000100800 */
[----:B------:R-:W5:Y:S01]  /*18a80*/  LDL.LU R14, [R1+0x5c8] ;  /* 0x0005c800010e7983 */ /* 0x000f620000300800 */
[----:B0-----:R-:W-:-:S03]  /*18a90*/  IMAD.MOV.U32 R11, RZ, RZ, R13 ;  /* 0x000000ffff0b7224 */ /* 0x001fc600078e000d */
[----:B------:R-:W4:Y:S01]  /*18aa0*/  LDL.LU R13, [R1+0x5e8] ;  /* 0x0005e800010d7983 */ /* 0x000f220000300800 */
[----:B------:R-:W-:-:S05]  /*18ab0*/  @!P0 IMAD.MOV R11, RZ, RZ, -R11 ;  /* 0x000000ffff0b8224 */ /* 0x000fca00078e0a0b */
[----:B------:R0:W-:Y:S04]  /*18ac0*/  STL [R1+0x364], R11 ;  /* 0x0003640b01007387 */ /* 0x0001e80000100800 */
[----:B0-----:R-:W5:Y:S01]  /*18ad0*/  LDL.LU R11, [R1+0x5274] ;  /* 0x00527400010b7983 */ /* 0x001f620000300800 */
[----:B------:R-:W-:-:S05]  /*18ae0*/  IABS R12, R12 ;  /* 0x0000000c000c7213 */ /* 0x000fca0000000000 */
[----:B------:R-:W-:-:S04]  /*18af0*/  IMAD.HI.U32 R0, R2, R12, RZ ;  /* 0x0000000c02007227 */ /* 0x000fc800078e00ff */
[----:B------:R-:W-:Y:S01]  /*18b00*/  IMAD.MOV R0, RZ, RZ, -R0 ;  /* 0x000000ffff007224 */ /* 0x000fe200078e0a00 */
[----:B------:R-:W-:-:S03]  /*18b10*/  ISETP.GT.U32.AND P2, PT, R26, R6, PT ;  /* 0x000000061a00720c */ /* 0x000fc60003f44070 */
[----:B------:R-:W-:-:S05]  /*18b20*/  IMAD R12, R26, R0, R12 ;  /* 0x000000001a0c7224 */ /* 0x000fca00078e020c */
[----:B------:R-:W-:-:S05]  /*18b30*/  ISETP.GT.U32.AND P5, PT, R26, R12, PT ;  /* 0x0000000c1a00720c */ /* 0x000fca0003fa4070 */
[----:B------:R-:W-:Y:S01]  /*18b40*/  @!P2 IMAD.IADD R6, R6, 0x1, -R26 ;  /* 0x000000010606a824 */ /* 0x000fe200078e0a1a */
[----:B---3--:R-:W-:Y:S02]  /*18b50*/  ISETP.GE.AND P2, PT, R9, RZ, PT ;  /* 0x000000ff0900720c */ /* 0x008fe40003f46270 */
[----:B------:R-:W-:-:S05]  /*18b60*/  IABS R9, R9 ;  /* 0x0000000900097213 */ /* 0x000fca0000000000 */
[----:B------:R-:W-:Y:S02]  /*18b70*/  @!P5 IMAD.IADD R12, R12, 0x1, -R26 ;  /* 0x000000010c0cd824 */ /* 0x000fe400078e0a1a */
[----:B------:R-:W-:Y:S01]  /*18b80*/  IMAD.HI.U32 R3, R2, R9, RZ ;  /* 0x0000000902037227 */ /* 0x000fe200078e00ff */
[----:B--2---:R-:W-:Y:S02]  /*18b90*/  ISETP.GE.AND P4, PT, R7, RZ, PT ;  /* 0x000000ff0700720c */ /* 0x004fe40003f86270 */
[C---:B------:R-:W-:Y:S01]  /*18ba0*/  ISETP.GT.U32.AND P1, PT, R26.reuse, R12, PT ;  /* 0x0000000c1a00720c */ /* 0x040fe20003f24070 */
[----:B------:R-:W-:Y:S01]  /*18bb0*/  IMAD.MOV R3, RZ, RZ, -R3 ;  /* 0x000000ffff037224 */ /* 0x000fe200078e0a03 */
[----:B------:R-:W-:Y:S02]  /*18bc0*/  IABS R7, R15 ;  /* 0x0000000f00077213 */ /* 0x000fe40000000000 */
[C---:B------:R-:W-:Y:S01]  /*18bd0*/  ISETP.GT.U32.AND P5, PT, R26.reuse, R6, PT ;  /* 0x000000061a00720c */ /* 0x040fe20003fa4070 */
[----:B------:R-:W-:-:S02]  /*18be0*/  IMAD R9, R26, R3, R9 ;  /* 0x000000031a097224 */ /* 0x000fc400078e0209 */
[----:B------:R-:W-:-:S04]  /*18bf0*/  IMAD.HI.U32 R3, R2, R7, RZ ;  /* 0x0000000702037227 */ /* 0x000fc800078e00ff */
[----:B------:R-:W-:Y:S02]  /*18c00*/  IMAD.MOV R3, RZ, RZ, -R3 ;  /* 0x000000ffff037224 */ /* 0x000fe400078e0a03 */
[--C-:B------:R-:W-:Y:S02]  /*18c10*/  @!P1 IMAD.IADD R12, R12, 0x1, -R26.reuse ;  /* 0x000000010c0c9824 */ /* 0x100fe400078e0a1a */
[----:B------:R-:W-:Y:S02]  /*18c20*/  IMAD R7, R26, R3, R7 ;  /* 0x000000031a077224 */ /* 0x000fe400078e0207 */
[----:B------:R-:W-:-:S04]  /*18c30*/  @!P5 IMAD.IADD R6, R6, 0x1, -R26 ;  /* 0x000000010606d824 */ /* 0x000fc800078e0a1a */
[----:B------:R-:W-:Y:S01]  /*18c40*/  @!P6 IMAD.MOV R6, RZ, RZ, -R6 ;  /* 0x000000ffff06e224 */ /* 0x000fe200078e0a06 */
[----:B----4-:R-:W-:Y:S02]  /*18c50*/  IABS R3, R13 ;  /* 0x0000000d00037213 */ /* 0x010fe40000000000 */
[----:B-----5:R-:W-:-:S13]  /*18c60*/  ISETP.GT.U32.AND P0, PT, R26, R11, PT ;  /* 0x0000000b1a00720c */ /* 0x020fda0003f04070 */
[----:B------:R-:W-:Y:S01]  /*18c70*/  @!P0 IMAD.IADD R11, R11, 0x1, -R26 ;  /* 0x000000010b0b8824 */ /* 0x000fe200078e0a1a */
[----:B------:R-:W-:Y:S02]  /*18c80*/  ISETP.GE.AND P0, PT, R14, RZ, PT ;  /* 0x000000ff0e00720c */ /* 0x000fe40003f06270 */
[----:B------:R-:W2:Y:S04]  /*18c90*/  LDL.LU R14, [R1+0x5f0] ;  /* 0x0005f000010e7983 */ /* 0x000ea80000300800 */
[----:B------:R0:W-:Y:S02]  /*18ca0*/  STL [R1+0x526c], R13 ;  /* 0x00526c0d01007387 */ /* 0x0001e40000100800 */
[----:B0-----:R-:W-:Y:S02]  /*18cb0*/  IMAD.MOV.U32 R13, RZ, RZ, R15 ;  /* 0x000000ffff0d7224 */ /* 0x001fe400078e000f */
[----:B------:R-:W-:Y:S01]  /*18cc0*/  IMAD.MOV.U32 R15, RZ, RZ, R12 ;  /* 0x000000ffff0f7224 */ /* 0x000fe200078e000c */
[----:B------:R-:W-:Y:S03]  /*18cd0*/  STL [R1+0x360], R6 ;  /* 0x0003600601007387 */ /* 0x000fe60000100800 */
[----:B------:R-:W-:Y:S01]  /*18ce0*/  @!P3 IMAD.MOV R15, RZ, RZ, -R15 ;  /* 0x000000ffff0fb224 */ /* 0x000fe200078e0a0f */
[----:B------:R-:W3:Y:S04]  /*18cf0*/  LDL R12, [R1+0x5ec] ;  /* 0x0005ec00010c7983 */ /* 0x000ee80000100800 */
[----:B------:R0:W-:Y:S04]  /*18d00*/  STL [R1+0x33c], R15 ;  /* 0x00033c0f01007387 */ /* 0x0001e80000100800 */
[----:B0-----:R-:W4:Y:S01]  /*18d10*/  LDL.LU R15, [R1+0x5f8] ;  /* 0x0005f800010f7983 */ /* 0x001f220000300800 */
[----:B------:R-:W-:-:S04]  /*18d20*/  IMAD.HI.U32 R0, R2, R4, RZ ;  /* 0x0000000402007227 */ /* 0x000fc800078e00ff */
[----:B------:R-:W-:-:S04]  /*18d30*/  IMAD.MOV R0, RZ, RZ, -R0 ;  /* 0x000000ffff007224 */ /* 0x000fc800078e0a00 */
[----:B------:R-:W-:-:S05]  /*18d40*/  IMAD R4, R26, R0, R4 ;  /* 0x000000001a047224 */ /* 0x000fca00078e0204 */
[----:B------:R-:W-:-:S13]  /*18d50*/  ISETP.GT.U32.AND P1, PT, R26, R4, PT ;  /* 0x000000041a00720c */ /* 0x000fda0003f24070 */
[----:B------:R-:W-:-:S05]  /*18d60*/  @!P1 IMAD.IADD R4, R4, 0x1, -R26 ;  /* 0x0000000104049824 */ /* 0x000fca00078e0a1a */
[----:B------:R-:W-:-:S13]  /*18d70*/  ISETP.GT.U32.AND P1, PT, R26, R4, PT ;  /* 0x000000041a00720c */ /* 0x000fda0003f24070 */
[----:B------:R-:W-:Y:S01]  /*18d80*/  @!P1 IMAD.IADD R4, R4, 0x1, -R26 ;  /* 0x0000000104049824 */ /* 0x000fe200078e0a1a */
[----:B------:R-:W-:Y:S01]  /*18d90*/  ISETP.GE.AND P1, PT, R13, RZ, PT ;  /* 0x000000ff0d00720c */ /* 0x000fe20003f26270 */
[----:B----4-:R0:W-:Y:S04]  /*18da0*/  STL [R1+0x5270], R15 ;  /* 0x0052700f01007387 */ /* 0x0101e80000100800 */
[----:B0-----:R-:W4:Y:S04]  /*18db0*/  LDL.LU R15, [R1+0x5dc] ;  /* 0x0005dc00010f7983 */ /* 0x001f280000300800 */
[----:B------:R-:W5:Y:S01]  /*18dc0*/  LDL.LU R13, [R1+0x5e4] ;  /* 0x0005e400010d7983 */ /* 0x000f620000300800 */
[----:B------:R-:W-:-:S02]  /*18dd0*/  ISETP.GT.U32.AND P5, PT, R26, R9, PT ;  /* 0x000000091a00720c */ /* 0x000fc40003fa4070 */
[----:B------:R-:W-:-:S11]  /*18de0*/  ISETP.GT.U32.AND P3, PT, R26, R7, PT ;  /* 0x000000071a00720c */ /* 0x000fd60003f64070 */
[----:B------:R-:W-:Y:S01]  /*18df0*/  @!P5 IMAD.IADD R9, R9, 0x1, -R26 ;  /* 0x000000010909d824 */ /* 0x000fe200078e0a1a */
[----:B------:R-:W-:-:S04]  /*18e00*/  ISETP.GT.U32.AND P5, PT, R26, R11, PT ;  /* 0x0000000b1a00720c */ /* 0x000fc80003fa4070 */
[----:B------:R-:W-:Y:S01]  /*18e10*/  ISETP.GT.U32.AND P6, PT, R26, R9, PT ;  /* 0x000000091a00720c */ /* 0x000fe20003fc4070 */
[----:B------:R-:W-:-:S08]  /*18e20*/  @!P3 IMAD.IADD R7, R7, 0x1, -R26 ;  /* 0x000000010707b824 */ /* 0x000fd000078e0a1a */
[----:B------:R-:W-:-:S04]  /*18e30*/  @!P5 IMAD.IADD R11, R11, 0x1, -R26 ;  /* 0x000000010b0bd824 */ /* 0x000fc800078e0a1a */
[----:B------:R-:W-:Y:S02]  /*18e40*/  @!P6 IMAD.IADD R9, R9, 0x1, -R26 ;  /* 0x000000010909e824 */ /* 0x000fe400078e0a1a */
[----:B------:R-:W-:Y:S01]  /*18e50*/  @!P4 IMAD.MOV R11, RZ, RZ, -R11 ;  /* 0x000000ffff0bc224 */ /* 0x000fe200078e0a0b */
[----:B----4-:R-:W-:Y:S01]  /*18e60*/  ISETP.GE.AND P3, PT, R15, RZ, PT ;  /* 0x000000ff0f00720c */ /* 0x010fe20003f66270 */
[----:B------:R-:W-:Y:S02]  /*18e70*/  IMAD.MOV.U32 R15, RZ, RZ, R9 ;  /* 0x000000ffff0f7224 */ /* 0x000fe400078e0009 */
[----:B------:R-:W4:Y:S02]  /*18e80*/  LDL R9, [R1+0x5f4] ;  /* 0x0005f40001097983 */ /* 0x000f240000100800 */
[----:B------:R-:W-:Y:S02]  /*18e90*/  @!P2 IMAD.MOV R15, RZ, RZ, -R15 ;  /* 0x000000ffff0fa224 */ /* 0x000fe400078e0a0f */
[----:B------:R0:W-:Y:S01]  /*18ea0*/  STL [R1+0x34c], R11 ;  /* 0x00034c0b01007387 */ /* 0x0001e20000100800 */
[----:B-----5:R-:W-:-:S03]  /*18eb0*/  ISETP.GE.AND P2, PT, R13, RZ, PT ;  /* 0x000000ff0d00720c */ /* 0x020fc60003f46270 */
[----:B0-----:R-:W5:Y:S04]  /*18ec0*/  LDL.LU R11, [R1+0x5ec] ;  /* 0x0005ec00010b7983 */ /* 0x001f680000300800 */
[----:B------:R0:W-:Y:S04]  /*18ed0*/  STL [R1+0x358], R15 ;  /* 0x0003580f01007387 */ /* 0x0001e80000100800 */
[----:B0-----:R-:W3:Y:S04]  /*18ee0*/  LDL.LU R15, [R1+0x5270] ;  /* 0x00527000010f7983 */ /* 0x001ee80000300800 */
[----:B------:R-:W4:Y:S01]  /*18ef0*/  LDL.LU R13, [R1+0x526c] ;  /* 0x00526c00010d7983 */ /* 0x000f220000300800 */
[----:B------:R-:W-:-:S05]  /*18f00*/  IABS R8, R8 ;  /* 0x0000000800087213 */ /* 0x000fca0000000000 */
[----:B------:R-:W-:-:S04]  /*18f10*/  IMAD.HI.U32 R0, R2, R8, RZ ;  /* 0x0000000802007227 */ /* 0x000fc800078e00ff */
[----:B------:R-:W-:-:S04]  /*18f20*/  IMAD.MOV R0, RZ, RZ, -R0 ;  /* 0x000000ffff007224 */ /* 0x000fc800078e0a00 */
[----:B------:R-:W-:Y:S02]  /*18f30*/  IMAD R8, R26, R0, R8 ;  /* 0x000000001a087224 */ /* 0x000fe400078e0208 */
[----:B------:R-:W-:-:S03]  /*18f40*/  IMAD.MOV.U32 R6, RZ, RZ, R3 ;  /* 0x000000ffff067224 */ /* 0x000fc600078e0003 */
[----:B------:R-:W-:Y:S01]  /*18f50*/  ISETP.GT.U32.AND P5, PT, R26, R8, PT ;  /* 0x000000081a00720c */ /* 0x000fe20003fa4070 */
[----:B------:R-:W-:-:S04]  /*18f60*/  IMAD.HI.U32 R3, R2, R6, RZ ;  /* 0x0000000602037227 */ /* 0x000fc800078e00ff */
[----:B------:R-:W-:-:S04]  /*18f70*/  IMAD.MOV R3, RZ, RZ, -R3 ;  /* 0x000000ffff037224 */ /* 0x000fc800078e0a03 */
[----:B------:R-:W-:Y:S02]  /*18f80*/  IMAD R6, R26, R3, R6 ;  /* 0x000000031a067224 */ /* 0x000fe400078e0206 */
[----:B------:R-:W-:Y:S02]  /*18f90*/  @!P0 IMAD.MOV R4, RZ, RZ, -R4 ;  /* 0x000000ffff048224 */ /* 0x000fe400078e0a04 */
[----:B------:R-:W-:Y:S01]  /*18fa0*/  @!P5 IMAD.IADD R8, R8, 0x1, -R26 ;  /* 0x000000010808d824 */ /* 0x000fe200078e0a1a */
[C---:B------:R-:W-:Y:S02]  /*18fb0*/  ISETP.GT.U32.AND P5, PT, R26.reuse, R7, PT ;  /* 0x000000071a00720c */ /* 0x040fe40003fa4070 */
[----:B------:R-:W-:Y:S01]  /*18fc0*/  ISETP.GT.U32.AND P0, PT, R26, R6, PT ;  /* 0x000000061a00720c */ /* 0x000fe20003f04070 */
[----:B------:R0:W-:Y:S01]  /*18fd0*/  STL [R1+0x35c], R4 ;  /* 0x00035c0401007387 */ /* 0x0001e20000100800 */
[----:B--2---:R-:W-:-:S09]  /*18fe0*/  IABS R3, R14 ;  /* 0x0000000e00037213 */ /* 0x004fd20000000000 */
[--C-:B------:R-:W-:Y:S02]  /*18ff0*/  @!P5 IMAD.IADD R7, R7, 0x1, -R26.reuse ;  /* 0x000000010707d824 */ /* 0x100fe400078e0a1a */
[----:B------:R-:W-:Y:S01]  /*19000*/  @!P0 IMAD.IADD R6, R6, 0x1, -R26 ;  /* 0x0000000106068824 */ /* 0x000fe200078e0a1a */
[----:B------:R-:W-:Y:S02]  /*19010*/  ISETP.GE.AND P0, PT, R14, RZ, PT ;  /* 0x000000ff0e00720c */ /* 0x000fe40003f06270 */
[----:B----4-:R-:W-:Y:S02]  /*19020*/  ISETP.GE.AND P5, PT, R13, RZ, PT ;  /* 0x000000ff0d00720c */ /* 0x010fe40003fa6270 */
[----:B------:R-:W2:Y:S04]  /*19030*/  LDL R13, [R1+0x604] ;  /* 0x00060400010d7983 */ /* 0x000ea80000100800 */
[----:B---3--:R1:W-:Y:S04]  /*19040*/  STL [R1+0x5264], R15 ;  /* 0x0052640f01007387 */ /* 0x0083e80000100800 */
[----:B------:R-:W3:Y:S01]  /*19050*/  LDL.LU R14, [R1+0x61c] ;  /* 0x00061c00010e7983 */ /* 0x000ee20000300800 */
[----:B0-----:R-:W-:-:S02]  /*19060*/  IABS R4, R15 ;  /* 0x0000000f00047213 */ /* 0x001fc40000000000 */
[----:B------:R-:W-:-:S05]  /*19070*/  IABS R10, R10 ;  /* 0x0000000a000a7213 */ /* 0x000fca0000000000 */
[----:B------:R-:W-:-:S04]  /*19080*/  IMAD.HI.U32 R0, R2, R10, RZ ;  /* 0x0000000a02007227 */ /* 0x000fc800078e00ff */
[----:B------:R-:W-:-:S04]  /*19090*/  IMAD.MOV R0, RZ, RZ, -R0 ;  /* 0x000000ffff007224 */ /* 0x000fc800078e0a00 */
[----:B------:R-:W-:-:S05]  /*190a0*/  IMAD R10, R26, R0, R10 ;  /* 0x000000001a0a7224 */ /* 0x000fca00078e020a */
[----:B------:R-:W-:Y:S02]  /*190b0*/  ISETP.GT.U32.AND P6, PT, R26, R10, PT ;  /* 0x0000000a1a00720c */ /* 0x000fe40003fc4070 */
[----:B------:R-:W-:-:S05]  /*190c0*/  IABS R12, R12 ;  /* 0x0000000c000c7213 */ /* 0x000fca0000000000 */
[----:B------:R-:W-:Y:S01]  /*190d0*/  IMAD.HI.U32 R0, R2, R12, RZ ;  /* 0x0000000c02007227 */ /* 0x000fe200078e00ff */
[----:B---3--:R0:W-:Y:S04]  /*190e0*/  STL [R1+0x5268], R14 ;  /* 0x0052680e01007387 */ /* 0x0081e80000100800 */
[----:B-1----:R-:W3:Y:S01]  /*190f0*/  LDL.LU R15, [R1+0x5f4] ;  /* 0x0005f400010f7983 */ /* 0x002ee20000300800 */
[----:B------:R-:W-:Y:S01]  /*19100*/  @!P6 IMAD.IADD R10, R10, 0x1, -R26 ;  /* 0x000000010a0ae824 */ /* 0x000fe200078e0a1a */
[----:B------:R-:W-:Y:S01]  /*19110*/  ISETP.GT.U32.AND P6, PT, R26, R8, PT ;  /* 0x000000081a00720c */ /* 0x000fe20003fc4070 */
[----:B------:R-:W-:-:S03]  /*19120*/  IMAD.MOV R0, RZ, RZ, -R0 ;  /* 0x000000ffff007224 */ /* 0x000fc600078e0a00 */
[C---:B------:R-:W-:Y:S01]  /*19130*/  ISETP.GT.U32.AND P4, PT, R26.reuse, R10, PT ;  /* 0x0000000a1a00720c */ /* 0x040fe20003f84070 */
[----:B------:R-:W-:Y:S02]  /*19140*/  IMAD R12, R26, R0, R12 ;  /* 0x000000001a0c7224 */ /* 0x000fe400078e020c */
[----:B------:R-:W-:-:S04]  /*19150*/  IMAD.HI.U32 R0, R2, R3, RZ ;  /* 0x0000000302007227 */ /* 0x000fc800078e00ff */
[----:B0-----:R-:W-:Y:S02]  /*19160*/  IMAD.MOV.U32 R14, RZ, RZ, R7 ;  /* 0x000000ffff0e7224 */ /* 0x001fe400078e0007 */
[----:B------:R-:W-:Y:S01]  /*19170*/  IMAD.MOV R0, RZ, RZ, -R0 ;  /* 0x000000ffff007224 */ /* 0x000fe200078e0a00 */
[----:B------:R-:W-:Y:S01]  /*19180*/  IABS R9, R9 ;  /* 0x0000000900097213 */ /* 0x000fe20000000000 */
[----:B------:R-:W-:Y:S02]  /*19190*/  @!P6 IMAD.IADD R8, R8, 0x1, -R26 ;  /* 0x000000010808e824 */ /* 0x000fe400078e0a1a */
[----:B------:R-:W-:Y:S02]  /*191a0*/  @!P1 IMAD.MOV R14, RZ, RZ, -R14 ;  /* 0x000000ffff0e9224 */ /* 0x000fe400078e0a0e */
[----:B------:R-:W-:Y:S02]  /*191b0*/  @!P4 IMAD.IADD R10, R10, 0x1, -R26 ;  /* 0x000000010a0ac824 */ /* 0x000fe400078e0a1a */
[----:B------:R-:W-:Y:S01]  /*191c0*/  IMAD R3, R26, R0, R3 ;  /* 0x000000001a037224 */ /* 0x000fe200078e0203 */
[----:B--2---:R-:W-:Y:S01]  /*191d0*/  IABS R0, R13 ;  /* 0x0000000d00007213 */ /* 0x004fe20000000000 */
[----:B------:R-:W-:Y:S01]  /*191e0*/  IMAD.MOV.U32 R13, RZ, RZ, R8 ;  /* 0x000000ffff0d7224 */ /* 0x000fe200078e0008 */
[----:B-----5:R-:W-:Y:S01]  /*191f0*/  ISETP.GE.AND P4, PT, R11, RZ, PT ;  /* 0x000000ff0b00720c */ /* 0x020fe20003f86270 */
[----:B------:R0:W-:Y:S01]  /*19200*/  STL [R1+0x354], R14 ;  /* 0x0003540e01007387 */ /* 0x0001e20000100800 */
[----:B------:R-:W-:-:S04]  /*19210*/  IMAD.HI.U32 R11, R2, R9, RZ ;  /* 0x00000009020b7227 */ /* 0x000fc800078e00ff */
[----:B------:R-:W-:Y:S02]  /*19220*/  @!P3 IMAD.MOV R13, RZ, RZ, -R13 ;  /* 0x000000ffff0db224 */ /* 0x000fe400078e0a0d */
[----:B0-----:R-:W-:Y:S02]  /*19230*/  IMAD.MOV.U32 R14, RZ, RZ, R10 ;  /* 0x000000ffff0e7224 */ /* 0x001fe400078e000a */
[----:B------:R-:W-:Y:S02]  /*19240*/  IMAD.MOV R8, RZ, RZ, -R11 ;  /* 0x000000ffff087224 */ /* 0x000fe400078e0a0b */
[----:B------:R-:W-:Y:S01]  /*19250*/  @!P2 IMAD.MOV R14, RZ, RZ, -R14 ;  /* 0x000000ffff0ea224 */ /* 0x000fe200078e0a0e */
[----:B------:R-:W2:Y:S04]  /*19260*/  LDL R11, [R1+0x610] ;  /* 0x00061000010b7983 */ /* 0x000ea80000100800 */
[----:B------:R0:W-:Y:S04]  /*19270*/  STL [R1+0x350], R13 ;  /* 0x0003500d01007387 */ /* 0x0001e80000100800 */
[----:B------:R-:W4:Y:S04]  /*19280*/  LDL R10, [R1+0x60c] ;  /* 0x00060c00010a7983 */ /* 0x000f280000100800 */
[----:B0-----:R-:W5:Y:S04]  /*19290*/  LDL R13, [R1+0x618] ;  /* 0x00061800010d7983 */ /* 0x001f680000100800 */
[----:B------:R0:W-:Y:S04]  /*192a0*/  STL [R1+0x348], R14 ;  /* 0x0003480e01007387 */ /* 0x0001e80000100800 */
[----:B0-----:R-:W2:Y:S01]  /*192b0*/  LDL.LU R14, [R1+0x5268] ;  /* 0x00526800010e7983 */ /* 0x001ea20000300800 */
[----:B---3--:R-:W-:-:S03]  /*192c0*/  ISETP.GE.AND P2, PT, R15, RZ, PT ;  /* 0x000000ff0f00720c */ /* 0x008fc60003f46270 */
[----:B------:R-:W3:Y:S01]  /*192d0*/  LDL.LU R15, [R1+0x5264] ;  /* 0x00526400010f7983 */ /* 0x000ee20000300800 */
[----:B------:R-:W-:-:S13]  /*192e0*/  ISETP.GT.U32.AND P6, PT, R26, R12, PT ;  /* 0x0000000c1a00720c */ /* 0x000fda0003fc4070 */
[----:B------:R-:W-:-:S05]  /*192f0*/  @!P6 IMAD.IADD R12, R12, 0x1, -R26 ;  /* 0x000000010c0ce824 */ /* 0x000fca00078e0a1a */
[----:B------:R-:W-:-:S13]  /*19300*/  ISETP.GT.U32.AND P3, PT, R26, R12, PT ;  /* 0x0000000c1a00720c */ /* 0x000fda0003f64070 */
[----:B------:R-:W-:-:S05]  /*19310*/  @!P3 IMAD.IADD R12, R12, 0x1, -R26 ;  /* 0x000000010c0cb824 */ /* 0x000fca00078e0a1a */
[----:B------:R0:W-:Y:S01]  /*19320*/  STL [R1+0x5260], R12 ;  /* 0x0052600c01007387 */ /* 0x0001e20000100800 */
[----:B---3--:R-:W-:-:S03]  /*19330*/  ISETP.GE.AND P3, PT, R15, RZ, PT ;  /* 0x000000ff0f00720c */ /* 0x008fc60003f66270 */
[----:B------:R-:W3:Y:S01]  /*19340*/  LDL.LU R15, [R1+0x620] ;  /* 0x00062000010f7983 */ /* 0x000ee20000300800 */
[----:B------:R-:W-:-:S13]  /*19350*/  ISETP.GT.U32.AND P1, PT, R26, R6, PT ;  /* 0x000000061a00720c */ /* 0x000fda0003f24070 */
[----:B------:R-:W-:-:S04]  /*19360*/  @!P1 IMAD.IADD R6, R6, 0x1, -R26 ;  /* 0x0000000106069824 */ /* 0x000fc800078e0a1a */
[----:B0-----:R-:W-:-:S04]  /*19370*/  IMAD.MOV.U32 R12, RZ, RZ, R6 ;  /* 0x000000ffff0c7224 */ /* 0x001fc800078e0006 */
[----:B------:R-:W-:Y:S01]  /*19380*/  @!P5 IMAD.MOV R12, RZ, RZ, -R12 ;  /* 0x000000ffff0cd224 */ /* 0x000fe200078e0a0c */
[C---:B------:R-:W-:Y:S01]  /*19390*/  ISETP.GT.U32.AND P6, PT, R26.reuse, R3, PT ;  /* 0x000000031a00720c */ /* 0x040fe20003fc4070 */
[----:B------:R-:W-:-:S05]  /*193a0*/  IMAD R9, R26, R8, R9 ;  /* 0x000000081a097224 */ /* 0x000fca00078e0209 */
[----:B------:R-:W-:Y:S01]  /*193b0*/  ISETP.GT.U32.AND P1, PT, R26, R9, PT ;  /* 0x000000091a00720c */ /* 0x000fe20003f24070 */
[----:B---3--:R0:W-:Y:S04]  /*193c0*/  STL [R1+0x525c], R15 ;  /* 0x00525c0f01007387 */ /* 0x0081e80000100800 */
[----:B0-----:R-:W3:Y:S04]  /*193d0*/  LDL.LU R15, [R1+0x604] ;  /* 0x00060400010f7983 */ /* 0x001ee80000300800 */
[----:B------:R0:W-:Y:S04]  /*193e0*/  STL [R1+0x344], R12 ;  /* 0x0003440c01007387 */ /* 0x0001e80000100800 */
[----:B0-----:R-:W2:Y:S01]  /*193f0*/  LDL.LU R12, [R1+0x5260] ;  /* 0x00526000010c7983 */ /* 0x001ea20000300800 */
[----:B------:R-:W-:-:S02]  /*19400*/  @!P6 IMAD.IADD R3, R3, 0x1, -R26 ;  /* 0x000000010303e824 */ /* 0x000fc400078e0a1a */
[----:B------:R-:W-:Y:S02]  /*19410*/  @!P1 IMAD.IADD R9, R9, 0x1, -R26 ;  /* 0x0000000109099824 */ /* 0x000fe400078e0a1a */
[----:B------:R-:W-:Y:S01]  /*19420*/  IMAD.HI.U32 R8, R2, R0, RZ ;  /* 0x0000000002087227 */ /* 0x000fe200078e00ff */
[----:B------:R-:W-:-:S03]  /*19430*/  ISETP.GT.U32.AND P1, PT, R26, R3, PT ;  /* 0x000000031a00720c */ /* 0x000fc60003f24070 */
[----:B------:R-:W-:-:S04]  /*19440*/  IMAD.MOV R8, RZ, RZ, -R8 ;  /* 0x000000ffff087224 */ /* 0x000fc800078e0a08 */
[----:B------:R-:W-:Y:S01]  /*19450*/  IMAD R0, R26, R8, R0 ;  /* 0x000000081a007224 */ /* 0x000fe200078e0200 */
[----:B----4-:R-:W-:Y:S02]  /*19460*/  IABS R8, R10 ;  /* 0x0000000a00087213 */ /* 0x010fe40000000000 */
[----:B-----5:R-:W-:-:S03]  /*19470*/  IABS R10, R13 ;  /* 0x0000000d000a7213 */ /* 0x020fc60000000000 */
[----:B------:R-:W-:Y:S02]  /*19480*/  @!P1 IMAD.IADD R3, R3, 0x1, -R26 ;  /* 0x0000000103039824 */ /* 0x000fe400078e0a1a */
[----:B------:R-:W-:-:S04]  /*19490*/  IMAD.HI.U32 R13, R2, R8, RZ ;  /* 0x00000008020d7227 */ /* 0x000fc800078e00ff */
[----:B------:R-:W-:-:S04]  /*194a0*/  IMAD.MOV R13, RZ, RZ, -R13 ;  /* 0x000000ffff0d7224 */ /* 0x000fc800078e0a0d */
[----:B------:R-:W-:Y:S01]  /*194b0*/  IMAD R8, R26, R13, R8 ;  /* 0x0000000d1a087224 */ /* 0x000fe200078e0208 */
[----:B---3--:R-:W-:Y:S01]  /*194c0*/  ISETP.GE.AND P1, PT, R15, RZ, PT ;  /* 0x000000ff0f00720c */ /* 0x008fe20003f26270 */
[----:B------:R-:W-:-:S04]  /*194d0*/  IMAD.MOV.U32 R15, RZ, RZ, R3 ;  /* 0x000000ffff0f7224 */ /* 0x000fc800078e0003 */
[----:B------:R-:W-:Y:S02]  /*194e0*/  @!P0 IMAD.MOV R15, RZ, RZ, -R15 ;  /* 0x000000ffff0f8224 */ /* 0x000fe400078e0a0f */
[----:B--2---:R-:W-:-:S05]  /*194f0*/  @!P4 IMAD.MOV R12, RZ, RZ, -R12 ;  /* 0x000000ffff0cc224 */ /* 0x004fca00078e0a0c */
[----:B------:R-:W-:Y:S04]  /*19500*/  STL [R1+0x340], R12 ;  /* 0x0003400c01007387 */ /* 0x000fe80000100800 */
[----:B------:R-:W2:Y:S04]  /*19510*/  LDL.LU R13, [R1+0x630] ;  /* 0x00063000010d7983 */ /* 0x000ea80000300800 */
[----:B------:R-:W3:Y:S04]  /*19520*/  LDL.LU R3, [R1+0x60c] ;  /* 0x00060c0001037983 */ /* 0x000ee80000300800 */
[----:B------:R0:W-:Y:S04]  /*19530*/  STL [R1+0x314], R15 ;  /* 0x0003140f01007387 */ /* 0x0001e80000100800 */
[----:B0-----:R-:W4:Y:S01]  /*19540*/  LDL.LU R15, [R1+0x525c] ;  /* 0x00525c00010f7983 */ /* 0x001f220000300800 */
[----:B------:R-:W-:-:S13]  /*19550*/  ISETP.GT.U32.AND P4, PT, R26, R0, PT ;  /* 0x000000001a00720c */ /* 0x000fda0003f84070 */
[----:B------:R-:W-:Y:S02]  /*19560*/  @!P4 IMAD.IADD R0, R0, 0x1, -R26 ;  /* 0x000000010000c824 */ /* 0x000fe400078e0a1a */
[----:B------:R-:W-:-:S04]  /*19570*/  IMAD.HI.U32 R7, R2, R4, RZ ;  /* 0x0000000402077227 */ /* 0x000fc800078e00ff */
[----:B------:R-:W-:-:S04]  /*19580*/  IMAD.MOV R7, RZ, RZ, -R7 ;  /* 0x000000ffff077224 */ /* 0x000fc800078e0a07 */
[----:B------:R-:W-:-:S05]  /*19590*/  IMAD R4, R26, R7, R4 ;  /* 0x000000071a047224 */ /* 0x000fca00078e0204 */
[----:B------:R-:W-:Y:S02]  /*195a0*/  ISETP.GT.U32.AND P6, PT, R26, R4, PT ;  /* 0x000000041a00720c */ /* 0x000fe40003fc4070 */
[----:B---3--:R-:W-:Y:S02]  /*195b0*/  ISETP.GE.AND P4, PT, R3, RZ, PT ;  /* 0x000000ff0300720c */ /* 0x008fe40003f86270 */
[----:B----4-:R-:W-:Y:S01]  /*195c0*/  IABS R3, R15 ;  /* 0x0000000f00037213 */ /* 0x010fe20000000000 */
[----:B------:R0:W-:Y:S04]  /*195d0*/  STL [R1+0x5258], R15 ;  /* 0x0052580f01007387 */ /* 0x0001e80000100800 */
[----:B0-----:R-:W3:Y:S04]  /*195e0*/  LDL.LU R15, [R1+0x610] ;  /* 0x00061000010f7983 */ /* 0x001ee80000300800 */
[----:B------:R-:W-:Y:S01]  /*195f0*/  @!P6 IMAD.IADD R4, R4, 0x1, -R26 ;  /* 0x000000010404e824 */ /* 0x000fe200078e0a1a */
[----:B------:R-:W-:-:S04]  /*19600*/  IABS R7, R11 ;  /* 0x0000000b00077213 */ /* 0x000fc80000000000 */
[----:B------:R-:W-:Y:S01]  /*19610*/  ISETP.GT.U32.AND P5, PT, R26, R4, PT ;  /* 0x000000041a00720c */ /* 0x000fe20003fa4070 */
[----:B------:R-:W-:Y:S01]  /*19620*/  IMAD.HI.U32 R6, R2, R7, RZ ;  /* 0x0000000702067227 */ /* 0x000fe200078e00ff */
[----:B------:R-:W-:-:S03]  /*19630*/  ISETP.GT.U32.AND P6, PT, R26, R9, PT ;  /* 0x000000091a00720c */ /* 0x000fc60003fc4070 */
[----:B------:R-:W-:-:S04]  /*19640*/  IMAD.MOV R6, RZ, RZ, -R6 ;  /* 0x000000ffff067224 */ /* 0x000fc800078e0a06 */
[----:B------:R-:W-:-:S04]  /*19650*/  IMAD R7, R26, R6, R7 ;  /* 0x000000061a077224 */ /* 0x000fc800078e0207 */
[--C-:B------:R-:W-:Y:S01]  /*19660*/  @!P5 IMAD.IADD R4, R4, 0x1, -R26.reuse ;  /* 0x000000010404d824 */ /* 0x100fe200078e0a1a */
[C---:B------:R-:W-:Y:S01]  /*19670*/  ISETP.GT.U32.AND P5, PT, R26.reuse, R7, PT ;  /* 0x000000071a00720c */ /* 0x040fe20003fa4070 */
[----:B------:R-:W-:Y:S01]  /*19680*/  @!P6 IMAD.IADD R9, R9, 0x1, -R26 ;  /* 0x000000010909e824 */ /* 0x000fe200078e0a1a */
[C---:B------:R-:W-:Y:S02]  /*19690*/  ISETP.GT.U32.AND P6, PT, R26.reuse, R8, PT ;  /* 0x000000081a00720c */ /* 0x040fe40003fc4070 */
[----:B------:R-:W-:Y:S01]  /*196a0*/  ISETP.GT.U32.AND P0, PT, R26, R0, PT ;  /* 0x000000001a00720c */ /* 0x000fe20003f04070 */
[----:B------:R-:W-:-:S04]  /*196b0*/  IMAD.HI.U32 R12, R2, R10, RZ ;  /* 0x0000000a020c7227 */ /* 0x000fc800078e00ff */
[----:B------:R-:W-:-:S04]  /*196c0*/  IMAD.MOV R12, RZ, RZ, -R12 ;  /* 0x000000ffff0c7224 */ /* 0x000fc800078e0a0c */
[--C-:B------:R-:W-:Y:S02]  /*196d0*/  @!P5 IMAD.IADD R7, R7, 0x1, -R26.reuse ;  /* 0x000000010707d824 */ /* 0x100fe400078e0a1a */
[----:B------:R-:W-:Y:S02]  /*196e0*/  @!P2 IMAD.MOV R9, RZ, RZ, -R9 ;  /* 0x000000ffff09a224 */ /* 0x000fe400078e0a09 */
[--C-:B------:R-:W-:Y:S01]  /*196f0*/  @!P6 IMAD.IADD R8, R8, 0x1, -R26.reuse ;  /* 0x000000010808e824 */ /* 0x100fe200078e0a1a */
[----:B------:R-:W-:Y:S01]  /*19700*/  ISETP.GT.U32.AND P2, PT, R26, R7, PT ;  /* 0x000000071a00720c */ /* 0x000fe20003f44070 */
[----:B------:R-:W-:Y:S02]  /*19710*/  @!P0 IMAD.IADD R0, R0, 0x1, -R26 ;  /* 0x0000000100008824 */ /* 0x000fe400078e0a1a */
[----:B------:R-:W-:Y:S02]  /*19720*/  IMAD R10, R26, R12, R10 ;  /* 0x0000000c1a0a7224 */ /* 0x000fe400078e020a */
[----:B------:R-:W4:Y:S04]  /*19730*/  LDL.LU R12, [R1+0x63c] ;  /* 0x00063c00010c7983 */ /* 0x000f280000300800 */
[----:B------:R0:W-:Y:S01]  /*19740*/  STL [R1+0x31c], R9 ;  /* 0x00031c0901007387 */ /* 0x0001e20000100800 */
[----:B------:R-:W-:Y:S01]  /*19750*/  IABS R11, R14 ;  /* 0x0000000e000b7213 */ /* 0x000fe20000000000 */
[----:B0-----:R-:W-:-:S04]  /*19760*/  IMAD.MOV.U32 R9, RZ, RZ, R0 ;  /* 0x000000ffff097224 */ /* 0x001fc800078e0000 */
[----:B------:R-:W-:Y:S02]  /*19770*/  @!P1 IMAD.MOV R9, RZ, RZ, -R9 ;  /* 0x000000ffff099224 */ /* 0x000fe400078e0a09 */
[----:B------:R-:W-:Y:S01]  /*19780*/  @!P2 IMAD.IADD R7, R7, 0x1, -R26 ;  /* 0x000000010707a824 */ /* 0x000fe200078e0a1a */
[----:B------:R-:W-:Y:S02]  /*19790*/  ISETP.GE.AND P2, PT, R14, RZ, PT ;  /* 0x000000ff0e00720c */ /* 0x000fe40003f46270 */
[----:B---3--:R-:W-:Y:S01]  /*197a0*/  ISETP.GE.AND P6, PT, R15, RZ, PT ;  /* 0x000000ff0f00720c */ /* 0x008fe20003fc6270 */
[----:B------:R-:W-:Y:S02]  /*197b0*/  IMAD.MOV.U32 R15, RZ, RZ, R4 ;  /* 0x000000ffff0f7224 */ /* 0x000fe400078e0004 */
[----:B------:R-:W3:Y:S02]  /*197c0*/  LDL.LU R4, [R1+0x618] ;  /* 0x0006180001047983 */ /* 0x000ee40000300800 */
[----:B------:R-:W-:-:S05]  /*197d0*/  @!P3 IMAD.MOV R15, RZ, RZ, -R15 ;  /* 0x000000ffff0fb224 */ /* 0x000fca00078e0a0f */
[----:B------:R0:W-:Y:S04]  /*197e0*/  STL [R1+0x32c], R15 ;  /* 0x00032c0f01007387 */ /* 0x0001e80000100800 */
[----:B0-----:R-:W5:Y:S04]  /*197f0*/  LDL.LU R15, [R1+0x5258] ;  /* 0x00525800010f7983 */ /* 0x001f680000300800 */
[----:B------:R-:W-:Y:S04]  /*19800*/  STL [R1+0x338], R9 ;  /* 0x0003380901007387 */ /* 0x000fe80000100800 */
[----:B------:R-:W2:Y:S01]  /*19810*/  LDL.LU R14, [R1+0x644] ;  /* 0x00064400010e7983 */ /* 0x000ea20000300800 */
[----:B------:R-:W-:-:S04]  /*19820*/  IMAD.HI.U32 R6, R2, R11, RZ ;  /* 0x0000000b02067227 */ /* 0x000fc800078e00ff */
[----:B------:R-:W-:-:S04]  /*19830*/  IMAD.MOV R6, RZ, RZ, -R6 ;  /* 0x000000ffff067224 */ /* 0x000fc800078e0a06 */
[C---:B------:R-:W-:Y:S01]  /*19840*/  IMAD R11, R26.reuse, R6, R11 ;  /* 0x000000061a0b7224 */ /* 0x040fe200078e020b */
[C---:B------:R-:W-:Y:S02]  /*19850*/  ISETP.GT.U32.AND P5, PT, R26.reuse, R8, PT ;  /* 0x000000081a00720c */ /* 0x040fe40003fa4070 */
[C---:B------:R-:W-:Y:S02]  /*19860*/  ISETP.GT.U32.AND P0, PT, R26.reuse, R10, PT ;  /* 0x0000000a1a00720c */ /* 0x040fe40003f04070 */
[----:B------:R-:W-:Y:S01]  /*19870*/  ISETP.GT.U32.AND P1, PT, R26, R11, PT ;  /* 0x0000000b1a00720c */ /* 0x000fe20003f24070 */
[----:B------:R-:W-:-:S04]  /*19880*/  IMAD.HI.U32 R6, R2, R3, RZ ;  /* 0x0000000302067227 */ /* 0x000fc800078e00ff */
[----:B------:R-:W-:Y:S01]  /*19890*/  IMAD.MOV R6, RZ, RZ, -R6 ;  /* 0x000000ffff067224 */ /* 0x000fe200078e0a06 */
[----:B--2---:R0:W-:Y:S04]  /*198a0*/  STL [R1+0x5254], R14 ;  /* 0x0052540e01007387 */ /* 0x0041e80000100800 */
[----:B0-----:R-:W2:Y:S01]  /*198b0*/  LDL.LU R14, [R1+0x634] ;  /* 0x00063400010e7983 */ /* 0x001ea20000300800 */
[--C-:B------:R-:W-:Y:S02]  /*198c0*/  @!P5 IMAD.IADD R8, R8, 0x1, -R26.reuse ;  /* 0x000000010808d824 */ /* 0x100fe400078e0a1a */
[--C-:B------:R-:W-:Y:S02]  /*198d0*/  @!P1 IMAD.IADD R11, R11, 0x1, -R26.reuse ;  /* 0x000000010b0b9824 */ /* 0x100fe400078e0a1a */
[----:B------:R-:W-:-:S02]  /*198e0*/  @!P0 IMAD.IADD R10, R10, 0x1, -R26 ;  /* 0x000000010a0a8824 */ /* 0x000fc400078e0a1a */
[----:B------:R-:W-:Y:S01]  /*198f0*/  @!P4 IMAD.MOV R8, RZ, RZ, -R8 ;  /* 0x000000ffff08c224 */ /* 0x000fe200078e0a08 */
[C---:B------:R-:W-:Y:S01]  /*19900*/  ISETP.GT.U32.AND P4, PT, R26.reuse, R11, PT ;  /* 0x0000000b1a00720c */ /* 0x040fe20003f84070 */
[C---:B------:R-:W-:Y:S01]  /*19910*/  IMAD R3, R26.reuse, R6, R3 ;  /* 0x000000061a037224 */ /* 0x040fe200078e0203 */
[----:B------:R-:W-:Y:S02]  /*19920*/  IABS R6, R13 ;  /* 0x0000000d00067213 */ /* 0x000fe40000000000 */
[----:B------:R-:W-:Y:S02]  /*19930*/  ISETP.GT.U32.AND P1, PT, R26, R10, PT ;  /* 0x0000000a1a00720c */ /* 0x000fe40003f24070 */
[----:B----4-:R-:W-:Y:S01]  /*19940*/  IABS R9, R12 ;  /* 0x0000000c00097213 */ /* 0x010fe20000000000 */
[----:B------:R-:W-:Y:S01]  /*19950*/  IMAD.HI.U32 R0, R2, R6, RZ ;  /* 0x0000000602007227 */ /* 0x000fe200078e00ff */
[----:B-----5:R-:W-:Y:S02]  /*19960*/  ISETP.GE.AND P0, PT, R15, RZ, PT ;  /* 0x000000ff0f00720c */ /* 0x020fe40003f06270 */
[----:B------:R-:W4:Y:S01]  /*19970*/  LDL.LU R15, [R1+0x65c] ;  /* 0x00065c00010f7983 */ /* 0x000f220000300800 */
[----:B---3--:R-:W-:Y:S01]  /*19980*/  ISETP.GE.AND P3, PT, R4, RZ, PT ;  /* 0x000000ff0400720c */ /* 0x008fe20003f66270 */
[----:B------:R-:W-:-:S02]  /*19990*/  @!P6 IMAD.MOV R7, RZ, RZ, -R7 ;  /* 0x000000ffff07e224 */ /* 0x000fc400078e0a07 */
[----:B------:R0:W-:Y:S01]  /*199a0*/  STL [R1+0x334], R8 ;  /* 0x0003340801007387 */ /* 0x0001e20000100800 */
[----:B------:R-:W-:Y:S01]  /*199b0*/  ISETP.GE.AND P6, PT, R13, RZ, PT ;  /* 0x000000ff0d00720c */ /* 0x000fe20003fc6270 */
[----:B------:R-:W-:Y:S02]  /*199c0*/  @!P4 IMAD.IADD R11, R11, 0x1, -R26 ;  /* 0x000000010b0bc824 */ /* 0x000fe400078e0a1a */
[----:B------:R-:W3:Y:S01]  /*199d0*/  LDL R13, [R1+0x658] ;  /* 0x00065800010d7983 */ /* 0x000ee20000100800 */
[----:B0-----:R-:W-:Y:S02]  /*199e0*/  IMAD.MOV.U32 R8, RZ, RZ, R9 ;  /* 0x000000ffff087224 */ /* 0x001fe400078e0009 */
[----:B------:R-:W-:Y:S01]  /*199f0*/  IMAD.MOV R9, RZ, RZ, -R0 ;  /* 0x000000ffff097224 */ /* 0x000fe200078e0a00 */
[----:B------:R-:W-:Y:S01]  /*19a00*/  STL [R1+0x330], R7 ;  /* 0x0003300701007387 */ /* 0x000fe20000100800 */
[----:B------:R-:W-:Y:S02]  /*19a10*/  @!P1 IMAD.IADD R10, R10, 0x1, -R26 ;  /* 0x000000010a0a9824 */ /* 0x000fe400078e0a1a */
[----:B------:R-:W-:-:S02]  /*19a20*/  IMAD R6, R26, R9, R6 ;  /* 0x000000091a067224 */ /* 0x000fc400078e0206 */
[----:B------:R-:W5:Y:S01]  /*19a30*/  LDL R9, [R1+0x654] ;  /* 0x0006540001097983 */ /* 0x000f620000100800 */
[----:B--2---:R-:W-:Y:S02]  /*19a40*/  IABS R4, R14 ;  /* 0x0000000e00047213 */ /* 0x004fe40000000000 */
[----:B------:R-:W-:Y:S02]  /*19a50*/  ISETP.GE.AND P1, PT, R14, RZ, PT ;  /* 0x000000ff0e00720c */ /* 0x000fe40003f26270 */
[----:B------:R-:W2:Y:S04]  /*19a60*/  LDL.LU R14, [R1+0x5254] ;  /* 0x00525400010e7983 */ /* 0x000ea80000300800 */
[----:B------:R0:W-:Y:S02]  /*19a70*/  STL [R1+0x5250], R11 ;  /* 0x0052500b01007387 */ /* 0x0001e40000100800 */
[----:B0-----:R-:W-:-:S04]  /*19a80*/  IMAD.MOV.U32 R11, RZ, RZ, R10 ;  /* 0x000000ffff0b7224 */ /* 0x001fc800078e000a */
[----:B------:R-:W-:-:S05]  /*19a90*/  @!P3 IMAD.MOV R11, RZ, RZ, -R11 ;  /* 0x000000ffff0bb224 */ /* 0x000fca00078e0a0b */
[----:B------:R0:W-:Y:S04]  /*19aa0*/  STL [R1+0x328], R11 ;  /* 0x0003280b01007387 */ /* 0x0001e80000100800 */
[----:B0-----:R-:W4:Y:S01]  /*19ab0*/  LDL.LU R11, [R1+0x5250] ;  /* 0x00525000010b7983 */ /* 0x001f220000300800 */
[----:B------:R-:W-:-:S13]  /*19ac0*/  ISETP.GT.U32.AND P5, PT, R26, R3, PT ;  /* 0x000000031a00720c */ /* 0x000fda0003fa4070 */
[----:B------:R-:W-:-:S05]  /*19ad0*/  @!P5 IMAD.IADD R3, R3, 0x1, -R26 ;  /* 0x000000010303d824 */ /* 0x000fca00078e0a1a */
[----:B------:R-:W-:Y:S01]  /*19ae0*/  ISETP.GT.U32.AND P5, PT, R26, R3, PT ;  /* 0x000000031a00720c */ /* 0x000fe20003fa4070 */
[----:B------:R-:W-:-:S04]  /*19af0*/  IMAD.HI.U32 R7, R2, R8, RZ ;  /* 0x0000000802077227 */ /* 0x000fc800078e00ff */
[----:B------:R-:W-:-:S04]  /*19b00*/  IMAD.MOV R7, RZ, RZ, -R7 ;  /* 0x000000ffff077224 */ /* 0x000fc800078e0a07 */
[----:B------:R-:W-:-:S04]  /*19b10*/  IMAD R8, R26, R7, R8 ;  /* 0x000000071a087224 */ /* 0x000fc800078e0208 */
[----:B------:R-:W-:Y:S01]  /*19b20*/  @!P5 IMAD.IADD R3, R3, 0x1, -R26 ;  /* 0x000000010303d824 */ /* 0x000fe200078e0a1a */
[----:B------:R-:W-:Y:S02]  /*19b30*/  ISETP.GE.AND P5, PT, R12, RZ, PT ;  /* 0x000000ff0c00720c */ /* 0x000fe40003fa6270 */
[----:B-----5:R-:W-:Y:S02]  /*19b40*/  IABS R7, R9 ;  /* 0x0000000900077213 */ /* 0x020fe40000000000 */
[----:B---3--:R-:W-:Y:S01]  /*19b50*/  IABS R9, R13 ;  /* 0x0000000d00097213 */ /* 0x008fe20000000000 */
[----:B------:R-:W-:Y:S01]  /*19b60*/  @!P0 IMAD.MOV R3, RZ, RZ, -R3 ;  /* 0x000000ffff038224 */ /* 0x000fe200078e0a03 */
[----:B--2---:R-:W-:-:S05]  /*19b70*/  IABS R12, R14 ;  /* 0x0000000e000c7213 */ /* 0x004fca0000000000 */
[----:B------:R-:W-:-:S04]  /*19b80*/  IMAD.HI.U32 R13, R2, R12, RZ ;  /* 0x0000000c020d7227 */ /* 0x000fc800078e00ff */
[----:B------:R-:W-:Y:S02]  /*19b90*/  IMAD.MOV R13, RZ, RZ, -R13 ;  /* 0x000000ffff0d7224 */ /* 0x000fe400078e0a0d */
[----:B----4-:R-:W-:-:S05]  /*19ba0*/  @!P2 IMAD.MOV R11, RZ, RZ, -R11 ;  /* 0x000000ffff0ba224 */ /* 0x010fca00078e0a0b */
[----:B------:R-:W-:Y:S04]  /*19bb0*/  STL [R1+0x324], R11 ;  /* 0x0003240b01007387 */ /* 0x000fe80000100800 */
[----:B------:R0:W-:Y:S02]  /*19bc0*/  STL [R1+0x320], R3 ;  /* 0x0003200301007387 */ /* 0x0001e40000100800 */
[C---:B0-----:R-:W-:Y:S02]  /*19bd0*/  IMAD R3, R26.reuse, R13, R12 ;  /* 0x0000000d1a037224 */ /* 0x041fe400078e020c */
[----:B------:R-:W2:Y:S01]  /*19be0*/  LDL R13, [R1+0x660] ;  /* 0x00066000010d7983 */ /* 0x000ea20000100800 */
[----:B------:R-:W-:Y:S01]  /*19bf0*/  ISETP.GT.U32.AND P4, PT, R26, R6, PT ;  /* 0x000000061a00720c */ /* 0x000fe20003f84070 */
[----:B------:R-:W-:Y:S01]  /*19c00*/  IMAD.HI.U32 R0, R2, R4, RZ ;  /* 0x0000000402007227 */ /* 0x000fe200078e00ff */
[----:B------:R-:W-:Y:S01]  /*19c10*/  ISETP.GE.AND P0, PT, R14, RZ, PT ;  /* 0x000000ff0e00720c */ /* 0x000fe20003f06270 */
[----:B------:R-:W3:Y:S02]  /*19c20*/  LDL.LU R12, [R1+0x664] ;  /* 0x00066400010c7983 */ /* 0x000ee40000300800 */
[----:B------:R-:W-:-:S08]  /*19c30*/  IMAD.MOV R0, RZ, RZ, -R0 ;  /* 0x000000ffff007224 */ /* 0x000fd000078e0a00 */
[----:B------:R-:W-:Y:S02]  /*19c40*/  @!P4 IMAD.IADD R6, R6, 0x1, -R26 ;  /* 0x000000010606c824 */ /* 0x000fe400078e0a1a */
[----:B------:R-:W-:-:S03]  /*19c50*/  IMAD R4, R26, R0, R4 ;  /* 0x000000001a047224 */ /* 0x000fc600078e0204 */
[C---:B------:R-:W-:Y:S02]  /*19c60*/  ISETP.GT.U32.AND P3, PT, R26.reuse, R6, PT ;  /* 0x000000061a00720c */ /* 0x040fe40003f64070 */
[----:B------:R-:W-:Y:S02]  /*19c70*/  ISETP.GT.U32.AND P4, PT, R26, R4, PT ;  /* 0x000000041a00720c */ /* 0x000fe40003f84070 */
[----:B------:R-:W-:Y:S01]  /*19c80*/  IABS R0, R15 ;  /* 0x0000000f00007213 */ /* 0x000fe20000000000 */
[----:B------:R-:W-:-:S08]  /*19c90*/  IMAD.HI.U32 R10, R2, R7, RZ ;  /* 0x00000007020a7227 */ /* 0x000fd000078e00ff */
[----:B------:R-:W-:-:S04]  /*19ca0*/  @!P3 IMAD.IADD R6, R6, 0x1, -R26 ;  /* 0x000000010606b824 */ /* 0x000fc800078e0a1a */
[----:B------:R-:W-:Y:S02]  /*19cb0*/  IMAD.MOV.U32 R14, RZ, RZ, R6 ;  /* 0x000000ffff0e7224 */ /* 0x000fe400078e0006 */
[----:B------:R-:W4:Y:S01]  /*19cc0*/  LDL.LU R6, [R1+0x654] ;  /* 0x0006540001067983 */ /* 0x000f220000300800 */
[----:B------:R-:W-:Y:S02]  /*19cd0*/  @!P4 IMAD.IADD R4, R4, 0x1, -R26 ;  /* 0x000000010404c824 */ /* 0x000fe400078e0a1a */
[----:B------:R-:W-:Y:S02]  /*19ce0*/  IMAD.MOV.U32 R11, RZ, RZ, R0 ;  /* 0x000000ffff0b7224 */ /* 0x000fe400078e0000 */
[----:B------:R-:W-:Y:S01]  /*19cf0*/  IMAD.MOV R0, RZ, RZ, -R10 ;  /* 0x000000ffff007224 */ /* 0x000fe200078e0a0a */
[----:B------:R-:W-:Y:S01]  /*19d00*/  ISETP.GT.U32.AND P4, PT, R26, R4, PT ;  /* 0x000000041a00720c */ /* 0x000fe20003f84070 */
[----:B------:R-:W-:-:S04]  /*19d10*/  IMAD.HI.U32 R10, R2, R9, RZ ;  /* 0x00000009020a7227 */ /* 0x000fc800078e00ff */
[----:B------:R-:W-:Y:S02]  /*19d20*/  IMAD R0, R26, R0, R7 ;  /* 0x000000001a007224 */ /* 0x000fe400078e0207 */
[----:B------:R-:W-:-:S04]  /*19d30*/  IMAD.HI.U32 R7, R2, R11, RZ ;  /* 0x0000000b02077227 */ /* 0x000fc800078e00ff */
[----:B------:R-:W-:Y:S02]  /*19d40*/  IMAD.MOV R10, RZ, RZ, -R10 ;  /* 0x000000ffff0a7224 */ /* 0x000fe400078e0a0a */
[----:B------:R-:W-:Y:S02]  /*19d50*/  @!P6 IMAD.MOV R14, RZ, RZ, -R14 ;  /* 0x000000ffff0ee224 */ /* 0x000fe400078e0a0e */
[----:B------:R-:W-:Y:S02]  /*19d60*/  IMAD.MOV R7, RZ, RZ, -R7 ;  /* 0x000000ffff077224 */ /* 0x000fe400078e0a07 */
[C---:B------:R-:W-:Y:S01]  /*19d70*/  IMAD R9, R26.reuse, R10, R9 ;  /* 0x0000000a1a097224 */ /* 0x040fe200078e0209 */
[----:B------:R0:W-:Y:S01]  /*19d80*/  STL [R1+0x318], R14 ;  /* 0x0003180e01007387 */ /* 0x0001e20000100800 */
[----:B------:R-:W-:Y:S02]  /*19d90*/  IMAD R10, R26, R7, R11 ;  /* 0x000000071a0a7224 */ /* 0x000fe400078e020b */
[----:B------:R-:W-:Y:S01]  /*19da0*/  @!P4 IMAD.IADD R4, R4, 0x1, -R26 ;  /* 0x000000010404c824 */ /* 0x000fe200078e0a1a */
[----:B------:R-:W-:Y:S01]  /*19db0*/  ISETP.GT.U32.AND P4, PT, R26, R9, PT ;  /* 0x000000091a00720c */ /* 0x000fe20003f84070 */
[----:B0-----:R-:W5:Y:S02]  /*19dc0*/  LDL.LU R14, [R1+0x668] ;  /* 0x00066800010e7983 */ /* 0x001f640000300800 */
[----:B------:R-:W-:-:S10]  /*19dd0*/  @!P1 IMAD.MOV R4, RZ, RZ, -R4 ;  /* 0x000000ffff049224 */ /* 0x000fd400078e0a04 */
[----:B------:R-:W-:Y:S01]  /*19de0*/  @!P4 IMAD.IADD R9, R9, 0x1, -R26 ;  /* 0x000000010909c824 */ /* 0x000fe200078e0a1a */
[----:B------:R-:W-:Y:S02]  /*19df0*/  ISETP.GE.AND P4, PT, R15, RZ, PT ;  /* 0x000000ff0f00720c */ /* 0x000fe40003f86270 */
[----:B--2---:R-:W-:Y:S02]  /*19e00*/  IABS R7, R13 ;  /* 0x0000000d00077213 */ /* 0x004fe40000000000 */
[----:B------:R-:W2:Y:S04]  /*19e10*/  LDL.LU R13, [R1+0x658] ;  /* 0x00065800010d7983 */ /* 0x000ea80000300800 */
[----:B------:R-:W-:Y:S04]  /*19e20*/  STL [R1+0x2f4], R4 ;  /* 0x0002f40401007387 */ /* 0x000fe80000100800 */
[----:B------:R-:W2:Y:S01]  /*19e30*/  LDL.LU R15, [R1+0x66c] ;  /* 0x00066c00010f7983 */ /* 0x000ea20000300800 */
[----:B------:R-:W-:-:S02]  /*19e40*/  ISETP.GT.U32.AND P2, PT, R26, R8, PT ;  /* 0x000000081a00720c */ /* 0x000fc40003f44070 */
[C---:B------:R-:W-:Y:S02]  /*19e50*/  ISETP.GT.U32.AND P3, PT, R26.reuse, R3, PT ;  /* 0x000000031a00720c */ /* 0x040fe40003f64070 */
[----:B------:R-:W-:-:S09]  /*19e60*/  ISETP.GT.U32.AND P6, PT, R26, R0, PT ;  /* 0x000000001a00720c */ /* 0x000fd20003fc4070 */
[----:B------:R-:W-:-:S05]  /*19e70*/  @!P2 IMAD.IADD R8, R8, 0x1, -R26 ;  /* 0x000000010808a824 */ /* 0x000fca00078e0a1a */
[----:B------:R-:W-:Y:S01]  /*19e80*/  ISETP.GT.U32.AND P2, PT, R26, R8, PT ;  /* 0x000000081a00720c */ /* 0x000fe20003f44070 */
[--C-:B------:R-:W-:Y:S02]  /*19e90*/  @!P3 IMAD.IADD R3, R3, 0x1, -R26.reuse ;  /* 0x000000010303b824 */ /* 0x100fe400078e0a1a */
[----:B------:R-:W-:-:S03]  /*19ea0*/  @!P6 IMAD.IADD R0, R0, 0x1, -R26 ;  /* 0x000000010000e824 */ /* 0x000fc600078e0a1a */
[C---:B------:R-:W-:Y:S02]  /*19eb0*/  ISETP.GT.U32.AND P3, PT, R26.reuse, R3, PT ;  /* 0x000000031a00720c */ /* 0x040fe40003f64070 */
[----:B------:R-:W-:Y:S01]  /*19ec0*/  ISETP.GT.U32.AND P1, PT, R26, R0, PT ;  /* 0x000000001a00720c */ /* 0x000fe20003f24070 */
[----:B----4-:R-:W-:-:S04]  /*19ed0*/  IMAD.MOV.U32 R11, RZ, RZ, R6 ;  /* 0x000000ffff0b7224 */ /* 0x010fc800078e0006 */
[----:B------:R-:W-:Y:S01]  /*19ee0*/  @!P2 IMAD.IADD R8, R8, 0x1, -R26 ;  /* 0x000000010808a824 */ /* 0x000fe200078e0a1a */
[----:B------:R-:W-:Y:S02]  /*19ef0*/  ISETP.GT.U32.AND P2, PT, R26, R10, PT ;  /* 0x0000000a1a00720c */ /* 0x000fe40003f44070 */
[----:B------:R-:W-:Y:S01]  /*19f00*/  ISETP.GE.AND P6, PT, R11, RZ, PT ;  /* 0x000000ff0b00720c */ /* 0x000fe20003fc6270 */
[----:B------:R-:W-:-:S04]  /*19f10*/  IMAD.HI.U32 R11, R2, R7, RZ ;  /* 0x00000007020b7227 */ /* 0x000fc800078e00ff */
[----:B------:R-:W-:Y:S02]  /*19f20*/  IMAD.MOV R11, RZ, RZ, -R11 ;  /* 0x000000ffff0b7224 */ /* 0x000fe400078e0a0b */
[----:B------:R-:W-:-:S04]  /*19f30*/  @!P5 IMAD.MOV R8, RZ, RZ, -R8 ;  /* 0x000000ffff08d224 */ /* 0x000fc800078e0a08 */
[--C-:B------:R-:W-:Y:S01]  /*19f40*/  @!P2 IMAD.IADD R10, R10, 0x1, -R26.reuse ;  /* 0x000000010a0aa824 */ /* 0x100fe200078e0a1a */
[----:B------:R-:W-:Y:S01]  /*19f50*/  ISETP.GT.U32.AND P2, PT, R26, R9, PT ;  /* 0x000000091a00720c */ /* 0x000fe20003f44070 */
[--C-:B------:R-:W-:Y:S02]  /*19f60*/  @!P3 IMAD.IADD R3, R3, 0x1, -R26.reuse ;  /* 0x000000010303b824 */ /* 0x100fe400078e0a1a */
[----:B------:R-:W-:Y:S02]  /*19f70*/  @!P1 IMAD.IADD R0, R0, 0x1, -R26 ;  /* 0x0000000100009824 */ /* 0x000fe400078e0a1a */
[----:B------:R-:W-:Y:S02]  /*19f80*/  IMAD R7, R26, R11, R7 ;  /* 0x0000000b1a077224 */ /* 0x000fe400078e0207 */
[----:B------:R-:W4:Y:S01]  /*19f90*/  LDL.LU R11, [R1+0x660] ;  /* 0x00066000010b7983 */ /* 0x000f220000300800 */
[----:B------:R-:W-:-:S03]  /*19fa0*/  @!P0 IMAD.MOV R3, RZ, RZ, -R3 ;  /* 0x000000ffff038224 */ /* 0x000fc600078e0a03 */
[----:B------:R0:W-:Y:S01]  /*19fb0*/  STL [R1+0x300], R8 ;  /* 0x0003000801007387 */ /* 0x0001e20000100800 */
[----:B---3--:R-:W-:Y:S02]  /*19fc0*/  IABS R6, R12 ;  /* 0x0000000c00067213 */ /* 0x008fe40000000000 */
[C---:B------:R-:W-:Y:S01]  /*19fd0*/  ISETP.GT.U32.AND P5, PT, R26.reuse, R10, PT ;  /* 0x0000000a1a00720c */ /* 0x040fe20003fa4070 */
[----:B------:R-:W-:Y:S01]  /*19fe0*/  STL [R1+0x308], R3 ;  /* 0x0003080301007387 */ /* 0x000fe20000100800 */
[----:B------:R-:W-:Y:S01]  /*19ff0*/  ISETP.GT.U32.AND P1, PT, R26, R7, PT ;  /* 0x000000071a00720c */ /* 0x000fe20003f24070 */
[----:B0-----:R-:W-:-:S04]  /*1a000*/  IMAD.MOV.U32 R8, RZ, RZ, R0 ;  /* 0x000000ffff087224 */ /* 0x001fc800078e0000 */
[----:B------:R-:W-:Y:S02]  /*1a010*/  @!P6 IMAD.MOV R8, RZ, RZ, -R8 ;  /* 0x000000ffff08e224 */ /* 0x000fe400078e0a08 */
[----:B------:R-:W-:Y:S01]  /*1a020*/  @!P2 IMAD.IADD R9, R9, 0x1, -R26 ;  /* 0x000000010909a824 */ /* 0x000fe200078e0a1a */
[----:B------:R-:W-:Y:S01]  /*1a030*/  ISETP.GE.AND P2, PT, R12, RZ, PT ;  /* 0x000000ff0c00720c */ /* 0x000fe20003f46270 */
[----:B------:R-:W-:-:S04]  /*1a040*/  IMAD.HI.U32 R4, R2, R6, RZ ;  /* 0x0000000602047227 */ /* 0x000fc800078e00ff */
[----:B------:R-:W-:Y:S02]  /*1a050*/  IMAD.MOV R4, RZ, RZ, -R4 ;  /* 0x000000ffff047224 */ /* 0x000fe400078e0a04 */
[----:B------:R-:W-:Y:S01]  /*1a060*/  @!P5 IMAD.IADD R10, R10, 0x1, -R26 ;  /* 0x000000010a0ad824 */ /* 0x000fe200078e0a1a */
[----:B-----5:R-:W-:Y:S01]  /*1a070*/  ISETP.GE.AND P5, PT, R14, RZ, PT ;  /* 0x000000ff0e00720c */ /* 0x020fe20003fa6270 */
[----:B------:R-:W-:Y:S01]  /*1a080*/  IMAD R6, R26, R4, R6 ;  /* 0x000000041a067224 */ /* 0x000fe200078e0206 */
[----:B------:R-:W-:Y:S01]  /*1a090*/  IABS R4, R14 ;  /* 0x0000000e00047213 */ /* 0x000fe20000000000 */
[----:B------:R-:W-:Y:S01]  /*1a0a0*/  @!P1 IMAD.IADD R7, R7, 0x1, -R26 ;  /* 0x0000000107079824 */ /* 0x000fe200078e0a1a */
[----:B--2---:R-:W-:Y:S02]  /*1a0b0*/  ISETP.GE.AND P3, PT, R13, RZ, PT ;  /* 0x000000ff0d00720c */ /* 0x004fe40003f66270 */
[----:B------:R-:W2:Y:S04]  /*1a0c0*/  LDL.LU R13, [R1+0x6ac] ;  /* 0x0006ac00010d7983 */ /* 0x000ea80000300800 */
[----:B------:R0:W-:Y:S04]  /*1a0d0*/  STL [R1+0x524c], R19 ;  /* 0x00524c1301007387 */ /* 0x0001e80000100800 */
[----:B------:R-:W-:Y:S04]  /*1a0e0*/  STL [R1+0x310], R8 ;  /* 0x0003100801007387 */ /* 0x000fe80000100800 */
[----:B------:R-:W3:Y:S01]  /*1a0f0*/  LDL R12, [R1+0x68c] ;  /* 0x00068c00010c7983 */ /* 0x000ee20000100800 */
[----:B0-----:R-:W-:Y:S01]  /*1a100*/  IMAD.MOV.U32 R19, RZ, RZ, R9 ;  /* 0x000000ffff137224 */ /* 0x001fe200078e0009 */
[----:B------:R-:W-:-:S02]  /*1a110*/  IABS R3, R15 ;  /* 0x0000000f00037213 */ /* 0x000fc40000000000 */
[----:B------:R-:W5:Y:S01]  /*1a120*/  LDL R14, [R1+0x69c] ;  /* 0x00069c00010e7983 */ /* 0x000f620000100800 */
[----:B------:R-:W-:Y:S01]  /*1a130*/  @!P3 IMAD.MOV R19, RZ, RZ, -R19 ;  /* 0x000000ffff13b224 */ /* 0x000fe200078e0a13 */
[----:B------:R-:W-:Y:S02]  /*1a140*/  ISETP.GE.AND P1, PT, R15, RZ, PT ;  /* 0x000000ff0f00720c */ /* 0x000fe40003f26270 */
[----:B------:R-:W5:Y:S04]  /*1a150*/  LDL R15, [R1+0x6a0] ;  /* 0x0006a000010f7983 */ /* 0x000f680000100800 */
[----:B------:R0:W-:Y:S04]  /*1a160*/  STL [R1+0x30c], R19 ;  /* 0x00030c1301007387 */ /* 0x0001e80000100800 */
[----:B0-----:R-:W5:Y:S01]  /*1a170*/  LDL.LU R19, [R1+0x524c] ;  /* 0x00524c0001137983 */ /* 0x001f620000300800 */
[----:B------:R-:W-:Y:S01]  /*1a180*/  ISETP.GT.U32.AND P6, PT, R26, R6, PT ;  /* 0x000000061a00720c */ /* 0x000fe20003fc4070 */
[----:B------:R-:W-:Y:S01]  /*1a190*/  IMAD.HI.U32 R8, R2, R3, RZ ;  /* 0x0000000302087227 */ /* 0x000fe200078e00ff */
[----:B------:R-:W-:-:S03]  /*1a1a0*/  ISETP.GT.U32.AND P3, PT, R26, R7, PT ;  /* 0x000000071a00720c */ /* 0x000fc60003f64070 */
[----:B------:R-:W-:-:S08]  /*1a1b0*/  IMAD.MOV R8, RZ, RZ, -R8 ;  /* 0x000000ffff087224 */ /* 0x000fd000078e0a08 */
[----:B------:R-:W-:Y:S02]  /*1a1c0*/  @!P6 IMAD.IADD R6, R6, 0x1, -R26 ;  /* 0x000000010606e824 */ /* 0x000fe400078e0a1a */
[----:B------:R-:W-:-:S03]  /*1a1d0*/  IMAD R3, R26, R8, R3 ;  /* 0x000000081a037224 */ /* 0x000fc600078e0203 */
[----:B------:R-:W-:Y:S02]  /*1a1e0*/  ISETP.GT.U32.AND P6, PT, R26, R6, PT ;  /* 0x000000061a00720c */ /* 0x000fe40003fc4070 */
[----:B----4-:R-:W-:Y:S01]  /*1a1f0*/  ISETP.GE.AND P0, PT, R11, RZ, PT ;  /* 0x000000ff0b00720c */ /* 0x010fe20003f06270 */
[----:B------:R-:W-:-:S04]  /*1a200*/  IMAD.HI.U32 R11, R2, R4, RZ ;  /* 0x00000004020b7227 */ /* 0x000fc800078e00ff */
[----:B------:R-:W-:Y:S02]  /*1a210*/  IMAD.MOV R9, RZ, RZ, -R11 ;  /* 0x000000ffff097224 */ /* 0x000fe400078e0a0b */
[----:B------:R-:W-:Y:S02]  /*1a220*/  @!P4 IMAD.MOV R10, RZ, RZ, -R10 ;  /* 0x000000ffff0ac224 */ /* 0x000fe400078e0a0a */
[C---:B------:R-:W-:Y:S02]  /*1a230*/  IMAD R4, R26.reuse, R9, R4 ;  /* 0x000000091a047224 */ /* 0x040fe400078e0204 */
[--C-:B------:R-:W-:Y:S01]  /*1a240*/  @!P3 IMAD.IADD R7, R7, 0x1, -R26.reuse ;  /* 0x000000010707b824 */ /* 0x100fe200078e0a1a */
[----:B------:R0:W-:Y:S02]  /*1a250*/  STL [R1+0x304], R10 ;  /* 0x0003040a01007387 */ /* 0x0001e40000100800 */
[----:B------:R-:W-:Y:S01]  /*1a260*/  ISETP.GT.U32.AND P3, PT, R26, R4, PT ;  /* 0x000000041a00720c */ /* 0x000fe20003f64070 */
[----:B------:R-:W-:Y:S01]  /*1a270*/  @!P6 IMAD.IADD R6, R6, 0x1, -R26 ;  /* 0x000000010606e824 */ /* 0x000fe200078e0a1a */
[----:B------:R-:W-:Y:S01]  /*1a280*/  ISETP.GT.U32.AND P6, PT, R26, R3, PT ;  /* 0x000000031a00720c */ /* 0x000fe20003fc4070 */
[----:B------:R-:W-:-:S02]  /*1a290*/  @!P0 IMAD.MOV R7, RZ, RZ, -R7 ;  /* 0x000000ffff078224 */ /* 0x000fc400078e0a07 */
[----:B------:R-:W-:Y:S01]  /*1a2a0*/  @!P2 IMAD.MOV R6, RZ, RZ, -R6 ;  /* 0x000000ffff06a224 */ /* 0x000fe200078e0a06 */
[----:B------:R1:W-:Y:S07]  /*1a2b0*/  STL [R1+0x5248], R2 ;  /* 0x0052480201007387 */ /* 0x0003ee0000100800 */
[--C-:B------:R-:W-:Y:S02]  /*1a2c0*/  @!P3 IMAD.IADD R4, R4, 0x1, -R26.reuse ;  /* 0x000000010404b824 */ /* 0x100fe400078e0a1a */
[----:B------:R-:W-:-:S03]  /*1a2d0*/  @!P6 IMAD.IADD R3, R3, 0x1, -R26 ;  /* 0x000000010303e824 */ /* 0x000fc600078e0a1a */
[----:B------:R-:W-:-:S13]  /*1a2e0*/  ISETP.GT.U32.AND P6, PT, R26, R4, PT ;  /* 0x000000041a00720c */ /* 0x000fda0003fc4070 */
[----:B------:R-:W-:Y:S01]  /*1a2f0*/  @!P6 IMAD.IADD R4, R4, 0x1, -R26 ;  /* 0x000000010404e824 */ /* 0x000fe200078e0a1a */
[----:B--2---:R-:W-:Y:S02]  /*1a300*/  IABS R0, R13 ;  /* 0x0000000d00007213 */ /* 0x004fe40000000000 */
[----:B---3--:R-:W-:-:S03]  /*1a310*/  IABS R8, R12 ;  /* 0x0000000c00087213 */ /* 0x008fc60000000000 */
[----:B------:R-:W-:-:S04]  /*1a320*/  IMAD.HI.U32 R12, R2, R0, RZ ;  /* 0x00000000020c7227 */ /* 0x000fc800078e00ff */
[----:B------:R-:W-:Y:S01]  /*1a330*/  IMAD.MOV R12, RZ, RZ, -R12 ;  /* 0x000000ffff0c7224 */ /* 0x000fe200078e0a0c */
[----:B-----5:R-:W-:-:S03]  /*1a340*/  IABS R9, R14 ;  /* 0x0000000e00097213 */ /* 0x020fc60000000000 */
[----:B------:R-:W-:Y:S01]  /*1a350*/  IMAD R0, R26, R12, R0 ;  /* 0x0000000c1a007224 */ /* 0x000fe200078e0200 */
[----:B0-----:R-:W-:Y:S01]  /*1a360*/  IABS R10, R15 ;  /* 0x0000000f000a7213 */ /* 0x001fe20000000000 */
[----:B------:R-:W-:Y:S01]  /*1a370*/  IMAD.HI.U32 R12, R2, R8, RZ ;  /* 0x00000008020c7227 */ /* 0x000fe200078e00ff */
[----:B------:R-:W-:-:S03]  /*1a380*/  ISETP.GE.AND P4, PT, R13, RZ, PT ;  /* 0x000000ff0d00720c */ /* 0x000fc60003f86270 */
[----:B------:R-:W-:Y:S02]  /*1a390*/  IMAD.MOV R12, RZ, RZ, -R12 ;  /* 0x000000ffff0c7224 */ /* 0x000fe400078e0a0c */
[----:B------:R-:W-:Y:S01]  /*1a3a0*/  IMAD.HI.U32 R13, R2, R9, RZ ;  /* 0x00000009020d7227 */ /* 0x000fe200078e00ff */
[----:B------:R-:W-:-:S03]  /*1a3b0*/  IABS R11, R19 ;  /* 0x00000013000b7213 */ /* 0x000fc60000000000 */
[----:B------:R-:W-:-:S04]  /*1a3c0*/  IMAD.HI.U32 R14, R2, R10, RZ ;  /* 0x0000000a020e7227 */ /* 0x000fc800078e00ff */
[----:B------:R-:W-:Y:S02]  /*1a3d0*/  IMAD.HI.U32 R15, R2, R11, RZ ;  /* 0x0000000b020f7227 */ /* 0x000fe400078e00ff */
[----:B-1----:R-:W2:Y:S02]  /*1a3e0*/  LDL.LU R2, [R1+0x68c] ;  /* 0x00068c0001027983 */ /* 0x002ea40000300800 */
[----:B------:R-:W-:Y:S02]  /*1a3f0*/  IMAD R8, R26, R12, R8 ;  /* 0x0000000c1a087224 */ /* 0x000fe400078e0208 */
[----:B------:R0:W-:Y:S04]  /*1a400*/  STL [R1+0x2fc], R7 ;  /* 0x0002fc0701007387 */ /* 0x0001e80000100800 */
[----:B------:R1:W-:Y:S04]  /*1a410*/  STL [R1+0x2f8], R6 ;  /* 0x0002f80601007387 */ /* 0x0003e80000100800 */
[----:B------:R-:W1:Y:S01]  /*1a420*/  LDL.LU R12, [R1+0x6a8] ;  /* 0x0006a800010c7983 */ /* 0x000e620000300800 */
[----:B------:R-:W-:-:S02]  /*1a430*/  IMAD.MOV R14, RZ, RZ, -R14 ;  /* 0x000000ffff0e7224 */ /* 0x000fc400078e0a0e */
[----:B------:R-:W-:Y:S02]  /*1a440*/  IMAD.MOV R15, RZ, RZ, -R15 ;  /* 0x000000ffff0f7224 */ /* 0x000fe400078e0a0f */
[C---:B------:R-:W-:Y:S02]  /*1a450*/  IMAD R14, R26.reuse, R14, R10 ;  /* 0x0000000e1a0e7224 */ /* 0x040fe400078e020a */
[----:B0-----:R-:W-:Y:S01]  /*1a460*/  IMAD.MOV.U32 R7, RZ, RZ, R19 ;  /* 0x000000ffff077224 */ /* 0x001fe200078e0013 */
[----:B------:R-:W3:Y:S01]  /*1a470*/  LDL R10, [R1+0x6b0] ;  /* 0x0006b000010a7983 */ /* 0x000ee20000100800 */
[C---:B------:R-:W-:Y:S02]  /*1a480*/  IMAD R11, R26.reuse, R15, R11 ;  /* 0x0000000f1a0b7224 */ /* 0x040fe400078e020b */
[----:B------:R-:W-:Y:S01]  /*1a490*/  IMAD.MOV.U32 R19, RZ, RZ, R4 ;  /* 0x000000ffff137224 */ /* 0x000fe200078e0004 */
[----:B------:R-:W4:Y:S04]  /*1a4a0*/  LDL.LU R15, [R1+0x6b4] ;  /* 0x0006b400010f7983 */ /* 0x000f280000300800 */
[----:B------:R-:W5:Y:S01]  /*1a4b0*/  LDL.LU R4, [R1+0x6a0] ;  /* 0x0006a00001047983 */ /* 0x000f620000300800 */
[----:B------:R-:W-:-:S02]  /*1a4c0*/  ISETP.GT.U32.AND P0, PT, R26, R3, PT ;  /* 0x000000031a00720c */ /* 0x000fc40003f04070 */
[----:B------:R-:W-:Y:S01]  /*1a4d0*/  ISETP.GT.U32.AND P3, PT, R26, R0, PT ;  /* 0x000000001a00720c */ /* 0x000fe20003f64070 */
[----:B------:R-:W-:Y:S02]  /*1a4e0*/  IMAD.MOV R13, RZ, RZ, -R13 ;  /* 0x000000ffff0d7224 */ /* 0x000fe400078e0a0d */
[----:B------:R-:W-:-:S08]  /*1a4f0*/  @!P5 IMAD.MOV R19, RZ, RZ, -R19 ;  /* 0x000000ffff13d224 */ /* 0x000fd000078e0a13 */
[--C-:B------:R-:W-:Y:S02]  /*1a500*/  @!P0 IMAD.IADD R3, R3, 0x1, -R26.reuse ;  /* 0x0000000103038824 */ /* 0x100fe400078e0a1a */
[----:B------:R-:W-:Y:S02]  /*1a510*/  @!P3 IMAD.IADD R0, R0, 0x1, -R26 ;  /* 0x000000010000b824 */ /* 0x000fe400078e0a1a */
[C---:B------:R-:W-:Y:S01]  /*1a520*/  IMAD R9, R26.reuse, R13, R9 ;  /* 0x0000000d1a097224 */ /* 0x040fe200078e0209 */
[C---:B------:R-:W-:Y:S02]  /*1a530*/  ISETP.GT.U32.AND P6, PT, R26.reuse, R8, PT ;  /* 0x000000081a00720c */ /* 0x040fe40003fc4070 */
[----:B------:R-:W-:-:S11]  /*1a540*/  ISETP.GT.U32.AND P3, PT, R26, R0, PT ;  /* 0x000000001a00720c */ /* 0x000fd60003f64070 */
[--C-:B------:R-:W-:Y:S02]  /*1a550*/  @!P6 IMAD.IADD R8, R8, 0x1, -R26.reuse ;  /* 0x000000010808e824 */ /* 0x100fe400078e0a1a */
[----:B------:R-:W-:Y:S01]  /*1a560*/  @!P3 IMAD.IADD R0, R0, 0x1, -R26 ;  /* 0x000000010000b824 */ /* 0x000fe200078e0a1a */
[----:B--2---:R-:W-:Y:S01]  /*1a570*/  ISETP.GE.AND P2, PT, R2, RZ, PT ;  /* 0x000000ff0200720c */ /* 0x004fe20003f46270 */
[----:B------:R-:W-:-:S04]  /*1a580*/  IMAD.MOV.U32 R2, RZ, RZ, R3 ;  /* 0x000000ffff027224 */ /* 0x000fc800078e0003 */
[----:B------:R-:W-:Y:S01]  /*1a590*/  @!P1 IMAD.MOV R2, RZ, RZ, -R2 ;  /* 0x000000ffff029224 */ /* 0x000fe200078e0a02 */
[----:B-1----:R-:W-:-:S05]  /*1a5a0*/  IABS R6, R12 ;  /* 0x0000000c00067213 */ /* 0x002fca0000000000 */
[----:B------:R-:W-:Y:S02]  /*1a5b0*/  IMAD.MOV.U32 R3, RZ, RZ, R6 ;  /* 0x000000ffff037224 */ /* 0x000fe400078e0006 */
[----:B------:R-:W2:Y:S04]  /*1a5c0*/  LDL.LU R6, [R1+0x69c] ;  /* 0x00069c0001067983 */ /* 0x000ea80000300800 */
[----:B------:R-:W2:Y:S04]  /*1a5d0*/  LDL.LU R13, [R1+0x6b8] ;  /* 0x0006b800010d7983 */ /* 0x000ea80000300800 */
[----:B------:R0:W-:Y:S04]  /*1a5e0*/  STL [R1+0x2f0], R19 ;  /* 0x0002f01301007387 */ /* 0x0001e80000100800 */
[----:B0-----:R-:W2:Y:S04]  /*1a5f0*/  LDL.LU R19, [R1+0x6bc] ;  /* 0x0006bc0001137983 */ /* 0x001ea80000300800 */
[----:B------:R0:W-:Y:S04]  /*1a600*/  STL [R1+0x2ec], R2 ;  /* 0x0002ec0201007387 */ /* 0x0001e80000100800 */
[----:B0-----:R-:W2:Y:S01]  /*1a610*/  LDL.LU R2, [R1+0x5248] ;  /* 0x0052480001027983 */ /* 0x001ea20000300800 */
[----:B-----5:R-:W-:-:S02]  /*1a620*/  ISETP.GE.AND P6, PT, R4, RZ, PT ;  /* 0x000000ff0400720c */ /* 0x020fc40003fc6270 */
[----:B---3--:R-:W-:Y:S01]  /*1a630*/  IABS R4, R10 ;  /* 0x0000000a00047213 */ /* 0x008fe20000000000 */
[----:B------:R-:W-:-:S04]  /*1a640*/  IMAD.MOV.U32 R10, RZ, RZ, R0 ;  /* 0x000000ffff0a7224 */ /* 0x000fc800078e0000 */
[----:B------:R-:W-:-:S05]  /*1a650*/  @!P4 IMAD.MOV R10, RZ, RZ, -R10 ;  /* 0x000000ffff0ac224 */ /* 0x000fca00078e0a0a */
[----:B------:R0:W-:Y:S04]  /*1a660*/  STL [R1+0x2e8], R10 ;  /* 0x0002e80a01007387 */ /* 0x0001e80000100800 */
[----:B----4-:R1:W-:Y:S01]  /*1a670*/  STL [R1+0x5244], R15 ;  /* 0x0052440f01007387 */ /* 0x0103e20000100800 */
[----:B0-----:R-:W-:-:S03]  /*1a680*/  IABS R10, R15 ;  /* 0x0000000f000a7213 */ /* 0x001fc60000000000 */
[----:B-1----:R-:W3:Y:S01]  /*1a690*/  LDL.LU R15, [R1+0x6b0] ;  /* 0x0006b000010f7983 */ /* 0x002ee20000300800 */
[C---:B------:R-:W-:Y:S02]  /*1a6a0*/  ISETP.GT.U32.AND P0, PT, R26.reuse, R9, PT ;  /* 0x000000091a00720c */ /* 0x040fe40003f04070 */
[----:B------:R-:W-:-:S11]  /*1a6b0*/  ISETP.GT.U32.AND P5, PT, R26, R14, PT ;  /* 0x0000000e1a00720c */ /* 0x000fd60003fa4070 */
[--C-:B------:R-:W-:Y:S02]  /*1a6c0*/  @!P0 IMAD.IADD R9, R9, 0x1, -R26.reuse ;  /* 0x0000000109098824 */ /* 0x100fe400078e0a1a */
[----:B------:R-:W-:-:S03]  /*1a6d0*/  @!P5 IMAD.IADD R14, R14, 0x1, -R26 ;  /* 0x000000010e0ed824 */ /* 0x000fc600078e0a1a */
[C---:B------:R-:W-:Y:S02]  /*1a6e0*/  ISETP.GT.U32.AND P5, PT, R26.reuse, R9, PT ;  /* 0x000000091a00720c */ /* 0x040fe40003fa4070 */
[----:B------:R-:W-:-:S11]  /*1a6f0*/  ISETP.GT.U32.AND P0, PT, R26, R8, PT ;  /* 0x000000081a00720c */ /* 0x000fd60003f04070 */
[--C-:B------:R-:W-:Y:S02]  /*1a700*/  @!P5 IMAD.IADD R9, R9, 0x1, -R26.reuse ;  /* 0x000000010909d824 */ /* 0x100fe400078e0a1a */
[----:B------:R-:W-:Y:S01]  /*1a710*/  @!P0 IMAD.IADD R8, R8, 0x1, -R26 ;  /* 0x0000000108088824 */ /* 0x000fe200078e0a1a */
[----:B--2---:R-:W-:Y:S01]  /*1a720*/  ISETP.GE.AND P1, PT, R6, RZ, PT ;  /* 0x000000ff0600720c */ /* 0x004fe20003f26270 */
[----:B------:R-:W-:-:S04]  /*1a730*/  IMAD.HI.U32 R6, R2, R3, RZ ;  /* 0x0000000302067227 */ /* 0x000fc800078e00ff */
[----:B------:R-:W-:-:S04]  /*1a740*/  IMAD.MOV R6, RZ, RZ, -R6 ;  /* 0x000000ffff067224 */ /* 0x000fc800078e0a06 */
[----:B------:R-:W-:-:S05]  /*1a750*/  IMAD R3, R26, R6, R3 ;  /* 0x000000061a037224 */ /* 0x000fca00078e0203 */
[----:B------:R-:W-:-:S13]  /*1a760*/  ISETP.GT.U32.AND P5, PT, R26, R3, PT ;  /* 0x000000031a00720c */ /* 0x000fda0003fa4070 */
[----:B------:R-:W-:Y:S01]  /*1a770*/  @!P5 IMAD.IADD R3, R3, 0x1, -R26 ;  /* 0x000000010303d824 */ /* 0x000fe200078e0a1a */
[----:B---3--:R-:W-:Y:S01]  /*1a780*/  ISETP.GE.AND P5, PT, R15, RZ, PT ;  /* 0x000000ff0f00720c */ /* 0x008fe20003fa6270 */
[----:B------:R-:W-:-:S04]  /*1a790*/  IMAD.MOV.U32 R15, RZ, RZ, R8 ;  /* 0x000000ffff0f7224 */ /* 0x000fc800078e0008 */
[----:B------:R-:W-:-:S05]  /*1a7a0*/  @!P2 IMAD.MOV R15, RZ, RZ, -R15 ;  /* 0x000000ffff0fa224 */ /* 0x000fca00078e0a0f */
[----:B------:R0:W-:Y:S04]  /*1a7b0*/  STL [R1+0x2e4], R15 ;  /* 0x0002e40f01007387 */ /* 0x0001e80000100800 */
[----:B0-----:R-:W2:Y:S01]  /*1a7c0*/  LDL.LU R15, [R1+0x5244] ;  /* 0x00524400010f7983 */ /* 0x001ea20000300800 */
[----:B------:R-:W-:Y:S01]  /*1a7d0*/  ISETP.GT.U32.AND P3, PT, R26, R11, PT ;  /* 0x0000000b1a00720c */ /* 0x000fe20003f64070 */
[----:B------:R-:W-:Y:S01]  /*1a7e0*/  IMAD.HI.U32 R0, R2, R4, RZ ;  /* 0x0000000402007227 */ /* 0x000fe200078e00ff */
[----:B------:R-:W-:-:S03]  /*1a7f0*/  ISETP.GT.U32.AND P4, PT, R26, R14, PT ;  /* 0x0000000e1a00720c */ /* 0x000fc60003f84070 */
[----:B------:R-:W-:-:S04]  /*1a800*/  IMAD.MOV R0, RZ, RZ, -R0 ;  /* 0x000000ffff007224 */ /* 0x000fc800078e0a00 */
[----:B------:R-:W-:-:S04]  /*1a810*/  IMAD R0, R26, R0, R4 ;  /* 0x000000001a007224 */ /* 0x000fc800078e0204 */
[--C-:B------:R-:W-:Y:S02]  /*1a820*/  @!P3 IMAD.IADD R11, R11, 0x1, -R26.reuse ;  /* 0x000000010b0bb824 */ /* 0x100fe400078e0a1a */
[----:B------:R-:W-:Y:S01]  /*1a830*/  @!P4 IMAD.IADD R14, R14, 0x1, -R26 ;  /* 0x000000010e0ec824 */ /* 0x000fe200078e0a1a */
[C---:B------:R-:W-:Y:S02]  /*1a840*/  ISETP.GT.U32.AND P4, PT, R26.reuse, R0, PT ;  /* 0x000000001a00720c */ /* 0x040fe40003f84070 */
[----:B------:R-:W-:Y:S02]  /*1a850*/  ISETP.GT.U32.AND P3, PT, R26, R11, PT ;  /* 0x0000000b1a00720c */ /* 0x000fe40003f64070 */
[----:B------:R-:W-:Y:S02]  /*1a860*/  ISETP.GE.AND P0, PT, R7, RZ, PT ;  /* 0x000000ff0700720c */ /* 0x000fe40003f06270 */
[----:B------:R-:W-:-:S07]  /*1a870*/  IABS R7, R13 ;  /* 0x0000000d00077213 */ /* 0x000fce0000000000 */
[--C-:B------:R-:W-:Y:S02]  /*1a880*/  @!P4 IMAD.IADD R0, R0, 0x1, -R26.reuse ;  /* 0x000000010000c824 */ /* 0x100fe400078e0a1a */
[----:B------:R-:W-:Y:S01]  /*1a890*/  @!P3 IMAD.IADD R11, R11, 0x1, -R26 ;  /* 0x000000010b0bb824 */ /* 0x000fe200078e0a1a */
[----:B------:R-:W-:Y:S01]  /*1a8a0*/  ISETP.GE.AND P3, PT, R12, RZ, PT ;  /* 0x000000ff0c00720c */ /* 0x000fe20003f66270 */
[----:B------:R-:W-:Y:S01]  /*1a8b0*/  IMAD.HI.U32 R12, R2, R7, RZ ;  /* 0x00000007020c7227 */ /* 0x000fe200078e00ff */
[C---:B------:R-:W-:Y:S02]  /*1a8c0*/  ISETP.GT.U32.AND P2, PT, R26.reuse, R0, PT ;  /* 0x000000001a00720c */ /* 0x040fe40003f44070 */
[----:B------:R-:W-:Y:S01]  /*1a8d0*/  ISETP.GT.U32.AND P4, PT, R26, R3, PT ;  /* 0x000000031a00720c */ /* 0x000fe20003f84070 */
[----:B------:R-:W-:Y:S02]  /*1a8e0*/  IMAD.MOV R8, RZ, RZ, -R12 ;  /* 0x000000ffff087224 */ /* 0x000fe400078e0a0c */
[----:B------:R-:W-:-:S02]  /*1a8f0*/  IMAD.MOV.U32 R12, RZ, RZ, R14 ;  /* 0x000000ffff0c7224 */ /* 0x000fc400078e000e */
[----:B------:R-:W-:Y:S02]  /*1a900*/  @!P1 IMAD.MOV R9, RZ, RZ, -R9 ;  /* 0x000000ffff099224 */ /* 0x000fe400078e0a09 */
[----:B------:R-:W-:-:S03]  /*1a910*/  @!P6 IMAD.MOV R12, RZ, RZ, -R12 ;  /* 0x000000ffff0ce224 */ /* 0x000fc600078e0a0c */
[----:B------:R0:W-:Y:S01]  /*1a920*/  STL [R1+0x2e0], R9 ;  /* 0x0002e00901007387 */ /* 0x0001e20000100800 */
[----:B------:R-:W-:-:S03]  /*1a930*/  @!P2 IMAD.IADD R0, R0, 0x1, -R26 ;  /* 0x000000010000a824 */ /* 0x000fc600078e0a1a */
[----:B------:R-:W3:Y:S01]  /*1a940*/  LDL.LU R14, [R1+0x6f4] ;  /* 0x0006f400010e7983 */ /* 0x000ee20000300800 */
[----:B------:R-:W-:-:S03]  /*1a950*/  @!P0 IMAD.MOV R11, RZ, RZ, -R11 ;  /* 0x000000ffff0b8224 */ /* 0x000fc600078e0a0b */
[----:B------:R1:W-:Y:S01]  /*1a960*/  STL [R1+0x2dc], R12 ;  /* 0x0002dc0c01007387 */ /* 0x0003e20000100800 */
[----:B------:R-:W-:Y:S02]  /*1a970*/  @!P4 IMAD.IADD R3, R3, 0x1, -R26 ;  /* 0x000000010303c824 */ /* 0x000fe400078e0a1a */
[----:B0-----:R-:W-:Y:S02]  /*1a980*/  IMAD R9, R26, R8, R7 ;  /* 0x000000081a097224 */ /* 0x001fe400078e0207 */
[----:B------:R-:W-:Y:S01]  /*1a990*/  IMAD.MOV.U32 R7, RZ, RZ, R0 ;  /* 0x000000ffff077224 */ /* 0x000fe200078e0000 */
[----:B-1----:R-:W4:Y:S01]  /*1a9a0*/  LDL.LU R12, [R1+0x6f8] ;  /* 0x0006f800010c7983 */ /* 0x002f220000300800 */
[----:B------:R-:W-:Y:S01]  /*1a9b0*/  @!P3 IMAD.MOV R3, RZ, RZ, -R3 ;  /* 0x000000ffff03b224 */ /* 0x000fe200078e0a03 */
[----:B------:R-:W-:Y:S01]  /*1a9c0*/  ISETP.GE.AND P0, PT, R13, RZ, PT ;  /* 0x000000ff0d00720c */ /* 0x000fe20003f06270 */
[----:B------:R-:W-:Y:S01]  /*1a9d0*/  @!P5 IMAD.MOV R7, RZ, RZ, -R7 ;  /* 0x000000ffff07d224 */ /* 0x000fe200078e0a07 */
[----:B------:R-:W-:-:S02]  /*1a9e0*/  IABS R4, R19 ;  /* 0x0000001300047213 */ /* 0x000fc40000000000 */
[----:B------:R-:W-:Y:S02]  /*1a9f0*/  ISETP.GE.AND P4, PT, R19, RZ, PT ;  /* 0x000000ff1300720c */ /* 0x000fe40003f86270 */
[----:B--2---:R-:W-:Y:S02]  /*1aa00*/  ISETP.GE.AND P6, PT, R15, RZ, PT ;  /* 0x000000ff0f00720c */ /* 0x004fe40003fc6270 */
[----:B------:R-:W2:Y:S04]  /*1aa10*/  LDL R15, [R1+0x6c4] ;  /* 0x0006c400010f7983 */ /* 0x000ea80000100800 */
[----:B------:R-:W-:Y:S04]  /*1aa20*/  STL [R1+0x2d0], R11 ;  /* 0x0002d00b01007387 */ /* 0x000fe80000100800 */
[----:B------:R-:W5:Y:S04]  /*1aa30*/  LDL R13, [R1+0x6fc] ;  /* 0x0006fc00010d7983 */ /* 0x000f680000100800 */
[----:B------:R-:W5:Y:S04]  /*1aa40*/  LDL R19, [R1+0x700] ;  /* 0x0007000001137983 */ /* 0x000f680000100800 */
[----:B------:R-:W-:Y:S04]  /*1aa50*/  STL [R1+0x2d4], R3 ;  /* 0x0002d40301007387 */ /* 0x000fe80000100800 */
[----:B------:R-:W-:Y:S04]  /*1aa60*/  STL [R1+0x2d8], R7 ;  /* 0x0002d80701007387 */ /* 0x000fe80000100800 */
[----:B------:R0:W-:Y:S04]  /*1aa70*/  STL [R1+0x5240], R21 ;  /* 0x0052401501007387 */ /* 0x0001e80000100800 */
[----:B0-----:R-:W5:Y:S01]  /*1aa80*/  LDL.LU R21, [R1+0x6c4] ;  /* 0x0006c40001157983 */ /* 0x001f620000300800 */
[----:B------:R-:W-:-:S04]  /*1aa90*/  IMAD.HI.U32 R6, R2, R10, RZ ;  /* 0x0000000a02067227 */ /* 0x000fc800078e00ff */
[----:B------:R-:W-:-:S04]  /*1aaa0*/  IMAD.MOV R6, RZ, RZ, -R6 ;  /* 0x000000ffff067224 */ /* 0x000fc800078e0a06 */
[----:B------:R-:W-:-:S05]  /*1aab0*/  IMAD R10, R26, R6, R10 ;  /* 0x000000061a0a7224 */ /* 0x000fca00078e020a */
[----:B------:R-:W-:Y:S01]  /*1aac0*/  ISETP.GT.U32.AND P1, PT, R26, R10, PT ;  /* 0x0000000a1a00720c */ /* 0x000fe20003f24070 */
[----:B------:R-:W-:-:S12]  /*1aad0*/  IMAD.HI.U32 R6, R2, R4, RZ ;  /* 0x0000000402067227 */ /* 0x000fd800078e00ff */
[----:B------:R-:W-:-:S05]  /*1aae0*/  @!P1 IMAD.IADD R10, R10, 0x1, -R26 ;  /* 0x000000010a0a9824 */ /* 0x000fca00078e0a1a */
[----:B------:R-:W-:Y:S01]  /*1aaf0*/  ISETP.GT.U32.AND P1, PT, R26, R10, PT ;  /* 0x0000000a1a00720c */ /* 0x000fe20003f24070 */
[----:B------:R-:W-:-:S04]  /*1ab00*/  IMAD.MOV R6, RZ, RZ, -R6 ;  /* 0x000000ffff067224 */ /* 0x000fc800078e0a06 */
[----:B------:R-:W-:Y:S01]  /*1ab10*/  IMAD R4, R26, R6, R4 ;  /* 0x000000061a047224 */ /* 0x000fe200078e0204 */
[----:B----4-:R-:W-:-:S07]  /*1ab20*/  IABS R0, R12 ;  /* 0x0000000c00007213 */ /* 0x010fce0000000000 */
[----:B------:R-:W-:Y:S01]  /*1ab30*/  @!P1 IMAD.IADD R10, R10, 0x1, -R26 ;  /* 0x000000010a0a9824 */ /* 0x000fe200078e0a1a */
[----:B------:R-:W-:Y:S02]  /*1ab40*/  ISETP.GT.U32.AND P1, PT, R26, R4, PT ;  /* 0x000000041a00720c */ /* 0x000fe40003f24070 */
[----:B---3--:R-:W-:Y:S02]  /*1ab50*/  ISETP.GE.AND P3, PT, R14, RZ, PT ;  /* 0x000000ff0e00720c */ /* 0x008fe40003f66270 */
[----:B------:R-:W-:Y:S01]  /*1ab60*/  IABS R3, R14 ;  /* 0x0000000e00037213 */ /* 0x000fe20000000000 */
[----:B------:R-:W-:-:S04]  /*1ab70*/  IMAD.HI.U32 R14, R2, R0, RZ ;  /* 0x00000000020e7227 */ /* 0x000fc800078e00ff */
[----:B------:R-:W-:-:S04]  /*1ab80*/  IMAD.MOV R14, RZ, RZ, -R14 ;  /* 0x000000ffff0e7224 */ /* 0x000fc800078e0a0e */
[----:B------:R-:W-:Y:S02]  /*1ab90*/  @!P1 IMAD.IADD R4, R4, 0x1, -R26 ;  /* 0x0000000104049824 */ /* 0x000fe400078e0a1a */
[----:B------:R-:W-:Y:S01]  /*1aba0*/  IMAD R0, R26, R14, R0 ;  /* 0x0000000e1a007224 */ /* 0x000fe200078e0200 */
[----:B--2---:R-:W-:Y:S02]  /*1abb0*/  IABS R8, R15 ;  /* 0x0000000f00087213 */ /* 0x004fe40000000000 */
[----:B------:R-:W2:Y:S01]  /*1abc0*/  LDL R15, [R1+0x70c] ;  /* 0x00070c00010f7983 */ /* 0x000ea20000100800 */
[----:B-----5:R-:W-:Y:S02]  /*1abd0*/  IABS R6, R13 ;  /* 0x0000000d00067213 */ /* 0x020fe40000000000 */
[----:B------:R-:W-:Y:S01]  /*1abe0*/  IMAD.HI.U32 R13, R2, R8, RZ ;  /* 0x00000008020d7227 */ /* 0x000fe200078e00ff */
[----:B------:R-:W-:-:S03]  /*1abf0*/  IABS R7, R19 ;  /* 0x0000001300077213 */ /* 0x000fc60000000000 */
[----:B------:R-:W-:Y:S01]  /*1ac00*/  IMAD.MOV R13, RZ, RZ, -R13 ;  /* 0x000000ffff0d7224 */ /* 0x000fe200078e0a0d */
[----:B------:R-:W3:Y:S03]  /*1ac10*/  LDL R19, [R1+0x710] ;  /* 0x0007100001137983 */ /* 0x000ee60000100800 */
[C---:B------:R-:W-:Y:S01]  /*1ac20*/  IMAD R8, R26.reuse, R13, R8 ;  /* 0x0000000d1a087224 */ /* 0x040fe200078e0208 */
[----:B------:R-:W-:Y:S02]  /*1ac30*/  ISETP.GE.AND P1, PT, R21, RZ, PT ;  /* 0x000000ff1500720c */ /* 0x000fe40003f26270 */
[----:B------:R-:W4:Y:S04]  /*1ac40*/  LDL.LU R21, [R1+0x5240] ;  /* 0x0052400001157983 */ /* 0x000f280000300800 */
[----:B------:R-:W5:Y:S04]  /*1ac50*/  LDL R14, [R1+0x704] ;  /* 0x00070400010e7983 */ /* 0x000f680000100800 */
[----:B------:R-:W4:Y:S01]  /*1ac60*/  LDL R13, [R1+0x708] ;  /* 0x00070800010d7983 */ /* 0x000f220000100800 */
[----:B------:R-:W-:Y:S01]  /*1ac70*/  ISETP.GT.U32.AND P2, PT, R26, R9, PT ;  /* 0x000000091a00720c */ /* 0x000fe20003f44070 */
[----:B------:R-:W-:-:S12]  /*1ac80*/  IMAD.HI.U32 R11, R2, R3, RZ ;  /* 0x00000003020b7227 */ /* 0x000fd800078e00ff */
[----:B------:R-:W-:-:S05]  /*1ac90*/  @!P2 IMAD.IADD R9, R9, 0x1, -R26 ;  /* 0x000000010909a824 */ /* 0x000fca00078e0a1a */
[----:B------:R-:W-:Y:S02]  /*1aca0*/  ISETP.GT.U32.AND P2, PT, R26, R9, PT ;  /* 0x000000091a00720c */ /* 0x000fe40003f44070 */
[----:B------:R-:W-:Y:S01]  /*1acb0*/  ISETP.GE.AND P5, PT, R12, RZ, PT ;  /* 0x000000ff0c00720c */ /* 0x000fe20003fa6270 */
[----:B------:R-:W-:-:S04]  /*1acc0*/  IMAD.HI.U32 R12, R2, R6, RZ ;  /* 0x00000006020c7227 */ /* 0x000fc800078e00ff */
[----:B------:R-:W-:Y:S02]  /*1acd0*/  IMAD.MOV R11, RZ, RZ, -R11 ;  /* 0x000000ffff0b7224 */ /* 0x000fe400078e0a0b */
[----:B------:R-:W-:Y:S02]  /*1ace0*/  IMAD.MOV R12, RZ, RZ, -R12 ;  /* 0x000000ffff0c7224 */ /* 0x000fe400078e0a0c */
[----:B------:R-:W-:Y:S02]  /*1acf0*/  @!P6 IMAD.MOV R10, RZ, RZ, -R10 ;  /* 0x000000ffff0ae224 */ /* 0x000fe400078e0a0a */
[----:B------:R-:W-:Y:S02]  /*1ad00*/  @!P2 IMAD.IADD R9, R9, 0x1, -R26 ;  /* 0x000000010909a824 */ /* 0x000fe400078e0a1a */
[----:B------:R-:W-:Y:S02]  /*1ad10*/  IMAD R3, R26, R11, R3 ;  /* 0x0000000b1a037224 */ /* 0x000fe400078e0203 */
[----:B------:R-:W-:Y:S01]  /*1ad20*/  IMAD.HI.U32 R11, R2, R7, RZ ;  /* 0x00000007020b7227 */ /* 0x000fe200078e00ff */
[----:B------:R2:W-:Y:S03]  /*1ad30*/  STL [R1+0x2cc], R10 ;  /* 0x0002cc0a01007387 */ /* 0x0005e60000100800 */
[----:B------:R-:W-:-:S02]  /*1ad40*/  IMAD R6, R26, R12, R6 ;  /* 0x0000000c1a067224 */ /* 0x000fc400078e0206 */
[----:B------:R-:W-:Y:S02]  /*1ad50*/  @!P0 IMAD.MOV R9, RZ, RZ, -R9 ;  /* 0x000000ffff098224 */ /* 0x000fe400078e0a09 */
[----:B------:R-:W-:-:S03]  /*1ad60*/  IMAD.MOV R11, RZ, RZ, -R11 ;  /* 0x000000ffff0b7224 */ /* 0x000fc600078e0a0b */
[----:B------:R0:W-:Y:S01]  /*1ad70*/  STL [R1+0x2c8], R9 ;  /* 0x0002c80901007387 */ /* 0x0001e20000100800 */
[----:B------:R-:W-:Y:S01]  /*1ad80*/  IMAD R7, R26, R11, R7 ;  /* 0x0000000b1a077224 */ /* 0x000fe200078e0207 */
[----:B--2---:R-:W-:Y:S02]  /*1ad90*/  IABS R10, R15 ;  /* 0x0000000f000a7213 */ /* 0x004fe40000000000 */
[----:B---3--:R-:W-:Y:S02]  /*1ada0*/  IABS R11, R19 ;  /* 0x00000013000b7213 */ /* 0x008fe40000000000 */
[----:B------:R-:W2:Y:S01]  /*1adb0*/  LDL.LU R19, [R1+0x718] ;  /* 0x0007180001137983 */ /* 0x000ea20000300800 */
[----:B-----5:R-:W-:Y:S02]  /*1adc0*/  IABS R14, R14 ;  /* 0x0000000e000e7213 */ /* 0x020fe40000000000 */
[----:B----4-:R-:W-:-:S03]  /*1add0*/  IABS R12, R13 ;  /* 0x0000000d000c7213 */ /* 0x010fc60000000000 */
[----:B------:R-:W-:-:S04]  /*1ade0*/  IMAD.HI.U32 R15, R2, R14, RZ ;  /* 0x0000000e020f7227 */ /* 0x000fc800078e00ff */
[----:B0-----:R-:W-:Y:S02]  /*1adf0*/  IMAD.MOV.U32 R9, RZ, RZ, R12 ;  /* 0x000000ffff097224 */ /* 0x001fe400078e000c */
[----:B------:R-:W-:Y:S02]  /*1ae00*/  IMAD.MOV R15, RZ, RZ, -R15 ;  /* 0x000000ffff0f7224 */ /* 0x000fe400078e0a0f */
[----:B------:R-:W-:-:S04]  /*1ae10*/  IMAD.HI.U32 R13, R2, R9, RZ ;  /* 0x00000009020d7227 */ /* 0x000fc800078e00ff */
[----:B------:R-:W-:-:S04]  /*1ae20*/  IMAD.HI.U32 R12, R2, R10, RZ ;  /* 0x0000000a020c7227 */ /* 0x000fc800078e00ff */
[----:B------:R-:W-:Y:S02]  /*1ae30*/  IMAD R14, R26, R15, R14 ;  /* 0x0000000f1a0e7224 */ /* 0x000fe400078e020e */
[----:B------:R-:W-:-:S04]  /*1ae40*/  IMAD.HI.U32 R15, R2, R11, RZ ;  /* 0x0000000b020f7227 */ /* 0x000fc800078e00ff */
[----:B------:R-:W-:Y:S02]  /*1ae50*/  IMAD.MOV R13, RZ, RZ, -R13 ;  /* 0x000000ffff0d7224 */ /* 0x000fe400078e0a0d */
[----:B------:R-:W-:Y:S02]  /*1ae60*/  IMAD.MOV R12, RZ, RZ, -R12 ;  /* 0x000000ffff0c7224 */ /* 0x000fe400078e0a0c */
[----:B------:R-:W-:Y:S02]  /*1ae70*/  IMAD.MOV R15, RZ, RZ, -R15 ;  /* 0x000000ffff0f7224 */ /* 0x000fe400078e0a0f */
[C---:B------:R-:W-:Y:S02]  /*1ae80*/  IMAD R9, R26.reuse, R13, R9 ;  /* 0x0000000d1a097224 */ /* 0x040fe400078e0209 */
[----:B------:R-:W3:Y:S01]  /*1ae90*/  LDL.LU R13, [R1+0x6fc] ;  /* 0x0006fc00010d7983 */ /* 0x000ee20000300800 */
[C---:B------:R-:W-:Y:S02]  /*1aea0*/  IMAD R10, R26.reuse, R12, R10 ;  /* 0x0000000c1a0a7224 */ /* 0x040fe400078e020a */
[C---:B------:R-:W-:Y:S01]  /*1aeb0*/  IMAD R11, R26.reuse, R15, R11 ;  /* 0x0000000f1a0b7224 */ /* 0x040fe200078e020b */
[----:B------:R-:W4:Y:S04]  /*1aec0*/  LDL.LU R12, [R1+0x75c] ;  /* 0x00075c00010c7983 */ /* 0x000f280000300800 */
[----:B------:R-:W5:Y:S01]  /*1aed0*/  LDL R15, [R1+0x714] ;  /* 0x00071400010f7983 */ /* 0x000f620000100800 */
[----:B------:R-:W-:-:S02]  /*1aee0*/  ISETP.GT.U32.AND P2, PT, R26, R3, PT ;  /* 0x000000031a00720c */ /* 0x000fc40003f44070 */
[----:B------:R-:W-:-:S11]  /*1aef0*/  ISETP.GT.U32.AND P6, PT, R26, R4, PT ;  /* 0x000000041a00720c */ /* 0x000fd60003fc4070 */
[----:B------:R-:W-:-:S05]  /*1af00*/  @!P2 IMAD.IADD R3, R3, 0x1, -R26 ;  /* 0x000000010303a824 */ /* 0x000fca00078e0a1a */
[----:B------:R-:W-:Y:S01]  /*1af10*/  ISETP.GT.U32.AND P2, PT, R26, R3, PT ;  /* 0x000000031a00720c */ /* 0x000fe20003f44070 */
[----:B------:R-:W-:-:S04]  /*1af20*/  @!P6 IMAD.IADD R4, R4, 0x1, -R26 ;  /* 0x000000010404e824 */ /* 0x000fc800078e0a1a */
[----:B------:R-:W-:-:S05]  /*1af30*/  @!P4 IMAD.MOV R4, RZ, RZ, -R4 ;  /* 0x000000ffff04c224 */ /* 0x000fca00078e0a04 */
[----:B------:R0:W-:Y:S03]  /*1af40*/  STL [R1+0x2c4], R4 ;  /* 0x0002c40401007387 */ /* 0x0001e60000100800 */
[----:B------:R-:W-:-:S04]  /*1af50*/  @!P2 IMAD.IADD R3, R3, 0x1, -R26 ;  /* 0x000000010303a824 */ /* 0x000fc800078e0a1a */
[----:B0-----:R-:W-:-:S04]  /*1af60*/  IMAD.MOV.U32 R4, RZ, RZ, R3 ;  /* 0x000000ffff047224 */ /* 0x001fc800078e0003 */
[----:B------:R-:W-:-:S05]  /*1af70*/  @!P3 IMAD.MOV R4, RZ, RZ, -R4 ;  /* 0x000000ffff04b224 */ /* 0x000fca00078e0a04 */
[----:B------:R-:W-:Y:S04]  /*1af80*/  STL [R1+0x2c0], R4 ;  /* 0x0002c00401007387 */ /* 0x000fe80000100800 */
[----:B------:R-:W-:Y:S04]  /*1af90*/  STL [R1+0x5238], R21 ;  /* 0x0052381501007387 */ /* 0x000fe80000100800 */
[----:B------:R0:W-:Y:S04]  /*1afa0*/  STL [R1+0x523c], R18 ;  /* 0x00523c1201007387 */ /* 0x0001e80000100800 */
[----:B0-----:R-:W4:Y:S04]  /*1afb0*/  LDL.LU R18, [R1+0x700] ;  /* 0x0007000001127983 */ /* 0x001f280000300800 */
[----:B------:R-:W4:Y:S01]  /*1afc0*/  LDL.LU R21, [R1+0x704] ;  /* 0x0007040001157983 */ /* 0x000f220000300800 */
[----:B-----5:R-:W-:-:S03]  /*1afd0*/  IABS R3, R15 ;  /* 0x0000000f00037213 */ /* 0x020fc60000000000 */
[----:B------:R-:W5:Y:S01]  /*1afe0*/  LDL R15, [R1+0x71c] ;  /* 0x00071c00010f7983 */ /* 0x000f620000100800 */
[C---:B------:R-:W-:Y:S02]  /*1aff0*/  ISETP.GT.U32.AND P0, PT, R26.reuse, R0, PT ;  /* 0x000000001a00720c */ /* 0x040fe40003f04070 */
[C---:B------:R-:W-:Y:S02]  /*1b000*/  ISETP.GT.U32.AND P6, PT, R26.reuse, R8, PT ;  /* 0x000000081a00720c */ /* 0x040fe40003fc4070 */
[----:B------:R-:W-:-:S09]  /*1b010*/  ISETP.GT.U32.AND P2, PT, R26, R6, PT ;  /* 0x000000061a00720c */ /* 0x000fd20003f44070 */
[--C-:B------:R-:W-:Y:S01]  /*1b020*/  @!P0 IMAD.IADD R0, R0, 0x1, -R26.reuse ;  /* 0x0000000100008824 */ /* 0x100fe200078e0a1a */
[----:B------:R-:W-:Y:S01]  /*1b030*/  ISETP.GT.U32.AND P0, PT, R26, R7, PT ;  /* 0x000000071a00720c */ /* 0x000fe20003f04070 */
[--C-:B------:R-:W-:Y:S01]  /*1b040*/  @!P6 IMAD.IADD R8, R8, 0x1, -R26.reuse ;  /* 0x000000010808e824 */ /* 0x100fe200078e0a1a */
[----:B------:R-:W-:Y:S01]  /*1b050*/  ISETP.GT.U32.AND P6, PT, R26, R14, PT ;  /* 0x0000000e1a00720c */ /* 0x000fe20003fc4070 */
[----:B------:R-:W-:Y:S01]  /*1b060*/  @!P2 IMAD.IADD R6, R6, 0x1, -R26 ;  /* 0x000000010606a824 */ /* 0x000fe200078e0a1a */
[----:B------:R-:W-:-:S04]  /*1b070*/  ISETP.GT.U32.AND P2, PT, R26, R0, PT ;  /* 0x000000001a00720c */ /* 0x000fc80003f44070 */
[----:B------:R-:W-:-:S05]  /*1b080*/  ISETP.GT.U32.AND P4, PT, R26, R6, PT ;  /* 0x000000061a00720c */ /* 0x000fca0003f84070 */
[--C-:B------:R-:W-:Y:S01]  /*1b090*/  @!P0 IMAD.IADD R7, R7, 0x1, -R26.reuse ;  /* 0x0000000107078824 */ /* 0x100fe200078e0a1a */
[----:B-----5:R0:W-:Y:S04]  /*1b0a0*/  STL [R1+0x5234], R15 ;  /* 0x0052340f01007387 */ /* 0x0201e80000100800 */
[----:B0-----:R-:W5:Y:S01]  /*1b0b0*/  LDL.LU R15, [R1+0x708] ;  /* 0x00070800010f7983 */ /* 0x001f620000300800 */
[----:B------:R-:W-:Y:S01]  /*1b0c0*/  ISETP.GT.U32.AND P0, PT, R26, R8, PT ;  /* 0x000000081a00720c */ /* 0x000fe20003f04070 */
[--C-:B------:R-:W-:Y:S01]  /*1b0d0*/  @!P6 IMAD.IADD R14, R14, 0x1, -R26.reuse ;  /* 0x000000010e0ee824 */ /* 0x100fe200078e0a1a */
[----:B--2---:R-:W-:Y:S01]  /*1b0e0*/  IABS R4, R19 ;  /* 0x0000001300047213 */ /* 0x004fe20000000000 */
[----:B------:R-:W-:Y:S01]  /*1b0f0*/  @!P2 IMAD.IADD R0, R0, 0x1, -R26 ;  /* 0x000000010000a824 */ /* 0x000fe200078e0a1a */
[----:B------:R-:W-:-:S02]  /*1b100*/  ISETP.GT.U32.AND P2, PT, R26, R9, PT ;  /* 0x000000091a00720c */ /* 0x000fc40003f44070 */
[----:B------:R-:W-:Y:S01]  /*1b110*/  ISETP.GT.U32.AND P6, PT, R26, R14, PT ;  /* 0x0000000e1a00720c */ /* 0x000fe20003fc4070 */
[----:B------:R-:W-:Y:S01]  /*1b120*/  @!P4 IMAD.IADD R6, R6, 0x1, -R26 ;  /* 0x000000010606c824 */ /* 0x000fe200078e0a1a */
[----:B---3--:R-:W-:Y:S01]  /*1b130*/  ISETP.GE.AND P4, PT, R13, RZ, PT ;  /* 0x000000ff0d00720c */ /* 0x008fe20003f86270 */
[----:B------:R-:W-:-:S04]  /*1b140*/  IMAD.HI.U32 R13, R2, R4, RZ ;  /* 0x00000004020d7227 */ /* 0x000fc800078e00ff */
[--C-:B------:R-:W-:Y:S01]  /*1b150*/  @!P0 IMAD.IADD R8, R8, 0x1, -R26.reuse ;  /* 0x0000000108088824 */ /* 0x100fe200078e0a1a */
[C---:B------:R-:W-:Y:S01]  /*1b160*/  ISETP.GT.U32.AND P0, PT, R26.reuse, R10, PT ;  /* 0x0000000a1a00720c */ /* 0x040fe20003f04070 */
[----:B------:R4:W-:Y:S01]  /*1b170*/  STL [R1+0x5230], R19 ;  /* 0x0052301301007387 */ /* 0x0009e20000100800 */
[----:B------:R-:W-:Y:S01]  /*1b180*/  ISETP.GT.U32.AND P3, PT, R26, R7, PT ;  /* 0x000000071a00720c */ /* 0x000fe20003f64070 */
[----:B------:R-:W-:Y:S02]  /*1b190*/  IMAD.MOV R13, RZ, RZ, -R13 ;  /* 0x000000ffff0d7224 */ /* 0x000fe400078e0a0d */
[----:B------:R-:W-:Y:S02]  /*1b1a0*/  @!P6 IMAD.IADD R14, R14, 0x1, -R26 ;  /* 0x000000010e0ee824 */ /* 0x000fe400078e0a1a */
[----:B----4-:R-:W-:Y:S02]  /*1b1b0*/  IMAD.MOV.U32 R19, RZ, RZ, R12 ;  /* 0x000000ffff137224 */ /* 0x010fe400078e000c */
[----:B------:R-:W-:Y:S01]  /*1b1c0*/  IMAD.HI.U32 R12, R2, R3, RZ ;  /* 0x00000003020c7227 */ /* 0x000fe200078e00ff */
[----:B------:R-:W-:-:S02]  /*1b1d0*/  ISETP.GE.AND P6, PT, R18, RZ, PT ;  /* 0x000000ff1200720c */ /* 0x000fc40003fc6270 */
[----:B------:R-:W2:Y:S01]  /*1b1e0*/  LDL.LU R18, [R1+0x523c] ;  /* 0x00523c0001127983 */ /* 0x000ea20000300800 */
[----:B------:R-:W-:Y:S02]  /*1b1f0*/  IMAD.MOV R12, RZ, RZ, -R12 ;  /* 0x000000ffff0c7224 */ /* 0x000fe400078e0a0c */
[----:B------:R-:W-:Y:S02]  /*1b200*/  IMAD R4, R26, R13, R4 ;  /* 0x0000000d1a047224 */ /* 0x000fe400078e0204 */
[----:B------:R-:W-:Y:S02]  /*1b210*/  IMAD.MOV.U32 R13, RZ, RZ, R8 ;  /* 0x000000ffff0d7224 */ /* 0x000fe400078e0008 */
[----:B------:R-:W-:Y:S01]  /*1b220*/  @!P2 IMAD.IADD R9, R9, 0x1, -R26 ;  /* 0x000000010909a824 */ /* 0x000fe200078e0a1a */
[----:B------:R-:W-:Y:S01]  /*1b230*/  ISETP.GE.AND P2, PT, R21, RZ, PT ;  /* 0x000000ff1500720c */ /* 0x000fe20003f46270 */
[----:B------:R-:W-:Y:S01]  /*1b240*/  @!P5 IMAD.MOV R0, RZ, RZ, -R0 ;  /* 0x000000ffff00d224 */ /* 0x000fe200078e0a00 */
[----:B------:R-:W3:Y:S01]  /*1b250*/  LDL.LU R21, [R1+0x5238] ;  /* 0x0052380001157983 */ /* 0x000ee20000300800 */
[----:B------:R-:W-:-:S02]  /*1b260*/  @!P0 IMAD.IADD R10, R10, 0x1, -R26 ;  /* 0x000000010a0a8824 */ /* 0x000fc400078e0a1a */
[----:B------:R-:W-:Y:S02]  /*1b270*/  IMAD R3, R26, R12, R3 ;  /* 0x0000000c1a037224 */ /* 0x000fe400078e0203 */
[----:B------:R-:W-:Y:S02]  /*1b280*/  @!P1 IMAD.MOV R13, RZ, RZ, -R13 ;  /* 0x000000ffff0d9224 */ /* 0x000fe400078e0a0d */
[----:B------:R-:W-:Y:S02]  /*1b290*/  IMAD.MOV.U32 R8, RZ, RZ, R6 ;  /* 0x000000ffff087224 */ /* 0x000fe400078e0006 */
[----:B------:R-:W-:Y:S02]  /*1b2a0*/  @!P3 IMAD.IADD R7, R7, 0x1, -R26 ;  /* 0x000000010707b824 */ /* 0x000fe400078e0a1a */
[----:B------:R-:W-:Y:S01]  /*1b2b0*/  @!P4 IMAD.MOV R8, RZ, RZ, -R8 ;  /* 0x000000ffff08c224 */ /* 0x000fe200078e0a08 */
[----:B-----5:R-:W-:Y:S02]  /*1b2c0*/  ISETP.GE.AND P0, PT, R15, RZ, PT ;  /* 0x000000ff0f00720c */ /* 0x020fe40003f06270 */
[----:B------:R-:W4:Y:S04]  /*1b2d0*/  LDL.LU R15, [R1+0x5234] ;  /* 0x00523400010f7983 */ /* 0x000f280000300800 */
[----:B------:R-:W5:Y:S04]  /*1b2e0*/  LDL.LU R12, [R1+0x710] ;  /* 0x00071000010c7983 */ /* 0x000f680000300800 */
[----:B------:R0:W-:Y:S04]  /*1b2f0*/  STL [R1+0x2bc], R0 ;  /* 0x0002bc0001007387 */ /* 0x0001e80000100800 */
[----:B------:R-:W2:Y:S04]  /*1b300*/  LDL.LU R6, [R1+0x70c] ;  /* 0x00070c0001067983 */ /* 0x000ea80000300800 */
[----:B0-----:R-:W3:Y:S04]  /*1b310*/  LDL.LU R0, [R1+0x714] ;  /* 0x0007140001007983 */ /* 0x001ee80000300800 */
[----:B------:R0:W-:Y:S02]  /*1b320*/  STL [R1+0x2b8], R13 ;  /* 0x0002b80d01007387 */ /* 0x0001e40000100800 */
[----:B0-----:R-:W-:-:S02]  /*1b330*/  IMAD.MOV.U32 R13, RZ, RZ, R19 ;  /* 0x000000ffff0d7224 */ /* 0x001fc400078e0013 */
[----:B------:R-:W-:Y:S01]  /*1b340*/  IMAD.MOV.U32 R19, RZ, RZ, R7 ;  /* 0x000000ffff137224 */ /* 0x000fe200078e0007 */
[----:B------:R0:W-:Y:S03]  /*1b350*/  STL [R1+0x2b4], R8 ;  /* 0x0002b40801007387 */ /* 0x0001e60000100800 */
[----:B------:R-:W-:Y:S01]  /*1b360*/  @!P6 IMAD.MOV R19, RZ, RZ, -R19 ;  /* 0x000000ffff13e224 */ /* 0x000fe200078e0a13 */
[----:B0-----:R-:W4:Y:S04]  /*1b370*/  LDL.LU R8, [R1+0x71c] ;  /* 0x00071c0001087983 */ /* 0x001f280000300800 */
[----:B------:R0:W-:Y:S04]  /*1b380*/  STL [R1+0x2b0], R19 ;  /* 0x0002b01301007387 */ /* 0x0001e80000100800 */
[----:B0-----:R-:W2:Y:S01]  /*1b390*/  LDL.LU R19, [R1+0x5230] ;  /* 0x0052300001137983 */ /* 0x001ea20000300800 */
[----:B------:R-:W-:Y:S01]  /*1b3a0*/  ISETP.GT.U32.AND P3, PT, R26, R11, PT ;  /* 0x0000000b1a00720c */ /* 0x000fe20003f64070 */
[----:B------:R-:W-:-:S12]  /*1b3b0*/  IMAD.MOV.U32 R7, RZ, RZ, R14 ;  /* 0x000000ffff077224 */ /* 0x000fd800078e000e */
[--C-:B------:R-:W-:Y:S01]  /*1b3c0*/  @!P3 IMAD.IADD R11, R11, 0x1, -R26.reuse ;  /* 0x000000010b0bb824 */ /* 0x100fe200078e0a1a */
[C---:B------:R-:W-:Y:S01]  /*1b3d0*/  ISETP.GT.U32.AND P3, PT, R26.reuse, R9, PT ;  /* 0x000000091a00720c */ /* 0x040fe20003f64070 */
[----:B------:R-:W-:Y:S01]  /*1b3e0*/  @!P2 IMAD.MOV R7, RZ, RZ, -R7 ;  /* 0x000000ffff07a224 */ /* 0x000fe200078e0a07 */
[C---:B------:R-:W-:Y:S02]  /*1b3f0*/  ISETP.GT.U32.AND P1, PT, R26.reuse, R10, PT ;  /* 0x0000000a1a00720c */ /* 0x040fe40003f24070 */
[----:B------:R-:W-:Y:S02]  /*1b400*/  ISETP.GT.U32.AND P5, PT, R26, R11, PT ;  /* 0x0000000b1a00720c */ /* 0x000fe40003fa4070 */
[----:B------:R0:W-:Y:S07]  /*1b410*/  STL [R1+0x2ac], R7 ;  /* 0x0002ac0701007387 */ /* 0x0001ee0000100800 */
[----:B------:R-:W-:-:S02]  /*1b420*/  @!P3 IMAD.IADD R9, R9, 0x1, -R26 ;  /* 0x000000010909b824 */ /* 0x000fc400078e0a1a */
[--C-:B------:R-:W-:Y:S02]  /*1b430*/  @!P1 IMAD.IADD R10, R10, 0x1, -R26.reuse ;  /* 0x000000010a0a9824 */ /* 0x100fe400078e0a1a */
[----:B------:R-:W-:Y:S01]  /*1b440*/  @!P5 IMAD.IADD R11, R11, 0x1, -R26 ;  /* 0x000000010b0bd824 */ /* 0x000fe200078e0a1a */
[----:B-----5:R-:W-:Y:S02]  /*1b450*/  ISETP.GE.AND P3, PT, R12, RZ, PT ;  /* 0x000000ff0c00720c */ /* 0x020fe40003f66270 */
[----:B------:R-:W5:Y:S01]  /*1b460*/  LDL.LU R12, [R1+0x740] ;  /* 0x00074000010c7983 */ /* 0x000f620000300800 */
[----:B---3--:R-:W-:Y:S01]  /*1b470*/  ISETP.GE.AND P1, PT, R0, RZ, PT ;  /* 0x000000ff0000720c */ /* 0x008fe20003f26270 */
[----:B------:R-:W-:Y:S02]  /*1b480*/  IMAD.MOV.U32 R0, RZ, RZ, R13 ;  /* 0x000000ffff007224 */ /* 0x000fe400078e000d */
[----:B------:R-:W3:Y:S01]  /*1b490*/  LDL.LU R13, [R1+0x720] ;  /* 0x00072000010d7983 */ /* 0x000ee20000300800 */
[----:B--2---:R-:W-:-:S03]  /*1b4a0*/  ISETP.GE.AND P5, PT, R19, RZ, PT ;  /* 0x000000ff1300720c */ /* 0x004fc60003fa6270 */
[----:B------:R-:W2:Y:S01]  /*1b4b0*/  LDL.LU R19, [R1+0x724] ;  /* 0x0007240001137983 */ /* 0x000ea20000300800 */
[----:B------:R-:W-:Y:S02]  /*1b4c0*/  ISETP.GT.U32.AND P4, PT, R26, R3, PT ;  /* 0x000000031a00720c */ /* 0x000fe40003f84070 */
[----:B------:R-:W-:Y:S02]  /*1b4d0*/  ISETP.GE.AND P6, PT, R6, RZ, PT ;  /* 0x000000ff0600720c */ /* 0x000fe40003fc6270 */
[----:B------:R-:W-:Y:S01]  /*1b4e0*/  ISETP.GT.U32.AND P2, PT, R26, R4, PT ;  /* 0x000000041a00720c */ /* 0x000fe20003f44070 */
[----:B0-----:R-:W-:-:S08]  /*1b4f0*/  IMAD.MOV.U32 R7, RZ, RZ, R10 ;  /* 0x000000ffff077224 */ /* 0x001fd000078e000a */
[----:B------:R-:W-:Y:S01]  /*1b500*/  @!P4 IMAD.IADD R3, R3, 0x1, -R26 ;  /* 0x000000010303c824 */ /* 0x000fe200078e0a1a */
[----:B----4-:R-:W-:Y:S01]  /*1b510*/  ISETP.GE.AND P4, PT, R8, RZ, PT ;  /* 0x000000ff0800720c */ /* 0x010fe20003f86270 */
[----:B------:R-:W-:Y:S02]  /*1b520*/  IMAD.MOV.U32 R8, RZ, RZ, R9 ;  /* 0x000000ffff087224 */ /* 0x000fe400078e0009 */
[----:B------:R-:W-:Y:S02]  /*1b530*/  @!P6 IMAD.MOV R7, RZ, RZ, -R7 ;  /* 0x000000ffff07e224 */ /* 0x000fe400078e0a07 */
[----:B------:R-:W-:Y:S02]  /*1b540*/  @!P0 IMAD.MOV R8, RZ, RZ, -R8 ;  /* 0x000000ffff088224 */ /* 0x000fe400078e0a08 */
[----:B------:R-:W-:-:S03]  /*1b550*/  @!P2 IMAD.IADD R4, R4, 0x1, -R26 ;  /* 0x000000010404a824 */ /* 0x000fc600078e0a1a */
[----:B------:R-:W-:Y:S02]  /*1b560*/  STL [R1+0x2a8], R8 ;  /* 0x0002a80801007387 */ /* 0x000fe40000100800 */
[----:B------:R-:W-:Y:S02]  /*1b570*/  ISETP.GT.U32.AND P6, PT, R26, R4, PT ;  /* 0x000000041a00720c */ /* 0x000fe40003fc4070 */
[----:B------:R5:W-:Y:S01]  /*1b580*/  STL [R1+0x2a4], R7 ;  /* 0x0002a40701007387 */ /* 0x000be20000100800 */
[----:B------:R-:W-:-:S04]  /*1b590*/  IMAD.MOV.U32 R9, RZ, RZ, R11 ;  /* 0x000000ffff097224 */ /* 0x000fc800078e000b */
[----:B------:R-:W-:-:S06]  /*1b5a0*/  @!P3 IMAD.MOV R9, RZ, RZ, -R9 ;  /* 0x000000ffff09b224 */ /* 0x000fcc00078e0a09 */
[----:B------:R-:W-:Y:S01]  /*1b5b0*/  @!P6 IMAD.IADD R4, R4, 0x1, -R26 ;  /* 0x000000010404e824 */ /* 0x000fe200078e0a1a */
[----:B-----5:R-:W-:-:S05]  /*1b5c0*/  IABS R7, R12 ;  /* 0x0000000c00077213 */ /* 0x020fca0000000000 */
[----:B------:R-:W-:Y:S01]  /*1b5d0*/  IMAD.HI.U32 R11, R2, R7, RZ ;  /* 0x00000007020b7227 */ /* 0x000fe200078e00ff */
[----:B------:R-:W-:Y:S02]  /*1b5e0*/  ISETP.GE.AND P2, PT, R12, RZ, PT ;  /* 0x000000ff0c00720c */ /* 0x000fe40003f46270 */
[----:B------:R-:W4:Y:S01]  /*1b5f0*/  LDL R12, [R1+0x728] ;  /* 0x00072800010c7983 */ /* 0x000f220000100800 */
[----:B------:R-:W-:-:S03]  /*1b600*/  IMAD.MOV R11, RZ, RZ, -R11 ;  /* 0x000000ffff0b7224 */ /* 0x000fc600078e0a0b */
[----:B------:R-:W-:Y:S01]  /*1b610*/  STL [R1+0x2a0], R9 ;  /* 0x0002a00901007387 */ /* 0x000fe20000100800 */
[----:B------:R-:W-:-:S03]  /*1b620*/  IMAD R7, R26, R11, R7 ;  /* 0x0000000b1a077224 */ /* 0x000fc600078e0207 */
[----:B------:R-:W5:Y:S01]  /*1b630*/  LDL R11, [R1+0x744] ;  /* 0x00074400010b7983 */ /* 0x000f620000100800 */
[----:B--2---:R-:W-:Y:S02]  /*1b640*/  IABS R8, R19 ;  /* 0x0000001300087213 */ /* 0x004fe40000000000 */
[----:B------:R-:W-:Y:S02]  /*1b650*/  ISETP.GE.AND P6, PT, R19, RZ, PT ;  /* 0x000000ff1300720c */ /* 0x000fe40003fc6270 */
[----:B------:R-:W2:Y:S01]  /*1b660*/  LDL R19, [R1+0x730] ;  /* 0x0007300001137983 */ /* 0x000ea20000100800 */
[----:B------:R-:W-:-:S05]  /*1b670*/  IABS R15, R15 ;  /* 0x0000000f000f7213 */ /* 0x000fca0000000000 */
[----:B------:R-:W-:-:S04]  /*1b680*/  IMAD.HI.U32 R6, R2, R15, RZ ;  /* 0x0000000f02067227 */ /* 0x000fc800078e00ff */
[----:B------:R-:W-:-:S04]  /*1b690*/  IMAD.MOV R6, RZ, RZ, -R6 ;  /* 0x000000ffff067224 */ /* 0x000fc800078e0a06 */
[----:B------:R-:W-:-:S05]  /*1b6a0*/  IMAD R6, R26, R6, R15 ;  /* 0x000000061a067224 */ /* 0x000fca00078e020f */
[C---:B------:R-:W-:Y:S02]  /*1b6b0*/  ISETP.GT.U32.AND P3, PT, R26.reuse, R6, PT ;  /* 0x000000061a00720c */ /* 0x040fe40003f64070 */
[----:B------:R-:W-:Y:S01]  /*1b6c0*/  ISETP.GT.U32.AND P0, PT, R26, R3, PT ;  /* 0x000000031a00720c */ /* 0x000fe20003f04070 */
[----:B------:R-:W-:Y:S01]  /*1b6d0*/  IMAD.MOV.U32 R14, RZ, RZ, R0 ;  /* 0x000000ffff0e7224 */ /* 0x000fe200078e0000 */
[----:B---3--:R-:W-:-:S05]  /*1b6e0*/  IABS R0, R13 ;  /* 0x0000000d00007213 */ /* 0x008fca0000000000 */
[----:B------:R-:W-:-:S04]  /*1b6f0*/  IMAD.HI.U32 R10, R2, R0, RZ ;  /* 0x00000000020a7227 */ /* 0x000fc800078e00ff */
[----:B------:R-:W-:Y:S02]  /*1b700*/  @!P3 IMAD.IADD R6, R6, 0x1, -R26 ;  /* 0x000000010606b824 */ /* 0x000fe400078e0a1a */
[----:B------:R-:W-:-:S03]  /*1b710*/  IMAD.MOV R10, RZ, RZ, -R10 ;  /* 0x000000ffff0a7224 */ /* 0x000fc600078e0a0a */
[C---:B------:R-:W-:Y:S01]  /*1b720*/  ISETP.GT.U32.AND P3, PT, R26.reuse, R6, PT ;  /* 0x000000061a00720c */ /* 0x040fe20003f64070 */
[----:B------:R-:W-:Y:S02]  /*1b730*/  @!P0 IMAD.IADD R3, R3, 0x1, -R26 ;  /* 0x0000000103038824 */ /* 0x000fe400078e0a1a */
[----:B------:R-:W-:Y:S02]  /*1b740*/  IMAD R0, R26, R10, R0 ;  /* 0x0000000a1a007224 */ /* 0x000fe400078e0200 */
[----:B------:R-:W-:Y:S02]  /*1b750*/  IMAD.MOV.U32 R15, RZ, RZ, R14 ;  /* 0x000000ffff0f7224 */ /* 0x000fe400078e000e */
[----:B------:R-:W-:Y:S02]  /*1b760*/  IMAD.MOV.U32 R10, RZ, RZ, R3 ;  /* 0x000000ffff0a7224 */ /* 0x000fe400078e0003 */
[----:B------:R-:W-:Y:S02]  /*1b770*/  IMAD.MOV.U32 R14, RZ, RZ, R4 ;  /* 0x000000ffff0e7224 */ /* 0x000fe400078e0004 */
[----:B------:R-:W-:Y:S01]  /*1b780*/  @!P1 IMAD.MOV R10, RZ, RZ, -R10 ;  /* 0x000000ffff0a9224 */ /* 0x000fe200078e0a0a */
[----:B------:R-:W-:Y:S01]  /*1b790*/  ISETP.GE.AND P0, PT, R13, RZ, PT ;  /* 0x000000ff0d00720c */ /* 0x000fe20003f06270 */
[----:B------:R-:W-:-:S02]  /*1b7a0*/  @!P5 IMAD.MOV R14, RZ, RZ, -R14 ;  /* 0x000000ffff0ed224 */ /* 0x000fc400078e0a0e */
[----:B------:R-:W-:-:S04]  /*1b7b0*/  @!P3 IMAD.IADD R6, R6, 0x1, -R26 ;  /* 0x000000010606b824 */ /* 0x000fc800078e0a1a */
[----:B------:R-:W-:Y:S01]  /*1b7c0*/  @!P4 IMAD.MOV R6, RZ, RZ, -R6 ;  /* 0x000000ffff06c224 */ /* 0x000fe200078e0a06 */
[----:B----4-:R-:W-:Y:S02]  /*1b7d0*/  IABS R13, R12 ;  /* 0x0000000c000d7213 */ /* 0x010fe40000000000 */
[----:B------:R-:W3:Y:S04]  /*1b7e0*/  LDL R12, [R1+0x738] ;  /* 0x00073800010c7983 */ /* 0x000ee80000100800 */
[----:B------:R5:W-:Y:S04]  /*1b7f0*/  STL [R1+0x29c], R10 ;  /* 0x00029c0a01007387 */ /* 0x000be80000100800 */
[----:B------:R0:W-:Y:S01]  /*1b800*/  STL [R1+0x298], R14 ;  /* 0x0002980e01007387 */ /* 0x0001e20000100800 */
[----:B-----5:R-:W-:-:S03]  /*1b810*/  IABS R10, R11 ;  /* 0x0000000b000a7213 */ /* 0x020fc60000000000 */
[----:B0-----:R-:W4:Y:S01]  /*1b820*/  LDL.LU R14, [R1+0x74c] ;  /* 0x00074c00010e7983 */ /* 0x001f220000300800 */
[----:B--2---:R-:W-:-:S03]  /*1b830*/  IABS R4, R19 ;  /* 0x0000001300047213 */ /* 0x004fc60000000000 */
[----:B------:R-:W2:Y:S04]  /*1b840*/  LDL.LU R19, [R1+0x750] ;  /* 0x0007500001137983 */ /* 0x000ea80000300800 */
[----:B------:R-:W5:Y:S04]  /*1b850*/  LDL.LU R11, [R1+0x728] ;  /* 0x00072800010b7983 */ /* 0x000f680000300800 */
[----:B------:R0:W-:Y:S02]  /*1b860*/  STL [R1+0x294], R6 ;  /* 0x0002940601007387 */ /* 0x0001e40000100800 */
[----:B0-----:R-:W-:-:S02]  /*1b870*/  IMAD.MOV.U32 R6, RZ, RZ, R10 ;  /* 0x000000ffff067224 */ /* 0x001fc400078e000a */
[----:B------:R-:W3:Y:S01]  /*1b880*/  LDL R10, [R1+0x748] ;  /* 0x00074800010a7983 */ /* 0x000ee20000100800 */
[----:B------:R-:W-:-:S04]  /*1b890*/  IMAD.HI.U32 R9, R2, R8, RZ ;  /* 0x0000000802097227 */ /* 0x000fc800078e00ff */
[----:B------:R-:W-:-:S04]  /*1b8a0*/  IMAD.MOV R9, RZ, RZ, -R9 ;  /* 0x000000ffff097224 */ /* 0x000fc800078e0a09 */
[----:B------:R-:W-:-:S05]  /*1b8b0*/  IMAD R8, R26, R9, R8 ;  /* 0x000000091a087224 */ /* 0x000fca00078e0208 */
        /* <DEDUP_REMOVED lines=8> */
[----:B------:R-:W-:-:S12]  /*1b940*/  IMAD R4, R26, R3, R4 ;  /* 0x000000031a047224 */ /* 0x000fd800078e0204 */
[----:B------:R-:W-:Y:S01]  /*1b950*/  @!P4 IMAD.IADD R8, R8, 0x1, -R26 ;  /* 0x000000010808c824 */ /* 0x000fe200078e0a1a */
[----:B----4-:R0:W-:Y:S01]  /*1b960*/  STL [R1+0x522c], R14 ;  /* 0x00522c0e01007387 */ /* 0x0101e20000100800 */
[----:B-----5:R-:W-:Y:S02]  /*1b970*/  ISETP.GE.AND P4, PT, R11, RZ, PT ;  /* 0x000000ff0b00720c */ /* 0x020fe40003f86270 */
[----:B--2---:R-:W-:Y:S02]  /*1b980*/  IABS R11, R19 ;  /* 0x00000013000b7213 */ /* 0x004fe40000000000 */
[----:B---3--:R-:W-:Y:S02]  /*1b990*/  IABS R3, R10 ;  /* 0x0000000a00037213 */ /* 0x008fe40000000000 */
[----:B------:R-:W-:Y:S02]  /*1b9a0*/  IABS R10, R14 ;  /* 0x0000000e000a7213 */ /* 0x000fe40000000000 */
[----:B0-----:R-:W2:Y:S04]  /*1b9b0*/  LDL.LU R14, [R1+0x738] ;  /* 0x00073800010e7983 */ /* 0x001ea80000300800 */
[----:B------:R0:W-:Y:S04]  /*1b9c0*/  STL [R1+0x5228], R19 ;  /* 0x0052281301007387 */ /* 0x0001e80000100800 */
[----:B0-----:R-:W3:Y:S01]  /*1b9d0*/  LDL.LU R19, [R1+0x730] ;  /* 0x0007300001137983 */ /* 0x001ee20000300800 */
[----:B------:R-:W-:-:S02]  /*1b9e0*/  ISETP.GT.U32.AND P5, PT, R26, R0, PT ;  /* 0x000000001a00720c */ /* 0x000fc40003fa4070 */
[----:B------:R-:W-:Y:S02]  /*1b9f0*/  ISETP.GT.U32.AND P1, PT, R26, R7, PT ;  /* 0x000000071a00720c */ /* 0x000fe40003f24070 */
[----:B------:R-:W-:-:S09]  /*1ba00*/  IABS R12, R12 ;  /* 0x0000000c000c7213 */ /* 0x000fd20000000000 */
[----:B------:R-:W-:Y:S02]  /*1ba10*/  @!P5 IMAD.IADD R0, R0, 0x1, -R26 ;  /* 0x000000010000d824 */ /* 0x000fe400078e0a1a */
[----:B------:R-:W-:-:S03]  /*1ba20*/  IMAD.HI.U32 R9, R2, R12, RZ ;  /* 0x0000000c02097227 */ /* 0x000fc600078e00ff */
[C---:B------:R-:W-:Y:S01]  /*1ba30*/  ISETP.GT.U32.AND P3, PT, R26.reuse, R0, PT ;  /* 0x000000001a00720c */ /* 0x040fe20003f64070 */
[----:B------:R-:W-:Y:S02]  /*1ba40*/  @!P1 IMAD.IADD R7, R7, 0x1, -R26 ;  /* 0x0000000107079824 */ /* 0x000fe400078e0a1a */
[----:B------:R-:W-:Y:S01]  /*1ba50*/  IMAD.MOV R9, RZ, RZ, -R9 ;  /* 0x000000ffff097224 */ /* 0x000fe200078e0a09 */
[C---:B------:R-:W-:Y:S02]  /*1ba60*/  ISETP.GT.U32.AND P1, PT, R26.reuse, R13, PT ;  /* 0x0000000d1a00720c */ /* 0x040fe40003f24070 */
[C---:B------:R-:W-:Y:S01]  /*1ba70*/  ISETP.GT.U32.AND P5, PT, R26.reuse, R7, PT ;  /* 0x000000071a00720c */ /* 0x040fe20003fa4070 */
[----:B------:R-:W-:-:S06]  /*1ba80*/  IMAD R12, R26, R9, R12 ;  /* 0x000000091a0c7224 */ /* 0x000fcc00078e020c */
[----:B------:R-:W-:Y:S01]  /*1ba90*/  @!P3 IMAD.IADD R0, R0, 0x1, -R26 ;  /* 0x000000010000b824 */ /* 0x000fe200078e0a1a */
[----:B------:R-:W-:-:S03]  /*1baa0*/  ISETP.GT.U32.AND P3, PT, R26, R12, PT ;  /* 0x0000000c1a00720c */ /* 0x000fc60003f64070 */
[--C-:B------:R-:W-:Y:S02]  /*1bab0*/  @!P1 IMAD.IADD R13, R13, 0x1, -R26.reuse ;  /* 0x000000010d0d9824 */ /* 0x100fe400078e0a1a */
[----:B------:R-:W-:Y:S01]  /*1bac0*/  @!P5 IMAD.IADD R7, R7, 0x1, -R26 ;  /* 0x000000010707d824 */ /* 0x000fe200078e0a1a */
[C---:B------:R-:W-:Y:S02]  /*1bad0*/  ISETP.GT.U32.AND P5, PT, R26.reuse, R4, PT ;  /* 0x000000041a00720c */ /* 0x040fe40003fa4070 */
[----:B------:R-:W-:-:S05]  /*1bae0*/  ISETP.GT.U32.AND P1, PT, R26, R13, PT ;  /* 0x0000000d1a00720c */ /* 0x000fca0003f24070 */
[----:B------:R-:W-:-:S06]  /*1baf0*/  @!P3 IMAD.IADD R12, R12, 0x1, -R26 ;  /* 0x000000010c0cb824 */ /* 0x000fcc00078e0a1a */
[----:B------:R-:W-:Y:S02]  /*1bb00*/  @!P5 IMAD.IADD R4, R4, 0x1, -R26 ;  /* 0x000000010404d824 */ /* 0x000fe400078e0a1a */
[----:B------:R-:W-:Y:S02]  /*1bb10*/  @!P0 IMAD.MOV R0, RZ, RZ, -R0 ;  /* 0x000000ffff008224 */ /* 0x000fe400078e0a00 */
[----:B------:R-:W-:Y:S01]  /*1bb20*/  @!P1 IMAD.IADD R13, R13, 0x1, -R26 ;  /* 0x000000010d0d9824 */ /* 0x000fe200078e0a1a */
[----:B--2---:R-:W-:Y:S01]  /*1bb30*/  ISETP.GE.AND P3, PT, R14, RZ, PT ;  /* 0x000000ff0e00720c */ /* 0x004fe20003f66270 */
[----:B------:R-:W-:-:S04]  /*1bb40*/  IMAD.MOV.U32 R14, RZ, RZ, R7 ;  /* 0x000000ffff0e7224 */ /* 0x000fc800078e0007 */
[----:B------:R-:W-:Y:S01]  /*1bb50*/  @!P2 IMAD.MOV R14, RZ, RZ, -R14 ;  /* 0x000000ffff0ea224 */ /* 0x000fe200078e0a0e */
[----:B---3--:R-:W-:Y:S02]  /*1bb60*/  ISETP.GE.AND P5, PT, R19, RZ, PT ;  /* 0x000000ff1300720c */ /* 0x008fe40003fa6270 */
[----:B------:R-:W2:Y:S04]  /*1bb70*/  LDL.LU R19, [R1+0x748] ;  /* 0x0007480001137983 */ /* 0x000ea80000300800 */
[----:B------:R0:W-:Y:S04]  /*1bb80*/  STL [R1+0x290], R14 ;  /* 0x0002900e01007387 */ /* 0x0001e80000100800 */
[----:B------:R1:W-:Y:S01]  /*1bb90*/  STL [R1+0x28c], R0 ;  /* 0x00028c0001007387 */ /* 0x0003e20000100800 */
[----:B0-----:R-:W-:-:S03]  /*1bba0*/  IMAD.MOV.U32 R14, RZ, RZ, R8 ;  /* 0x000000ffff0e7224 */ /* 0x001fc600078e0008 */
[----:B------:R-:W3:Y:S01]  /*1bbb0*/  LDL.LU R8, [R1+0x744] ;  /* 0x0007440001087983 */ /* 0x000ee20000300800 */
[----:B------:R-:W-:Y:S02]  /*1bbc0*/  @!P6 IMAD.MOV R14, RZ, RZ, -R14 ;  /* 0x000000ffff0ee224 */ /* 0x000fe400078e0a0e */
[----:B-1----:R-:W-:Y:S02]  /*1bbd0*/  IMAD.MOV.U32 R0, RZ, RZ, R13 ;  /* 0x000000ffff007224 */ /* 0x002fe400078e000d */
[----:B------:R-:W4:Y:S04]  /*1bbe0*/  LDL.LU R13, [R1+0x760] ;  /* 0x00076000010d7983 */ /* 0x000f280000300800 */
[----:B------:R0:W-:Y:S04]  /*1bbf0*/  STL [R1+0x288], R14 ;  /* 0x0002880e01007387 */ /* 0x0001e80000100800 */
[----:B0-----:R-:W5:Y:S01]  /*1bc00*/  LDL.LU R14, [R1+0x522c] ;  /* 0x00522c00010e7983 */ /* 0x001f620000300800 */
[----:B------:R-:W-:-:S04]  /*1bc10*/  IMAD.HI.U32 R9, R2, R6, RZ ;  /* 0x0000000602097227 */ /* 0x000fc800078e00ff */
[----:B------:R-:W-:-:S04]  /*1bc20*/  IMAD.MOV R9, RZ, RZ, -R9 ;  /* 0x000000ffff097224 */ /* 0x000fc800078e0a09 */
[----:B------:R-:W-:-:S05]  /*1bc30*/  IMAD R6, R26, R9, R6 ;  /* 0x000000091a067224 */ /* 0x000fca00078e0206 */
[----:B------:R-:W-:-:S13]  /*1bc40*/  ISETP.GT.U32.AND P1, PT, R26, R6, PT ;  /* 0x000000061a00720c */ /* 0x000fda0003f24070 */
[----:B------:R-:W-:Y:S01]  /*1bc50*/  @!P1 IMAD.IADD R6, R6, 0x1, -R26 ;  /* 0x0000000106069824 */ /* 0x000fe200078e0a1a */
[----:B------:R-:W-:-:S04]  /*1bc60*/  ISETP.GT.U32.AND P1, PT, R26, R4, PT ;  /* 0x000000041a00720c */ /* 0x000fc80003f24070 */
[----:B------:R-:W-:Y:S01]  /*1bc70*/  ISETP.GT.U32.AND P0, PT, R26, R6, PT ;  /* 0x000000061a00720c */ /* 0x000fe20003f04070 */
[----:B------:R-:W-:-:S08]  /*1bc80*/  @!P4 IMAD.MOV R0, RZ, RZ, -R0 ;  /* 0x000000ffff00c224 */ /* 0x000fd000078e0a00 */
[--C-:B------:R-:W-:Y:S01]  /*1bc90*/  @!P1 IMAD.IADD R4, R4, 0x1, -R26.reuse ;  /* 0x0000000104049824 */ /* 0x100fe200078e0a1a */
[----:B------:R-:W-:Y:S03]  /*1bca0*/  STL [R1+0x284], R0 ;  /* 0x0002840001007387 */ /* 0x000fe60000100800 */
[----:B------:R-:W-:Y:S01]  /*1bcb0*/  @!P0 IMAD.IADD R6, R6, 0x1, -R26 ;  /* 0x0000000106068824 */ /* 0x000fe200078e0a1a */
[----:B--2---:R-:W-:Y:S01]  /*1bcc0*/  ISETP.GE.AND P1, PT, R19, RZ, PT ;  /* 0x000000ff1300720c */ /* 0x004fe20003f26270 */
[----:B------:R-:W-:-:S04]  /*1bcd0*/  IMAD.MOV.U32 R19, RZ, RZ, R4 ;  /* 0x000000ffff137224 */ /* 0x000fc800078e0004 */
[----:B------:R-:W-:Y:S01]  /*1bce0*/  @!P5 IMAD.MOV R19, RZ, RZ, -R19 ;  /* 0x000000ffff13d224 */ /* 0x000fe200078e0a13 */
[----:B-----5:R-:W-:Y:S02]  /*1bcf0*/  ISETP.GE.AND P0, PT, R14, RZ, PT ;  /* 0x000000ff0e00720c */ /* 0x020fe40003f06270 */
[----:B------:R-:W2:Y:S04]  /*1bd00*/  LDL.LU R14, [R1+0x768] ;  /* 0x00076800010e7983 */ /* 0x000ea80000300800 */
[----:B------:R0:W-:Y:S04]  /*1bd10*/  STL [R1+0x270], R19 ;  /* 0x0002701301007387 */ /* 0x0001e80000100800 */
[----:B0-----:R-:W5:Y:S01]  /*1bd20*/  LDL.LU R19, [R1+0x5228] ;  /* 0x0052280001137983 */ /* 0x001f620000300800 */
[----:B------:R-:W-:-:S04]  /*1bd30*/  IMAD.HI.U32 R9, R2, R3, RZ ;  /* 0x0000000302097227 */ /* 0x000fc800078e00ff */
[----:B------:R-:W-:Y:S01]  /*1bd40*/  IMAD.MOV R9, RZ, RZ, -R9 ;  /* 0x000000ffff097224 */ /* 0x000fe200078e0a09 */
[----:B------:R-:W-:-:S03]  /*1bd50*/  ISETP.GT.U32.AND P2, PT, R26, R12, PT ;  /* 0x0000000c1a00720c */ /* 0x000fc60003f44070 */
[----:B------:R-:W-:Y:S02]  /*1bd60*/  IMAD R3, R26, R9, R3 ;  /* 0x000000091a037224 */ /* 0x000fe400078e0203 */
[----:B------:R-:W-:-:S04]  /*1bd70*/  IMAD.HI.U32 R9, R2, R10, RZ ;  /* 0x0000000a02097227 */ /* 0x000fc800078e00ff */
[----:B------:R-:W-:Y:S02]  /*1bd80*/  IMAD.MOV R9, RZ, RZ, -R9 ;  /* 0x000000ffff097224 */ /* 0x000fe400078e0a09 */
[----:B------:R-:W-:-:S04]  /*1bd90*/  IMAD.HI.U32 R7, R2, R11, RZ ;  /* 0x0000000b02077227 */ /* 0x000fc800078e00ff */
[----:B------:R-:W-:Y:S01]  /*1bda0*/  IMAD R0, R26, R9, R10 ;  /* 0x000000091a007224 */ /* 0x000fe200078e020a */
[----:B------:R-:W-:Y:S01]  /*1bdb0*/  IABS R9, R15 ;  /* 0x0000000f00097213 */ /* 0x000fe20000000000 */
[----:B------:R-:W-:Y:S02]  /*1bdc0*/  IMAD.MOV R7, RZ, RZ, -R7 ;  /* 0x000000ffff077224 */ /* 0x000fe400078e0a07 */
[----:B------:R-:W-:Y:S01]  /*1bdd0*/  @!P2 IMAD.IADD R12, R12, 0x1, -R26 ;  /* 0x000000010c0ca824 */ /* 0x000fe200078e0a1a */
[C---:B------:R-:W-:Y:S01]  /*1bde0*/  ISETP.GT.U32.AND P2, PT, R26.reuse, R0, PT ;  /* 0x000000001a00720c */ /* 0x040fe20003f44070 */
[----:B------:R-:W-:Y:S01]  /*1bdf0*/  IMAD R11, R26, R7, R11 ;  /* 0x000000071a0b7224 */ /* 0x000fe200078e020b */
[----:B---3--:R-:W-:Y:S01]  /*1be00*/  ISETP.GE.AND P6, PT, R8, RZ, PT ;  /* 0x000000ff0800720c */ /* 0x008fe20003fc6270 */
[----:B------:R-:W-:-:S04]  /*1be10*/  IMAD.HI.U32 R7, R2, R9, RZ ;  /* 0x0000000902077227 */ /* 0x000fc800078e00ff */
[----:B------:R-:W-:Y:S01]  /*1be20*/  IMAD.MOV R7, RZ, RZ, -R7 ;  /* 0x000000ffff077224 */ /* 0x000fe200078e0a07 */
[----:B------:R-:W-:-:S03]  /*1be30*/  IABS R10, R18 ;  /* 0x00000012000a7213 */ /* 0x000fc60000000000 */
[----:B------:R-:W-:Y:S02]  /*1be40*/  IMAD R9, R26, R7, R9 ;  /* 0x000000071a097224 */ /* 0x000fe400078e0209 */
[----:B------:R-:W-:Y:S02]  /*1be50*/  IMAD.MOV.U32 R7, RZ, RZ, R18 ;  /* 0x000000ffff077224 */ /* 0x000fe400078e0012 */
[----:B------:R-:W-:Y:S02]  /*1be60*/  IMAD.MOV.U32 R18, RZ, RZ, R6 ;  /* 0x000000ffff127224 */ /* 0x000fe400078e0006 */
[----:B------:R-:W-:Y:S02]  /*1be70*/  @!P3 IMAD.MOV R12, RZ, RZ, -R12 ;  /* 0x000000ffff0cb224 */ /* 0x000fe400078e0a0c */
[----:B------:R-:W-:Y:S02]  /*1be80*/  @!P2 IMAD.IADD R0, R0, 0x1, -R26 ;  /* 0x000000010000a824 */ /* 0x000fe400078e0a1a */
[----:B------:R-:W-:Y:S01]  /*1be90*/  @!P6 IMAD.MOV R18, RZ, RZ, -R18 ;  /* 0x000000ffff12e224 */ /* 0x000fe200078e0a12 */
[----:B-----5:R-:W-:-:S02]  /*1bea0*/  ISETP.GE.AND P2, PT, R19, RZ, PT ;  /* 0x000000ff1300720c */ /* 0x020fc40003f46270 */
[----:B------:R-:W3:Y:S04]  /*1beb0*/  LDL.LU R19, [R1+0x790] ;  /* 0x0007900001137983 */ /* 0x000ee80000300800 */
[----:B------:R0:W-:Y:S02]  /*1bec0*/  STL [R1+0x274], R12 ;  /* 0x0002740c01007387 */ /* 0x0001e40000100800 */
[----:B0-----:R-:W-:Y:S02]  /*1bed0*/  IMAD.MOV.U32 R12, RZ, RZ, R15 ;  /* 0x000000ffff0c7224 */ /* 0x001fe400078e000f */
[----:B------:R-:W5:Y:S04]  /*1bee0*/  LDL R15, [R1+0x798] ;  /* 0x00079800010f7983 */ /* 0x000f680000100800 */
[----:B------:R0:W-:Y:S04]  /*1bef0*/  STL [R1+0x278], R18 ;  /* 0x0002781201007387 */ /* 0x0001e80000100800 */
[----:B0-----:R-:W4:Y:S01]  /*1bf00*/  LDL R18, [R1+0x79c] ;  /* 0x00079c0001127983 */ /* 0x001f220000100800 */
[----:B------:R-:W-:-:S13]  /*1bf10*/  ISETP.GT.U32.AND P4, PT, R26, R3, PT ;  /* 0x000000031a00720c */ /* 0x000fda0003f84070 */
[----:B------:R-:W-:Y:S01]  /*1bf20*/  @!P4 IMAD.IADD R3, R3, 0x1, -R26 ;  /* 0x000000010303c824 */ /* 0x000fe200078e0a1a */
[----:B------:R-:W-:-:S04]  /*1bf30*/  ISETP.GT.U32.AND P4, PT, R26, R11, PT ;  /* 0x0000000b1a00720c */ /* 0x000fc80003f84070 */
[----:B------:R-:W-:-:S09]  /*1bf40*/  ISETP.GT.U32.AND P5, PT, R26, R3, PT ;  /* 0x000000031a00720c */ /* 0x000fd20003fa4070 */
[----:B------:R-:W-:Y:S01]  /*1bf50*/  @!P4 IMAD.IADD R11, R11, 0x1, -R26 ;  /* 0x000000010b0bc824 */ /* 0x000fe200078e0a1a */
[----:B------:R-:W-:-:S03]  /*1bf60*/  ISETP.GT.U32.AND P4, PT, R26, R0, PT ;  /* 0x000000001a00720c */ /* 0x000fc60003f84070 */
[----:B------:R-:W-:Y:S02]  /*1bf70*/  @!P5 IMAD.IADD R3, R3, 0x1, -R26 ;  /* 0x000000010303d824 */ /* 0x000fe400078e0a1a */
[----:B------:R-:W-:Y:S02]  /*1bf80*/  IMAD.MOV.U32 R6, RZ, RZ, R7 ;  /* 0x000000ffff067224 */ /* 0x000fe400078e0007 */
[----:B------:R-:W-:-:S06]  /*1bf90*/  IMAD.MOV.U32 R7, RZ, RZ, R3 ;  /* 0x000000ffff077224 */ /* 0x000fcc00078e0003 */
[----:B------:R-:W-:Y:S02]  /*1bfa0*/  @!P4 IMAD.IADD R0, R0, 0x1, -R26 ;  /* 0x000000010000c824 */ /* 0x000fe400078e0a1a */
[----:B------:R-:W-:Y:S02]  /*1bfb0*/  @!P1 IMAD.MOV R7, RZ, RZ, -R7 ;  /* 0x000000ffff079224 */ /* 0x000fe400078e0a07 */
[----:B------:R-:W-:-:S03]  /*1bfc0*/  @!P0 IMAD.MOV R0, RZ, RZ, -R0 ;  /* 0x000000ffff008224 */ /* 0x000fc600078e0a00 */
[----:B------:R2:W-:Y:S04]  /*1bfd0*/  STL [R1+0x27c], R7 ;  /* 0x00027c0701007387 */ /* 0x0005e80000100800 */
[----:B------:R0:W-:Y:S01]  /*1bfe0*/  STL [R1+0x280], R0 ;  /* 0x0002800001007387 */ /* 0x0001e20000100800 */
[----:B----4-:R-:W-:-:S03]  /*1bff0*/  IABS R3, R18 ;  /* 0x0000001200037213 */ /* 0x010fc60000000000 */
[----:B------:R-:W4:Y:S01]  /*1c000*/  LDL R18, [R1+0x7a0] ;  /* 0x0007a00001127983 */ /* 0x000f220000100800 */
[----:B------:R-:W-:-:S04]  /*1c010*/  IMAD.HI.U32 R4, R2, R10, RZ ;  /* 0x0000000a02047227 */ /* 0x000fc800078e00ff */
[----:B------:R-:W-:-:S04]  /*1c020*/  IMAD.MOV R4, RZ, RZ, -R4 ;  /* 0x000000ffff047224 */ /* 0x000fc800078e0a04 */
[C---:B------:R-:W-:Y:S01]  /*1c030*/  IMAD R10, R26.reuse, R4, R10 ;  /* 0x000000041a0a7224 */ /* 0x040fe200078e020a */
[----:B------:R-:W-:-:S04]  /*1c040*/  ISETP.GT.U32.AND P4, PT, R26, R9, PT ;  /* 0x000000091a00720c */ /* 0x000fc80003f84070 */
[----:B------:R-:W-:Y:S02]  /*1c050*/  ISETP.GT.U32.AND P5, PT, R26, R10, PT ;  /* 0x0000000a1a00720c */ /* 0x000fe40003fa4070 */
[----:B------:R-:W-:-:S07]  /*1c060*/  IABS R8, R13 ;  /* 0x0000000d00087213 */ /* 0x000fce0000000000 */
[----:B------:R-:W-:-:S04]  /*1c070*/  @!P4 IMAD.IADD R9, R9, 0x1, -R26 ;  /* 0x000000010909c824 */ /* 0x000fc800078e0a1a */
[----:B------:R-:W-:Y:S01]  /*1c080*/  @!P5 IMAD.IADD R10, R10, 0x1, -R26 ;  /* 0x000000010a0ad824 */ /* 0x000fe200078e0a1a */
[----:B------:R-:W-:-:S04]  /*1c090*/  ISETP.GT.U32.AND P4, PT, R26, R9, PT ;  /* 0x000000091a00720c */ /* 0x000fc80003f84070 */
[----:B------:R-:W-:Y:S01]  /*1c0a0*/  ISETP.GT.U32.AND P0, PT, R26, R10, PT ;  /* 0x0000000a1a00720c */ /* 0x000fe20003f04070 */
[----:B------:R-:W-:Y:S01]  /*1c0b0*/  IMAD.HI.U32 R4, R2, R8, RZ ;  /* 0x0000000802047227 */ /* 0x000fe200078e00ff */
[----:B------:R-:W-:Y:S02]  /*1c0c0*/  ISETP.GE.AND P6, PT, R6, RZ, PT ;  /* 0x000000ff0600720c */ /* 0x000fe40003fc6270 */
[----:B---3--:R-:W-:Y:S01]  /*1c0d0*/  IABS R6, R19 ;  /* 0x0000001300067213 */ /* 0x008fe20000000000 */
[----:B------:R-:W-:Y:S01]  /*1c0e0*/  IMAD.MOV R4, RZ, RZ, -R4 ;  /* 0x000000ffff047224 */ /* 0x000fe200078e0a04 */
[----:B--2---:R-:W-:-:S03]  /*1c0f0*/  IABS R7, R14 ;  /* 0x0000000e00077213 */ /* 0x004fc60000000000 */
[----:B------:R-:W-:Y:S01]  /*1c100*/  IMAD R8, R26, R4, R8 ;  /* 0x000000041a087224 */ /* 0x000fe200078e0208 */
[----:B-----5:R-:W-:Y:S01]  /*1c110*/  IABS R4, R15 ;  /* 0x0000000f00047213 */ /* 0x020fe20000000000 */
[----:B0-----:R-:W-:Y:S01]  /*1c120*/  IMAD.HI.U32 R0, R2, R6, RZ ;  /* 0x0000000602007227 */ /* 0x001fe200078e00ff */
[----:B------:R-:W2:Y:S03]  /*1c130*/  LDL R15, [R1+0x7a8] ;  /* 0x0007a800010f7983 */ /* 0x000ea60000100800 */
[--C-:B------:R-:W-:Y:S01]  /*1c140*/  @!P0 IMAD.IADD R10, R10, 0x1, -R26.reuse ;  /* 0x000000010a0a8824 */ /* 0x100fe200078e0a1a */
[----:B------:R-:W-:Y:S01]  /*1c150*/  ISETP.GE.AND P0, PT, R14, RZ, PT ;  /* 0x000000ff0e00720c */ /* 0x000fe20003f06270 */
[----:B------:R-:W-:Y:S01]  /*1c160*/  @!P4 IMAD.IADD R9, R9, 0x1, -R26 ;  /* 0x000000010909c824 */ /* 0x000fe200078e0a1a */
[----:B------:R-:W3:Y:S01]  /*1c170*/  LDL R14, [R1+0x7b8] ;  /* 0x0007b800010e7983 */ /* 0x000ee20000100800 */
[----:B------:R-:W-:-:S03]  /*1c180*/  IMAD.MOV R0, RZ, RZ, -R0 ;  /* 0x000000ffff007224 */ /* 0x000fc600078e0a00 */
[----:B------:R0:W-:Y:S01]  /*1c190*/  STL [R1+0x5224], R9 ;  /* 0x0052240901007387 */ /* 0x0001e20000100800 */
[----:B------:R-:W-:-:S03]  /*1c1a0*/  IMAD R6, R26, R0, R6 ;  /* 0x000000001a067224 */ /* 0x000fc600078e0206 */
[----:B0-----:R-:W5:Y:S01]  /*1c1b0*/  LDL R9, [R1+0x7a4] ;  /* 0x0007a40001097983 */ /* 0x001f620000100800 */
[C---:B------:R-:W-:Y:S02]  /*1c1c0*/  ISETP.GT.U32.AND P3, PT, R26.reuse, R11, PT ;  /* 0x0000000b1a00720c */ /* 0x040fe40003f64070 */
[----:B----4-:R-:W-:Y:S01]  /*1c1d0*/  IABS R0, R18 ;  /* 0x0000001200007213 */ /* 0x010fe20000000000 */
[----:B------:R-:W-:Y:S02]  /*1c1e0*/  IMAD.MOV.U32 R18, RZ, RZ, R16 ;  /* 0x000000ffff127224 */ /* 0x000fe400078e0010 */
[----:B------:R-:W4:Y:S08]  /*1c1f0*/  LDL R16, [R1+0x7bc] ;  /* 0x0007bc0001107983 */ /* 0x000f300000100800 */
[----:B------:R-:W-:Y:S01]  /*1c200*/  @!P3 IMAD.IADD R11, R11, 0x1, -R26 ;  /* 0x000000010b0bb824 */ /* 0x000fe200078e0a1a */
[----:B------:R-:W-:-:S02]  /*1c210*/  ISETP.GT.U32.AND P3, PT, R26, R8, PT ;  /* 0x000000081a00720c */ /* 0x000fc40003f64070 */
[----:B------:R-:W-:Y:S01]  /*1c220*/  ISETP.GE.AND P1, PT, R12, RZ, PT ;  /* 0x000000ff0c00720c */ /* 0x000fe20003f26270 */
[----:B------:R-:W-:-:S10]  /*1c230*/  IMAD.HI.U32 R12, R2, R7, RZ ;  /* 0x00000007020c7227 */ /* 0x000fd400078e00ff */
[----:B------:R-:W-:-:S05]  /*1c240*/  @!P3 IMAD.IADD R8, R8, 0x1, -R26 ;  /* 0x000000010808b824 */ /* 0x000fca00078e0a1a */
[----:B------:R-:W-:Y:S01]  /*1c250*/  ISETP.GT.U32.AND P3, PT, R26, R8, PT ;  /* 0x000000081a00720c */ /* 0x000fe20003f64070 */
[----:B------:R-:W-:-:S04]  /*1c260*/  IMAD.MOV R12, RZ, RZ, -R12 ;  /* 0x000000ffff0c7224 */ /* 0x000fc800078e0a0c */
[----:B------:R-:W-:Y:S01]  /*1c270*/  IMAD R7, R26, R12, R7 ;  /* 0x0000000c1a077224 */ /* 0x000fe200078e0207 */
[----:B------:R-:W-:Y:S01]  /*1c280*/  ISETP.GE.AND P5, PT, R13, RZ, PT ;  /* 0x000000ff0d00720c */ /* 0x000fe20003fa6270 */
[----:B------:R-:W-:-:S03]  /*1c290*/  IMAD.HI.U32 R13, R2, R4, RZ ;  /* 0x00000004020d7227 */ /* 0x000fc600078e00ff */
[----:B------:R-:W-:-:S03]  /*1c2a0*/  ISETP.GT.U32.AND P4, PT, R26, R7, PT ;  /* 0x000000071a00720c */ /* 0x000fc60003f84070 */
[----:B------:R-:W-:Y:S01]  /*1c2b0*/  @!P3 IMAD.IADD R8, R8, 0x1, -R26 ;  /* 0x000000010808b824 */ /* 0x000fe200078e0a1a */
[----:B------:R-:W-:Y:S01]  /*1c2c0*/  ISETP.GT.U32.AND P3, PT, R26, R6, PT ;  /* 0x000000061a00720c */ /* 0x000fe20003f64070 */
[----:B------:R-:W-:Y:S02]  /*1c2d0*/  IMAD.MOV R13, RZ, RZ, -R13 ;  /* 0x000000ffff0d7224 */ /* 0x000fe400078e0a0d */
[----:B------:R-:W-:-:S04]  /*1c2e0*/  IMAD.HI.U32 R12, R2, R3, RZ ;  /* 0x00000003020c7227 */ /* 0x000fc800078e00ff */
[----:B------:R-:W-:Y:S01]  /*1c2f0*/  IMAD R4, R26, R13, R4 ;  /* 0x0000000d1a047224 */ /* 0x000fe200078e0204 */
[----:B--2---:R-:W-:Y:S01]  /*1c300*/  IABS R13, R15 ;  /* 0x0000000f000d7213 */ /* 0x004fe20000000000 */
[----:B------:R-:W-:-:S04]  /*1c310*/  @!P4 IMAD.IADD R7, R7, 0x1, -R26 ;  /* 0x000000010707c824 */ /* 0x000fc800078e0a1a */
[----:B------:R-:W-:Y:S01]  /*1c320*/  @!P3 IMAD.IADD R6, R6, 0x1, -R26 ;  /* 0x000000010606b824 */ /* 0x000fe200078e0a1a */
[----:B---3--:R-:W-:Y:S01]  /*1c330*/  IABS R14, R14 ;  /* 0x0000000e000e7213 */ /* 0x008fe20000000000 */
[----:B------:R-:W-:Y:S01]  /*1c340*/  IMAD.MOV R12, RZ, RZ, -R12 ;  /* 0x000000ffff0c7224 */ /* 0x000fe200078e0a0c */
[----:B------:R-:W-:Y:S01]  /*1c350*/  ISETP.GT.U32.AND P4, PT, R26, R4, PT ;  /* 0x000000041a00720c */ /* 0x000fe20003f84070 */
[----:B------:R-:W-:Y:S01]  /*1c360*/  IMAD.HI.U32 R15, R2, R0, RZ ;  /* 0x00000000020f7227 */ /* 0x000fe200078e00ff */
[----:B------:R0:W-:Y:S03]  /*1c370*/  STL [R1+0x5220], R6 ;  /* 0x0052200601007387 */ /* 0x0001e60000100800 */
[----:B------:R-:W-:Y:S02]  /*1c380*/  IMAD R3, R26, R12, R3 ;  /* 0x0000000c1a037224 */ /* 0x000fe400078e0203 */
[----:B------:R-:W-:-:S02]  /*1c390*/  IMAD.MOV R15, RZ, RZ, -R15 ;  /* 0x000000ffff0f7224 */ /* 0x000fc400078e0a0f */
[----:B0-----:R-:W-:Y:S01]  /*1c3a0*/  IMAD.MOV.U32 R6, RZ, RZ, R18 ;  /* 0x000000ffff067224 */ /* 0x001fe200078e0012 */
[----:B-----5:R-:W-:Y:S01]  /*1c3b0*/  IABS R12, R9 ;  /* 0x00000009000c7213 */ /* 0x020fe20000000000 */
[----:B------:R-:W-:-:S04]  /*1c3c0*/  IMAD.HI.U32 R18, R2, R14, RZ ;  /* 0x0000000e02127227 */ /* 0x000fc800078e00ff */
[C---:B------:R-:W-:Y:S02]  /*1c3d0*/  IMAD R0, R26.reuse, R15, R0 ;  /* 0x0000000f1a007224 */ /* 0x040fe400078e0200 */
[----:B------:R-:W-:Y:S02]  /*1c3e0*/  IMAD.MOV R18, RZ, RZ, -R18 ;  /* 0x000000ffff127224 */ /* 0x000fe400078e0a12 */
[----:B------:R-:W-:Y:S02]  /*1c3f0*/  IMAD.MOV.U32 R9, RZ, RZ, R17 ;  /* 0x000000ffff097224 */ /* 0x000fe400078e0011 */
[----:B------:R-:W-:Y:S02]  /*1c400*/  IMAD R14, R26, R18, R14 ;  /* 0x000000121a0e7224 */ /* 0x000fe400078e020e */
[----:B------:R-:W-:Y:S02]  /*1c410*/  @!P4 IMAD.IADD R4, R4, 0x1, -R26 ;  /* 0x000000010404c824 */ /* 0x000fe400078e0a1a */
[----:B------:R-:W-:-:S02]  /*1c420*/  IMAD.MOV.U32 R18, RZ, RZ, R9 ;  /* 0x000000ffff127224 */ /* 0x000fc400078e0009 */
[----:B------:R-:W-:Y:S01]  /*1c430*/  IMAD.MOV.U32 R9, RZ, RZ, R11 ;  /* 0x000000ffff097224 */ /* 0x000fe200078e000b */
[----:B------:R0:W-:Y:S03]  /*1c440*/  STL [R1+0x521c], R4 ;  /* 0x00521c0401007387 */ /* 0x0001e60000100800 */
[----:B------:R-:W-:Y:S01]  /*1c450*/  @!P2 IMAD.MOV R9, RZ, RZ, -R9 ;  /* 0x000000ffff09a224 */ /* 0x000fe200078e0a09 */
[----:B0-----:R-:W2:Y:S01]  /*1c460*/  LDL.LU R4, [R1+0x994] ;  /* 0x0009940001047983 */ /* 0x001ea20000300800 */
[----:B----4-:R-:W-:Y:S01]  /*1c470*/  IABS R15, R16 ;  /* 0x00000010000f7213 */ /* 0x010fe20000000000 */
[----:B------:R-:W-:-:S04]  /*1c480*/  IMAD.HI.U32 R16, R2, R12, RZ ;  /* 0x0000000c02107227 */ /* 0x000fc800078e00ff */
[----:B------:R-:W-:-:S04]  /*1c490*/  IMAD.MOV R16, RZ, RZ, -R16 ;  /* 0x000000ffff107224 */ /* 0x000fc800078e0a10 */
[----:B------:R-:W-:Y:S02]  /*1c4a0*/  IMAD R12, R26, R16, R12 ;  /* 0x000000101a0c7224 */ /* 0x000fe400078e020c */
[----:B------:R-:W3:Y:S04]  /*1c4b0*/  LDL.LU R16, [R1+0xa14] ;  /* 0x000a140001107983 */ /* 0x000ee80000300800 */
[----:B------:R-:W4:Y:S04]  /*1c4c0*/  LDL R11, [R1+0x7c4] ;  /* 0x0007c400010b7983 */ /* 0x000f280000100800 */
[----:B------:R0:W-:Y:S04]  /*1c4d0*/  STL [R1+0x26c], R9 ;  /* 0x00026c0901007387 */ /* 0x0001e80000100800 */
[----:B0-----:R-:W5:Y:S01]  /*1c4e0*/  LDL.LU R9, [R1+0x5224] ;  /* 0x0052240001097983 */ /* 0x001f620000300800 */
[----:B------:R-:W-:-:S04]  /*1c4f0*/  IMAD.HI.U32 R17, R2, R13, RZ ;  /* 0x0000000d02117227 */ /* 0x000fc800078e00ff */
[----:B------:R-:W-:-:S04]  /*1c500*/  IMAD.MOV R17, RZ, RZ, -R17 ;  /* 0x000000ffff117224 */ /* 0x000fc800078e0a11 */
[----:B------:R-:W-:Y:S02]  /*1c510*/  IMAD R13, R26, R17, R13 ;  /* 0x000000111a0d7224 */ /* 0x000fe400078e020d */
[----:B------:R-:W-:Y:S02]  /*1c520*/  @!P5 IMAD.MOV R8, RZ, RZ, -R8 ;  /* 0x000000ffff08d224 */ /* 0x000fe400078e0a08 */
[----:B---3--:R-:W-:Y:S02]  /*1c530*/  IMAD.MOV.U32 R17, RZ, RZ, R16 ;  /* 0x000000ffff117224 */ /* 0x008fe400078e0010 */
[----:B------:R-:W-:Y:S02]  /*1c540*/  IMAD.MOV.U32 R16, RZ, RZ, R6 ;  /* 0x000000ffff107224 */ /* 0x000fe400078e0006 */
[----:B------:R-:W-:Y:S02]  /*1c550*/  IMAD.MOV.U32 R6, RZ, RZ, R10 ;  /* 0x000000ffff067224 */ /* 0x000fe400078e000a */
[----:B--2---:R-:W-:-:S02]  /*1c560*/  IMAD.MOV.U32 R10, RZ, RZ, R4 ;  /* 0x000000ffff0a7224 */ /* 0x004fc400078e0004 */
[----:B------:R-:W-:Y:S02]  /*1c570*/  @!P6 IMAD.MOV R6, RZ, RZ, -R6 ;  /* 0x000000ffff06e224 */ /* 0x000fe400078e0a06 */
[----:B-----5:R-:W-:Y:S02]  /*1c580*/  IMAD.MOV.U32 R4, RZ, RZ, R9 ;  /* 0x000000ffff047224 */ /* 0x020fe400078e0009 */
[----:B------:R-:W2:Y:S02]  /*1c590*/  LDL R9, [R1+0x7c0] ;  /* 0x0007c00001097983 */ /* 0x000ea40000100800 */
[----:B------:R-:W-:Y:S02]  /*1c5a0*/  @!P1 IMAD.MOV R4, RZ, RZ, -R4 ;  /* 0x000000ffff049224 */ /* 0x000fe400078e0a04 */
[----:B------:R0:W-:Y:S04]  /*1c5b0*/  STL [R1+0x268], R6 ;  /* 0x0002680601007387 */ /* 0x0001e80000100800 */
[----:B0-----:R-:W3:Y:S04]  /*1c5c0*/  LDL.LU R6, [R1+0x5220] ;  /* 0x0052200001067983 */ /* 0x001ee80000300800 */
[----:B------:R0:W-:Y:S04]  /*1c5d0*/  STL [R1+0x264], R4 ;  /* 0x0002640401007387 */ /* 0x0001e80000100800 */
[----:B0-----:R-:W5:Y:S04]  /*1c5e0*/  LDL.LU R4, [R1+0x521c] ;  /* 0x00521c0001047983 */ /* 0x001f680000300800 */
[----:B------:R4:W-:Y:S02]  /*1c5f0*/  STL [R1+0x260], R8 ;  /* 0x0002600801007387 */ /* 0x0009e40000100800 */
[----:B----4-:R-:W-:-:S02]  /*1c600*/  IABS R8, R11 ;  /* 0x0000000b00087213 */ /* 0x010fc40000000000 */
[----:B------:R-:W4:Y:S04]  /*1c610*/  LDL.LU R11, [R1+0x798] ;  /* 0x00079800010b7983 */ /* 0x000f280000300800 */
[----:B------:R-:W-:Y:S04]  /*1c620*/  STL [R1+0x5210], R16 ;  /* 0x0052101001007387 */ /* 0x000fe80000100800 */
[----:B------:R-:W-:Y:S04]  /*1c630*/  STL [R1+0x5214], R22 ;  /* 0x0052141601007387 */ /* 0x000fe80000100800 */
[----:B------:R0:W-:Y:S04]  /*1c640*/  STL [R1+0x5218], R17 ;  /* 0x0052181101007387 */ /* 0x0001e80000100800 */
[----:B0-----:R-:W4:Y:S04]  /*1c650*/  LDL.LU R17, [R1+0x79c] ;  /* 0x00079c0001117983 */ /* 0x001f280000300800 */
[----:B------:R-:W4:Y:S04]  /*1c660*/  LDL.LU R22, [R1+0x7a0] ;  /* 0x0007a00001167983 */ /* 0x000f280000300800 */
[----:B------:R-:W4:Y:S01]  /*1c670*/  LDL.LU R16, [R1+0x7a4] ;  /* 0x0007a40001107983 */ /* 0x000f220000300800 */
[----:B------:R-:W-:-:S02]  /*1c680*/  ISETP.GT.U32.AND P4, PT, R26, R0, PT ;  /* 0x000000001a00720c */ /* 0x000fc40003f84070 */
[C---:B------:R-:W-:Y:S02]  /*1c690*/  ISETP.GT.U32.AND P3, PT, R26.reuse, R3, PT ;  /* 0x000000031a00720c */ /* 0x040fe40003f64070 */
[----:B------:R-:W-:-:S09]  /*1c6a0*/  ISETP.GT.U32.AND P2, PT, R26, R7, PT ;  /* 0x000000071a00720c */ /* 0x000fd20003f44070 */
[--C-:B------:R-:W-:Y:S02]  /*1c6b0*/  @!P4 IMAD.IADD R0, R0, 0x1, -R26.reuse ;  /* 0x000000010000c824 */ /* 0x100fe400078e0a1a */
[----:B------:R-:W-:-:S05]  /*1c6c0*/  @!P3 IMAD.IADD R3, R3, 0x1, -R26 ;  /* 0x000000010303b824 */ /* 0x000fca00078e0a1a */
[C---:B------:R-:W-:Y:S01]  /*1c6d0*/  ISETP.GT.U32.AND P5, PT, R26.reuse, R3, PT ;  /* 0x000000031a00720c */ /* 0x040fe20003fa4070 */
[----:B------:R-:W-:Y:S01]  /*1c6e0*/  @!P2 IMAD.IADD R7, R7, 0x1, -R26 ;  /* 0x000000010707a824 */ /* 0x000fe200078e0a1a */
[----:B------:R-:W-:Y:S02]  /*1c6f0*/  ISETP.GT.U32.AND P2, PT, R26, R12, PT ;  /* 0x0000000c1a00720c */ /* 0x000fe40003f44070 */
[----:B------:R-:W-:Y:S01]  /*1c700*/  ISETP.GE.AND P3, PT, R19, RZ, PT ;  /* 0x000000ff1300720c */ /* 0x000fe20003f66270 */
[----:B------:R-:W-:-:S04]  /*1c710*/  IMAD.HI.U32 R19, R2, R15, RZ ;  /* 0x0000000f02137227 */ /* 0x000fc800078e00ff */
[----:B------:R-:W-:-:S04]  /*1c720*/  IMAD.MOV R19, RZ, RZ, -R19 ;  /* 0x000000ffff137224 */ /* 0x000fc800078e0a13 */
[----:B------:R-:W-:Y:S02]  /*1c730*/  @!P5 IMAD.IADD R3, R3, 0x1, -R26 ;  /* 0x000000010303d824 */ /* 0x000fe400078e0a1a */
[----:B------:R-:W-:Y:S01]  /*1c740*/  IMAD R15, R26, R19, R15 ;  /* 0x000000131a0f7224 */ /* 0x000fe200078e020f */
[----:B------:R0:W-:Y:S01]  /*1c750*/  STL [R1+0x520c], R2 ;  /* 0x00520c0201007387 */ /* 0x0001e20000100800 */
[----:B------:R-:W-:Y:S02]  /*1c760*/  IMAD.MOV.U32 R19, RZ, RZ, R10 ;  /* 0x000000ffff137224 */ /* 0x000fe400078e000a */
[----:B------:R-:W-:-:S04]  /*1c770*/  IMAD.HI.U32 R10, R2, R8, RZ ;  /* 0x00000008020a7227 */ /* 0x000fc800078e00ff */
[----:B------:R-:W-:Y:S01]  /*1c780*/  @!P2 IMAD.IADD R12, R12, 0x1, -R26 ;  /* 0x000000010c0ca824 */ /* 0x000fe200078e0a1a */
[C---:B---3--:R-:W-:Y:S02]  /*1c790*/  ISETP.GT.U32.AND P4, PT, R26.reuse, R6, PT ;  /* 0x000000061a00720c */ /* 0x048fe40003f84070 */
[----:B-----5:R-:W-:-:S11]  /*1c7a0*/  ISETP.GT.U32.AND P1, PT, R26, R4, PT ;  /* 0x000000041a00720c */ /* 0x020fd60003f24070 */
[--C-:B------:R-:W-:Y:S01]  /*1c7b0*/  @!P4 IMAD.IADD R6, R6, 0x1, -R26.reuse ;  /* 0x000000010606c824 */ /* 0x100fe200078e0a1a */
[----:B------:R-:W-:Y:S02]  /*1c7c0*/  ISETP.GT.U32.AND P4, PT, R26, R13, PT ;  /* 0x0000000d1a00720c */ /* 0x000fe40003f84070 */
[----:B--2---:R-:W-:Y:S01]  /*1c7d0*/  IABS R9, R9 ;  /* 0x0000000900097213 */ /* 0x004fe20000000000 */
[----:B------:R-:W-:Y:S01]  /*1c7e0*/  @!P1 IMAD.IADD R4, R4, 0x1, -R26 ;  /* 0x0000000104049824 */ /* 0x000fe200078e0a1a */
[----:B------:R-:W-:Y:S02]  /*1c7f0*/  ISETP.GT.U32.AND P1, PT, R26, R14, PT ;  /* 0x0000000e1a00720c */ /* 0x000fe40003f24070 */
[----:B----4-:R-:W-:Y:S01]  /*1c800*/  ISETP.GE.AND P5, PT, R11, RZ, PT ;  /* 0x000000ff0b00720c */ /* 0x010fe20003fa6270 */
[----:B------:R-:W-:Y:S02]  /*1c810*/  IMAD.HI.U32 R11, R2, R9, RZ ;  /* 0x00000009020b7227 */ /* 0x000fe400078e00ff */
[----:B0-----:R-:W2:Y:S02]  /*1c820*/  LDL.LU R2, [R1+0x960] ;  /* 0x0009600001027983 */ /* 0x001ea40000300800 */
[----:B------:R-:W-:-:S02]  /*1c830*/  IMAD.MOV R11, RZ, RZ, -R11 ;  /* 0x000000ffff0b7224 */ /* 0x000fc400078e0a0b */
[--C-:B------:R-:W-:Y:S02]  /*1c840*/  @!P4 IMAD.IADD R13, R13, 0x1, -R26.reuse ;  /* 0x000000010d0dc824 */ /* 0x100fe400078e0a1a */
[----:B------:R-:W-:Y:S02]  /*1c850*/  IMAD R9, R26, R11, R9 ;  /* 0x0000000b1a097224 */ /* 0x000fe400078e0209 */
[----:B------:R-:W-:Y:S01]  /*1c860*/  @!P1 IMAD.IADD R14, R14, 0x1, -R26 ;  /* 0x000000010e0e9824 */ /* 0x000fe200078e0a1a */
[----:B------:R-:W-:Y:S02]  /*1c870*/  ISETP.GE.AND P2, PT, R17, RZ, PT ;  /* 0x000000ff1100720c */ /* 0x000fe40003f46270 */
[----:B------:R-:W3:Y:S01]  /*1c880*/  LDL.LU R17, [R1+0x5218] ;  /* 0x0052180001117983 */ /* 0x000ee20000300800 */
[----:B------:R-:W-:-:S03]  /*1c890*/  ISETP.GE.AND P4, PT, R22, RZ, PT ;  /* 0x000000ff1600720c */ /* 0x000fc60003f86270 */
[----:B------:R-:W4:Y:S01]  /*1c8a0*/  LDL.LU R22, [R1+0x5214] ;  /* 0x0052140001167983 */ /* 0x000f220000300800 */
[----:B------:R-:W-:-:S03]  /*1c8b0*/  ISETP.GE.AND P1, PT, R16, RZ, PT ;  /* 0x000000ff1000720c */ /* 0x000fc60003f26270 */
[----:B------:R-:W5:Y:S04]  /*1c8c0*/  LDL.LU R16, [R1+0x5210] ;  /* 0x0052100001107983 */ /* 0x000f680000300800 */
[----:B------:R-:W2:Y:S01]  /*1c8d0*/  LDL.LU R11, [R1+0x7cc] ;  /* 0x0007cc00010b7983 */ /* 0x000ea20000300800 */
[----:B------:R-:W-:Y:S02]  /*1c8e0*/  IMAD.MOV R10, RZ, RZ, -R10 ;  /* 0x000000ffff0a7224 */ /* 0x000fe400078e0a0a */
[----:B------:R-:W-:Y:S02]  /*1c8f0*/  @!P0 IMAD.MOV R7, RZ, RZ, -R7 ;  /* 0x000000ffff078224 */ /* 0x000fe400078e0a07 */
[----:B------:R-:W-:Y:S02]  /*1c900*/  IMAD R8, R26, R10, R8 ;  /* 0x0000000a1a087224 */ /* 0x000fe400078e0208 */
[----:B------:R-:W3:Y:S01]  /*1c910*/  LDL R10, [R1+0x7c8] ;  /* 0x0007c800010a7983 */ /* 0x000ee20000100800 */
[----:B------:R-:W-:-:S03]  /*1c920*/  @!P3 IMAD.MOV R6, RZ, RZ, -R6 ;  /* 0x000000ffff06b224 */ /* 0x000fc600078e0a06 */
[----:B------:R2:W-:Y:S01]  /*1c930*/  STL [R1+0x25c], R7 ;  /* 0x00025c0701007387 */ /* 0x0005e20000100800 */
[----:B------:R-:W-:-:S03]  /*1c940*/  @!P5 IMAD.MOV R4, RZ, RZ, -R4 ;  /* 0x000000ffff04d224 */ /* 0x000fc600078e0a04 */
[----:B------:R-:W-:Y:S01]  /*1c950*/  STL [R1+0x258], R6 ;  /* 0x0002580601007387 */ /* 0x000fe20000100800 */
[----:B------:R-:W-:Y:S01]  /*1c960*/  ISETP.GT.U32.AND P6, PT, R26, R0, PT ;  /* 0x000000001a00720c */ /* 0x000fe20003fc4070 */
[----:B--2---:R-:W-:-:S05]  /*1c970*/  IMAD.MOV.U32 R7, RZ, RZ, R11 ;  /* 0x000000ffff077224 */ /* 0x004fca00078e000b */
[----:B------:R0:W-:Y:S04]  /*1c980*/  STL [R1+0x5208], R7 ;  /* 0x0052080701007387 */ /* 0x0001e80000100800 */
[----:B------:R1:W-:Y:S04]  /*1c990*/  STL [R1+0x254], R4 ;  /* 0x0002540401007387 */ /* 0x0003e80000100800 */
[----:B0-----:R-:W2:Y:S04]  /*1c9a0*/  LDL.LU R7, [R1+0x7b8] ;  /* 0x0007b80001077983 */ /* 0x001ea80000300800 */
[----:B------:R-:W4:Y:S01]  /*1c9b0*/  LDL.LU R6, [R1+0x7c0] ;  /* 0x0007c00001067983 */ /* 0x000f220000300800 */
[----:B-1----:R-:W-:-:S03]  /*1c9c0*/  IMAD.MOV.U32 R4, RZ, RZ, R3 ;  /* 0x000000ffff047224 */ /* 0x002fc600078e0003 */
[----:B------:R-:W5:Y:S01]  /*1c9d0*/  LDL.LU R3, [R1+0x7bc] ;  /* 0x0007bc0001037983 */ /* 0x000f620000300800 */
[----:B------:R-:W-:Y:S02]  /*1c9e0*/  @!P6 IMAD.IADD R0, R0, 0x1, -R26 ;  /* 0x000000010000e824 */ /* 0x000fe400078e0a1a */
[----:B------:R-:W-:Y:S02]  /*1c9f0*/  IMAD.MOV.U32 R11, RZ, RZ, R2 ;  /* 0x000000ffff0b7224 */ /* 0x000fe400078e0002 */
[----:B------:R-:W-:Y:S02]  /*1ca00*/  IMAD.MOV.U32 R2, RZ, RZ, R0 ;  /* 0x000000ffff027224 */ /* 0x000fe400078e0000 */
[----:B------:R-:W-:Y:S01]  /*1ca10*/  @!P2 IMAD.MOV R4, RZ, RZ, -R4 ;  /* 0x000000ffff04a224 */ /* 0x000fe200078e0a04 */
[C---:B------:R-:W-:Y:S01]  /*1ca20*/  ISETP.GT.U32.AND P3, PT, R26.reuse, R13, PT ;  /* 0x0000000d1a00720c */ /* 0x040fe20003f64070 */
[----:B------:R-:W-:Y:S01]  /*1ca30*/  @!P4 IMAD.MOV R2, RZ, RZ, -R2 ;  /* 0x000000ffff02c224 */ /* 0x000fe200078e0a02 */
[----:B------:R-:W4:Y:S04]  /*1ca40*/  LDL.LU R0, [R1+0x7a8] ;  /* 0x0007a80001007983 */ /* 0x000f280000300800 */
[----:B------:R0:W-:Y:S01]  /*1ca50*/  STL [R1+0x250], R4 ;  /* 0x0002500401007387 */ /* 0x0001e20000100800 */
[----:B------:R-:W-:-:S03]  /*1ca60*/  ISETP.GT.U32.AND P0, PT, R26, R12, PT ;  /* 0x0000000c1a00720c */ /* 0x000fc60003f04070 */
[----:B0-----:R-:W4:Y:S04]  /*1ca70*/  LDL.LU R4, [R1+0x7c4] ;  /* 0x0007c40001047983 */ /* 0x001f280000300800 */
[----:B------:R0:W-:Y:S01]  /*1ca80*/  STL [R1+0x24c], R2 ;  /* 0x00024c0201007387 */ /* 0x0001e20000100800 */
[----:B------:R-:W-:Y:S01]  /*1ca90*/  ISETP.GT.U32.AND P5, PT, R26, R14, PT ;  /* 0x0000000e1a00720c */ /* 0x000fe20003fa4070 */
[--C-:B------:R-:W-:Y:S02]  /*1caa0*/  @!P3 IMAD.IADD R13, R13, 0x1, -R26.reuse ;  /* 0x000000010d0db824 */ /* 0x100fe400078e0a1a */
[----:B0-----:R-:W4:Y:S02]  /*1cab0*/  LDL.LU R2, [R1+0x520c] ;  /* 0x00520c0001027983 */ /* 0x001f240000300800 */
[----:B------:R-:W-:-:S08]  /*1cac0*/  @!P0 IMAD.IADD R12, R12, 0x1, -R26 ;  /* 0x000000010c0c8824 */ /* 0x000fd000078e0a1a */
[----:B------:R-:W-:Y:S01]  /*1cad0*/  @!P5 IMAD.IADD R14, R14, 0x1, -R26 ;  /* 0x000000010e0ed824 */ /* 0x000fe200078e0a1a */
[----:B--2---:R-:W-:Y:S02]  /*1cae0*/  ISETP.GE.AND P3, PT, R7, RZ, PT ;  /* 0x000000ff0700720c */ /* 0x004fe40003f66270 */
[----:B------:R-:W2:Y:S01]  /*1caf0*/  LDL.LU R7, [R1+0x5208] ;  /* 0x0052080001077983 */ /* 0x000ea20000300800 */
[----:B-----5:R-:W-:Y:S01]  /*1cb00*/  ISETP.GE.AND P5, PT, R3, RZ, PT ;  /* 0x000000ff0300720c */ /* 0x020fe20003fa6270 */
[----:B------:R-:W-:Y:S02]  /*1cb10*/  IMAD.MOV.U32 R3, RZ, RZ, R12 ;  /* 0x000000ffff037224 */ /* 0x000fe400078e000c */
[----:B------:R-:W5:Y:S01]  /*1cb20*/  LDL.LU R12, [R1+0x7c8] ;  /* 0x0007c800010c7983 */ /* 0x000f620000300800 */
[----:B------:R-:W-:Y:S02]  /*1cb30*/  ISETP.GT.U32.AND P6, PT, R26, R15, PT ;  /* 0x0000000f1a00720c */ /* 0x000fe40003fc4070 */
[----:B---3--:R-:W-:-:S11]  /*1cb40*/  IABS R10, R10 ;  /* 0x0000000a000a7213 */ /* 0x008fd60000000000 */
[----:B------:R-:W-:-:S05]  /*1cb50*/  @!P6 IMAD.IADD R15, R15, 0x1, -R26 ;  /* 0x000000010f0fe824 */ /* 0x000fca00078e0a1a */
[----:B------:R-:W-:Y:S02]  /*1cb60*/  ISETP.GT.U32.AND P6, PT, R26, R15, PT ;  /* 0x0000000f1a00720c */ /* 0x000fe40003fc4070 */
[----:B----4-:R-:W-:Y:S02]  /*1cb70*/  ISETP.GE.AND P4, PT, R0, RZ, PT ;  /* 0x000000ff0000720c */ /* 0x010fe40003f86270 */
[----:B------:R-:W-:Y:S01]  /*1cb80*/  ISETP.GT.U32.AND P2, PT, R26, R9, PT ;  /* 0x000000091a00720c */ /* 0x000fe20003f44070 */
[----:B------:R-:W-:-:S04]  /*1cb90*/  IMAD.HI.U32 R0, R2, R10, RZ ;  /* 0x0000000a02007227 */ /* 0x000fc800078e00ff */
[----:B------:R-:W-:-:S04]  /*1cba0*/  IMAD.MOV R0, RZ, RZ, -R0 ;  /* 0x000000ffff007224 */ /* 0x000fc800078e0a00 */
[----:B------:R-:W-:Y:S01]  /*1cbb0*/  @!P6 IMAD.IADD R15, R15, 0x1, -R26 ;  /* 0x000000010f0fe824 */ /* 0x000fe200078e0a1a */
[----:B------:R-:W-:Y:S01]  /*1cbc0*/  ISETP.GE.AND P6, PT, R6, RZ, PT ;  /* 0x000000ff0600720c */ /* 0x000fe20003fc6270 */
[----:B------:R-:W-:Y:S02]  /*1cbd0*/  IMAD R0, R26, R0, R10 ;  /* 0x000000001a007224 */ /* 0x000fe400078e020a */
[----:B------:R-:W-:Y:S02]  /*1cbe0*/  @!P1 IMAD.MOV R3, RZ, RZ, -R3 ;  /* 0x000000ffff039224 */ /* 0x000fe400078e0a03 */
[----:B------:R-:W-:Y:S01]  /*1cbf0*/  @!P2 IMAD.IADD R9, R9, 0x1, -R26 ;  /* 0x000000010909a824 */ /* 0x000fe200078e0a1a */
[----:B------:R-:W-:Y:S01]  /*1cc00*/  ISETP.GE.AND P2, PT, R4, RZ, PT ;  /* 0x000000ff0400720c */ /* 0x000fe20003f46270 */
[----:B------:R-:W-:Y:S01]  /*1cc10*/  @!P3 IMAD.MOV R14, RZ, RZ, -R14 ;  /* 0x000000ffff0eb224 */ /* 0x000fe200078e0a0e */
[----:B--2---:R-:W-:Y:S01]  /*1cc20*/  IABS R6, R7 ;  /* 0x0000000700067213 */ /* 0x004fe20000000000 */
[----:B------:R-:W-:-:S02]  /*1cc30*/  IMAD.MOV.U32 R10, RZ, RZ, R7 ;  /* 0x000000ffff0a7224 */ /* 0x000fc400078e0007 */
[----:B------:R-:W-:Y:S02]  /*1cc40*/  IMAD.MOV.U32 R7, RZ, RZ, R13 ;  /* 0x000000ffff077224 */ /* 0x000fe400078e000d */
[----:B------:R-:W2:Y:S02]  /*1cc50*/  LDL.LU R13, [R1+0x7e0] ;  /* 0x0007e000010d7983 */ /* 0x000ea40000300800 */
[----:B------:R-:W-:Y:S02]  /*1cc60*/  @!P4 IMAD.MOV R7, RZ, RZ, -R7 ;  /* 0x000000ffff07c224 */ /* 0x000fe400078e0a07 */
[----:B------:R-:W3:Y:S04]  /*1cc70*/  LDL.LU R4, [R1+0x948] ;  /* 0x0009480001047983 */ /* 0x000ee80000300800 */
[----:B------:R-:W-:Y:S04]  /*1cc80*/  STL [R1+0x248], R3 ;  /* 0x0002480301007387 */ /* 0x000fe80000100800 */
[----:B------:R0:W-:Y:S01]  /*1cc90*/  STL [R1+0x244], R7 ;  /* 0x0002440701007387 */ /* 0x0001e20000100800 */
[----:B-----5:R-:W-:Y:S01]  /*1cca0*/  ISETP.GE.AND P1, PT, R12, RZ, PT ;  /* 0x000000ff0c00720c */ /* 0x020fe20003f26270 */
[----:B------:R-:W-:-:S02]  /*1ccb0*/  IMAD.MOV.U32 R12, RZ, RZ, R15 ;  /* 0x000000ffff0c7224 */ /* 0x000fc400078e000f */
[----:B0-----:R-:W4:Y:S04]  /*1ccc0*/  LDL.LU R7, [R1+0x94c] ;  /* 0x00094c0001077983 */ /* 0x001f280000300800 */
[----:B------:R-:W5:Y:S01]  /*1ccd0*/  LDL.LU R15, [R1+0x7d0] ;  /* 0x0007d000010f7983 */ /* 0x000f620000300800 */
[----:B------:R-:W-:-:S03]  /*1cce0*/  @!P5 IMAD.MOV R12, RZ, RZ, -R12 ;  /* 0x000000ffff0cd224 */ /* 0x000fc600078e0a0c */
[----:B------:R0:W-:Y:S04]  /*1ccf0*/  STL [R1+0x240], R14 ;  /* 0x0002400e01007387 */ /* 0x0001e80000100800 */
[----:B------:R1:W-:Y:S04]  /*1cd00*/  STL [R1+0x23c], R12 ;  /* 0x00023c0c01007387 */ /* 0x0003e80000100800 */
[----:B0-----:R-:W2:Y:S01]  /*1cd10*/  LDL.LU R14, [R1+0x7ec] ;  /* 0x0007ec00010e7983 */ /* 0x001ea20000300800 */
[----:B------:R-:W-:-:S13]  /*1cd20*/  ISETP.GT.U32.AND P0, PT, R26, R8, PT ;  /* 0x000000081a00720c */ /* 0x000fda0003f04070 */
[----:B------:R-:W-:Y:S01]  /*1cd30*/  @!P0 IMAD.IADD R8, R8, 0x1, -R26 ;  /* 0x0000000108088824 */ /* 0x000fe200078e0a1a */
[----:B------:R-:W-:-:S04]  /*1cd40*/  ISETP.GT.U32.AND P0, PT, R26, R9, PT ;  /* 0x000000091a00720c */ /* 0x000fc80003f04070 */
[----:B------:R-:W-:Y:S01]  /*1cd50*/  ISETP.GT.U32.AND P4, PT, R26, R8, PT ;  /* 0x000000081a00720c */ /* 0x000fe20003f84070 */
[----:B------:R-:W-:Y:S01]  /*1cd60*/  IMAD.HI.U32 R3, R2, R6, RZ ;  /* 0x0000000602037227 */ /* 0x000fe200078e00ff */
[----:B------:R-:W-:-:S07]  /*1cd70*/  ISETP.GE.AND P5, PT, R10, RZ, PT ;  /* 0x000000ff0a00720c */ /* 0x000fce0003fa6270 */
[--C-:B------:R-:W-:Y:S02]  /*1cd80*/  @!P0 IMAD.IADD R9, R9, 0x1, -R26.reuse ;  /* 0x0000000109098824 */ /* 0x100fe400078e0a1a */
[----:B------:R-:W-:Y:S02]  /*1cd90*/  IMAD.MOV R3, RZ, RZ, -R3 ;  /* 0x000000ffff037224 */ /* 0x000fe400078e0a03 */
[----:B------:R-:W-:Y:S02]  /*1cda0*/  @!P6 IMAD.MOV R9, RZ, RZ, -R9 ;  /* 0x000000ffff09e224 */ /* 0x000fe400078e0a09 */
[----:B------:R-:W-:Y:S02]  /*1cdb0*/  @!P4 IMAD.IADD R8, R8, 0x1, -R26 ;  /* 0x000000010808c824 */ /* 0x000fe400078e0a1a */
[----:B------:R-:W-:Y:S01]  /*1cdc0*/  IMAD R6, R26, R3, R6 ;  /* 0x000000031a067224 */ /* 0x000fe200078e0206 */
[----:B------:R0:W-:Y:S01]  /*1cdd0*/  STL [R1+0x238], R9 ;  /* 0x0002380901007387 */ /* 0x0001e20000100800 */
[----:B-1----:R-:W-:Y:S01]  /*1cde0*/  IMAD.MOV.U32 R12, RZ, RZ, R11 ;  /* 0x000000ffff0c7224 */ /* 0x002fe200078e000b */
[----:B---3--:R-:W-:-:S02]  /*1cdf0*/  ISETP.GE.AND P0, PT, R4, RZ, PT ;  /* 0x000000ff0400720c */ /* 0x008fc40003f06270 */
[----:B------:R-:W-:Y:S02]  /*1ce00*/  IABS R10, R4 ;  /* 0x00000004000a7213 */ /* 0x000fe40000000000 */
[----:B----4-:R-:W-:Y:S02]  /*1ce10*/  IABS R4, R7 ;  /* 0x0000000700047213 */ /* 0x010fe40000000000 */
[----:B-----5:R-:W-:-:S03]  /*1ce20*/  IABS R3, R15 ;  /* 0x0000000f00037213 */ /* 0x020fc60000000000 */
[----:B0-----:R-:W-:Y:S02]  /*1ce30*/  IMAD.MOV.U32 R9, RZ, RZ, R4 ;  /* 0x000000ffff097224 */ /* 0x001fe400078e0004 */
[----:B------:R-:W-:Y:S02]  /*1ce40*/  IMAD.MOV.U32 R4, RZ, RZ, R8 ;  /* 0x000000ffff047224 */ /* 0x000fe400078e0008 */
[----:B------:R-:W-:Y:S02]  /*1ce50*/  IMAD.MOV.U32 R8, RZ, RZ, R3 ;  /* 0x000000ffff087224 */ /* 0x000fe400078e0003 */
[----:B------:R-:W-:Y:S01]  /*1ce60*/  IMAD.MOV.U32 R3, RZ, RZ, R4 ;  /* 0x000000ffff037224 */ /* 0x000fe200078e0004 */
[----:B------:R0:W-:Y:S01]  /*1ce70*/  STL [R1+0x234], R4 ;  /* 0x0002340401007387 */ /* 0x0001e20000100800 */
[----:B------:R-:W-:-:S04]  /*1ce80*/  IMAD.HI.U32 R11, R2, R10, RZ ;  /* 0x0000000a020b7227 */ /* 0x000fc800078e00ff */
[----:B------:R-:W-:Y:S02]  /*1ce90*/  @!P2 IMAD.MOV R3, RZ, RZ, -R3 ;  /* 0x000000ffff03a224 */ /* 0x000fe400078e0a03 */
[----:B0-----:R-:W-:-:S04]  /*1cea0*/  IMAD.HI.U32 R4, R2, R9, RZ ;  /* 0x0000000902047227 */ /* 0x001fc800078e00ff */
[----:B------:R-:W-:Y:S02]  /*1ceb0*/  IMAD.MOV R4, RZ, RZ, -R4 ;  /* 0x000000ffff047224 */ /* 0x000fe400078e0a04 */
[----:B------:R-:W-:Y:S01]  /*1cec0*/  IMAD.MOV R11, RZ, RZ, -R11 ;  /* 0x000000ffff0b7224 */ /* 0x000fe200078e0a0b */
[----:B------:R-:W-:Y:S01]  /*1ced0*/  @!P2 STL [R1+0x234], R3 ;  /* 0x000234030100a387 */ /* 0x000fe20000100800 */
[C---:B------:R-:W-:Y:S02]  /*1cee0*/  IMAD R9, R26.reuse, R4, R9 ;  /* 0x000000041a097224 */ /* 0x040fe400078e0209 */
[----:B------:R-:W-:Y:S01]  /*1cef0*/  IMAD R10, R26, R11, R10 ;  /* 0x0000000b1a0a7224 */ /* 0x000fe200078e020a */
[----:B------:R-:W3:Y:S01]  /*1cf00*/  LDL R4, [R1+0x7f0] ;  /* 0x0007f00001047983 */ /* 0x000ee20000100800 */
[----:B--2---:R-:W-:-:S03]  /*1cf10*/  IABS R11, R14 ;  /* 0x0000000e000b7213 */ /* 0x004fc60000000000 */
[----:B------:R0:W-:Y:S04]  /*1cf20*/  STL [R1+0x5204], R14 ;  /* 0x0052040e01007387 */ /* 0x0001e80000100800 */
[----:B0-----:R-:W2:Y:S01]  /*1cf30*/  LDL R14, [R1+0x834] ;  /* 0x00083400010e7983 */ /* 0x001ea20000100800 */
[----:B------:R-:W-:-:S13]  /*1cf40*/  ISETP.GT.U32.AND P3, PT, R26, R0, PT ;  /* 0x000000001a00720c */ /* 0x000fda0003f64070 */
[----:B------:R-:W-:Y:S01]  /*1cf50*/  @!P3 IMAD.IADD R0, R0, 0x1, -R26 ;  /* 0x000000010000b824 */ /* 0x000fe200078e0a1a */
[----:B------:R-:W-:-:S04]  /*1cf60*/  ISETP.GT.U32.AND P3, PT, R26, R6, PT ;  /* 0x000000061a00720c */ /* 0x000fc80003f64070 */
[----:B------:R-:W-:-:S09]  /*1cf70*/  ISETP.GT.U32.AND P6, PT, R26, R0, PT ;  /* 0x000000001a00720c */ /* 0x000fd20003fc4070 */
[----:B------:R-:W-:-:S04]  /*1cf80*/  @!P3 IMAD.IADD R6, R6, 0x1, -R26 ;  /* 0x000000010606b824 */ /* 0x000fc800078e0a1a */
[----:B------:R-:W-:Y:S01]  /*1cf90*/  @!P6 IMAD.IADD R0, R0, 0x1, -R26 ;  /* 0x000000010000e824 */ /* 0x000fe200078e0a1a */
[C---:B------:R-:W-:Y:S02]  /*1cfa0*/  ISETP.GT.U32.AND P6, PT, R26.reuse, R10, PT ;  /* 0x0000000a1a00720c */ /* 0x040fe40003fc4070 */
[----:B------:R-:W-:Y:S02]  /*1cfb0*/  ISETP.GT.U32.AND P3, PT, R26, R6, PT ;  /* 0x000000061a00720c */ /* 0x000fe40003f64070 */
[----:B------:R-:W-:Y:S02]  /*1cfc0*/  ISETP.GE.AND P4, PT, R7, RZ, PT ;  /* 0x000000ff0700720c */ /* 0x000fe40003f86270 */
[----:B------:R-:W-:Y:S01]  /*1cfd0*/  IABS R7, R13 ;  /* 0x0000000d00077213 */ /* 0x000fe20000000000 */
[----:B------:R-:W-:Y:S01]  /*1cfe0*/  IMAD.HI.U32 R3, R2, R8, RZ ;  /* 0x0000000802037227 */ /* 0x000fe200078e00ff */
[----:B------:R-:W-:-:S03]  /*1cff0*/  ISETP.GE.AND P2, PT, R15, RZ, PT ;  /* 0x000000ff0f00720c */ /* 0x000fc60003f46270 */
[----:B------:R-:W-:Y:S02]  /*1d000*/  IMAD.MOV.U32 R15, RZ, RZ, R12 ;  /* 0x000000ffff0f7224 */ /* 0x000fe400078e000c */
[----:B------:R-:W-:Y:S02]  /*1d010*/  @!P6 IMAD.IADD R10, R10, 0x1, -R26 ;  /* 0x000000010a0ae824 */ /* 0x000fe400078e0a1a */
[----:B------:R-:W-:-:S04]  /*1d020*/  IMAD.HI.U32 R12, R2, R7, RZ ;  /* 0x00000007020c7227 */ /* 0x000fc800078e00ff */
[----:B------:R-:W-:Y:S01]  /*1d030*/  IMAD.MOV R3, RZ, RZ, -R3 ;  /* 0x000000ffff037224 */ /* 0x000fe200078e0a03 */
[----:B------:R-:W-:Y:S01]  /*1d040*/  ISETP.GT.U32.AND P6, PT, R26, R10, PT ;  /* 0x0000000a1a00720c */ /* 0x000fe20003fc4070 */
[----:B------:R-:W-:Y:S02]  /*1d050*/  @!P3 IMAD.IADD R6, R6, 0x1, -R26 ;  /* 0x000000010606b824 */ /* 0x000fe400078e0a1a */
[----:B------:R-:W-:Y:S02]  /*1d060*/  IMAD.MOV R12, RZ, RZ, -R12 ;  /* 0x000000ffff0c7224 */ /* 0x000fe400078e0a0c */
[C---:B------:R-:W-:Y:S02]  /*1d070*/  IMAD R8, R26.reuse, R3, R8 ;  /* 0x000000031a087224 */ /* 0x040fe400078e0208 */
[----:B------:R-:W-:Y:S02]  /*1d080*/  IMAD R7, R26, R12, R7 ;  /* 0x0000000c1a077224 */ /* 0x000fe400078e0207 */
[----:B------:R-:W-:-:S04]  /*1d090*/  IMAD.HI.U32 R12, R2, R11, RZ ;  /* 0x0000000b020c7227 */ /* 0x000fc800078e00ff */
[----:B------:R-:W-:Y:S02]  /*1d0a0*/  @!P1 IMAD.MOV R0, RZ, RZ, -R0 ;  /* 0x000000ffff009224 */ /* 0x000fe400078e0a00 */
[----:B------:R-:W-:Y:S02]  /*1d0b0*/  IMAD.MOV R12, RZ, RZ, -R12 ;  /* 0x000000ffff0c7224 */ /* 0x000fe400078e0a0c */
[----:B------:R-:W-:Y:S01]  /*1d0c0*/  @!P6 IMAD.IADD R10, R10, 0x1, -R26 ;  /* 0x000000010a0ae824 */ /* 0x000fe200078e0a1a */
[----:B------:R-:W-:Y:S01]  /*1d0d0*/  STL [R1+0x230], R0 ;  /* 0x0002300001007387 */ /* 0x000fe20000100800 */
[----:B------:R-:W-:Y:S02]  /*1d0e0*/  ISETP.GE.AND P6, PT, R13, RZ, PT ;  /* 0x000000ff0d00720c */ /* 0x000fe40003fc6270 */
[----:B--2---:R-:W-:Y:S01]  /*1d0f0*/  IABS R3, R14 ;  /* 0x0000000e00037213 */ /* 0x004fe20000000000 */
[----:B------:R-:W-:-:S04]  /*1d100*/  IMAD.MOV.U32 R14, RZ, RZ, R6 ;  /* 0x000000ffff0e7224 */ /* 0x000fc800078e0006 */
[----:B------:R-:W-:Y:S02]  /*1d110*/  @!P5 IMAD.MOV R14, RZ, RZ, -R14 ;  /* 0x000000ffff0ed224 */ /* 0x000fe400078e0a0e */
[----:B------:R-:W-:-:S03]  /*1d120*/  IMAD R6, R26, R12, R11 ;  /* 0x0000000c1a067224 */ /* 0x000fc600078e020b */
[----:B------:R0:W-:Y:S01]  /*1d130*/  STL [R1+0x228], R14 ;  /* 0x0002280e01007387 */ /* 0x0001e20000100800 */
[----:B------:R-:W-:-:S03]  /*1d140*/  IMAD.MOV.U32 R12, RZ, RZ, R15 ;  /* 0x000000ffff0c7224 */ /* 0x000fc600078e000f */
[----:B0-----:R-:W2:Y:S04]  /*1d150*/  LDL.LU R14, [R1+0x5204] ;  /* 0x00520400010e7983 */ /* 0x001ea80000300800 */
[----:B------:R-:W4:Y:S04]  /*1d160*/  LDL R13, [R1+0x954] ;  /* 0x00095400010d7983 */ /* 0x000f280000100800 */
[----:B------:R-:W5:Y:S01]  /*1d170*/  LDL.LU R15, [R1+0x95c] ;  /* 0x00095c00010f7983 */ /* 0x000f620000300800 */
[----:B---3--:R-:W-:-:S05]  /*1d180*/  IABS R4, R4 ;  /* 0x0000000400047213 */ /* 0x008fca0000000000 */
[----:B------:R-:W-:Y:S01]  /*1d190*/  IMAD.HI.U32 R0, R2, R4, RZ ;  /* 0x0000000402007227 */ /* 0x000fe200078e00ff */
[----:B-----5:R0:W-:Y:S04]  /*1d1a0*/  STL [R1+0x51fc], R15 ;  /* 0x0051fc0f01007387 */ /* 0x0201e80000100800 */
[----:B0-----:R-:W3:Y:S01]  /*1d1b0*/  LDL R15, [R1+0x958] ;  /* 0x00095800010f7983 */ /* 0x001ee20000100800 */
[----:B------:R-:W-:Y:S02]  /*1d1c0*/  IMAD.MOV R0, RZ, RZ, -R0 ;  /* 0x000000ffff007224 */ /* 0x000fe400078e0a00 */
[----:B------:R-:W-:Y:S02]  /*1d1d0*/  @!P0 IMAD.MOV R10, RZ, RZ, -R10 ;  /* 0x000000ffff0a8224 */ /* 0x000fe400078e0a0a */
[----:B------:R-:W-:-:S02]  /*1d1e0*/  IMAD R4, R26, R0, R4 ;  /* 0x000000001a047224 */ /* 0x000fc400078e0204 */
[----:B------:R-:W5:Y:S04]  /*1d1f0*/  LDL R0, [R1+0x950] ;  /* 0x0009500001007983 */ /* 0x000f680000100800 */
[----:B------:R-:W-:Y:S04]  /*1d200*/  STL [R1+0x22c], R10 ;  /* 0x00022c0a01007387 */ /* 0x000fe80000100800 */
[----:B------:R0:W-:Y:S04]  /*1d210*/  STL [R1+0x5200], R23 ;  /* 0x0052001701007387 */ /* 0x0001e80000100800 */
[----:B0-----:R-:W2:Y:S01]  /*1d220*/  LDL.LU R23, [R1+0x7f0] ;  /* 0x0007f00001177983 */ /* 0x001ea20000300800 */
[----:B------:R-:W-:-:S02]  /*1d230*/  ISETP.GT.U32.AND P3, PT, R26, R9, PT ;  /* 0x000000091a00720c */ /* 0x000fc40003f64070 */
[C---:B------:R-:W-:Y:S02]  /*1d240*/  ISETP.GT.U32.AND P1, PT, R26.reuse, R8, PT ;  /* 0x000000081a00720c */ /* 0x040fe40003f24070 */
[C---:B------:R-:W-:Y:S02]  /*1d250*/  ISETP.GT.U32.AND P5, PT, R26.reuse, R7, PT ;  /* 0x000000071a00720c */ /* 0x040fe40003fa4070 */
[----:B---3--:R-:W-:Y:S02]  /*1d260*/  IABS R10, R15 ;  /* 0x0000000f000a7213 */ /* 0x008fe40000000000 */
[----:B------:R-:W3:Y:S05]  /*1d270*/  LDL.LU R15, [R1+0x834] ;  /* 0x00083400010f7983 */ /* 0x000eea0000300800 */
[--C-:B------:R-:W-:Y:S01]  /*1d280*/  @!P3 IMAD.IADD R9, R9, 0x1, -R26.reuse ;  /* 0x000000010909b824 */ /* 0x100fe200078e0a1a */
[----:B------:R-:W-:Y:S01]  /*1d290*/  ISETP.GT.U32.AND P3, PT, R26, R6, PT ;  /* 0x000000061a00720c */ /* 0x000fe20003f64070 */
[----:B------:R-:W-:-:S02]  /*1d2a0*/  @!P1 IMAD.IADD R8, R8, 0x1, -R26 ;  /* 0x0000000108089824 */ /* 0x000fc400078e0a1a */
[----:B------:R-:W-:Y:S02]  /*1d2b0*/  @!P5 IMAD.IADD R7, R7, 0x1, -R26 ;  /* 0x000000010707d824 */ /* 0x000fe400078e0a1a */
[----:B------:R-:W-:Y:S01]  /*1d2c0*/  IMAD.HI.U32 R11, R2, R3, RZ ;  /* 0x00000003020b7227 */ /* 0x000fe200078e00ff */
[----:B------:R-:W-:-:S03]  /*1d2d0*/  ISETP.GT.U32.AND P5, PT, R26, R8, PT ;  /* 0x000000081a00720c */ /* 0x000fc60003fa4070 */
[----:B------:R-:W-:-:S04]  /*1d2e0*/  IMAD.MOV R11, RZ, RZ, -R11 ;  /* 0x000000ffff0b7224 */ /* 0x000fc800078e0a0b */
[----:B------:R-:W-:Y:S02]  /*1d2f0*/  @!P3 IMAD.IADD R6, R6, 0x1, -R26 ;  /* 0x000000010606b824 */ /* 0x000fe400078e0a1a */
[----:B------:R-:W-:-:S03]  /*1d300*/  IMAD R3, R26, R11, R3 ;  /* 0x0000000b1a037224 */ /* 0x000fc600078e0203 */
[----:B------:R-:W-:Y:S01]  /*1d310*/  ISETP.GT.U32.AND P3, PT, R26, R6, PT ;  /* 0x000000061a00720c */ /* 0x000fe20003f64070 */
[----:B------:R-:W-:Y:S01]  /*1d320*/  @!P5 IMAD.IADD R8, R8, 0x1, -R26 ;  /* 0x000000010808d824 */ /* 0x000fe200078e0a1a */
[----:B------:R-:W-:-:S11]  /*1d330*/  ISETP.GT.U32.AND P5, PT, R26, R3, PT ;  /* 0x000000031a00720c */ /* 0x000fd60003fa4070 */
[--C-:B------:R-:W-:Y:S01]  /*1d340*/  @!P3 IMAD.IADD R6, R6, 0x1, -R26.reuse ;  /* 0x000000010606b824 */ /* 0x100fe200078e0a1a */
[----:B--2---:R-:W-:Y:S01]  /*1d350*/  ISETP.GE.AND P3, PT, R23, RZ, PT ;  /* 0x000000ff1700720c */ /* 0x004fe20003f66270 */
[----:B------:R-:W-:Y:S01]  /*1d360*/  @!P5 IMAD.IADD R3, R3, 0x1, -R26 ;  /* 0x000000010303d824 */ /* 0x000fe200078e0a1a */
[----:B------:R-:W2:Y:S01]  /*1d370*/  LDL.LU R23, [R1+0x5200] ;  /* 0x0052000001177983 */ /* 0x000ea20000300800 */
[----:B---3--:R-:W-:-:S03]  /*1d380*/  ISETP.GE.AND P5, PT, R15, RZ, PT ;  /* 0x000000ff0f00720c */ /* 0x008fc60003fa6270 */
[----:B------:R-:W3:Y:S01]  /*1d390*/  LDL.LU R15, [R1+0x51fc] ;  /* 0x0051fc00010f7983 */ /* 0x000ee20000300800 */
[----:B------:R-:W-:Y:S02]  /*1d3a0*/  ISETP.GT.U32.AND P1, PT, R26, R9, PT ;  /* 0x000000091a00720c */ /* 0x000fe40003f24070 */
[----:B-----5:R-:W-:-:S05]  /*1d3b0*/  IABS R0, R0 ;  /* 0x0000000000007213 */ /* 0x020fca0000000000 */
[----:B------:R-:W-:-:S04]  /*1d3c0*/  IMAD.HI.U32 R11, R2, R0, RZ ;  /* 0x00000000020b7227 */ /* 0x000fc800078e00ff */
[----:B------:R-:W-:Y:S02]  /*1d3d0*/  IMAD.MOV R11, RZ, RZ, -R11 ;  /* 0x000000ffff0b7224 */ /* 0x000fe400078e0a0b */
[----:B------:R-:W-:Y:S01]  /*1d3e0*/  @!P1 IMAD.IADD R9, R9, 0x1, -R26 ;  /* 0x0000000109099824 */ /* 0x000fe200078e0a1a */
[----:B------:R-:W-:Y:S01]  /*1d3f0*/  STL [R1+0x51f4], R20 ;  /* 0x0051f41401007387 */ /* 0x000fe20000100800 */
[----:B------:R-:W-:Y:S02]  /*1d400*/  IMAD R0, R26, R11, R0 ;  /* 0x0000000b1a007224 */ /* 0x000fe400078e0200 */
[----:B------:R-:W-:Y:S01]  /*1d410*/  IMAD.HI.U32 R11, R2, R10, RZ ;  /* 0x0000000a020b7227 */ /* 0x000fe200078e00ff */
[----:B------:R0:W-:Y:S03]  /*1d420*/  STL [R1+0x51f8], R29 ;  /* 0x0051f81d01007387 */ /* 0x0001e60000100800 */
[----:B------:R-:W-:-:S02]  /*1d430*/  IMAD.MOV R11, RZ, RZ, -R11 ;  /* 0x000000ffff0b7224 */ /* 0x000fc400078e0a0b */
[----:B------:R-:W-:Y:S02]  /*1d440*/  @!P2 IMAD.MOV R8, RZ, RZ, -R8 ;  /* 0x000000ffff08a224 */ /* 0x000fe400078e0a08 */
[----:B0-----:R-:W-:-:S04]  /*1d450*/  IMAD.MOV.U32 R29, RZ, RZ, R9 ;  /* 0x000000ffff1d7224 */ /* 0x001fc800078e0009 */
[----:B------:R-:W-:Y:S02]  /*1d460*/  @!P4 IMAD.MOV R29, RZ, RZ, -R29 ;  /* 0x000000ffff1dc224 */ /* 0x000fe400078e0a1d */
[C---:B------:R-:W-:Y:S02]  /*1d470*/  IMAD R10, R26.reuse, R11, R10 ;  /* 0x0000000b1a0a7224 */ /* 0x040fe400078e020a */
[----:B------:R-:W-:Y:S01]  /*1d480*/  IMAD.MOV.U32 R20, RZ, RZ, R12 ;  /* 0x000000ffff147224 */ /* 0x000fe200078e000c */
[----:B------:R-:W-:Y:S01]  /*1d490*/  ISETP.GT.U32.AND P1, PT, R26, R4, PT ;  /* 0x000000041a00720c */ /* 0x000fe20003f24070 */
[----:B---3--:R0:W-:Y:S01]  /*1d4a0*/  STL [R1+0x51f0], R15 ;  /* 0x0051f00f01007387 */ /* 0x0081e20000100800 */
[----:B------:R-:W-:-:S03]  /*1d4b0*/  IABS R12, R15 ;  /* 0x0000000f000c7213 */ /* 0x000fc60000000000 */
[----:B------:R-:W3:Y:S04]  /*1d4c0*/  LDL.LU R9, [R1+0x964] ;  /* 0x0009640001097983 */ /* 0x000ee80000300800 */
[----:B------:R-:W5:Y:S04]  /*1d4d0*/  LDL.LU R11, [R1+0x954] ;  /* 0x00095400010b7983 */ /* 0x000f680000300800 */
[----:B------:R1:W-:Y:S04]  /*1d4e0*/  STL [R1+0x224], R29 ;  /* 0x0002241d01007387 */ /* 0x0003e80000100800 */
[----:B------:R-:W-:Y:S04]  /*1d4f0*/  STL [R1+0x220], R8 ;  /* 0x0002200801007387 */ /* 0x000fe80000100800 */
[----:B0-----:R-:W2:Y:S01]  /*1d500*/  LDL.LU R15, [R1+0x958] ;  /* 0x00095800010f7983 */ /* 0x001ea20000300800 */
[----:B------:R-:W-:Y:S01]  /*1d510*/  ISETP.GT.U32.AND P0, PT, R26, R7, PT ;  /* 0x000000071a00720c */ /* 0x000fe20003f04070 */
[----:B------:R-:W-:Y:S01]  /*1d520*/  @!P1 IMAD.IADD R4, R4, 0x1, -R26 ;  /* 0x0000000104049824 */ /* 0x000fe200078e0a1a */
[----:B----4-:R-:W-:-:S02]  /*1d530*/  IABS R13, R13 ;  /* 0x0000000d000d7213 */ /* 0x010fc40000000000 */
[----:B------:R-:W-:-:S09]  /*1d540*/  ISETP.GT.U32.AND P1, PT, R26, R0, PT ;  /* 0x000000001a00720c */ /* 0x000fd20003f24070 */
[----:B------:R-:W-:Y:S01]  /*1d550*/  @!P0 IMAD.IADD R7, R7, 0x1, -R26 ;  /* 0x0000000107078824 */ /* 0x000fe200078e0a1a */
[----:B------:R-:W-:Y:S01]  /*1d560*/  ISETP.GE.AND P0, PT, R14, RZ, PT ;  /* 0x000000ff0e00720c */ /* 0x000fe20003f06270 */
[----:B------:R-:W-:-:S04]  /*1d570*/  IMAD.HI.U32 R14, R2, R13, RZ ;  /* 0x0000000d020e7227 */ /* 0x000fc800078e00ff */
[----:B------:R-:W-:Y:S02]  /*1d580*/  IMAD.MOV R14, RZ, RZ, -R14 ;  /* 0x000000ffff0e7224 */ /* 0x000fe400078e0a0e */
[----:B-1----:R-:W-:Y:S02]  /*1d590*/  IMAD.MOV.U32 R29, RZ, RZ, R7 ;  /* 0x000000ffff1d7224 */ /* 0x002fe400078e0007 */
[----:B------:R-:W-:Y:S01]  /*1d5a0*/  IMAD R13, R26, R14, R13 ;  /* 0x0000000e1a0d7224 */ /* 0x000fe200078e020d */
[----:B------:R-:W-:Y:S01]  /*1d5b0*/  IABS R14, R20 ;  /* 0x00000014000e7213 */ /* 0x000fe20000000000 */
[----:B------:R-:W-:Y:S02]  /*1d5c0*/  IMAD.MOV.U32 R7, RZ, RZ, R20 ;  /* 0x000000ffff077224 */ /* 0x000fe400078e0014 */
[----:B------:R-:W-:Y:S02]  /*1d5d0*/  @!P1 IMAD.IADD R0, R0, 0x1, -R26 ;  /* 0x0000000100009824 */ /* 0x000fe400078e0a1a */
[----:B------:R-:W-:-:S02]  /*1d5e0*/  IMAD.MOV.U32 R20, RZ, RZ, R6 ;  /* 0x000000ffff147224 */ /* 0x000fc400078e0006 */
[----:B------:R-:W4:Y:S01]  /*1d5f0*/  LDL.LU R6, [R1+0x950] ;  /* 0x0009500001067983 */ /* 0x000f220000300800 */
[C---:B------:R-:W-:Y:S02]  /*1d600*/  ISETP.GT.U32.AND P4, PT, R26.reuse, R3, PT ;  /* 0x000000031a00720c */ /* 0x040fe40003f84070 */
[----:B------:R-:W-:Y:S01]  /*1d610*/  ISETP.GT.U32.AND P2, PT, R26, R0, PT ;  /* 0x000000001a00720c */ /* 0x000fe20003f44070 */
[----:B------:R-:W-:Y:S02]  /*1d620*/  @!P6 IMAD.MOV R29, RZ, RZ, -R29 ;  /* 0x000000ffff1de224 */ /* 0x000fe400078e0a1d */
[----:B------:R-:W-:-:S03]  /*1d630*/  @!P0 IMAD.MOV R20, RZ, RZ, -R20 ;  /* 0x000000ffff148224 */ /* 0x000fc600078e0a14 */
[----:B------:R0:W-:Y:S05]  /*1d640*/  STL [R1+0x21c], R29 ;  /* 0x00021c1d01007387 */ /* 0x0001ea0000100800 */
[--C-:B------:R-:W-:Y:S02]  /*1d650*/  @!P4 IMAD.IADD R3, R3, 0x1, -R26.reuse ;  /* 0x000000010303c824 */ /* 0x100fe400078e0a1a */
[----:B------:R-:W-:Y:S01]  /*1d660*/  @!P2 IMAD.IADD R0, R0, 0x1, -R26 ;  /* 0x000000010000a824 */ /* 0x000fe200078e0a1a */
[----:B0-----:R-:W3:Y:S04]  /*1d670*/  LDL.LU R29, [R1+0x51f8] ;  /* 0x0051f800011d7983 */ /* 0x001ee80000300800 */
[----:B------:R0:W-:Y:S04]  /*1d680*/  STL [R1+0x218], R20 ;  /* 0x0002181401007387 */ /* 0x0001e80000100800 */
[----:B0-----:R-:W3:Y:S01]  /*1d690*/  LDL.LU R20, [R1+0x51f4] ;  /* 0x0051f40001147983 */ /* 0x001ee20000300800 */
[----:B-----5:R-:W-:-:S03]  /*1d6a0*/  ISETP.GE.AND P4, PT, R11, RZ, PT ;  /* 0x000000ff0b00720c */ /* 0x020fc60003f86270 */
[----:B------:R-:W5:Y:S01]  /*1d6b0*/  LDL.LU R11, [R1+0x968] ;  /* 0x00096800010b7983 */ /* 0x000f620000300800 */
[----:B--2---:R-:W-:-:S03]  /*1d6c0*/  ISETP.GE.AND P2, PT, R15, RZ, PT ;  /* 0x000000ff0f00720c */ /* 0x004fc60003f46270 */
[----:B------:R-:W2:Y:S01]  /*1d6d0*/  LDL.LU R15, [R1+0x51f0] ;  /* 0x0051f000010f7983 */ /* 0x000ea20000300800 */
[----:B------:R-:W-:-:S13]  /*1d6e0*/  ISETP.GT.U32.AND P1, PT, R26, R4, PT ;  /* 0x000000041a00720c */ /* 0x000fda0003f24070 */
[----:B------:R-:W-:Y:S01]  /*1d6f0*/  @!P1 IMAD.IADD R4, R4, 0x1, -R26 ;  /* 0x0000000104049824 */ /* 0x000fe200078e0a1a */
[----:B----4-:R-:W-:Y:S01]  /*1d700*/  ISETP.GE.AND P0, PT, R6, RZ, PT ;  /* 0x000000ff0600720c */ /* 0x010fe20003f06270 */
[----:B------:R-:W-:-:S04]  /*1d710*/  IMAD.HI.U32 R6, R2, R14, RZ ;  /* 0x0000000e02067227 */ /* 0x000fc800078e00ff */
[----:B------:R-:W-:-:S04]  /*1d720*/  IMAD.MOV R6, RZ, RZ, -R6 ;  /* 0x000000ffff067224 */ /* 0x000fc800078e0a06 */
[----:B------:R-:W-:Y:S02]  /*1d730*/  IMAD R6, R26, R6, R14 ;  /* 0x000000061a067224 */ /* 0x000fe400078e020e */
[----:B------:R-:W-:Y:S02]  /*1d740*/  IMAD.MOV.U32 R14, RZ, RZ, R3 ;  /* 0x000000ffff0e7224 */ /* 0x000fe400078e0003 */
[----:B------:R-:W-:Y:S02]  /*1d750*/  @!P3 IMAD.MOV R4, RZ, RZ, -R4 ;  /* 0x000000ffff04b224 */ /* 0x000fe400078e0a04 */
[----:B------:R-:W-:-:S03]  /*1d760*/  @!P5 IMAD.MOV R14, RZ, RZ, -R14 ;  /* 0x000000ffff0ed224 */ /* 0x000fc600078e0a0e */
[----:B------:R0:W-:Y:S04]  /*1d770*/  STL [R1+0x214], R4 ;  /* 0x0002140401007387 */ /* 0x0001e80000100800 */
[----:B------:R-:W-:Y:S01]  /*1d780*/  STL [R1+0x210], R14 ;  /* 0x0002100e01007387 */ /* 0x000fe20000100800 */
[C---:B------:R-:W-:Y:S02]  /*1d790*/  ISETP.GT.U32.AND P6, PT, R26.reuse, R13, PT ;  /* 0x0000000d1a00720c */ /* 0x040fe40003fc4070 */
[----:B--2---:R-:W-:Y:S02]  /*1d7a0*/  ISETP.GE.AND P5, PT, R15, RZ, PT ;  /* 0x000000ff0f00720c */ /* 0x004fe40003fa6270 */
[----:B------:R-:W2:Y:S01]  /*1d7b0*/  LDL.LU R15, [R1+0x96c] ;  /* 0x00096c00010f7983 */ /* 0x000ea20000300800 */
[----:B------:R-:W-:Y:S01]  /*1d7c0*/  ISETP.GT.U32.AND P1, PT, R26, R10, PT ;  /* 0x0000000a1a00720c */ /* 0x000fe20003f24070 */
[----:B------:R-:W-:-:S04]  /*1d7d0*/  IMAD.HI.U32 R8, R2, R12, RZ ;  /* 0x0000000c02087227 */ /* 0x000fc800078e00ff */
[----:B------:R-:W-:Y:S02]  /*1d7e0*/  IMAD.MOV R8, RZ, RZ, -R8 ;  /* 0x000000ffff087224 */ /* 0x000fe400078e0a08 */
[----:B0-----:R-:W-:Y:S02]  /*1d7f0*/  IMAD.MOV.U32 R4, RZ, RZ, R0 ;  /* 0x000000ffff047224 */ /* 0x001fe400078e0000 */
[C---:B------:R-:W-:Y:S02]  /*1d800*/  IMAD R8, R26.reuse, R8, R12 ;  /* 0x000000081a087224 */ /* 0x040fe400078e020c */
[----:B------:R-:W-:Y:S02]  /*1d810*/  @!P6 IMAD.IADD R13, R13, 0x1, -R26 ;  /* 0x000000010d0de824 */ /* 0x000fe400078e0a1a */
[----:B------:R-:W-:Y:S01]  /*1d820*/  @!P0 IMAD.MOV R4, RZ, RZ, -R4 ;  /* 0x000000ffff048224 */ /* 0x000fe200078e0a04 */
[----:B------:R-:W-:Y:S01]  /*1d830*/  ISETP.GT.U32.AND P0, PT, R26, R6, PT ;  /* 0x000000061a00720c */ /* 0x000fe20003f04070 */
[----:B------:R-:W-:Y:S01]  /*1d840*/  @!P1 IMAD.IADD R10, R10, 0x1, -R26 ;  /* 0x000000010a0a9824 */ /* 0x000fe200078e0a1a */
[----:B------:R-:W-:-:S02]  /*1d850*/  ISETP.GT.U32.AND P1, PT, R26, R8, PT ;  /* 0x000000081a00720c */ /* 0x000fc40003f24070 */
[C---:B------:R-:W-:Y:S02]  /*1d860*/  ISETP.GT.U32.AND P6, PT, R26.reuse, R13, PT ;  /* 0x0000000d1a00720c */ /* 0x040fe40003fc4070 */
[----:B------:R-:W-:-:S07]  /*1d870*/  ISETP.GT.U32.AND P3, PT, R26, R10, PT ;  /* 0x0000000a1a00720c */ /* 0x000fce0003f64070 */
[--C-:B------:R-:W-:Y:S02]  /*1d880*/  @!P0 IMAD.IADD R6, R6, 0x1, -R26.reuse ;  /* 0x0000000106068824 */ /* 0x100fe400078e0a1a */
[--C-:B------:R-:W-:Y:S02]  /*1d890*/  @!P1 IMAD.IADD R8, R8, 0x1, -R26.reuse ;  /* 0x0000000108089824 */ /* 0x100fe400078e0a1a */
[--C-:B------:R-:W-:Y:S01]  /*1d8a0*/  @!P6 IMAD.IADD R13, R13, 0x1, -R26.reuse ;  /* 0x000000010d0de824 */ /* 0x100fe200078e0a1a */
[C---:B------:R-:W-:Y:S01]  /*1d8b0*/  ISETP.GT.U32.AND P0, PT, R26.reuse, R6, PT ;  /* 0x000000061a00720c */ /* 0x040fe20003f04070 */
[----:B------:R0:W-:Y:S01]  /*1d8c0*/  STL [R1+0x20c], R4 ;  /* 0x00020c0401007387 */ /* 0x0001e20000100800 */
[----:B------:R-:W-:Y:S01]  /*1d8d0*/  IMAD.MOV.U32 R12, RZ, RZ, R7 ;  /* 0x000000ffff0c7224 */ /* 0x000fe200078e0007 */
[----:B------:R-:W-:Y:S01]  /*1d8e0*/  ISETP.GT.U32.AND P1, PT, R26, R8, PT ;  /* 0x000000081a00720c */ /* 0x000fe20003f24070 */
[----:B------:R-:W-:Y:S01]  /*1d8f0*/  @!P3 IMAD.IADD R10, R10, 0x1, -R26 ;  /* 0x000000010a0ab824 */ /* 0x000fe200078e0a1a */
[----:B---3--:R-:W-:Y:S01]  /*1d900*/  IABS R7, R9 ;  /* 0x0000000900077213 */ /* 0x008fe20000000000 */
[----:B0-----:R-:W-:Y:S01]  /*1d910*/  IMAD.MOV.U32 R4, RZ, RZ, R13 ;  /* 0x000000ffff047224 */ /* 0x001fe200078e000d */
[----:B------:R-:W-:-:S03]  /*1d920*/  ISETP.GE.AND P6, PT, R12, RZ, PT ;  /* 0x000000ff0c00720c */ /* 0x000fc60003fc6270 */
[----:B------:R-:W-:Y:S01]  /*1d930*/  @!P4 IMAD.MOV R4, RZ, RZ, -R4 ;  /* 0x000000ffff04c224 */ /* 0x000fe200078e0a04 */
[----:B------:R-:W-:Y:S01]  /*1d940*/  ISETP.GE.AND P4, PT, R9, RZ, PT ;  /* 0x000000ff0900720c */ /* 0x000fe20003f86270 */
[----:B------:R-:W-:Y:S02]  /*1d950*/  IMAD.MOV.U32 R9, RZ, RZ, R10 ;  /* 0x000000ffff097224 */ /* 0x000fe400078e000a */
[----:B------:R-:W-:Y:S01]  /*1d960*/  IMAD.HI.U32 R3, R2, R7, RZ ;  /* 0x0000000702037227 */ /* 0x000fe200078e00ff */
[----:B------:R2:W-:Y:S03]  /*1d970*/  STL [R1+0x208], R4 ;  /* 0x0002080401007387 */ /* 0x0005e60000100800 */
[----:B------:R-:W-:Y:S01]  /*1d980*/  @!P2 IMAD.MOV R9, RZ, RZ, -R9 ;  /* 0x000000ffff09a224 */ /* 0x000fe200078e0a09 */
[----:B------:R-:W3:Y:S01]  /*1d990*/  LDL.LU R12, [R1+0x970] ;  /* 0x00097000010c7983 */ /* 0x000ee20000300800 */
[----:B------:R-:W-:-:S02]  /*1d9a0*/  @!P0 IMAD.IADD R6, R6, 0x1, -R26 ;  /* 0x0000000106068824 */ /* 0x000fc400078e0a1a */
[----:B------:R-:W-:Y:S01]  /*1d9b0*/  @!P1 IMAD.IADD R8, R8, 0x1, -R26 ;  /* 0x0000000108089824 */ /* 0x000fe200078e0a1a */
[----:B------:R-:W4:Y:S01]  /*1d9c0*/  LDL.LU R14, [R1+0x974] ;  /* 0x00097400010e7983 */ /* 0x000f220000300800 */
[----:B------:R-:W-:Y:S01]  /*1d9d0*/  IMAD.MOV R0, RZ, RZ, -R3 ;  /* 0x000000ffff007224 */ /* 0x000fe200078e0a03 */
[----:B-----5:R-:W-:Y:S01]  /*1d9e0*/  IABS R3, R11 ;  /* 0x0000000b00037213 */ /* 0x020fe20000000000 */
[----:B------:R-:W-:Y:S01]  /*1d9f0*/  IMAD.MOV.U32 R10, RZ, RZ, R6 ;  /* 0x000000ffff0a7224 */ /* 0x000fe200078e0006 */
[----:B------:R-:W-:Y:S01]  /*1da00*/  ISETP.GE.AND P2, PT, R11, RZ, PT ;  /* 0x000000ff0b00720c */ /* 0x000fe20003f46270 */
[----:B------:R3:W-:Y:S01]  /*1da10*/  STL [R1+0x1cc], R9 ;  /* 0x0001cc0901007387 */ /* 0x0007e20000100800 */
[----:B------:R-:W-:-:S03]  /*1da20*/  @!P5 IMAD.MOV R8, RZ, RZ, -R8 ;  /* 0x000000ffff08d224 */ /* 0x000fc600078e0a08 */
[----:B------:R-:W5:Y:S01]  /*1da30*/  LDL.LU R11, [R1+0x990] ;  /* 0x00099000010b7983 */ /* 0x000f620000300800 */
[----:B------:R-:W-:Y:S01]  /*1da40*/  @!P6 IMAD.MOV R10, RZ, RZ, -R10 ;  /* 0x000000ffff0ae224 */ /* 0x000fe200078e0a0a */
[----:B--2---:R-:W-:Y:S02]  /*1da50*/  IABS R4, R15 ;  /* 0x0000000f00047213 */ /* 0x004fe40000000000 */
[----:B------:R-:W-:Y:S02]  /*1da60*/  ISETP.GE.AND P1, PT, R15, RZ, PT ;  /* 0x000000ff0f00720c */ /* 0x000fe40003f26270 */
[----:B------:R-:W2:Y:S04]  /*1da70*/  LDL R15, [R1+0x978] ;  /* 0x00097800010f7983 */ /* 0x000ea80000100800 */
[----:B------:R2:W-:Y:S04]  /*1da80*/  STL [R1+0x1fc], R8 ;  /* 0x0001fc0801007387 */ /* 0x0005e80000100800 */
[----:B------:R-:W-:Y:S04]  /*1da90*/  STL [R1+0x204], R10 ;  /* 0x0002040a01007387 */ /* 0x000fe80000100800 */
[----:B------:R-:W4:Y:S01]  /*1daa0*/  LDL.LU R13, [R1+0x984] ;  /* 0x00098400010d7983 */ /* 0x000f220000300800 */
[----:B------:R-:W-:-:S05]  /*1dab0*/  IMAD R7, R26, R0, R7 ;  /* 0x000000001a077224 */ /* 0x000fca00078e0207 */
[----:B------:R-:W-:-:S13]  /*1dac0*/  ISETP.GT.U32.AND P3, PT, R26, R7, PT ;  /* 0x000000071a00720c */ /* 0x000fda0003f64070 */
[----:B------:R-:W-:-:S05]  /*1dad0*/  @!P3 IMAD.IADD R7, R7, 0x1, -R26 ;  /* 0x000000010707b824 */ /* 0x000fca00078e0a1a */
[----:B------:R-:W-:-:S13]  /*1dae0*/  ISETP.GT.U32.AND P3, PT, R26, R7, PT ;  /* 0x000000071a00720c */ /* 0x000fda0003f64070 */
[----:B------:R-:W-:Y:S01]  /*1daf0*/  @!P3 IMAD.IADD R7, R7, 0x1, -R26 ;  /* 0x000000010707b824 */ /* 0x000fe200078e0a1a */
[----:B---3--:R-:W-:Y:S02]  /*1db00*/  IABS R9, R12 ;  /* 0x0000000c00097213 */ /* 0x008fe40000000000 */
[----:B------:R-:W-:Y:S02]  /*1db10*/  ISETP.GE.AND P5, PT, R12, RZ, PT ;  /* 0x000000ff0c00720c */ /* 0x000fe40003fa6270 */
[----:B-----5:R-:W-:-:S05]  /*1db20*/  IABS R6, R11 ;  /* 0x0000000b00067213 */ /* 0x020fca0000000000 */
[C---:B------:R-:W-:Y:S01]  /*1db30*/  IMAD.HI.U32 R12, R2.reuse, R6, RZ ;  /* 0x00000006020c7227 */ /* 0x040fe200078e00ff */
[----:B--2---:R-:W-:Y:S01]  /*1db40*/  IABS R8, R15 ;  /* 0x0000000f00087213 */ /* 0x004fe20000000000 */
[----:B----4-:R0:W-:Y:S04]  /*1db50*/  STL [R1+0x51ec], R13 ;  /* 0x0051ec0d01007387 */ /* 0x0101e80000100800 */
[----:B------:R-:W2:Y:S01]  /*1db60*/  LDL R15, [R1+0x97c] ;  /* 0x00097c00010f7983 */ /* 0x000ea20000100800 */
[----:B0-----:R-:W-:Y:S02]  /*1db70*/  IMAD.MOV.U32 R13, RZ, RZ, R7 ;  /* 0x000000ffff0d7224 */ /* 0x001fe400078e0007 */
[----:B------:R-:W-:Y:S02]  /*1db80*/  IMAD.MOV R7, RZ, RZ, -R12 ;  /* 0x000000ffff077224 */ /* 0x000fe400078e0a0c */
[----:B------:R-:W3:Y:S01]  /*1db90*/  LDL.LU R12, [R1+0x980] ;  /* 0x00098000010c7983 */ /* 0x000ee20000300800 */
[----:B------:R-:W-:-:S04]  /*1dba0*/  IMAD.HI.U32 R0, R2, R3, RZ ;  /* 0x0000000302007227 */ /* 0x000fc800078e00ff */
[----:B------:R-:W-:-:S04]  /*1dbb0*/  IMAD.MOV R0, RZ, RZ, -R0 ;  /* 0x000000ffff007224 */ /* 0x000fc800078e0a00 */
[----:B------:R-:W-:Y:S02]  /*1dbc0*/  IMAD R3, R26, R0, R3 ;  /* 0x000000001a037224 */ /* 0x000fe400078e0203 */
[----:B------:R-:W-:-:S03]  /*1dbd0*/  IMAD.HI.U32 R0, R2, R4, RZ ;  /* 0x0000000402007227 */ /* 0x000fc600078e00ff */
[----:B------:R-:W-:Y:S01]  /*1dbe0*/  ISETP.GT.U32.AND P0, PT, R26, R3, PT ;  /* 0x000000031a00720c */ /* 0x000fe20003f04070 */
[----:B------:R-:W-:-:S04]  /*1dbf0*/  IMAD.MOV R0, RZ, RZ, -R0 ;  /* 0x000000ffff007224 */ /* 0x000fc800078e0a00 */
[----:B------:R-:W-:Y:S02]  /*1dc00*/  IMAD R4, R26, R0, R4 ;  /* 0x000000001a047224 */ /* 0x000fe400078e0204 */
[----:B------:R-:W-:-:S03]  /*1dc10*/  IMAD.HI.U32 R10, R2, R9, RZ ;  /* 0x00000009020a7227 */ /* 0x000fc600078e00ff */
[C---:B------:R-:W-:Y:S01]  /*1dc20*/  ISETP.GT.U32.AND P3, PT, R26.reuse, R4, PT ;  /* 0x000000041a00720c */ /* 0x040fe20003f64070 */
[----:B------:R-:W-:Y:S02]  /*1dc30*/  IMAD.MOV R10, RZ, RZ, -R10 ;  /* 0x000000ffff0a7224 */ /* 0x000fe400078e0a0a */
[----:B------:R-:W-:Y:S02]  /*1dc40*/  @!P0 IMAD.IADD R3, R3, 0x1, -R26 ;  /* 0x0000000103038824 */ /* 0x000fe400078e0a1a */
[----:B------:R-:W-:-:S03]  /*1dc50*/  IMAD R9, R26, R10, R9 ;  /* 0x0000000a1a097224 */ /* 0x000fc600078e0209 */
[C---:B------:R-:W-:Y:S01]  /*1dc60*/  ISETP.GT.U32.AND P0, PT, R26.reuse, R3, PT ;  /* 0x000000031a00720c */ /* 0x040fe20003f04070 */
[----:B------:R-:W-:Y:S01]  /*1dc70*/  @!P4 IMAD.MOV R13, RZ, RZ, -R13 ;  /* 0x000000ffff0dc224 */ /* 0x000fe200078e0a0d */
[----:B------:R-:W-:-:S03]  /*1dc80*/  ISETP.GT.U32.AND P4, PT, R26, R9, PT ;  /* 0x000000091a00720c */ /* 0x000fc60003f84070 */
[----:B------:R-:W-:-:S05]  /*1dc90*/  @!P3 IMAD.IADD R4, R4, 0x1, -R26 ;  /* 0x000000010404b824 */ /* 0x000fca00078e0a1a */
[----:B------:R-:W-:-:S03]  /*1dca0*/  ISETP.GT.U32.AND P3, PT, R26, R4, PT ;  /* 0x000000041a00720c */ /* 0x000fc60003f64070 */
[--C-:B------:R-:W-:Y:S01]  /*1dcb0*/  @!P0 IMAD.IADD R3, R3, 0x1, -R26.reuse ;  /* 0x0000000103038824 */ /* 0x100fe200078e0a1a */
[----:B------:R-:W-:Y:S01]  /*1dcc0*/  IABS R0, R14 ;  /* 0x0000000e00007213 */ /* 0x000fe20000000000 */
[----:B------:R-:W-:Y:S01]  /*1dcd0*/  @!P4 IMAD.IADD R9, R9, 0x1, -R26 ;  /* 0x000000010909c824 */ /* 0x000fe200078e0a1a */
[----:B------:R-:W-:Y:S01]  /*1dce0*/  ISETP.GE.AND P0, PT, R14, RZ, PT ;  /* 0x000000ff0e00720c */ /* 0x000fe20003f06270 */
[----:B------:R-:W-:Y:S02]  /*1dcf0*/  IMAD.MOV.U32 R14, RZ, RZ, R3 ;  /* 0x000000ffff0e7224 */ /* 0x000fe400078e0003 */
[----:B------:R-:W-:Y:S01]  /*1dd00*/  IMAD.HI.U32 R10, R2, R8, RZ ;  /* 0x00000008020a7227 */ /* 0x000fe200078e00ff */
[----:B------:R-:W-:-:S03]  /*1dd10*/  ISETP.GE.AND P6, PT, R11, RZ, PT ;  /* 0x000000ff0b00720c */ /* 0x000fc60003fc6270 */
[----:B------:R-:W-:-:S04]  /*1dd20*/  IMAD.HI.U32 R11, R2, R0, RZ ;  /* 0x00000000020b7227 */ /* 0x000fc800078e00ff */
[----:B------:R-:W-:Y:S01]  /*1dd30*/  @!P2 IMAD.MOV R14, RZ, RZ, -R14 ;  /* 0x000000ffff0ea224 */ /* 0x000fe200078e0a0e */
[C---:B------:R-:W-:Y:S01]  /*1dd40*/  ISETP.GT.U32.AND P2, PT, R26.reuse, R9, PT ;  /* 0x000000091a00720c */ /* 0x040fe20003f44070 */
[----:B------:R-:W-:Y:S01]  /*1dd50*/  IMAD.MOV R10, RZ, RZ, -R10 ;  /* 0x000000ffff0a7224 */ /* 0x000fe200078e0a0a */
[----:B------:R0:W-:Y:S01]  /*1dd60*/  STL [R1+0x200], R13 ;  /* 0x0002000d01007387 */ /* 0x0001e20000100800 */
[----:B------:R-:W-:Y:S02]  /*1dd70*/  IMAD R6, R26, R7, R6 ;  /* 0x000000071a067224 */ /* 0x000fe400078e0206 */
[----:B------:R-:W-:Y:S02]  /*1dd80*/  @!P3 IMAD.IADD R4, R4, 0x1, -R26 ;  /* 0x000000010404b824 */ /* 0x000fe400078e0a1a */
[----:B------:R-:W-:Y:S02]  /*1dd90*/  IMAD.MOV R11, RZ, RZ, -R11 ;  /* 0x000000ffff0b7224 */ /* 0x000fe400078e0a0b */
[C---:B------:R-:W-:Y:S01]  /*1dda0*/  IMAD R8, R26.reuse, R10, R8 ;  /* 0x0000000a1a087224 */ /* 0x040fe200078e0208 */
[----:B0-----:R-:W4:Y:S01]  /*1ddb0*/  LDL.LU R13, [R1+0x51ec] ;  /* 0x0051ec00010d7983 */ /* 0x001f220000300800 */
[----:B------:R-:W-:-:S02]  /*1ddc0*/  IMAD R0, R26, R11, R0 ;  /* 0x0000000b1a007224 */ /* 0x000fc400078e0200 */
[----:B------:R-:W-:Y:S01]  /*1ddd0*/  @!P2 IMAD.IADD R9, R9, 0x1, -R26 ;  /* 0x000000010909a824 */ /* 0x000fe200078e0a1a */
[----:B--2---:R-:W-:-:S05]  /*1dde0*/  IABS R7, R15 ;  /* 0x0000000f00077213 */ /* 0x004fca0000000000 */
[----:B------:R-:W-:Y:S01]  /*1ddf0*/  IMAD.HI.U32 R11, R2, R7, RZ ;  /* 0x00000007020b7227 */ /* 0x000fe200078e00ff */
[----:B---3--:R-:W-:Y:S01]  /*1de00*/  IABS R10, R12 ;  /* 0x0000000c000a7213 */ /* 0x008fe20000000000 */
[----:B------:R0:W-:Y:S02]  /*1de10*/  STL [R1+0x51e8], R12 ;  /* 0x0051e80c01007387 */ /* 0x0001e40000100800 */
[----:B------:R-:W-:Y:S02]  /*1de20*/  IMAD.MOV R11, RZ, RZ, -R11 ;  /* 0x000000ffff0b7224 */ /* 0x000fe400078e0a0b */
[----:B------:R-:W-:Y:S02]  /*1de30*/  IMAD.MOV.U32 R3, RZ, RZ, R10 ;  /* 0x000000ffff037224 */ /* 0x000fe400078e000a */
[----:B0-----:R-:W-:-:S04]  /*1de40*/  IMAD.MOV.U32 R12, RZ, RZ, R4 ;  /* 0x000000ffff0c7224 */ /* 0x001fc800078e0004 */
[----:B------:R-:W-:Y:S01]  /*1de50*/  @!P1 IMAD.MOV R12, RZ, RZ, -R12 ;  /* 0x000000ffff0c9224 */ /* 0x000fe200078e0a0c */
[----:B------:R0:W-:Y:S01]  /*1de60*/  STL [R1+0x1dc], R14 ;  /* 0x0001dc0e01007387 */ /* 0x0001e20000100800 */
[----:B------:R-:W-:-:S03]  /*1de70*/  IMAD.HI.U32 R10, R2, R3, RZ ;  /* 0x00000003020a7227 */ /* 0x000fc600078e00ff */
[----:B------:R1:W-:Y:S01]  /*1de80*/  STL [R1+0x1f8], R12 ;  /* 0x0001f80c01007387 */ /* 0x0003e20000100800 */
[----:B------:R-:W-:Y:S02]  /*1de90*/  IMAD.MOV.U32 R15, RZ, RZ, R19 ;  /* 0x000000ffff0f7224 */ /* 0x000fe400078e0013 */
[----:B------:R-:W-:Y:S01]  /*1dea0*/  IMAD R7, R26, R11, R7 ;  /* 0x0000000b1a077224 */ /* 0x000fe200078e0207 */
[----:B0-----:R-:W2:Y:S01]  /*1deb0*/  LDL.LU R14, [R1+0x988] ;  /* 0x00098800010e7983 */ /* 0x001ea20000300800 */
[----:B------:R-:W-:-:S03]  /*1dec0*/  IMAD.MOV R10, RZ, RZ, -R10 ;  /* 0x000000ffff0a7224 */ /* 0x000fc600078e0a0a */
[----:B------:R-:W3:Y:S01]  /*1ded0*/  LDL.LU R19, [R1+0x98c] ;  /* 0x00098c0001137983 */ /* 0x000ee20000300800 */
[----:B-1----:R-:W-:-:S03]  /*1dee0*/  IMAD.MOV.U32 R12, RZ, RZ, R9 ;  /* 0x000000ffff0c7224 */ /* 0x002fc600078e0009 */
[----:B------:R-:W5:Y:S01]  /*1def0*/  LDL.LU R11, [R1+0x978] ;  /* 0x00097800010b7983 */ /* 0x000f620000300800 */
[----:B------:R-:W-:Y:S02]  /*1df00*/  @!P5 IMAD.MOV R12, RZ, RZ, -R12 ;  /* 0x000000ffff0cd224 */ /* 0x000fe400078e0a0c */
[C---:B------:R-:W-:Y:S02]  /*1df10*/  IMAD R3, R26.reuse, R10, R3 ;  /* 0x0000000a1a037224 */ /* 0x040fe400078e0203 */
[----:B------:R-:W3:Y:S04]  /*1df20*/  LDL.LU R10, [R1+0x97c] ;  /* 0x00097c00010a7983 */ /* 0x000ee80000300800 */
[----:B------:R0:W-:Y:S04]  /*1df30*/  STL [R1+0x1e0], R12 ;  /* 0x0001e00c01007387 */ /* 0x0001e80000100800 */
[----:B0-----:R-:W3:Y:S01]  /*1df40*/  LDL.LU R12, [R1+0x51e8] ;  /* 0x0051e800010c7983 */ /* 0x001ee20000300800 */
[----:B------:R-:W-:-:S02]  /*1df50*/  ISETP.GT.U32.AND P3, PT, R26, R6, PT ;  /* 0x000000061a00720c */ /* 0x000fc40003f64070 */
[C---:B------:R-:W-:Y:S02]  /*1df60*/  ISETP.GT.U32.AND P4, PT, R26.reuse, R0, PT ;  /* 0x000000001a00720c */ /* 0x040fe40003f84070 */
[C---:B------:R-:W-:Y:S02]  /*1df70*/  ISETP.GT.U32.AND P1, PT, R26.reuse, R8, PT ;  /* 0x000000081a00720c */ /* 0x040fe40003f24070 */
[----:B------:R-:W-:-:S07]  /*1df80*/  ISETP.GT.U32.AND P2, PT, R26, R7, PT ;  /* 0x000000071a00720c */ /* 0x000fce0003f44070 */
[--C-:B------:R-:W-:Y:S02]  /*1df90*/  @!P3 IMAD.IADD R6, R6, 0x1, -R26.reuse ;  /* 0x000000010606b824 */ /* 0x100fe400078e0a1a */
[----:B------:R-:W-:-:S03]  /*1dfa0*/  @!P4 IMAD.IADD R0, R0, 0x1, -R26 ;  /* 0x000000010000c824 */ /* 0x000fc600078e0a1a */
[C---:B------:R-:W-:Y:S02]  /*1dfb0*/  ISETP.GT.U32.AND P3, PT, R26.reuse, R6, PT ;  /* 0x000000061a00720c */ /* 0x040fe40003f64070 */
[----:B------:R-:W-:Y:S02]  /*1dfc0*/  ISETP.GT.U32.AND P4, PT, R26, R0, PT ;  /* 0x000000001a00720c */ /* 0x000fe40003f84070 */
[----:B----4-:R-:W-:Y:S01]  /*1dfd0*/  IABS R4, R13 ;  /* 0x0000000d00047213 */ /* 0x010fe20000000000 */
[----:B------:R-:W-:-:S04]  /*1dfe0*/  @!P1 IMAD.IADD R8, R8, 0x1, -R26 ;  /* 0x0000000108089824 */ /* 0x000fc800078e0a1a */
[----:B------:R-:W-:Y:S01]  /*1dff0*/  IMAD.HI.U32 R9, R2, R4, RZ ;  /* 0x0000000402097227 */ /* 0x000fe200078e00ff */
[----:B------:R-:W-:-:S03]  /*1e000*/  ISETP.GT.U32.AND P1, PT, R26, R8, PT ;  /* 0x000000081a00720c */ /* 0x000fc60003f24070 */
[----:B------:R-:W-:Y:S02]  /*1e010*/  IMAD.MOV R9, RZ, RZ, -R9 ;  /* 0x000000ffff097224 */ /* 0x000fe400078e0a09 */
[--C-:B------:R-:W-:Y:S02]  /*1e020*/  @!P3 IMAD.IADD R6, R6, 0x1, -R26.reuse ;  /* 0x000000010606b824 */ /* 0x100fe400078e0a1a */
[--C-:B------:R-:W-:Y:S02]  /*1e030*/  @!P2 IMAD.IADD R7, R7, 0x1, -R26.reuse ;  /* 0x000000010707a824 */ /* 0x100fe400078e0a1a */
[----:B------:R-:W-:Y:S01]  /*1e040*/  @!P4 IMAD.IADD R0, R0, 0x1, -R26 ;  /* 0x000000010000c824 */ /* 0x000fe200078e0a1a */
[C---:B------:R-:W-:Y:S01]  /*1e050*/  ISETP.GT.U32.AND P3, PT, R26.reuse, R3, PT ;  /* 0x000000031a00720c */ /* 0x040fe20003f64070 */
[C---:B------:R-:W-:Y:S01]  /*1e060*/  IMAD R4, R26.reuse, R9, R4 ;  /* 0x000000091a047224 */ /* 0x040fe200078e0204 */
[----:B------:R-:W-:Y:S01]  /*1e070*/  ISETP.GT.U32.AND P2, PT, R26, R7, PT ;  /* 0x000000071a00720c */ /* 0x000fe20003f44070 */
[----:B------:R-:W-:-:S02]  /*1e080*/  @!P6 IMAD.MOV R6, RZ, RZ, -R6 ;  /* 0x000000ffff06e224 */ /* 0x000fc400078e0a06 */
[----:B------:R-:W-:Y:S01]  /*1e090*/  @!P0 IMAD.MOV R0, RZ, RZ, -R0 ;  /* 0x000000ffff008224 */ /* 0x000fe200078e0a00 */
[----:B------:R-:W-:Y:S01]  /*1e0a0*/  ISETP.GT.U32.AND P4, PT, R26, R4, PT ;  /* 0x000000041a00720c */ /* 0x000fe20003f84070 */
[--C-:B------:R-:W-:Y:S01]  /*1e0b0*/  @!P1 IMAD.IADD R8, R8, 0x1, -R26.reuse ;  /* 0x0000000108089824 */ /* 0x100fe200078e0a1a */
[----:B------:R-:W-:Y:S04]  /*1e0c0*/  STL [R1+0x1e4], R6 ;  /* 0x0001e40601007387 */ /* 0x000fe80000100800 */
[----:B------:R3:W-:Y:S01]  /*1e0d0*/  STL [R1+0x1f4], R0 ;  /* 0x0001f40001007387 */ /* 0x0007e20000100800 */
[--C-:B------:R-:W-:Y:S01]  /*1e0e0*/  @!P3 IMAD.IADD R3, R3, 0x1, -R26.reuse ;  /* 0x000000010303b824 */ /* 0x100fe200078e0a1a */
[----:B------:R-:W-:Y:S01]  /*1e0f0*/  ISETP.GE.AND P3, PT, R13, RZ, PT ;  /* 0x000000ff0d00720c */ /* 0x000fe20003f66270 */
[----:B------:R-:W-:-:S04]  /*1e100*/  @!P2 IMAD.IADD R7, R7, 0x1, -R26 ;  /* 0x000000010707a824 */ /* 0x000fc800078e0a1a */
[----:B------:R-:W-:Y:S01]  /*1e110*/  @!P4 IMAD.IADD R4, R4, 0x1, -R26 ;  /* 0x000000010404c824 */ /* 0x000fe200078e0a1a */
[----:B-----5:R-:W-:Y:S02]  /*1e120*/  ISETP.GE.AND P5, PT, R11, RZ, PT ;  /* 0x000000ff0b00720c */ /* 0x020fe40003fa6270 */
[----:B--2---:R-:W-:Y:S02]  /*1e130*/  IABS R11, R14 ;  /* 0x0000000e000b7213 */ /* 0x004fe40000000000 */
[----:B------:R-:W-:Y:S02]  /*1e140*/  ISETP.GE.AND P2, PT, R14, RZ, PT ;  /* 0x000000ff0e00720c */ /* 0x000fe40003f46270 */
[----:B---3--:R-:W-:-:S07]  /*1e150*/  IABS R0, R19 ;  /* 0x0000001300007213 */ /* 0x008fce0000000000 */
[----:B------:R-:W-:Y:S01]  /*1e160*/  @!P5 IMAD.MOV R8, RZ, RZ, -R8 ;  /* 0x000000ffff08d224 */ /* 0x000fe200078e0a08 */
[----:B------:R-:W-:Y:S02]  /*1e170*/  ISETP.GE.AND P1, PT, R12, RZ, PT ;  /* 0x000000ff0c00720c */ /* 0x000fe40003f26270 */
[----:B------:R-:W2:Y:S01]  /*1e180*/  LDL.LU R12, [R1+0x9a8] ;  /* 0x0009a800010c7983 */ /* 0x000ea20000300800 */
[----:B------:R-:W-:-:S03]  /*1e190*/  ISETP.GE.AND P4, PT, R19, RZ, PT ;  /* 0x000000ff1300720c */ /* 0x000fc60003f86270 */
[----:B------:R-:W3:Y:S04]  /*1e1a0*/  LDL.LU R13, [R1+0x9ac] ;  /* 0x0009ac00010d7983 */ /* 0x000ee80000300800 */
[----:B------:R0:W-:Y:S04]  /*1e1b0*/  STL [R1+0x1e8], R8 ;  /* 0x0001e80801007387 */ /* 0x0001e80000100800 */
[----:B------:R-:W4:Y:S04]  /*1e1c0*/  LDL.LU R14, [R1+0x9b0] ;  /* 0x0009b000010e7983 */ /* 0x000f280000300800 */
[----:B------:R-:W5:Y:S01]  /*1e1d0*/  LDL.LU R19, [R1+0x998] ;  /* 0x0009980001137983 */ /* 0x000f620000300800 */
[----:B------:R-:W-:Y:S01]  /*1e1e0*/  ISETP.GT.U32.AND P0, PT, R26, R3, PT ;  /* 0x000000031a00720c */ /* 0x000fe20003f04070 */
[----:B------:R-:W-:-:S04]  /*1e1f0*/  IMAD.HI.U32 R6, R2, R11, RZ ;  /* 0x0000000b02067227 */ /* 0x000fc800078e00ff */
[----:B------:R-:W-:Y:S01]  /*1e200*/  IMAD.MOV R6, RZ, RZ, -R6 ;  /* 0x000000ffff067224 */ /* 0x000fe200078e0a06 */
[----:B------:R-:W-:Y:S02]  /*1e210*/  ISETP.GE.AND P6, PT, R10, RZ, PT ;  /* 0x000000ff0a00720c */ /* 0x000fe40003fc6270 */
[C---:B------:R-:W-:Y:S01]  /*1e220*/  ISETP.GT.U32.AND P5, PT, R26.reuse, R4, PT ;  /* 0x000000041a00720c */ /* 0x040fe20003fa4070 */
[----:B------:R-:W-:-:S04]  /*1e230*/  IMAD R11, R26, R6, R11 ;  /* 0x000000061a0b7224 */ /* 0x000fc800078e020b */
[----:B------:R-:W-:Y:S01]  /*1e240*/  @!P0 IMAD.IADD R3, R3, 0x1, -R26 ;  /* 0x0000000103038824 */ /* 0x000fe200078e0a1a */
[----:B------:R-:W-:Y:S01]  /*1e250*/  ISETP.GT.U32.AND P0, PT, R26, R11, PT ;  /* 0x0000000b1a00720c */ /* 0x000fe20003f04070 */
[----:B------:R-:W-:-:S04]  /*1e260*/  IMAD.HI.U32 R6, R2, R0, RZ ;  /* 0x0000000002067227 */ /* 0x000fc800078e00ff */
[----:B0-----:R-:W-:Y:S02]  /*1e270*/  IMAD.MOV.U32 R8, RZ, RZ, R3 ;  /* 0x000000ffff087224 */ /* 0x001fe400078e0003 */
[----:B------:R-:W-:Y:S02]  /*1e280*/  @!P6 IMAD.MOV R7, RZ, RZ, -R7 ;  /* 0x000000ffff07e224 */ /* 0x000fe400078e0a07 */
[----:B------:R-:W-:Y:S02]  /*1e290*/  @!P5 IMAD.IADD R4, R4, 0x1, -R26 ;  /* 0x000000010404d824 */ /* 0x000fe400078e0a1a */
[----:B------:R-:W-:Y:S01]  /*1e2a0*/  IMAD.MOV R6, RZ, RZ, -R6 ;  /* 0x000000ffff067224 */ /* 0x000fe200078e0a06 */
[----:B------:R0:W-:Y:S01]  /*1e2b0*/  STL [R1+0x1ec], R7 ;  /* 0x0001ec0701007387 */ /* 0x0001e20000100800 */
[----:B------:R-:W-:Y:S02]  /*1e2c0*/  @!P0 IMAD.IADD R11, R11, 0x1, -R26 ;  /* 0x000000010b0b8824 */ /* 0x000fe400078e0a1a */
[----:B------:R-:W-:-:S02]  /*1e2d0*/  IMAD.MOV.U32 R9, RZ, RZ, R4 ;  /* 0x000000ffff097224 */ /* 0x000fc400078e0004 */
[----:B------:R-:W-:Y:S01]  /*1e2e0*/  @!P1 IMAD.MOV R8, RZ, RZ, -R8 ;  /* 0x000000ffff089224 */ /* 0x000fe200078e0a08 */
[C---:B------:R-:W-:Y:S01]  /*1e2f0*/  ISETP.GT.U32.AND P0, PT, R26.reuse, R11, PT ;  /* 0x0000000b1a00720c */ /* 0x040fe20003f04070 */
[----:B------:R-:W-:Y:S02]  /*1e300*/  IMAD R0, R26, R6, R0 ;  /* 0x000000061a007224 */ /* 0x000fe400078e0200 */
[----:B------:R-:W-:Y:S01]  /*1e310*/  @!P3 IMAD.MOV R9, RZ, RZ, -R9 ;  /* 0x000000ffff09b224 */ /* 0x000fe200078e0a09 */
[----:B------:R1:W-:Y:S09]  /*1e320*/  STL [R1+0x1f0], R8 ;  /* 0x0001f00801007387 */ /* 0x0003f20000100800 */
[----:B------:R-:W-:Y:S01]  /*1e330*/  @!P0 IMAD.IADD R11, R11, 0x1, -R26 ;  /* 0x000000010b0b8824 */ /* 0x000fe200078e0a1a */
[----:B--2---:R-:W-:-:S05]  /*1e340*/  IABS R3, R12 ;  /* 0x0000000c00037213 */ /* 0x004fca0000000000 */
[----:B0-----:R-:W-:Y:S01]  /*1e350*/  IMAD.HI.U32 R7, R2, R3, RZ ;  /* 0x0000000302077227 */ /* 0x001fe200078e00ff */
[----:B------:R-:W-:Y:S02]  /*1e360*/  ISETP.GE.AND P6, PT, R12, RZ, PT ;  /* 0x000000ff0c00720c */ /* 0x000fe40003fc6270 */
[----:B---3--:R-:W-:Y:S01]  /*1e370*/  ISETP.GE.AND P1, PT, R13, RZ, PT ;  /* 0x000000ff0d00720c */ /* 0x008fe20003f26270 */
[----:B------:R-:W-:Y:S01]  /*1e380*/  IMAD.MOV R7, RZ, RZ, -R7 ;  /* 0x000000ffff077224 */ /* 0x000fe200078e0a07 */
[----:B-1----:R-:W-:Y:S01]  /*1e390*/  IABS R8, R13 ;  /* 0x0000000d00087213 */ /* 0x002fe20000000000 */
[----:B------:R-:W2:Y:S01]  /*1e3a0*/  LDL R12, [R1+0x99c] ;  /* 0x00099c00010c7983 */ /* 0x000ea20000100800 */
[----:B----4-:R-:W-:Y:S01]  /*1e3b0*/  IABS R6, R14 ;  /* 0x0000000e00067213 */ /* 0x010fe20000000000 */
[----:B------:R-:W-:Y:S02]  /*1e3c0*/  IMAD R3, R26, R7, R3 ;  /* 0x000000071a037224 */ /* 0x000fe400078e0203 */
[----:B------:R-:W3:Y:S01]  /*1e3d0*/  LDL R13, [R1+0x9a0] ;  /* 0x0009a000010d7983 */ /* 0x000ee20000100800 */
[----:B-----5:R-:W-:Y:S01]  /*1e3e0*/  IABS R10, R19 ;  /* 0x00000013000a7213 */ /* 0x020fe20000000000 */
[----:B------:R-:W-:Y:S01]  /*1e3f0*/  IMAD.HI.U32 R7, R2, R6, RZ ;  /* 0x0000000602077227 */ /* 0x000fe200078e00ff */
[----:B------:R-:W-:Y:S01]  /*1e400*/  ISETP.GE.AND P3, PT, R14, RZ, PT ;  /* 0x000000ff0e00720c */ /* 0x000fe20003f66270 */
[----:B------:R-:W-:Y:S01]  /*1e410*/  STL [R1+0x538], R9 ;  /* 0x0005380901007387 */ /* 0x000fe20000100800 */
[----:B------:R-:W-:-:S03]  /*1e420*/  IABS R14, R15 ;  /* 0x0000000f000e7213 */ /* 0x000fc60000000000 */
[----:B------:R0:W-:Y:S01]  /*1e430*/  STL [R1+0x51e4], R19 ;  /* 0x0051e41301007387 */ /* 0x0001e20000100800 */
[----:B------:R-:W-:Y:S02]  /*1e440*/  IMAD.MOV R7, RZ, RZ, -R7 ;  /* 0x000000ffff077224 */ /* 0x000fe400078e0a07 */
[----:B0-----:R-:W-:Y:S02]  /*1e450*/  IMAD.MOV.U32 R19, RZ, RZ, R15 ;  /* 0x000000ffff137224 */ /* 0x001fe400078e000f */
[----:B------:R-:W-:-:S04]  /*1e460*/  IMAD.HI.U32 R15, R2, R10, RZ ;  /* 0x0000000a020f7227 */ /* 0x000fc800078e00ff */
[----:B------:R-:W-:Y:S02]  /*1e470*/  IMAD.MOV R15, RZ, RZ, -R15 ;  /* 0x000000ffff0f7224 */ /* 0x000fe400078e0a0f */
[C---:B------:R-:W-:Y:S02]  /*1e480*/  IMAD R6, R26.reuse, R7, R6 ;  /* 0x000000071a067224 */ /* 0x040fe400078e0206 */
[----:B------:R-:W4:Y:S01]  /*1e490*/  LDL R7, [R1+0x9a4] ;  /* 0x0009a40001077983 */ /* 0x000f220000100800 */
[----:B------:R-:W-:Y:S02]  /*1e4a0*/  IMAD R10, R26, R15, R10 ;  /* 0x0000000f1a0a7224 */ /* 0x000fe400078e020a */
[----:B------:R-:W-:Y:S02]  /*1e4b0*/  IMAD.MOV.U32 R15, RZ, RZ, R19 ;  /* 0x000000ffff0f7224 */ /* 0x000fe400078e0013 */
[----:B------:R-:W-:-:S04]  /*1e4c0*/  IMAD.MOV.U32 R19, RZ, RZ, R11 ;  /* 0x000000ffff137224 */ /* 0x000fc800078e000b */
[----:B------:R-:W-:-:S05]  /*1e4d0*/  @!P2 IMAD.MOV R19, RZ, RZ, -R19 ;  /* 0x000000ffff13a224 */ /* 0x000fca00078e0a13 */
[----:B------:R0:W-:Y:S04]  /*1e4e0*/  STL [R1+0x1d8], R19 ;  /* 0x0001d81301007387 */ /* 0x0001e80000100800 */
[----:B0-----:R-:W5:Y:S01]  /*1e4f0*/  LDL.LU R19, [R1+0x51e4] ;  /* 0x0051e40001137983 */ /* 0x001f620000300800 */
[C---:B------:R-:W-:Y:S02]  /*1e500*/  ISETP.GT.U32.AND P5, PT, R26.reuse, R0, PT ;  /* 0x000000001a00720c */ /* 0x040fe40003fa4070 */
[----:B------:R-:W-:Y:S01]  /*1e510*/  ISETP.GT.U32.AND P0, PT, R26, R3, PT ;  /* 0x000000031a00720c */ /* 0x000fe20003f04070 */
[----:B------:R-:W-:-:S04]  /*1e520*/  IMAD.MOV.U32 R4, RZ, RZ, R8 ;  /* 0x000000ffff047224 */ /* 0x000fc800078e0008 */
[----:B------:R-:W-:-:S06]  /*1e530*/  IMAD.HI.U32 R8, R2, R4, RZ ;  /* 0x0000000402087227 */ /* 0x000fcc00078e00ff */
[--C-:B------:R-:W-:Y:S02]  /*1e540*/  @!P5 IMAD.IADD R0, R0, 0x1, -R26.reuse ;  /* 0x000000010000d824 */ /* 0x100fe400078e0a1a */
[----:B------:R-:W-:-:S03]  /*1e550*/  @!P0 IMAD.IADD R3, R3, 0x1, -R26 ;  /* 0x0000000103038824 */ /* 0x000fc600078e0a1a */
[C---:B------:R-:W-:Y:S01]  /*1e560*/  ISETP.GT.U32.AND P5, PT, R26.reuse, R0, PT ;  /* 0x000000001a00720c */ /* 0x040fe20003fa4070 */
[----:B------:R-:W-:Y:S01]  /*1e570*/  IMAD.MOV R8, RZ, RZ, -R8 ;  /* 0x000000ffff087224 */ /* 0x000fe200078e0a08 */
[----:B------:R-:W-:-:S03]  /*1e580*/  ISETP.GT.U32.AND P0, PT, R26, R3, PT ;  /* 0x000000031a00720c */ /* 0x000fc60003f04070 */
[----:B------:R-:W-:-:S08]  /*1e590*/  IMAD R4, R26, R8, R4 ;  /* 0x000000081a047224 */ /* 0x000fd000078e0204 */
[--C-:B------:R-:W-:Y:S01]  /*1e5a0*/  @!P5 IMAD.IADD R0, R0, 0x1, -R26.reuse ;  /* 0x000000010000d824 */ /* 0x100fe200078e0a1a */
[----:B------:R-:W-:Y:S01]  /*1e5b0*/  ISETP.GT.U32.AND P5, PT, R26, R4, PT ;  /* 0x000000041a00720c */ /* 0x000fe20003fa4070 */
[----:B------:R-:W-:-:S04]  /*1e5c0*/  @!P0 IMAD.IADD R3, R3, 0x1, -R26 ;  /* 0x0000000103038824 */ /* 0x000fc800078e0a1a */
[----:B------:R-:W-:Y:S02]  /*1e5d0*/  IMAD.MOV.U32 R11, RZ, RZ, R3 ;  /* 0x000000ffff0b7224 */ /* 0x000fe400078e0003 */
[----:B------:R-:W5:Y:S01]  /*1e5e0*/  LDL R3, [R1+0x9b4] ;  /* 0x0009b40001037983 */ /* 0x000f620000100800 */
[----:B------:R-:W-:-:S05]  /*1e5f0*/  @!P4 IMAD.MOV R0, RZ, RZ, -R0 ;  /* 0x000000ffff00c224 */ /* 0x000fca00078e0a00 */
[----:B------:R-:W-:Y:S02]  /*1e600*/  @!P5 IMAD.IADD R4, R4, 0x1, -R26 ;  /* 0x000000010404d824 */ /* 0x000fe400078e0a1a */
[----:B------:R-:W-:-:S03]  /*1e610*/  @!P6 IMAD.MOV R11, RZ, RZ, -R11 ;  /* 0x000000ffff0be224 */ /* 0x000fc600078e0a0b */
[C---:B------:R-:W-:Y:S02]  /*1e620*/  ISETP.GT.U32.AND P5, PT, R26.reuse, R4, PT ;  /* 0x000000041a00720c */ /* 0x040fe40003fa4070 */
[----:B------:R0:W-:Y:S01]  /*1e630*/  STL [R1+0x1d0], R11 ;  /* 0x0001d00b01007387 */ /* 0x0001e20000100800 */
[----:B------:R-:W-:Y:S02]  /*1e640*/  ISETP.GE.AND P6, PT, R15, RZ, PT ;  /* 0x000000ff0f00720c */ /* 0x000fe40003fc6270 */
[----:B------:R-:W-:Y:S01]  /*1e650*/  ISETP.GT.U32.AND P0, PT, R26, R6, PT ;  /* 0x000000061a00720c */ /* 0x000fe20003f04070 */
[----:B------:R1:W-:Y:S04]  /*1e660*/  STL [R1+0x1d4], R0 ;  /* 0x0001d40001007387 */ /* 0x0003e80000100800 */
[----:B------:R-:W5:Y:S03]  /*1e670*/  LDL R15, [R1+0x9bc] ;  /* 0x0009bc00010f7983 */ /* 0x000f660000100800 */
[----:B------:R-:W-:Y:S01]  /*1e680*/  @!P5 IMAD.IADD R4, R4, 0x1, -R26 ;  /* 0x000000010404d824 */ /* 0x000fe200078e0a1a */
[----:B0-----:R-:W5:Y:S03]  /*1e690*/  LDL R11, [R1+0x9b8] ;  /* 0x0009b800010b7983 */ /* 0x001f660000100800 */
[----:B------:R-:W-:-:S02]  /*1e6a0*/  @!P1 IMAD.MOV R4, RZ, RZ, -R4 ;  /* 0x000000ffff049224 */ /* 0x000fc400078e0a04 */
[----:B------:R-:W-:Y:S01]  /*1e6b0*/  @!P0 IMAD.IADD R6, R6, 0x1, -R26 ;  /* 0x0000000106068824 */ /* 0x000fe200078e0a1a */
[----:B--2---:R-:W-:Y:S02]  /*1e6c0*/  IABS R8, R12 ;  /* 0x0000000c00087213 */ /* 0x004fe40000000000 */
[----:B---3--:R-:W-:Y:S01]  /*1e6d0*/  IABS R12, R13 ;  /* 0x0000000d000c7213 */ /* 0x008fe20000000000 */
[----:B------:R-:W-:-:S04]  /*1e6e0*/  IMAD.HI.U32 R13, R2, R14, RZ ;  /* 0x0000000e020d7227 */ /* 0x000fc800078e00ff */
[----:B------:R-:W-:-:S04]  /*1e6f0*/  IMAD.MOV R13, RZ, RZ, -R13 ;  /* 0x000000ffff0d7224 */ /* 0x000fc800078e0a0d */
[----:B------:R-:W-:Y:S01]  /*1e700*/  IMAD R13, R26, R13, R14 ;  /* 0x0000000d1a0d7224 */ /* 0x000fe200078e020e */
[----:B----4-:R-:W-:-:S05]  /*1e710*/  IABS R7, R7 ;  /* 0x0000000700077213 */ /* 0x010fca0000000000 */
[----:B------:R-:W-:-:S04]  /*1e720*/  IMAD.HI.U32 R14, R2, R7, RZ ;  /* 0x00000007020e7227 */ /* 0x000fc800078e00ff */
[----:B------:R-:W-:-:S04]  /*1e730*/  IMAD.MOV R14, RZ, RZ, -R14 ;  /* 0x000000ffff0e7224 */ /* 0x000fc800078e0a0e */
[C---:B-1----:R-:W-:Y:S01]  /*1e740*/  IMAD R0, R26.reuse, R14, R7 ;  /* 0x0000000e1a007224 */ /* 0x042fe200078e0207 */
[----:B-----5:R-:W-:Y:S02]  /*1e750*/  ISETP.GE.AND P0, PT, R19, RZ, PT ;  /* 0x000000ff1300720c */ /* 0x020fe40003f06270 */
[----:B------:R-:W2:Y:S04]  /*1e760*/  LDL.LU R19, [R1+0x9c0] ;  /* 0x0009c00001137983 */ /* 0x000ea80000300800 */
[----:B------:R-:W-:Y:S04]  /*1e770*/  STL [R1+0x1c8], R4 ;  /* 0x0001c80401007387 */ /* 0x000fe80000100800 */
[----:B------:R-:W3:Y:S01]  /*1e780*/  LDL.LU R14, [R1+0x9a0] ;  /* 0x0009a000010e7983 */ /* 0x000ee20000300800 */
[----:B------:R-:W-:Y:S01]  /*1e790*/  ISETP.GT.U32.AND P2, PT, R26, R13, PT ;  /* 0x0000000d1a00720c */ /* 0x000fe20003f44070 */
[----:B------:R-:W-:-:S04]  /*1e7a0*/  IMAD.HI.U32 R9, R2, R8, RZ ;  /* 0x0000000802097227 */ /* 0x000fc800078e00ff */
[----:B------:R-:W-:-:S04]  /*1e7b0*/  IMAD.MOV R9, RZ, RZ, -R9 ;  /* 0x000000ffff097224 */ /* 0x000fc800078e0a09 */
[----:B------:R-:W-:Y:S02]  /*1e7c0*/  IMAD R8, R26, R9, R8 ;  /* 0x000000091a087224 */ /* 0x000fe400078e0208 */
[----:B------:R-:W-:-:S04]  /*1e7d0*/  IMAD.HI.U32 R9, R2, R12, RZ ;  /* 0x0000000c02097227 */ /* 0x000fc800078e00ff */
[----:B------:R-:W-:Y:S01]  /*1e7e0*/  @!P2 IMAD.IADD R13, R13, 0x1, -R26 ;  /* 0x000000010d0da824 */ /* 0x000fe200078e0a1a */
[----:B------:R-:W-:Y:S01]  /*1e7f0*/  ISETP.GT.U32.AND P2, PT, R26, R6, PT ;  /* 0x000000061a00720c */ /* 0x000fe20003f44070 */
[----:B------:R-:W-:Y:S01]  /*1e800*/  IMAD.MOV R9, RZ, RZ, -R9 ;  /* 0x000000ffff097224 */ /* 0x000fe200078e0a09 */
[----:B------:R-:W-:-:S05]  /*1e810*/  IABS R3, R3 ;  /* 0x0000000300037213 */ /* 0x000fca0000000000 */
[----:B------:R-:W-:-:S04]  /*1e820*/  IMAD.HI.U32 R7, R2, R3, RZ ;  /* 0x0000000302077227 */ /* 0x000fc800078e00ff */
[----:B------:R-:W-:Y:S02]  /*1e830*/  IMAD.MOV R7, RZ, RZ, -R7 ;  /* 0x000000ffff077224 */ /* 0x000fe400078e0a07 */
[C---:B------:R-:W-:Y:S02]  /*1e840*/  IMAD R12, R26.reuse, R9, R12 ;  /* 0x000000091a0c7224 */ /* 0x040fe400078e020c */
[----:B------:R-:W-:Y:S02]  /*1e850*/  IMAD R3, R26, R7, R3 ;  /* 0x000000071a037224 */ /* 0x000fe400078e0203 */
[--C-:B------:R-:W-:Y:S01]  /*1e860*/  @!P2 IMAD.IADD R6, R6, 0x1, -R26.reuse ;  /* 0x000000010606a824 */ /* 0x100fe200078e0a1a */
[----:B------:R-:W-:Y:S02]  /*1e870*/  ISETP.GT.U32.AND P2, PT, R26, R12, PT ;  /* 0x0000000c1a00720c */ /* 0x000fe40003f44070 */
[----:B------:R-:W-:Y:S02]  /*1e880*/  IABS R9, R15 ;  /* 0x0000000f00097213 */ /* 0x000fe40000000000 */
[----:B------:R-:W4:Y:S04]  /*1e890*/  LDL.LU R15, [R1+0x9a4] ;  /* 0x0009a400010f7983 */ /* 0x000f280000300800 */
[----:B------:R-:W5:Y:S04]  /*1e8a0*/  LDL.LU R7, [R1+0x99c] ;  /* 0x00099c0001077983 */ /* 0x000f680000300800 */
[----:B------:R0:W-:Y:S01]  /*1e8b0*/  STL [R1+0x51e0], R5 ;  /* 0x0051e00501007387 */ /* 0x0001e20000100800 */
[----:B------:R-:W-:-:S03]  /*1e8c0*/  @!P2 IMAD.IADD R12, R12, 0x1, -R26 ;  /* 0x000000010c0ca824 */ /* 0x000fc600078e0a1a */
[----:B0-----:R-:W2:Y:S01]  /*1e8d0*/  LDL R5, [R1+0x9c4] ;  /* 0x0009c40001057983 */ /* 0x001ea20000100800 */
[----:B---3--:R-:W-:-:S03]  /*1e8e0*/  ISETP.GE.AND P2, PT, R14, RZ, PT ;  /* 0x000000ff0e00720c */ /* 0x008fc60003f46270 */
[----:B------:R-:W3:Y:S01]  /*1e8f0*/  LDL.LU R14, [R1+0x9cc] ;  /* 0x0009cc00010e7983 */ /* 0x000ee20000300800 */
[C---:B------:R-:W-:Y:S02]  /*1e900*/  ISETP.GT.U32.AND P4, PT, R26.reuse, R10, PT ;  /* 0x0000000a1a00720c */ /* 0x040fe40003f84070 */
[----:B------:R-:W-:-:S11]  /*1e910*/  ISETP.GT.U32.AND P5, PT, R26, R8, PT ;  /* 0x000000081a00720c */ /* 0x000fd60003fa4070 */
[--C-:B------:R-:W-:Y:S02]  /*1e920*/  @!P4 IMAD.IADD R10, R10, 0x1, -R26.reuse ;  /* 0x000000010a0ac824 */ /* 0x100fe400078e0a1a */
[----:B------:R-:W-:Y:S01]  /*1e930*/  @!P5 IMAD.IADD R8, R8, 0x1, -R26 ;  /* 0x000000010808d824 */ /* 0x000fe200078e0a1a */
[C---:B------:R-:W-:Y:S02]  /*1e940*/  ISETP.GT.U32.AND P4, PT, R26.reuse, R13, PT ;  /* 0x0000000d1a00720c */ /* 0x040fe40003f84070 */
[C---:B------:R-:W-:Y:S02]  /*1e950*/  ISETP.GT.U32.AND P5, PT, R26.reuse, R10, PT ;  /* 0x0000000a1a00720c */ /* 0x040fe40003fa4070 */
[----:B------:R-:W-:-:S09]  /*1e960*/  ISETP.GT.U32.AND P1, PT, R26, R8, PT ;  /* 0x000000081a00720c */ /* 0x000fd20003f24070 */
[--C-:B------:R-:W-:Y:S02]  /*1e970*/  @!P4 IMAD.IADD R13, R13, 0x1, -R26.reuse ;  /* 0x000000010d0dc824 */ /* 0x100fe400078e0a1a */
[----:B------:R-:W-:Y:S01]  /*1e980*/  @!P5 IMAD.IADD R10, R10, 0x1, -R26 ;  /* 0x000000010a0ad824 */ /* 0x000fe200078e0a1a */
[----:B------:R-:W-:Y:S01]  /*1e990*/  ISETP.GT.U32.AND P4, PT, R26, R0, PT ;  /* 0x000000001a00720c */ /* 0x000fe20003f84070 */
[----:B------:R-:W-:Y:S02]  /*1e9a0*/  @!P3 IMAD.MOV R6, RZ, RZ, -R6 ;  /* 0x000000ffff06b224 */ /* 0x000fe400078e0a06 */
[----:B------:R-:W-:Y:S01]  /*1e9b0*/  @!P1 IMAD.IADD R8, R8, 0x1, -R26 ;  /* 0x0000000108089824 */ /* 0x000fe200078e0a1a */
[----:B-----5:R-:W-:Y:S01]  /*1e9c0*/  ISETP.GE.AND P5, PT, R7, RZ, PT ;  /* 0x000000ff0700720c */ /* 0x020fe20003fa6270 */
[----:B------:R-:W-:-:S04]  /*1e9d0*/  IMAD.HI.U32 R7, R2, R9, RZ ;  /* 0x0000000902077227 */ /* 0x000fc800078e00ff */
[----:B------:R-:W-:-:S04]  /*1e9e0*/  IMAD.MOV R7, RZ, RZ, -R7 ;  /* 0x000000ffff077224 */ /* 0x000fc800078e0a07 */
[----:B------:R-:W-:Y:S01]  /*1e9f0*/  IMAD R9, R26, R7, R9 ;  /* 0x000000071a097224 */ /* 0x000fe200078e0209 */
[----:B--2---:R-:W-:Y:S01]  /*1ea00*/  IABS R7, R5 ;  /* 0x0000000500077213 */ /* 0x004fe20000000000 */
[----:B------:R-:W-:Y:S02]  /*1ea10*/  IMAD.MOV.U32 R5, RZ, RZ, R13 ;  /* 0x000000ffff057224 */ /* 0x000fe400078e000d */
[----:B------:R-:W-:Y:S01]  /*1ea20*/  @!P4 IMAD.IADD R0, R0, 0x1, -R26 ;  /* 0x000000010000c824 */ /* 0x000fe200078e0a1a */
[----:B----4-:R-:W-:Y:S01]  /*1ea30*/  ISETP.GE.AND P4, PT, R15, RZ, PT ;  /* 0x000000ff0f00720c */ /* 0x010fe20003f86270 */
[----:B------:R-:W-:Y:S01]  /*1ea40*/  @!P6 IMAD.MOV R5, RZ, RZ, -R5 ;  /* 0x000000ffff05e224 */ /* 0x000fe200078e0a05 */
[----:B---3--:R0:W-:Y:S04]  /*1ea50*/  STL [R1+0x51dc], R14 ;  /* 0x0051dc0e01007387 */ /* 0x0081e80000100800 */
[----:B------:R-:W2:Y:S04]  /*1ea60*/  LDL.LU R15, [R1+0x9d0] ;  /* 0x0009d000010f7983 */ /* 0x000ea80000300800 */
[----:B------:R-:W3:Y:S04]  /*1ea70*/  LDL.LU R13, [R1+0x9b8] ;  /* 0x0009b800010d7983 */ /* 0x000ee80000300800 */
[----:B------:R-:W-:Y:S01]  /*1ea80*/  STL [R1+0x1c4], R6 ;  /* 0x0001c40601007387 */ /* 0x000fe20000100800 */
[----:B0-----:R-:W-:-:S03]  /*1ea90*/  IMAD.MOV.U32 R14, RZ, RZ, R8 ;  /* 0x000000ffff0e7224 */ /* 0x001fc600078e0008 */
[----:B------:R0:W-:Y:S02]  /*1eaa0*/  STL [R1+0x1c0], R5 ;  /* 0x0001c00501007387 */ /* 0x0001e40000100800 */
[----:B0-----:R-:W-:Y:S02]  /*1eab0*/  IMAD.MOV.U32 R5, RZ, RZ, R10 ;  /* 0x000000ffff057224 */ /* 0x001fe400078e000a */
[----:B------:R-:W4:Y:S04]  /*1eac0*/  LDL R10, [R1+0x9c8] ;  /* 0x0009c800010a7983 */ /* 0x000f280000100800 */
[----:B------:R-:W5:Y:S01]  /*1ead0*/  LDL.LU R8, [R1+0x9b4] ;  /* 0x0009b40001087983 */ /* 0x000f620000300800 */
[----:B------:R-:W-:Y:S02]  /*1eae0*/  ISETP.GT.U32.AND P1, PT, R26, R3, PT ;  /* 0x000000031a00720c */ /* 0x000fe40003f24070 */
[----:B------:R-:W-:-:S05]  /*1eaf0*/  IABS R11, R11 ;  /* 0x0000000b000b7213 */ /* 0x000fca0000000000 */
[----:B------:R-:W-:-:S04]  /*1eb00*/  IMAD.HI.U32 R4, R2, R11, RZ ;  /* 0x0000000b02047227 */ /* 0x000fc800078e00ff */
[----:B------:R-:W-:Y:S02]  /*1eb10*/  IMAD.MOV R4, RZ, RZ, -R4 ;  /* 0x000000ffff047224 */ /* 0x000fe400078e0a04 */
[----:B------:R-:W-:Y:S01]  /*1eb20*/  @!P1 IMAD.IADD R3, R3, 0x1, -R26 ;  /* 0x0000000103039824 */ /* 0x000fe200078e0a1a */
[C---:B------:R-:W-:Y:S01]  /*1eb30*/  ISETP.GT.U32.AND P1, PT, R26.reuse, R12, PT ;  /* 0x0000000c1a00720c */ /* 0x040fe20003f24070 */
[----:B------:R-:W-:Y:S01]  /*1eb40*/  IMAD R11, R26, R4, R11 ;  /* 0x000000041a0b7224 */ /* 0x000fe200078e020b */
[----:B------:R-:W-:Y:S01]  /*1eb50*/  IABS R4, R19 ;  /* 0x0000001300047213 */ /* 0x000fe20000000000 */
[----:B------:R-:W-:Y:S02]  /*1eb60*/  @!P0 IMAD.MOV R5, RZ, RZ, -R5 ;  /* 0x000000ffff058224 */ /* 0x000fe400078e0a05 */
[----:B------:R-:W-:Y:S02]  /*1eb70*/  @!P5 IMAD.MOV R14, RZ, RZ, -R14 ;  /* 0x000000ffff0ed224 */ /* 0x000fe400078e0a0e */
[----:B------:R-:W-:Y:S01]  /*1eb80*/  IMAD.HI.U32 R6, R2, R4, RZ ;  /* 0x0000000402067227 */ /* 0x000fe200078e00ff */
[----:B------:R0:W-:Y:S03]  /*1eb90*/  STL [R1+0x1bc], R5 ;  /* 0x0001bc0501007387 */ /* 0x0001e60000100800 */
[----:B------:R-:W-:-:S02]  /*1eba0*/  IMAD.MOV R6, RZ, RZ, -R6 ;  /* 0x000000ffff067224 */ /* 0x000fc400078e0a06 */
[----:B------:R-:W-:Y:S01]  /*1ebb0*/  @!P1 IMAD.IADD R12, R12, 0x1, -R26 ;  /* 0x000000010c0c9824 */ /* 0x000fe200078e0a1a */
[----:B0-----:R-:W2:Y:S04]  /*1ebc0*/  LDL.LU R5, [R1+0x51e0] ;  /* 0x0051e00001057983 */ /* 0x001ea80000300800 */
[----:B------:R0:W-:Y:S04]  /*1ebd0*/  STL [R1+0x1b8], R14 ;  /* 0x0001b80e01007387 */ /* 0x0001e80000100800 */
[----:B0-----:R-:W2:Y:S01]  /*1ebe0*/  LDL.LU R14, [R1+0x51dc] ;  /* 0x0051dc00010e7983 */ /* 0x001ea20000300800 */
[----:B-----5:R-:W-:Y:S01]  /*1ebf0*/  ISETP.GE.AND P1, PT, R8, RZ, PT ;  /* 0x000000ff0800720c */ /* 0x020fe20003f26270 */
[----:B------:R-:W-:-:S02]  /*1ec00*/  IMAD R8, R26, R6, R4 ;  /* 0x000000061a087224 */ /* 0x000fc400078e0204 */
[----:B------:R-:W5:Y:S01]  /*1ec10*/  LDL.LU R4, [R1+0x9bc] ;  /* 0x0009bc0001047983 */ /* 0x000f620000300800 */
[C---:B------:R-:W-:Y:S02]  /*1ec20*/  ISETP.GT.U32.AND P6, PT, R26.reuse, R0, PT ;  /* 0x000000001a00720c */ /* 0x040fe40003fc4070 */
[C---:B------:R-:W-:Y:S02]  /*1ec30*/  ISETP.GT.U32.AND P3, PT, R26.reuse, R3, PT ;  /* 0x000000031a00720c */ /* 0x040fe40003f64070 */
[----:B------:R-:W-:Y:S01]  /*1ec40*/  ISETP.GT.U32.AND P5, PT, R26, R9, PT ;  /* 0x000000091a00720c */ /* 0x000fe20003fa4070 */
[----:B------:R0:W-:Y:S08]  /*1ec50*/  STL [R1+0x51d8], R27 ;  /* 0x0051d81b01007387 */ /* 0x0001f00000100800 */
[----:B------:R-:W-:Y:S01]  /*1ec60*/  @!P6 IMAD.IADD R0, R0, 0x1, -R26 ;  /* 0x000000010000e824 */ /* 0x000fe200078e0a1a */
[----:B---3--:R-:W-:Y:S01]  /*1ec70*/  ISETP.GE.AND P6, PT, R13, RZ, PT ;  /* 0x000000ff0d00720c */ /* 0x008fe20003fc6270 */
[----:B------:R-:W-:-:S04]  /*1ec80*/  IMAD.HI.U32 R13, R2, R7, RZ ;  /* 0x00000007020d7227 */ /* 0x000fc800078e00ff */
[----:B------:R-:W-:Y:S02]  /*1ec90*/  @!P3 IMAD.IADD R3, R3, 0x1, -R26 ;  /* 0x000000010303b824 */ /* 0x000fe400078e0a1a */
[----:B0-----:R-:W-:Y:S02]  /*1eca0*/  IMAD.MOV.U32 R27, RZ, RZ, R12 ;  /* 0x000000ffff1b7224 */ /* 0x001fe400078e000c */
[----:B------:R-:W-:Y:S02]  /*1ecb0*/  IMAD.MOV R13, RZ, RZ, -R13 ;  /* 0x000000ffff0d7224 */ /* 0x000fe400078e0a0d */
[----:B------:R-:W-:Y:S02]  /*1ecc0*/  @!P2 IMAD.MOV R27, RZ, RZ, -R27 ;  /* 0x000000ffff1ba224 */ /* 0x000fe400078e0a1b */
[----:B------:R-:W-:Y:S01]  /*1ecd0*/  @!P5 IMAD.IADD R9, R9, 0x1, -R26 ;  /* 0x000000010909d824 */ /* 0x000fe200078e0a1a */
[----:B------:R-:W-:Y:S01]  /*1ece0*/  ISETP.GE.AND P5, PT, R19, RZ, PT ;  /* 0x000000ff1300720c */ /* 0x000fe20003fa6270 */
[----:B------:R-:W-:Y:S01]  /*1ecf0*/  @!P4 IMAD.MOV R0, RZ, RZ, -R0 ;  /* 0x000000ffff00c224 */ /* 0x000fe200078e0a00 */
[----:B------:R-:W3:Y:S01]  /*1ed00*/  LDL.LU R19, [R1+0x9d4] ;  /* 0x0009d40001137983 */ /* 0x000ee20000300800 */
[----:B------:R-:W-:-:S03]  /*1ed10*/  IMAD R7, R26, R13, R7 ;  /* 0x0000000d1a077224 */ /* 0x000fc600078e0207 */
[----:B------:R-:W3:Y:S04]  /*1ed20*/  LDL.LU R13, [R1+0x9c8] ;  /* 0x0009c800010d7983 */ /* 0x000ee80000300800 */
[----:B------:R-:W-:Y:S04]  /*1ed30*/  STL [R1+0x1b4], R27 ;  /* 0x0001b41b01007387 */ /* 0x000fe80000100800 */
[----:B------:R0:W-:Y:S01]  /*1ed40*/  STL [R1+0x1b0], R0 ;  /* 0x0001b00001007387 */ /* 0x0001e20000100800 */
[----:B-----5:R-:W-:Y:S02]  /*1ed50*/  ISETP.GE.AND P3, PT, R4, RZ, PT ;  /* 0x000000ff0400720c */ /* 0x020fe40003f66270 */
[----:B----4-:R-:W-:-:S05]  /*1ed60*/  IABS R4, R10 ;  /* 0x0000000a00047213 */ /* 0x010fca0000000000 */
[----:B------:R-:W-:-:S04]  /*1ed70*/  IMAD.HI.U32 R12, R2, R4, RZ ;  /* 0x00000004020c7227 */ /* 0x000fc800078e00ff */
[----:B0-----:R-:W-:-:S04]  /*1ed80*/  IMAD.MOV R0, RZ, RZ, -R12 ;  /* 0x000000ffff007224 */ /* 0x001fc800078e0a0c */
[C---:B------:R-:W-:Y:S02]  /*1ed90*/  IMAD R4, R26.reuse, R0, R4 ;  /* 0x000000001a047224 */ /* 0x040fe400078e0204 */
[----:B------:R-:W4:Y:S01]  /*1eda0*/  LDL.LU R0, [R1+0x9c4] ;  /* 0x0009c40001007983 */ /* 0x000f220000300800 */
[----:B------:R-:W-:-:S13]  /*1edb0*/  ISETP.GT.U32.AND P0, PT, R26, R11, PT ;  /* 0x0000000b1a00720c */ /* 0x000fda0003f04070 */
[----:B------:R-:W-:Y:S01]  /*1edc0*/  @!P0 IMAD.IADD R11, R11, 0x1, -R26 ;  /* 0x000000010b0b8824 */ /* 0x000fe200078e0a1a */
[----:B------:R-:W-:-:S13]  /*1edd0*/  ISETP.GT.U32.AND P0, PT, R26, R8, PT ;  /* 0x000000081a00720c */ /* 0x000fda0003f04070 */
[----:B------:R-:W-:Y:S01]  /*1ede0*/  @!P0 IMAD.IADD R8, R8, 0x1, -R26 ;  /* 0x0000000108088824 */ /* 0x000fe200078e0a1a */
[----:B------:R-:W-:-:S04]  /*1edf0*/  ISETP.GT.U32.AND P0, PT, R26, R11, PT ;  /* 0x0000000b1a00720c */ /* 0x000fc80003f04070 */
[C---:B------:R-:W-:Y:S02]  /*1ee00*/  ISETP.GT.U32.AND P4, PT, R26.reuse, R8, PT ;  /* 0x000000081a00720c */ /* 0x040fe40003f84070 */
[----:B------:R-:W-:Y:S02]  /*1ee10*/  ISETP.GT.U32.AND P2, PT, R26, R9, PT ;  /* 0x000000091a00720c */ /* 0x000fe40003f44070 */
[----:B--2---:R-:W-:Y:S01]  /*1ee20*/  IABS R6, R15 ;  /* 0x0000000f00067213 */ /* 0x004fe20000000000 */
[----:B------:R-:W-:-:S04]  /*1ee30*/  IMAD.MOV.U32 R27, RZ, RZ, R3 ;  /* 0x000000ffff1b7224 */ /* 0x000fc800078e0003 */
[----:B------:R-:W-:Y:S02]  /*1ee40*/  @!P0 IMAD.IADD R11, R11, 0x1, -R26 ;  /* 0x000000010b0b8824 */ /* 0x000fe400078e0a1a */
[----:B------:R-:W-:-:S04]  /*1ee50*/  IMAD.HI.U32 R12, R2, R6, RZ ;  /* 0x00000006020c7227 */ /* 0x000fc800078e00ff */
[----:B------:R-:W-:Y:S01]  /*1ee60*/  @!P4 IMAD.IADD R8, R8, 0x1, -R26 ;  /* 0x000000010808c824 */ /* 0x000fe200078e0a1a */
[----:B---3--:R-:W-:Y:S01]  /*1ee70*/  ISETP.GE.AND P4, PT, R13, RZ, PT ;  /* 0x000000ff0d00720c */ /* 0x008fe20003f86270 */
[----:B------:R-:W-:Y:S02]  /*1ee80*/  IMAD.MOV.U32 R13, RZ, RZ, R11 ;  /* 0x000000ffff0d7224 */ /* 0x000fe400078e000b */
[----:B------:R-:W-:Y:S02]  /*1ee90*/  @!P1 IMAD.MOV R27, RZ, RZ, -R27 ;  /* 0x000000ffff1b9224 */ /* 0x000fe400078e0a1b */
[----:B------:R-:W-:Y:S02]  /*1eea0*/  IMAD.MOV R12, RZ, RZ, -R12 ;  /* 0x000000ffff0c7224 */ /* 0x000fe400078e0a0c */
[----:B------:R-:W-:Y:S01]  /*1eeb0*/  @!P6 IMAD.MOV R13, RZ, RZ, -R13 ;  /* 0x000000ffff0de224 */ /* 0x000fe200078e0a0d */
[----:B------:R0:W-:Y:S01]  /*1eec0*/  STL [R1+0x1ac], R27 ;  /* 0x0001ac1b01007387 */ /* 0x0001e20000100800 */
[----:B------:R-:W-:-:S03]  /*1eed0*/  @!P2 IMAD.IADD R9, R9, 0x1, -R26 ;  /* 0x000000010909a824 */ /* 0x000fc600078e0a1a */
[----:B0-----:R-:W2:Y:S01]  /*1eee0*/  LDL.LU R27, [R1+0x51d8] ;  /* 0x0051d800011b7983 */ /* 0x001ea20000300800 */
[----:B----4-:R-:W-:Y:S01]  /*1eef0*/  ISETP.GE.AND P2, PT, R0, RZ, PT ;  /* 0x000000ff0000720c */ /* 0x010fe20003f46270 */
[----:B------:R-:W-:Y:S02]  /*1ef00*/  IMAD R0, R26, R12, R6 ;  /* 0x0000000c1a007224 */ /* 0x000fe400078e0206 */
[----:B------:R-:W3:Y:S04]  /*1ef10*/  LDL.LU R12, [R1+0x9d8] ;  /* 0x0009d800010c7983 */ /* 0x000ee80000300800 */
[----:B------:R0:W-:Y:S04]  /*1ef20*/  STL [R1+0x11c], R13 ;  /* 0x00011c0d01007387 */ /* 0x0001e80000100800 */
[----:B0-----:R-:W4:Y:S01]  /*1ef30*/  LDL.LU R13, [R1+0x9dc] ;  /* 0x0009dc00010d7983 */ /* 0x001f220000300800 */
[----:B------:R-:W-:-:S02]  /*1ef40*/  IABS R10, R14 ;  /* 0x0000000e000a7213 */ /* 0x000fc40000000000 */
[----:B------:R-:W-:-:S03]  /*1ef50*/  ISETP.GT.U32.AND P1, PT, R26, R7, PT ;  /* 0x000000071a00720c */ /* 0x000fc60003f24070 */
[----:B------:R-:W-:-:S04]  /*1ef60*/  IMAD.HI.U32 R3, R2, R10, RZ ;  /* 0x0000000a02037227 */ /* 0x000fc800078e00ff */
[----:B------:R-:W-:-:S04]  /*1ef70*/  IMAD.MOV R3, RZ, RZ, -R3 ;  /* 0x000000ffff037224 */ /* 0x000fc800078e0a03 */
[C---:B------:R-:W-:Y:S01]  /*1ef80*/  IMAD R3, R26.reuse, R3, R10 ;  /* 0x000000031a037224 */ /* 0x040fe200078e020a */
[----:B------:R-:W-:Y:S01]  /*1ef90*/  ISETP.GT.U32.AND P0, PT, R26, R4, PT ;  /* 0x000000041a00720c */ /* 0x000fe20003f04070 */
[----:B------:R-:W-:-:S03]  /*1efa0*/  @!P1 IMAD.IADD R7, R7, 0x1, -R26 ;  /* 0x0000000107079824 */ /* 0x000fc600078e0a1a */
[C---:B------:R-:W-:Y:S02]  /*1efb0*/  ISETP.GT.U32.AND P1, PT, R26.reuse, R3, PT ;  /* 0x000000031a00720c */ /* 0x040fe40003f24070 */
[----:B------:R-:W-:Y:S02]  /*1efc0*/  ISETP.GT.U32.AND P6, PT, R26, R7, PT ;  /* 0x000000071a00720c */ /* 0x000fe40003fc4070 */
[----:B------:R-:W-:-:S05]  /*1efd0*/  IABS R10, R19 ;  /* 0x00000013000a7213 */ /* 0x000fca0000000000 */
[----:B------:R-:W-:-:S04]  /*1efe0*/  @!P0 IMAD.IADD R4, R4, 0x1, -R26 ;  /* 0x0000000104048824 */ /* 0x000fc800078e0a1a */
[----:B------:R-:W-:Y:S01]  /*1eff0*/  @!P1 IMAD.IADD R3, R3, 0x1, -R26 ;  /* 0x0000000103039824 */ /* 0x000fe200078e0a1a */
[C---:B------:R-:W-:Y:S01]  /*1f000*/  ISETP.GT.U32.AND P0, PT, R26.reuse, R4, PT ;  /* 0x000000041a00720c */ /* 0x040fe20003f04070 */
[----:B------:R-:W-:Y:S02]  /*1f010*/  @!P5 IMAD.MOV R8, RZ, RZ, -R8 ;  /* 0x000000ffff08d224 */ /* 0x000fe400078e0a08 */
[----:B------:R-:W-:Y:S01]  /*1f020*/  IMAD.MOV.U32 R11, RZ, RZ, R10 ;  /* 0x000000ffff0b7224 */ /* 0x000fe200078e000a */
[----:B------:R-:W-:Y:S01]  /*1f030*/  ISETP.GT.U32.AND P5, PT, R26, R3, PT ;  /* 0x000000031a00720c */ /* 0x000fe20003fa4070 */
[----:B------:R-:W-:Y:S02]  /*1f040*/  IMAD.MOV.U32 R10, RZ, RZ, R9 ;  /* 0x000000ffff0a7224 */ /* 0x000fe400078e0009 */
[----:B------:R-:W-:Y:S02]  /*1f050*/  @!P6 IMAD.IADD R7, R7, 0x1, -R26 ;  /* 0x000000010707e824 */ /* 0x000fe400078e0a1a */
[----:B------:R-:W-:Y:S01]  /*1f060*/  @!P3 IMAD.MOV R10, RZ, RZ, -R10 ;  /* 0x000000ffff0ab224 */ /* 0x000fe200078e0a0a */
[----:B------:R-:W-:Y:S01]  /*1f070*/  ISETP.GE.AND P1, PT, R14, RZ, PT ;  /* 0x000000ff0e00720c */ /* 0x000fe20003f26270 */
[----:B------:R-:W-:Y:S01]  /*1f080*/  @!P2 IMAD.MOV R7, RZ, RZ, -R7 ;  /* 0x000000ffff07a224 */ /* 0x000fe200078e0a07 */
[----:B------:R-:W-:-:S02]  /*1f090*/  ISETP.GE.AND P6, PT, R15, RZ, PT ;  /* 0x000000ff0f00720c */ /* 0x000fc40003fc6270 */
[----:B------:R-:W-:Y:S01]  /*1f0a0*/  STL [R1+0x164], R10 ;  /* 0x0001640a01007387 */ /* 0x000fe20000100800 */
[--C-:B------:R-:W-:Y:S01]  /*1f0b0*/  @!P0 IMAD.IADD R4, R4, 0x1, -R26.reuse ;  /* 0x0000000104048824 */ /* 0x100fe200078e0a1a */
[----:B------:R-:W-:Y:S02]  /*1f0c0*/  ISETP.GE.AND P0, PT, R19, RZ, PT ;  /* 0x000000ff1300720c */ /* 0x000fe40003f06270 */
[----:B------:R-:W-:Y:S01]  /*1f0d0*/  STL [R1+0x198], R8 ;  /* 0x0001980801007387 */ /* 0x000fe20000100800 */
[----:B------:R-:W-:-:S03]  /*1f0e0*/  @!P5 IMAD.IADD R3, R3, 0x1, -R26 ;  /* 0x000000010303d824 */ /* 0x000fc600078e0a1a */
[----:B------:R-:W5:Y:S04]  /*1f0f0*/  LDL.LU R15, [R1+0xa08] ;  /* 0x000a0800010f7983 */ /* 0x000f680000300800 */
[----:B------:R-:W2:Y:S01]  /*1f100*/  LDL.LU R14, [R1+0x9e4] ;  /* 0x0009e400010e7983 */ /* 0x000ea20000300800 */
[----:B------:R-:W-:-:S03]  /*1f110*/  IMAD.HI.U32 R9, R2, R11, RZ ;  /* 0x0000000b02097227 */ /* 0x000fc600078e00ff */
[----:B------:R-:W2:Y:S04]  /*1f120*/  LDL.LU R19, [R1+0x9e8] ;  /* 0x0009e80001137983 */ /* 0x000ea80000300800 */
[----:B------:R0:W-:Y:S01]  /*1f130*/  STL [R1+0x19c], R7 ;  /* 0x00019c0701007387 */ /* 0x0001e20000100800 */
[----:B------:R-:W-:Y:S02]  /*1f140*/  IMAD.MOV R9, RZ, RZ, -R9 ;  /* 0x000000ffff097224 */ /* 0x000fe400078e0a09 */
[----:B0-----:R-:W-:Y:S02]  /*1f150*/  IMAD.MOV.U32 R7, RZ, RZ, R4 ;  /* 0x000000ffff077224 */ /* 0x001fe400078e0004 */
[----:B------:R-:W-:Y:S02]  /*1f160*/  IMAD.MOV.U32 R4, RZ, RZ, R3 ;  /* 0x000000ffff047224 */ /* 0x000fe400078e0003 */
[----:B------:R-:W-:-:S02]  /*1f170*/  @!P4 IMAD.MOV R7, RZ, RZ, -R7 ;  /* 0x000000ffff07c224 */ /* 0x000fc400078e0a07 */
[----:B------:R-:W-:Y:S02]  /*1f180*/  @!P1 IMAD.MOV R4, RZ, RZ, -R4 ;  /* 0x000000ffff049224 */ /* 0x000fe400078e0a04 */
[----:B------:R-:W-:Y:S01]  /*1f190*/  IMAD R11, R26, R9, R11 ;  /* 0x000000091a0b7224 */ /* 0x000fe200078e020b */
[----:B------:R-:W-:Y:S04]  /*1f1a0*/  STL [R1+0x1a4], R7 ;  /* 0x0001a40701007387 */ /* 0x000fe80000100800 */
[----:B------:R-:W-:Y:S01]  /*1f1b0*/  STL [R1+0x1a8], R4 ;  /* 0x0001a80401007387 */ /* 0x000fe20000100800 */
[----:B----4-:R-:W-:Y:S02]  /*1f1c0*/  IABS R9, R13 ;  /* 0x0000000d00097213 */ /* 0x010fe40000000000 */
[----:B------:R-:W-:-:S02]  /*1f1d0*/  ISETP.GE.AND P1, PT, R13, RZ, PT ;  /* 0x000000ff0d00720c */ /* 0x000fc40003f26270 */
[----:B------:R-:W4:Y:S01]  /*1f1e0*/  LDL.LU R13, [R1+0x9ec] ;  /* 0x0009ec00010d7983 */ /* 0x000f220000300800 */
[C---:B------:R-:W-:Y:S02]  /*1f1f0*/  ISETP.GT.U32.AND P3, PT, R26.reuse, R0, PT ;  /* 0x000000001a00720c */ /* 0x040fe40003f64070 */
[----:B---3--:R-:W-:Y:S02]  /*1f200*/  IABS R6, R12 ;  /* 0x0000000c00067213 */ /* 0x008fe40000000000 */
[----:B------:R-:W-:-:S03]  /*1f210*/  ISETP.GT.U32.AND P5, PT, R26, R11, PT ;  /* 0x0000000b1a00720c */ /* 0x000fc60003fa4070 */
[----:B------:R-:W-:-:S06]  /*1f220*/  IMAD.HI.U32 R8, R2, R6, RZ ;  /* 0x0000000602087227 */ /* 0x000fcc00078e00ff */
[----:B------:R-:W-:Y:S02]  /*1f230*/  @!P3 IMAD.IADD R0, R0, 0x1, -R26 ;  /* 0x000000010000b824 */ /* 0x000fe400078e0a1a */
[----:B------:R-:W-:-:S03]  /*1f240*/  IMAD.MOV R8, RZ, RZ, -R8 ;  /* 0x000000ffff087224 */ /* 0x000fc600078e0a08 */
[C---:B------:R-:W-:Y:S01]  /*1f250*/  ISETP.GT.U32.AND P3, PT, R26.reuse, R0, PT ;  /* 0x000000001a00720c */ /* 0x040fe20003f64070 */
[----:B----4-:R0:W-:Y:S04]  /*1f260*/  STL [R1+0x51d4], R13 ;  /* 0x0051d40d01007387 */ /* 0x0101e80000100800 */
[----:B0-----:R-:W3:Y:S01]  /*1f270*/  LDL.LU R13, [R1+0x9e0] ;  /* 0x0009e000010d7983 */ /* 0x001ee20000300800 */
[----:B------:R-:W-:Y:S02]  /*1f280*/  IMAD R6, R26, R8, R6 ;  /* 0x000000081a067224 */ /* 0x000fe400078e0206 */
[----:B------:R-:W-:-:S05]  /*1f290*/  @!P5 IMAD.IADD R11, R11, 0x1, -R26 ;  /* 0x000000010b0bd824 */ /* 0x000fca00078e0a1a */
[----:B------:R-:W-:Y:S01]  /*1f2a0*/  @!P3 IMAD.IADD R0, R0, 0x1, -R26 ;  /* 0x000000010000b824 */ /* 0x000fe200078e0a1a */
[C---:B------:R-:W-:Y:S02]  /*1f2b0*/  ISETP.GT.U32.AND P4, PT, R26.reuse, R6, PT ;  /* 0x000000061a00720c */ /* 0x040fe40003f84070 */
[----:B------:R-:W-:Y:S01]  /*1f2c0*/  ISETP.GT.U32.AND P5, PT, R26, R11, PT ;  /* 0x0000000b1a00720c */ /* 0x000fe20003fa4070 */
[----:B------:R-:W-:Y:S02]  /*1f2d0*/  IMAD.MOV.U32 R4, RZ, RZ, R0 ;  /* 0x000000ffff047224 */ /* 0x000fe400078e0000 */
[----:B------:R-:W-:Y:S01]  /*1f2e0*/  IMAD.HI.U32 R3, R2, R9, RZ ;  /* 0x0000000902037227 */ /* 0x000fe200078e00ff */
[----:B-----5:R-:W-:-:S03]  /*1f2f0*/  ISETP.GE.AND P3, PT, R15, RZ, PT ;  /* 0x000000ff0f00720c */ /* 0x020fc60003f66270 */
[----:B------:R-:W-:Y:S01]  /*1f300*/  @!P6 IMAD.MOV R4, RZ, RZ, -R4 ;  /* 0x000000ffff04e224 */ /* 0x000fe200078e0a04 */
[----:B------:R-:W-:Y:S01]  /*1f310*/  IABS R10, R15 ;  /* 0x0000000f000a7213 */ /* 0x000fe20000000000 */
[----:B------:R-:W-:Y:S01]  /*1f320*/  IMAD.MOV R3, RZ, RZ, -R3 ;  /* 0x000000ffff037224 */ /* 0x000fe200078e0a03 */
[----:B------:R-:W4:Y:S01]  /*1f330*/  LDL.LU R15, [R1+0x9f0] ;  /* 0x0009f000010f7983 */ /* 0x000f220000300800 */
[--C-:B------:R-:W-:Y:S01]  /*1f340*/  @!P4 IMAD.IADD R6, R6, 0x1, -R26.reuse ;  /* 0x000000010606c824 */ /* 0x100fe200078e0a1a */
[----:B------:R-:W-:Y:S01]  /*1f350*/  ISETP.GE.AND P2, PT, R12, RZ, PT ;  /* 0x000000ff0c00720c */ /* 0x000fe20003f46270 */
[----:B------:R-:W-:Y:S01]  /*1f360*/  @!P5 IMAD.IADD R11, R11, 0x1, -R26 ;  /* 0x000000010b0bd824 */ /* 0x000fe200078e0a1a */
[----:B------:R0:W-:Y:S01]  /*1f370*/  STL [R1+0x1a0], R4 ;  /* 0x0001a00401007387 */ /* 0x0001e20000100800 */
[----:B------:R-:W-:-:S03]  /*1f380*/  IMAD R9, R26, R3, R9 ;  /* 0x000000031a097224 */ /* 0x000fc600078e0209 */
[----:B------:R-:W5:Y:S01]  /*1f390*/  LDL.LU R12, [R1+0x9f4] ;  /* 0x0009f400010c7983 */ /* 0x000f620000300800 */
[----:B------:R-:W-:Y:S01]  /*1f3a0*/  ISETP.GT.U32.AND P4, PT, R26, R6, PT ;  /* 0x000000061a00720c */ /* 0x000fe20003f84070 */
[----:B------:R-:W-:Y:S01]  /*1f3b0*/  IMAD.HI.U32 R3, R2, R10, RZ ;  /* 0x0000000a02037227 */ /* 0x000fe200078e00ff */
[----:B------:R-:W-:-:S03]  /*1f3c0*/  ISETP.GT.U32.AND P6, PT, R26, R9, PT ;  /* 0x000000091a00720c */ /* 0x000fc60003fc4070 */
[----:B------:R-:W-:-:S04]  /*1f3d0*/  IMAD.MOV R3, RZ, RZ, -R3 ;  /* 0x000000ffff037224 */ /* 0x000fc800078e0a03 */
[----:B------:R-:W-:-:S04]  /*1f3e0*/  IMAD R10, R26, R3, R10 ;  /* 0x000000031a0a7224 */ /* 0x000fc800078e020a */
[--C-:B------:R-:W-:Y:S01]  /*1f3f0*/  @!P4 IMAD.IADD R6, R6, 0x1, -R26.reuse ;  /* 0x000000010606c824 */ /* 0x100fe200078e0a1a */
[----:B------:R-:W-:Y:S01]  /*1f400*/  ISETP.GT.U32.AND P4, PT, R26, R10, PT ;  /* 0x0000000a1a00720c */ /* 0x000fe20003f84070 */
[----:B------:R-:W-:-:S05]  /*1f410*/  @!P6 IMAD.IADD R9, R9, 0x1, -R26 ;  /* 0x000000010909e824 */ /* 0x000fca00078e0a1a */
[----:B------:R-:W-:-:S07]  /*1f420*/  ISETP.GT.U32.AND P6, PT, R26, R9, PT ;  /* 0x000000091a00720c */ /* 0x000fce0003fc4070 */
[----:B------:R-:W-:Y:S01]  /*1f430*/  @!P4 IMAD.IADD R10, R10, 0x1, -R26 ;  /* 0x000000010a0ac824 */ /* 0x000fe200078e0a1a */
[----:B--2---:R-:W-:Y:S01]  /*1f440*/  IABS R7, R14 ;  /* 0x0000000e00077213 */ /* 0x004fe20000000000 */
[----:B------:R-:W-:-:S03]  /*1f450*/  @!P2 IMAD.MOV R6, RZ, RZ, -R6 ;  /* 0x000000ffff06a224 */ /* 0x000fc600078e0a06 */
[----:B------:R-:W-:Y:S01]  /*1f460*/  ISETP.GT.U32.AND P4, PT, R26, R10, PT ;  /* 0x0000000a1a00720c */ /* 0x000fe20003f84070 */
[----:B------:R-:W-:Y:S01]  /*1f470*/  @!P6 IMAD.IADD R9, R9, 0x1, -R26 ;  /* 0x000000010909e824 */ /* 0x000fe200078e0a1a */
[----:B------:R-:W-:Y:S01]  /*1f480*/  ISETP.GE.AND P2, PT, R14, RZ, PT ;  /* 0x000000ff0e00720c */ /* 0x000fe20003f46270 */
[----:B------:R-:W-:Y:S02]  /*1f490*/  @!P0 IMAD.MOV R11, RZ, RZ, -R11 ;  /* 0x000000ffff0b8224 */ /* 0x000fe400078e0a0b */
[----:B------:R-:W-:-:S04]  /*1f4a0*/  IMAD.MOV.U32 R14, RZ, RZ, R9 ;  /* 0x000000ffff0e7224 */ /* 0x000fc800078e0009 */
[----:B------:R-:W-:Y:S01]  /*1f4b0*/  @!P1 IMAD.MOV R14, RZ, RZ, -R14 ;  /* 0x000000ffff0e9224 */ /* 0x000fe200078e0a0e */
[----:B0-----:R-:W-:-:S03]  /*1f4c0*/  IABS R4, R19 ;  /* 0x0000001300047213 */ /* 0x001fc60000000000 */
[----:B------:R-:W-:Y:S01]  /*1f4d0*/  @!P4 IMAD.IADD R10, R10, 0x1, -R26 ;  /* 0x000000010a0ac824 */ /* 0x000fe200078e0a1a */
[----:B------:R-:W-:Y:S01]  /*1f4e0*/  ISETP.GE.AND P4, PT, R19, RZ, PT ;  /* 0x000000ff1300720c */ /* 0x000fe20003f86270 */
[----:B------:R-:W-:Y:S01]  /*1f4f0*/  IMAD.MOV.U32 R19, RZ, RZ, R17 ;  /* 0x000000ffff137224 */ /* 0x000fe200078e0011 */
[----:B---3--:R-:W-:Y:S02]  /*1f500*/  IABS R8, R13 ;  /* 0x0000000d00087213 */ /* 0x008fe40000000000 */
[----:B------:R-:W-:Y:S02]  /*1f510*/  ISETP.GE.AND P5, PT, R13, RZ, PT ;  /* 0x000000ff0d00720c */ /* 0x000fe40003fa6270 */
[----:B------:R-:W2:Y:S04]  /*1f520*/  LDL.LU R13, [R1+0x51d4] ;  /* 0x0051d400010d7983 */ /* 0x000ea80000300800 */
[----:B------:R-:W-:Y:S04]  /*1f530*/  STL [R1+0x18c], R11 ;  /* 0x00018c0b01007387 */ /* 0x000fe80000100800 */
[----:B------:R-:W-:Y:S04]  /*1f540*/  STL [R1+0x194], R6 ;  /* 0x0001940601007387 */ /* 0x000fe80000100800 */
[----:B------:R0:W-:Y:S04]  /*1f550*/  STL [R1+0x190], R14 ;  /* 0x0001900e01007387 */ /* 0x0001e80000100800 */
[----:B0-----:R-:W3:Y:S04]  /*1f560*/  LDL.LU R14, [R1+0x9f8] ;  /* 0x0009f800010e7983 */ /* 0x001ee80000300800 */
[----:B------:R-:W5:Y:S01]  /*1f570*/  LDL.LU R17, [R1+0x9fc] ;  /* 0x0009fc0001117983 */ /* 0x000f620000300800 */
[----:B------:R-:W-:-:S04]  /*1f580*/  IMAD.HI.U32 R0, R2, R8, RZ ;  /* 0x0000000802007227 */ /* 0x000fc800078e00ff */
[----:B------:R-:W-:-:S04]  /*1f590*/  IMAD.MOV R0, RZ, RZ, -R0 ;  /* 0x000000ffff007224 */ /* 0x000fc800078e0a00 */
[----:B------:R-:W-:-:S05]  /*1f5a0*/  IMAD R8, R26, R0, R8 ;  /* 0x000000001a087224 */ /* 0x000fca00078e0208 */
[----:B------:R-:W-:Y:S01]  /*1f5b0*/  ISETP.GT.U32.AND P0, PT, R26, R8, PT ;  /* 0x000000081a00720c */ /* 0x000fe20003f04070 */
[----:B------:R-:W-:-:S04]  /*1f5c0*/  IMAD.HI.U32 R3, R2, R7, RZ ;  /* 0x0000000702037227 */ /* 0x000fc800078e00ff */
[----:B------:R-:W-:Y:S02]  /*1f5d0*/  IMAD.MOV R3, RZ, RZ, -R3 ;  /* 0x000000ffff037224 */ /* 0x000fe400078e0a03 */
[----:B------:R-:W-:-:S04]  /*1f5e0*/  IMAD.HI.U32 R0, R2, R4, RZ ;  /* 0x0000000402007227 */ /* 0x000fc800078e00ff */
[----:B------:R-:W-:Y:S02]  /*1f5f0*/  IMAD R7, R26, R3, R7 ;  /* 0x000000031a077224 */ /* 0x000fe400078e0207 */
[----:B------:R-:W-:Y:S02]  /*1f600*/  @!P0 IMAD.IADD R8, R8, 0x1, -R26 ;  /* 0x0000000108088824 */ /* 0x000fe400078e0a1a */
[----:B------:R-:W-:Y:S01]  /*1f610*/  IMAD.MOV R0, RZ, RZ, -R0 ;  /* 0x000000ffff007224 */ /* 0x000fe200078e0a00 */
[C---:B------:R-:W-:Y:S02]  /*1f620*/  ISETP.GT.U32.AND P6, PT, R26.reuse, R7, PT ;  /* 0x000000071a00720c */ /* 0x040fe40003fc4070 */
[C---:B------:R-:W-:Y:S01]  /*1f630*/  ISETP.GT.U32.AND P0, PT, R26.reuse, R8, PT ;  /* 0x000000081a00720c */ /* 0x040fe20003f04070 */
[----:B------:R-:W-:-:S05]  /*1f640*/  IMAD R4, R26, R0, R4 ;  /* 0x000000001a047224 */ /* 0x000fca00078e0204 */
[----:B------:R-:W-:-:S05]  /*1f650*/  ISETP.GT.U32.AND P1, PT, R26, R4, PT ;  /* 0x000000041a00720c */ /* 0x000fca0003f24070 */
[--C-:B------:R-:W-:Y:S02]  /*1f660*/  @!P6 IMAD.IADD R7, R7, 0x1, -R26.reuse ;  /* 0x000000010707e824 */ /* 0x100fe400078e0a1a */
[----:B------:R-:W-:-:S03]  /*1f670*/  @!P0 IMAD.IADD R8, R8, 0x1, -R26 ;  /* 0x0000000108088824 */ /* 0x000fc600078e0a1a */
[----:B------:R-:W-:-:S03]  /*1f680*/  ISETP.GT.U32.AND P6, PT, R26, R7, PT ;  /* 0x000000071a00720c */ /* 0x000fc60003fc4070 */
[----:B------:R-:W-:Y:S01]  /*1f690*/  @!P1 IMAD.IADD R4, R4, 0x1, -R26 ;  /* 0x0000000104049824 */ /* 0x000fe200078e0a1a */
[----:B----4-:R-:W-:Y:S01]  /*1f6a0*/  IABS R6, R15 ;  /* 0x0000000f00067213 */ /* 0x010fe20000000000 */
[----:B------:R-:W-:-:S03]  /*1f6b0*/  @!P3 IMAD.MOV R10, RZ, RZ, -R10 ;  /* 0x000000ffff0ab224 */ /* 0x000fc600078e0a0a */
[----:B------:R-:W-:Y:S01]  /*1f6c0*/  ISETP.GT.U32.AND P1, PT, R26, R4, PT ;  /* 0x000000041a00720c */ /* 0x000fe20003f24070 */
[----:B------:R-:W-:Y:S01]  /*1f6d0*/  IMAD.HI.U32 R9, R2, R6, RZ ;  /* 0x0000000602097227 */ /* 0x000fe200078e00ff */
[----:B------:R0:W-:Y:S03]  /*1f6e0*/  STL [R1+0x174], R10 ;  /* 0x0001740a01007387 */ /* 0x0001e60000100800 */
[----:B------:R-:W-:Y:S02]  /*1f6f0*/  IMAD.MOV R9, RZ, RZ, -R9 ;  /* 0x000000ffff097224 */ /* 0x000fe400078e0a09 */
[----:B------:R-:W-:Y:S02]  /*1f700*/  @!P6 IMAD.IADD R7, R7, 0x1, -R26 ;  /* 0x000000010707e824 */ /* 0x000fe400078e0a1a */
[----:B------:R-:W-:Y:S02]  /*1f710*/  IMAD R6, R26, R9, R6 ;  /* 0x000000091a067224 */ /* 0x000fe400078e0206 */
[----:B0-----:R-:W-:-:S02]  /*1f720*/  IMAD.MOV.U32 R10, RZ, RZ, R8 ;  /* 0x000000ffff0a7224 */ /* 0x001fc400078e0008 */
[----:B------:R-:W-:Y:S02]  /*1f730*/  IMAD.MOV.U32 R9, RZ, RZ, R7 ;  /* 0x000000ffff097224 */ /* 0x000fe400078e0007 */
[----:B------:R-:W-:Y:S02]  /*1f740*/  @!P5 IMAD.MOV R10, RZ, RZ, -R10 ;  /* 0x000000ffff0ad224 */ /* 0x000fe400078e0a0a */
[----:B------:R-:W-:Y:S02]  /*1f750*/  @!P1 IMAD.IADD R4, R4, 0x1, -R26 ;  /* 0x0000000104049824 */ /* 0x000fe400078e0a1a */
[----:B------:R-:W-:Y:S01]  /*1f760*/  @!P2 IMAD.MOV R9, RZ, RZ, -R9 ;  /* 0x000000ffff09a224 */ /* 0x000fe200078e0a09 */
[----:B------:R-:W-:Y:S01]  /*1f770*/  ISETP.GE.AND P5, PT, R15, RZ, PT ;  /* 0x000000ff0f00720c */ /* 0x000fe20003fa6270 */
[----:B------:R-:W-:Y:S01]  /*1f780*/  @!P4 IMAD.MOV R4, RZ, RZ, -R4 ;  /* 0x000000ffff04c224 */ /* 0x000fe200078e0a04 */
[----:B------:R-:W-:Y:S04]  /*1f790*/  STL [R1+0x184], R10 ;  /* 0x0001840a01007387 */ /* 0x000fe80000100800 */
[----:B------:R-:W4:Y:S01]  /*1f7a0*/  LDL.LU R15, [R1+0xa00] ;  /* 0x000a0000010f7983 */ /* 0x000f220000300800 */
[----:B--2---:R-:W-:-:S05]  /*1f7b0*/  IABS R3, R13 ;  /* 0x0000000d00037213 */ /* 0x004fca0000000000 */
[----:B------:R-:W-:-:S04]  /*1f7c0*/  IMAD.HI.U32 R11, R2, R3, RZ ;  /* 0x00000003020b7227 */ /* 0x000fc800078e00ff */
[----:B------:R-:W-:-:S04]  /*1f7d0*/  IMAD.MOV R11, RZ, RZ, -R11 ;  /* 0x000000ffff0b7224 */ /* 0x000fc800078e0a0b */
[----:B------:R-:W-:-:S05]  /*1f7e0*/  IMAD R3, R26, R11, R3 ;  /* 0x0000000b1a037224 */ /* 0x000fca00078e0203 */
[----:B------:R-:W-:-:S13]  /*1f7f0*/  ISETP.GT.U32.AND P0, PT, R26, R3, PT ;  /* 0x000000031a00720c */ /* 0x000fda0003f04070 */
[----:B------:R-:W-:-:S05]  /*1f800*/  @!P0 IMAD.IADD R3, R3, 0x1, -R26 ;  /* 0x0000000103038824 */ /* 0x000fca00078e0a1a */
[----:B------:R-:W-:Y:S02]  /*1f810*/  ISETP.GT.U32.AND P0, PT, R26, R3, PT ;  /* 0x000000031a00720c */ /* 0x000fe40003f04070 */
[----:B------:R-:W-:Y:S02]  /*1f820*/  ISETP.GE.AND P3, PT, R13, RZ, PT ;  /* 0x000000ff0d00720c */ /* 0x000fe40003f66270 */
[----:B------:R-:W2:Y:S01]  /*1f830*/  LDL.LU R13, [R1+0xa04] ;  /* 0x000a0400010d7983 */ /* 0x000ea20000300800 */
[----:B-----5:R-:W-:-:S03]  /*1f840*/  IABS R7, R17 ;  /* 0x0000001100077213 */ /* 0x020fc60000000000 */
[----:B------:R-:W-:Y:S04]  /*1f850*/  STL [R1+0x188], R9 ;  /* 0x0001880901007387 */ /* 0x000fe80000100800 */
[----:B------:R4:W-:Y:S01]  /*1f860*/  STL [R1+0x440], R4 ;  /* 0x0004400401007387 */ /* 0x0009e20000100800 */
[----:B------:R-:W-:Y:S01]  /*1f870*/  @!P0 IMAD.IADD R3, R3, 0x1, -R26 ;  /* 0x0000000103038824 */ /* 0x000fe200078e0a1a */
[----:B------:R-:W-:Y:S02]  /*1f880*/  ISETP.GE.AND P0, PT, R17, RZ, PT ;  /* 0x000000ff1100720c */ /* 0x000fe40003f06270 */
[----:B------:R-:W5:Y:S01]  /*1f890*/  LDL.LU R17, [R1+0xa30] ;  /* 0x000a300001117983 */ /* 0x000f620000300800 */
[----:B------:R-:W-:-:S05]  /*1f8a0*/  IABS R0, R12 ;  /* 0x0000000c00007213 */ /* 0x000fca0000000000 */
[----:B------:R-:W-:-:S04]  /*1f8b0*/  IMAD.HI.U32 R8, R2, R0, RZ ;  /* 0x0000000002087227 */ /* 0x000fc800078e00ff */
[----:B------:R-:W-:Y:S01]  /*1f8c0*/  IMAD.MOV R8, RZ, RZ, -R8 ;  /* 0x000000ffff087224 */ /* 0x000fe200078e0a08 */
[----:B------:R-:W-:-:S03]  /*1f8d0*/  ISETP.GT.U32.AND P6, PT, R26, R6, PT ;  /* 0x000000061a00720c */ /* 0x000fc60003fc4070 */
[----:B------:R-:W-:-:S05]  /*1f8e0*/  IMAD R0, R26, R8, R0 ;  /* 0x000000081a007224 */ /* 0x000fca00078e0200 */
[----:B------:R-:W-:-:S05]  /*1f8f0*/  ISETP.GT.U32.AND P2, PT, R26, R0, PT ;  /* 0x000000001a00720c */ /* 0x000fca0003f44070 */
[----:B------:R-:W-:-:S05]  /*1f900*/  @!P6 IMAD.IADD R6, R6, 0x1, -R26 ;  /* 0x000000010606e824 */ /* 0x000fca00078e0a1a */
[----:B------:R-:W-:-:S03]  /*1f910*/  ISETP.GT.U32.AND P4, PT, R26, R6, PT ;  /* 0x000000061a00720c */ /* 0x000fc60003f84070 */
[----:B------:R-:W-:Y:S01]  /*1f920*/  @!P2 IMAD.IADD R0, R0, 0x1, -R26 ;  /* 0x000000010000a824 */ /* 0x000fe200078e0a1a */
[----:B------:R-:W-:-:S04]  /*1f930*/  ISETP.GE.AND P1, PT, R12, RZ, PT ;  /* 0x000000ff0c00720c */ /* 0x000fc80003f26270 */
[----:B------:R-:W-:Y:S01]  /*1f940*/  ISETP.GT.U32.AND P2, PT, R26, R0, PT ;  /* 0x000000001a00720c */ /* 0x000fe20003f44070 */
[----:B------:R-:W-:-:S04]  /*1f950*/  @!P3 IMAD.MOV R3, RZ, RZ, -R3 ;  /* 0x000000ffff03b224 */ /* 0x000fc800078e0a03 */
[----:B------:R-:W-:Y:S01]  /*1f960*/  @!P4 IMAD.IADD R6, R6, 0x1, -R26 ;  /* 0x000000010606c824 */ /* 0x000fe200078e0a1a */
[----:B---3--:R-:W-:-:S03]  /*1f970*/  IABS R11, R14 ;  /* 0x0000000e000b7213 */ /* 0x008fc60000000000 */
[----:B------:R-:W-:Y:S01]  /*1f980*/  @!P5 IMAD.MOV R6, RZ, RZ, -R6 ;  /* 0x000000ffff06d224 */ /* 0x000fe200078e0a06 */
[----:B------:R-:W-:Y:S01]  /*1f990*/  ISETP.GE.AND P6, PT, R14, RZ, PT ;  /* 0x000000ff0e00720c */ /* 0x000fe20003fc6270 */
[----:B------:R-:W-:Y:S02]  /*1f9a0*/  STL [R1+0x180], R3 ;  /* 0x0001800301007387 */ /* 0x000fe40000100800 */
[----:B------:R-:W-:Y:S02]  /*1f9b0*/  @!P2 IMAD.IADD R0, R0, 0x1, -R26 ;  /* 0x000000010000a824 */ /* 0x000fe400078e0a1a */
[----:B------:R-:W3:Y:S02]  /*1f9c0*/  LDL R14, [R1+0xa0c] ;  /* 0x000a0c00010e7983 */ /* 0x000ee40000100800 */
[----:B------:R-:W-:Y:S01]  /*1f9d0*/  @!P1 IMAD.MOV R0, RZ, RZ, -R0 ;  /* 0x000000ffff009224 */ /* 0x000fe200078e0a00 */
[----:B----4-:R-:W-:Y:S02]  /*1f9e0*/  IABS R4, R15 ;  /* 0x0000000f00047213 */ /* 0x010fe40000000000 */
[----:B------:R-:W-:-:S02]  /*1f9f0*/  ISETP.GE.AND P4, PT, R15, RZ, PT ;  /* 0x000000ff0f00720c */ /* 0x000fc40003f86270 */
[----:B------:R-:W4:Y:S04]  /*1fa00*/  LDL R15, [R1+0xa10] ;  /* 0x000a1000010f7983 */ /* 0x000f280000100800 */
[----:B------:R0:W-:Y:S01]  /*1fa10*/  STL [R1+0x17c], R6 ;  /* 0x00017c0601007387 */ /* 0x0001e20000100800 */
[----:B-----5:R-:W-:Y:S02]  /*1fa20*/  ISETP.GE.AND P1, PT, R17, RZ, PT ;  /* 0x000000ff1100720c */ /* 0x020fe40003f26270 */
[----:B0-----:R-:W-:Y:S02]  /*1fa30*/  IABS R6, R17 ;  /* 0x0000001100067213 */ /* 0x001fe40000000000 */
[----:B------:R-:W5:Y:S01]  /*1fa40*/  LDL.LU R17, [R1+0xa24] ;  /* 0x000a240001117983 */ /* 0x000f620000300800 */
[----:B------:R-:W-:-:S04]  /*1fa50*/  IMAD.HI.U32 R9, R2, R11, RZ ;  /* 0x0000000b02097227 */ /* 0x000fc800078e00ff */
[----:B------:R-:W-:-:S04]  /*1fa60*/  IMAD.MOV R9, RZ, RZ, -R9 ;  /* 0x000000ffff097224 */ /* 0x000fc800078e0a09 */
[----:B------:R-:W-:-:S05]  /*1fa70*/  IMAD R11, R26, R9, R11 ;  /* 0x000000091a0b7224 */ /* 0x000fca00078e020b */
[----:B------:R-:W-:-:S13]  /*1fa80*/  ISETP.GT.U32.AND P3, PT, R26, R11, PT ;  /* 0x0000000b1a00720c */ /* 0x000fda0003f64070 */
[----:B------:R-:W-:-:S05]  /*1fa90*/  @!P3 IMAD.IADD R11, R11, 0x1, -R26 ;  /* 0x000000010b0bb824 */ /* 0x000fca00078e0a1a */
[----:B------:R-:W-:Y:S01]  /*1faa0*/  ISETP.GT.U32.AND P3, PT, R26, R11, PT ;  /* 0x0000000b1a00720c */ /* 0x000fe20003f64070 */
[C---:B------:R-:W-:Y:S01]  /*1fab0*/  IMAD.HI.U32 R3, R2.reuse, R4, RZ ;  /* 0x0000000402037227 */ /* 0x040fe200078e00ff */
[----:B------:R4:W-:Y:S01]  /*1fac0*/  STL [R1+0x42c], R0 ;  /* 0x00042c0001007387 */ /* 0x0009e20000100800 */
[----:B--2---:R-:W-:Y:S02]  /*1fad0*/  IABS R9, R13 ;  /* 0x0000000d00097213 */ /* 0x004fe40000000000 */
[----:B------:R-:W-:Y:S01]  /*1fae0*/  IMAD.MOV R3, RZ, RZ, -R3 ;  /* 0x000000ffff037224 */ /* 0x000fe200078e0a03 */
[----:B------:R-:W-:Y:S01]  /*1faf0*/  ISETP.GE.AND P2, PT, R13, RZ, PT ;  /* 0x000000ff0d00720c */ /* 0x000fe20003f46270 */
[----:B------:R-:W-:-:S06]  /*1fb00*/  IMAD.HI.U32 R12, R2, R6, RZ ;  /* 0x00000006020c7227 */ /* 0x000fcc00078e00ff */
[----:B------:R-:W-:Y:S02]  /*1fb10*/  @!P3 IMAD.IADD R11, R11, 0x1, -R26 ;  /* 0x000000010b0bb824 */ /* 0x000fe400078e0a1a */
[----:B------:R-:W-:Y:S01]  /*1fb20*/  IMAD R4, R26, R3, R4 ;  /* 0x000000031a047224 */ /* 0x000fe200078e0204 */
[----:B---3--:R-:W-:Y:S02]  /*1fb30*/  IABS R3, R14 ;  /* 0x0000000e00037213 */ /* 0x008fe40000000000 */
[----:B----4-:R-:W-:Y:S01]  /*1fb40*/  IABS R0, R15 ;  /* 0x0000000f00007213 */ /* 0x010fe20000000000 */
[----:B------:R-:W-:Y:S01]  /*1fb50*/  IMAD.MOV.U32 R15, RZ, RZ, R19 ;  /* 0x000000ffff0f7224 */ /* 0x000fe200078e0013 */
[----:B-----5:R0:W-:Y:S04]  /*1fb60*/  STL [R1+0x51d0], R17 ;  /* 0x0051d01101007387 */ /* 0x0201e80000100800 */
[----:B------:R-:W2:Y:S04]  /*1fb70*/  LDL R13, [R1+0xa18] ;  /* 0x000a1800010d7983 */ /* 0x000ea80000100800 */
[----:B------:R-:W3:Y:S01]  /*1fb80*/  LDL R14, [R1+0xa1c] ;  /* 0x000a1c00010e7983 */ /* 0x000ee20000100800 */
[----:B0-----:R-:W-:-:S03]  /*1fb90*/  IMAD.MOV.U32 R17, RZ, RZ, R11 ;  /* 0x000000ffff117224 */ /* 0x001fc600078e000b */
[----:B------:R-:W4:Y:S01]  /*1fba0*/  LDL R19, [R1+0xa20] ;  /* 0x000a200001137983 */ /* 0x000f220000100800 */
[----:B------:R-:W-:Y:S02]  /*1fbb0*/  IMAD.MOV R11, RZ, RZ, -R12 ;  /* 0x000000ffff0b7224 */ /* 0x000fe400078e0a0c */
[----:B------:R-:W-:Y:S01]  /*1fbc0*/  @!P6 IMAD.MOV R17, RZ, RZ, -R17 ;  /* 0x000000ffff11e224 */ /* 0x000fe200078e0a11 */
[----:B------:R-:W5:Y:S04]  /*1fbd0*/  LDL.LU R12, [R1+0xa0c] ;  /* 0x000a0c00010c7983 */ /* 0x000f680000300800 */
[----:B------:R0:W-:Y:S04]  /*1fbe0*/  STL [R1+0x178], R17 ;  /* 0x0001781101007387 */ /* 0x0001e80000100800 */
[----:B0-----:R-:W5:Y:S01]  /*1fbf0*/  LDL.LU R17, [R1+0x51d0] ;  /* 0x0051d00001117983 */ /* 0x001f620000300800 */
[----:B------:R-:W-:-:S04]  /*1fc00*/  IMAD.HI.U32 R8, R2, R7, RZ ;  /* 0x0000000702087227 */ /* 0x000fc800078e00ff */
[----:B------:R-:W-:-:S04]  /*1fc10*/  IMAD.MOV R8, RZ, RZ, -R8 ;  /* 0x000000ffff087224 */ /* 0x000fc800078e0a08 */
[----:B------:R-:W-:-:S05]  /*1fc20*/  IMAD R7, R26, R8, R7 ;  /* 0x000000081a077224 */ /* 0x000fca00078e0207 */
        /* <DEDUP_REMOVED lines=9> */
[----:B------:R-:W-:Y:S02]  /*1fcc0*/  IMAD.MOV R10, RZ, RZ, -R10 ;  /* 0x000000ffff0a7224 */ /* 0x000fe400078e0a0a */
[----:B------:R-:W-:Y:S02]  /*1fcd0*/  @!P5 IMAD.IADD R7, R7, 0x1, -R26 ;  /* 0x000000010707d824 */ /* 0x000fe400078e0a1a */
[C---:B------:R-:W-:Y:S02]  /*1fce0*/  IMAD R0, R26.reuse, R8, R0 ;  /* 0x000000081a007224 */ /* 0x040fe400078e0200 */
[C---:B------:R-:W-:Y:S02]  /*1fcf0*/  IMAD R6, R26.reuse, R11, R6 ;  /* 0x0000000b1a067224 */ /* 0x040fe400078e0206 */
[----:B------:R-:W-:Y:S01]  /*1fd00*/  IMAD R3, R26, R10, R3 ;  /* 0x0000000a1a037224 */ /* 0x000fe200078e0203 */
[----:B------:R-:W-:Y:S01]  /*1fd10*/  IABS R10, R15 ;  /* 0x0000000f000a7213 */ /* 0x000fe20000000000 */
[----:B------:R-:W-:-:S04]  /*1fd20*/  IMAD.MOV.U32 R8, RZ, RZ, R7 ;  /* 0x000000ffff087224 */ /* 0x000fc800078e0007 */
[----:B------:R-:W-:Y:S01]  /*1fd30*/  @!P0 IMAD.MOV R8, RZ, RZ, -R8 ;  /* 0x000000ffff088224 */ /* 0x000fe200078e0a08 */
[----:B--2---:R-:W-:Y:S02]  /*1fd40*/  IABS R11, R13 ;  /* 0x0000000d000b7213 */ /* 0x004fe40000000000 */
[----:B---3--:R-:W-:Y:S01]  /*1fd50*/  IABS R13, R14 ;  /* 0x0000000e000d7213 */ /* 0x008fe20000000000 */
[----:B------:R-:W-:Y:S01]  /*1fd60*/  IMAD.HI.U32 R14, R2, R10, RZ ;  /* 0x0000000a020e7227 */ /* 0x000fe200078e00ff */
[----:B----4-:R-:W-:Y:S02]  /*1fd70*/  IABS R7, R19 ;  /* 0x0000001300077213 */ /* 0x010fe40000000000 */
[----:B------:R-:W2:Y:S01]  /*1fd80*/  LDL.LU R19, [R1+0xa2c] ;  /* 0x000a2c0001137983 */ /* 0x000ea20000300800 */
[----:B-----5:R-:W-:Y:S01]  /*1fd90*/  ISETP.GE.AND P5, PT, R12, RZ, PT ;  /* 0x000000ff0c00720c */ /* 0x020fe20003fa6270 */
[----:B------:R-:W-:Y:S02]  /*1fda0*/  IMAD.HI.U32 R12, R2, R11, RZ ;  /* 0x0000000b020c7227 */ /* 0x000fe400078e00ff */
[----:B------:R0:W-:Y:S02]  /*1fdb0*/  STL [R1+0x170], R8 ;  /* 0x0001700801007387 */ /* 0x0001e40000100800 */
[----:B------:R-:W-:-:S02]  /*1fdc0*/  IMAD.MOV R14, RZ, RZ, -R14 ;  /* 0x000000ffff0e7224 */ /* 0x000fc400078e0a0e */
[----:B------:R-:W-:Y:S02]  /*1fdd0*/  IMAD.MOV R12, RZ, RZ, -R12 ;  /* 0x000000ffff0c7224 */ /* 0x000fe400078e0a0c */
[C---:B------:R-:W-:Y:S01]  /*1fde0*/  IMAD R10, R26.reuse, R14, R10 ;  /* 0x0000000e1a0a7224 */ /* 0x040fe200078e020a */
[----:B0-----:R-:W-:Y:S01]  /*1fdf0*/  IABS R8, R17 ;  /* 0x0000001100087213 */ /* 0x001fe20000000000 */
[----:B------:R0:W-:Y:S01]  /*1fe00*/  STL [R1+0x51c4], R17 ;  /* 0x0051c41101007387 */ /* 0x0001e20000100800 */
[----:B------:R-:W-:Y:S02]  /*1fe10*/  IMAD R11, R26, R12, R11 ;  /* 0x0000000c1a0b7224 */ /* 0x000fe400078e020b */
[C---:B------:R-:W-:Y:S01]  /*1fe20*/  IMAD.HI.U32 R12, R2.reuse, R13, RZ ;  /* 0x0000000d020c7227 */ /* 0x040fe200078e00ff */
[----:B------:R1:W-:Y:S03]  /*1fe30*/  STL [R1+0x51cc], R2 ;  /* 0x0051cc0201007387 */ /* 0x0003e60000100800 */
[----:B------:R-:W-:-:S04]  /*1fe40*/  IMAD.HI.U32 R14, R2, R8, RZ ;  /* 0x00000008020e7227 */ /* 0x000fc800078e00ff */
[----:B0-----:R-:W-:Y:S02]  /*1fe50*/  IMAD.MOV.U32 R17, RZ, RZ, R15 ;  /* 0x000000ffff117224 */ /* 0x001fe400078e000f */
[----:B------:R-:W-:Y:S02]  /*1fe60*/  IMAD.HI.U32 R15, R2, R7, RZ ;  /* 0x00000007020f7227 */ /* 0x000fe400078e00ff */
[----:B-1----:R-:W3:Y:S02]  /*1fe70*/  LDL.LU R2, [R1+0xa10] ;  /* 0x000a100001027983 */ /* 0x002ee40000300800 */
[----:B------:R-:W-:-:S04]  /*1fe80*/  IMAD.MOV R15, RZ, RZ, -R15 ;  /* 0x000000ffff0f7224 */ /* 0x000fc800078e0a0f */
[C---:B------:R-:W-:Y:S02]  /*1fe90*/  IMAD R7, R26.reuse, R15, R7 ;  /* 0x0000000f1a077224 */ /* 0x040fe400078e0207 */
[----:B------:R-:W4:Y:S01]  /*1fea0*/  LDL.LU R15, [R1+0xa28] ;  /* 0x000a2800010f7983 */ /* 0x000f220000300800 */
[C---:B------:R-:W-:Y:S02]  /*1feb0*/  ISETP.GT.U32.AND P6, PT, R26.reuse, R9, PT ;  /* 0x000000091a00720c */ /* 0x040fe40003fc4070 */
[----:B------:R-:W-:-:S11]  /*1fec0*/  ISETP.GT.U32.AND P3, PT, R26, R4, PT ;  /* 0x000000041a00720c */ /* 0x000fd60003f64070 */
[----:B------:R-:W-:-:S05]  /*1fed0*/  @!P6 IMAD.IADD R9, R9, 0x1, -R26 ;  /* 0x000000010909e824 */ /* 0x000fca00078e0a1a */
[----:B------:R-:W-:Y:S01]  /*1fee0*/  ISETP.GT.U32.AND P0, PT, R26, R9, PT ;  /* 0x000000091a00720c */ /* 0x000fe20003f04070 */
[----:B------:R-:W-:Y:S01]  /*1fef0*/  @!P3 IMAD.IADD R4, R4, 0x1, -R26 ;  /* 0x000000010404b824 */ /* 0x000fe200078e0a1a */
[----:B------:R-:W-:-:S04]  /*1ff00*/  ISETP.GT.U32.AND P3, PT, R26, R6, PT ;  /* 0x000000061a00720c */ /* 0x000fc80003f64070 */
[----:B------:R-:W-:-:S07]  /*1ff10*/  ISETP.GT.U32.AND P6, PT, R26, R4, PT ;  /* 0x000000041a00720c */ /* 0x000fce0003fc4070 */
[--C-:B------:R-:W-:Y:S01]  /*1ff20*/  @!P0 IMAD.IADD R9, R9, 0x1, -R26.reuse ;  /* 0x0000000109098824 */ /* 0x100fe200078e0a1a */
[----:B------:R-:W-:Y:S01]  /*1ff30*/  ISETP.GT.U32.AND P0, PT, R26, R0, PT ;  /* 0x000000001a00720c */ /* 0x000fe20003f04070 */
[----:B------:R-:W-:-:S04]  /*1ff40*/  @!P3 IMAD.IADD R6, R6, 0x1, -R26 ;  /* 0x000000010606b824 */ /* 0x000fc800078e0a1a */
[----:B------:R-:W-:Y:S01]  /*1ff50*/  @!P6 IMAD.IADD R4, R4, 0x1, -R26 ;  /* 0x000000010404e824 */ /* 0x000fe200078e0a1a */
[----:B------:R-:W-:-:S07]  /*1ff60*/  ISETP.GT.U32.AND P3, PT, R26, R6, PT ;  /* 0x000000061a00720c */ /* 0x000fce0003f64070 */
[----:B------:R-:W-:Y:S02]  /*1ff70*/  @!P0 IMAD.IADD R0, R0, 0x1, -R26 ;  /* 0x0000000100008824 */ /* 0x000fe400078e0a1a */
[----:B------:R-:W-:Y:S02]  /*1ff80*/  IMAD.MOV R12, RZ, RZ, -R12 ;  /* 0x000000ffff0c7224 */ /* 0x000fe400078e0a0c */
[----:B------:R-:W-:Y:S02]  /*1ff90*/  IMAD.MOV R14, RZ, RZ, -R14 ;  /* 0x000000ffff0e7224 */ /* 0x000fe400078e0a0e */
[----:B------:R-:W-:Y:S02]  /*1ffa0*/  IMAD R12, R26, R12, R13 ;  /* 0x0000000c1a0c7224 */ /* 0x000fe400078e020d */
[----:B------:R-:W-:Y:S02]  /*1ffb0*/  @!P3 IMAD.IADD R6, R6, 0x1, -R26 ;  /* 0x000000010606b824 */ /* 0x000fe400078e0a1a */
[----:B------:R-:W-:Y:S01]  /*1ffc0*/  IMAD R8, R26, R14, R8 ;  /* 0x0000000e1a087224 */ /* 0x000fe200078e0208 */
[----:B---3--:R-:W-:Y:S01]  /*1ffd0*/  ISETP.GE.AND P0, PT, R2, RZ, PT ;  /* 0x000000ff0200720c */ /* 0x008fe20003f06270 */
[----:B------:R-:W-:-:S04]  /*1ffe0*/  IMAD.MOV.U32 R2, RZ, RZ, R4 ;  /* 0x000000ffff027224 */ /* 0x000fc800078e0004 */
[----:B------:R-:W-:Y:S01]  /*1fff0*/  @!P4 IMAD.MOV R2, RZ, RZ, -R2 ;  /* 0x000000ffff02c224 */ /* 0x000fe200078e0a02 */
[----:B----4-:R0:W-:Y:S04]  /*20000*/  STL [R1+0x51c8], R15 ;  /* 0x0051c80f01007387 */ /* 0x0101e80000100800 */
[----:B------:R1:W-:Y:S01]  /*20010*/  STL [R1+0x168], R2 ;  /* 0x0001680201007387 */ /* 0x0003e20000100800 */
[----:B------:R-:W-:-:S03]  /*20020*/  IABS R13, R15 ;  /* 0x0000000f000d7213 */ /* 0x000fc60000000000 */
[----:B0-----:R-:W3:Y:S01]  /*20030*/  LDL.LU R15, [R1+0xa18] ;  /* 0x000a1800010f7983 */ /* 0x001ee20000300800 */
[----:B-1----:R-:W-:-:S03]  /*20040*/  IMAD.MOV.U32 R2, RZ, RZ, R9 ;  /* 0x000000ffff027224 */ /* 0x002fc600078e0009 */
[----:B------:R-:W4:Y:S01]  /*20050*/  LDL.LU R14, [R1+0xa1c] ;  /* 0x000a1c00010e7983 */ /* 0x000f220000300800 */
[----:B------:R-:W-:-:S05]  /*20060*/  @!P2 IMAD.MOV R2, RZ, RZ, -R2 ;  /* 0x000000ffff02a224 */ /* 0x000fca00078e0a02 */
[----:B------:R0:W-:Y:S01]  /*20070*/  STL [R1+0x160], R2 ;  /* 0x0001600201007387 */ /* 0x0001e20000100800 */
[----:B------:R-:W-:-:S03]  /*20080*/  IMAD.MOV.U32 R9, RZ, RZ, R17 ;  /* 0x000000ffff097224 */ /* 0x000fc600078e0011 */
[----:B------:R-:W5:Y:S01]  /*20090*/  LDL.LU R17, [R1+0xa20] ;  /* 0x000a200001117983 */ /* 0x000f620000300800 */
[----:B0-----:R-:W-:-:S04]  /*200a0*/  IMAD.MOV.U32 R2, RZ, RZ, R6 ;  /* 0x000000ffff027224 */ /* 0x001fc800078e0006 */
[----:B------:R-:W-:-:S05]  /*200b0*/  @!P1 IMAD.MOV R2, RZ, RZ, -R2 ;  /* 0x000000ffff029224 */ /* 0x000fca00078e0a02 */
[----:B------:R0:W-:Y:S04]  /*200c0*/  STL [R1+0x15c], R2 ;  /* 0x00015c0201007387 */ /* 0x0001e80000100800 */
[----:B0-----:R-:W2:Y:S01]  /*200d0*/  LDL.LU R2, [R1+0x51cc] ;  /* 0x0051cc0001027983 */ /* 0x001ea20000300800 */
[C---:B------:R-:W-:Y:S02]  /*200e0*/  ISETP.GT.U32.AND P6, PT, R26.reuse, R3, PT ;  /* 0x000000031a00720c */ /* 0x040fe40003fc4070 */
[----:B------:R-:W-:-:S11]  /*200f0*/  ISETP.GT.U32.AND P3, PT, R26, R10, PT ;  /* 0x0000000a1a00720c */ /* 0x000fd60003f64070 */
[--C-:B------:R-:W-:Y:S02]  /*20100*/  @!P6 IMAD.IADD R3, R3, 0x1, -R26.reuse ;  /* 0x000000010303e824 */ /* 0x100fe400078e0a1a */
[----:B------:R-:W-:Y:S01]  /*20110*/  @!P3 IMAD.IADD R10, R10, 0x1, -R26 ;  /* 0x000000010a0ab824 */ /* 0x000fe200078e0a1a */
[C---:B------:R-:W-:Y:S02]  /*20120*/  ISETP.GT.U32.AND P6, PT, R26.reuse, R11, PT ;  /* 0x0000000b1a00720c */ /* 0x040fe40003fc4070 */
[C---:B------:R-:W-:Y:S02]  /*20130*/  ISETP.GT.U32.AND P3, PT, R26.reuse, R3, PT ;  /* 0x000000031a00720c */ /* 0x040fe40003f64070 */
[----:B------:R-:W-:Y:S01]  /*20140*/  ISETP.GT.U32.AND P1, PT, R26, R12, PT ;  /* 0x0000000c1a00720c */ /* 0x000fe20003f24070 */
[----:B------:R-:W-:-:S08]  /*20150*/  IMAD.MOV.U32 R6, RZ, RZ, R13 ;  /* 0x000000ffff067224 */ /* 0x000fd000078e000d */
[--C-:B------:R-:W-:Y:S02]  /*20160*/  @!P6 IMAD.IADD R11, R11, 0x1, -R26.reuse ;  /* 0x000000010b0be824 */ /* 0x100fe400078e0a1a */
[--C-:B------:R-:W-:Y:S01]  /*20170*/  @!P3 IMAD.IADD R3, R3, 0x1, -R26.reuse ;  /* 0x000000010303b824 */ /* 0x100fe200078e0a1a */
[C---:B------:R-:W-:Y:S02]  /*20180*/  ISETP.GT.U32.AND P3, PT, R26.reuse, R7, PT ;  /* 0x000000071a00720c */ /* 0x040fe40003f64070 */
[----:B------:R-:W-:Y:S01]  /*20190*/  ISETP.GT.U32.AND P2, PT, R26, R11, PT ;  /* 0x0000000b1a00720c */ /* 0x000fe20003f44070 */
[----:B------:R-:W-:-:S10]  /*201a0*/  @!P1 IMAD.IADD R12, R12, 0x1, -R26 ;  /* 0x000000010c0c9824 */ /* 0x000fd400078e0a1a */
[--C-:B------:R-:W-:Y:S02]  /*201b0*/  @!P3 IMAD.IADD R7, R7, 0x1, -R26.reuse ;  /* 0x000000010707b824 */ /* 0x100fe400078e0a1a */
[----:B------:R-:W-:Y:S01]  /*201c0*/  @!P2 IMAD.IADD R11, R11, 0x1, -R26 ;  /* 0x000000010b0ba824 */ /* 0x000fe200078e0a1a */
[----:B---3--:R-:W-:Y:S02]  /*201d0*/  ISETP.GE.AND P2, PT, R15, RZ, PT ;  /* 0x000000ff0f00720c */ /* 0x008fe40003f46270 */
[----:B------:R-:W3:Y:S01]  /*201e0*/  LDL.LU R15, [R1+0x51c8] ;  /* 0x0051c800010f7983 */ /* 0x000ee20000300800 */
[----:B----4-:R-:W-:-:S03]  /*201f0*/  ISETP.GE.AND P1, PT, R14, RZ, PT ;  /* 0x000000ff0e00720c */ /* 0x010fc60003f26270 */
[----:B------:R-:W4:Y:S01]  /*20200*/  LDL.LU R14, [R1+0xa3c] ;  /* 0x000a3c00010e7983 */ /* 0x000f220000300800 */
[----:B-----5:R-:W-:Y:S01]  /*20210*/  ISETP.GE.AND P3, PT, R17, RZ, PT ;  /* 0x000000ff1100720c */ /* 0x020fe20003f66270 */
[----:B------:R-:W-:-:S04]  /*20220*/  IMAD.MOV.U32 R17, RZ, RZ, R3 ;  /* 0x000000ffff117224 */ /* 0x000fc800078e0003 */
[----:B------:R-:W-:Y:S02]  /*20230*/  @!P5 IMAD.MOV R17, RZ, RZ, -R17 ;  /* 0x000000ffff11d224 */ /* 0x000fe400078e0a11 */
[----:B--2---:R-:W-:-:S04]  /*20240*/  IMAD.HI.U32 R13, R2, R6, RZ ;  /* 0x00000006020d7227 */ /* 0x004fc800078e00ff */
[----:B------:R-:W-:-:S04]  /*20250*/  IMAD.MOV R13, RZ, RZ, -R13 ;  /* 0x000000ffff0d7224 */ /* 0x000fc800078e0a0d */
[C---:B------:R-:W-:Y:S02]  /*20260*/  IMAD R6, R26.reuse, R13, R6 ;  /* 0x0000000d1a067224 */ /* 0x040fe400078e0206 */
[----:B------:R-:W2:Y:S04]  /*20270*/  LDL.LU R13, [R1+0xa38] ;  /* 0x000a3800010d7983 */ /* 0x000ea80000300800 */
[----:B------:R-:W5:Y:S04]  /*20280*/  LDL.LU R3, [R1+0xa34] ;  /* 0x000a340001037983 */ /* 0x000f680000300800 */
[----:B------:R0:W-:Y:S04]  /*20290*/  STL [R1+0x158], R17 ;  /* 0x0001581101007387 */ /* 0x0001e80000100800 */
[----:B0-----:R-:W4:Y:S01]  /*202a0*/  LDL.LU R17, [R1+0x51c4] ;  /* 0x0051c40001117983 */ /* 0x001f220000300800 */
[----:B------:R-:W-:-:S02]  /*202b0*/  ISETP.GT.U32.AND P4, PT, R26, R0, PT ;  /* 0x000000001a00720c */ /* 0x000fc40003f84070 */
[----:B------:R-:W-:-:S11]  /*202c0*/  ISETP.GT.U32.AND P6, PT, R26, R10, PT ;  /* 0x0000000a1a00720c */ /* 0x000fd60003fc4070 */
[--C-:B------:R-:W-:Y:S01]  /*202d0*/  @!P4 IMAD.IADD R0, R0, 0x1, -R26.reuse ;  /* 0x000000010000c824 */ /* 0x100fe200078e0a1a */
[----:B------:R-:W-:Y:S01]  /*202e0*/  ISETP.GE.AND P4, PT, R9, RZ, PT ;  /* 0x000000ff0900720c */ /* 0x000fe20003f86270 */
[----:B------:R-:W-:Y:S01]  /*202f0*/  @!P6 IMAD.IADD R10, R10, 0x1, -R26 ;  /* 0x000000010a0ae824 */ /* 0x000fe200078e0a1a */
[----:B------:R-:W-:Y:S01]  /*20300*/  ISETP.GT.U32.AND P6, PT, R26, R8, PT ;  /* 0x000000081a00720c */ /* 0x000fe20003fc4070 */
[----:B------:R-:W-:Y:S02]  /*20310*/  @!P0 IMAD.MOV R0, RZ, RZ, -R0 ;  /* 0x000000ffff008224 */ /* 0x000fe400078e0a00 */
[----:B------:R-:W-:-:S03]  /*20320*/  @!P2 IMAD.MOV R11, RZ, RZ, -R11 ;  /* 0x000000ffff0ba224 */ /* 0x000fc600078e0a0b */
[----:B------:R-:W-:Y:S05]  /*20330*/  STL [R1+0x154], R0 ;  /* 0x0001540001007387 */ /* 0x000fea0000100800 */
[----:B------:R-:W-:Y:S01]  /*20340*/  @!P4 IMAD.MOV R10, RZ, RZ, -R10 ;  /* 0x000000ffff0ac224 */ /* 0x000fe200078e0a0a */
[----:B------:R-:W-:Y:S01]  /*20350*/  ISETP.GT.U32.AND P0, PT, R26, R7, PT ;  /* 0x000000071a00720c */ /* 0x000fe20003f04070 */
[----:B------:R-:W-:-:S03]  /*20360*/  @!P6 IMAD.IADD R8, R8, 0x1, -R26 ;  /* 0x000000010808e824 */ /* 0x000fc600078e0a1a */
[----:B------:R-:W-:Y:S02]  /*20370*/  STL [R1+0x150], R10 ;  /* 0x0001500a01007387 */ /* 0x000fe40000100800 */
[----:B------:R-:W-:Y:S02]  /*20380*/  ISETP.GT.U32.AND P6, PT, R26, R8, PT ;  /* 0x000000081a00720c */ /* 0x000fe40003fc4070 */
[----:B------:R-:W-:-:S05]  /*20390*/  IABS R4, R19 ;  /* 0x0000001300047213 */ /* 0x000fca0000000000 */
[----:B------:R-:W-:-:S06]  /*203a0*/  @!P0 IMAD.IADD R7, R7, 0x1, -R26 ;  /* 0x0000000107078824 */ /* 0x000fcc00078e0a1a */
[----:B------:R-:W-:Y:S01]  /*203b0*/  @!P6 IMAD.IADD R8, R8, 0x1, -R26 ;  /* 0x000000010808e824 */ /* 0x000fe200078e0a1a */
[----:B------:R-:W-:Y:S02]  /*203c0*/  ISETP.GE.AND P6, PT, R19, RZ, PT ;  /* 0x000000ff1300720c */ /* 0x000fe40003fc6270 */
[----:B---3--:R-:W-:Y:S02]  /*203d0*/  ISETP.GE.AND P0, PT, R15, RZ, PT ;  /* 0x000000ff0f00720c */ /* 0x008fe40003f06270 */
[----:B----4-:R-:W-:Y:S01]  /*203e0*/  ISETP.GE.AND P2, PT, R17, RZ, PT ;  /* 0x000000ff1100720c */ /* 0x010fe20003f46270 */
[----:B------:R-:W-:Y:S02]  /*203f0*/  IMAD.MOV.U32 R17, RZ, RZ, R5 ;  /* 0x000000ffff117224 */ /* 0x000fe400078e0005 */
[----:B------:R-:W3:Y:S04]  /*20400*/  LDL.LU R5, [R1+0xb74] ;  /* 0x000b740001057983 */ /* 0x000ee80000300800 */
[----:B------:R0:W-:Y:S04]  /*20410*/  STL [R1+0x14c], R11 ;  /* 0x00014c0b01007387 */ /* 0x0001e80000100800 */
[----:B------:R-:W4:Y:S04]  /*20420*/  LDL.LU R15, [R1+0xa40] ;  /* 0x000a4000010f7983 */ /* 0x000f280000300800 */
[----:B------:R-:W4:Y:S01]  /*20430*/  LDL.LU R19, [R1+0xa44] ;  /* 0x000a440001137983 */ /* 0x000f220000300800 */
[----:B------:R-:W-:Y:S01]  /*20440*/  IMAD.HI.U32 R9, R2, R4, RZ ;  /* 0x0000000402097227 */ /* 0x000fe200078e00ff */
[----:B------:R-:W-:-:S03]  /*20450*/  ISETP.GT.U32.AND P5, PT, R26, R12, PT ;  /* 0x0000000c1a00720c */ /* 0x000fc60003fa4070 */
[----:B------:R-:W-:-:S04]  /*20460*/  IMAD.MOV R9, RZ, RZ, -R9 ;  /* 0x000000ffff097224 */ /* 0x000fc800078e0a09 */
[C---:B------:R-:W-:Y:S01]  /*20470*/  IMAD R4, R26.reuse, R9, R4 ;  /* 0x000000091a047224 */ /* 0x040fe200078e0204 */
[----:B-----5:R-:W-:Y:S02]  /*20480*/  IABS R9, R3 ;  /* 0x0000000300097213 */ /* 0x020fe40000000000 */
[----:B------:R-:W-:-:S03]  /*20490*/  ISETP.GT.U32.AND P4, PT, R26, R6, PT ;  /* 0x000000061a00720c */ /* 0x000fc60003f84070 */
[----:B0-----:R-:W-:-:S04]  /*204a0*/  IMAD.HI.U32 R11, R2, R9, RZ ;  /* 0x00000009020b7227 */ /* 0x001fc800078e00ff */
[----:B------:R-:W-:Y:S02]  /*204b0*/  IMAD.MOV R11, RZ, RZ, -R11 ;  /* 0x000000ffff0b7224 */ /* 0x000fe400078e0a0b */
[--C-:B------:R-:W-:Y:S01]  /*204c0*/  @!P5 IMAD.IADD R12, R12, 0x1, -R26.reuse ;  /* 0x000000010c0cd824 */ /* 0x100fe200078e0a1a */
[C---:B------:R-:W-:Y:S01]  /*204d0*/  ISETP.GT.U32.AND P5, PT, R26.reuse, R4, PT ;  /* 0x000000041a00720c */ /* 0x040fe20003fa4070 */
[C---:B------:R-:W-:Y:S02]  /*204e0*/  IMAD R9, R26.reuse, R11, R9 ;  /* 0x0000000b1a097224 */ /* 0x040fe400078e0209 */
[----:B------:R-:W-:Y:S02]  /*204f0*/  IMAD.MOV.U32 R11, RZ, RZ, R7 ;  /* 0x000000ffff0b7224 */ /* 0x000fe400078e0007 */
[----:B------:R-:W-:Y:S02]  /*20500*/  IMAD.MOV.U32 R0, RZ, RZ, R3 ;  /* 0x000000ffff007224 */ /* 0x000fe400078e0003 */
[----:B------:R-:W-:Y:S01]  /*20510*/  @!P3 IMAD.MOV R11, RZ, RZ, -R11 ;  /* 0x000000ffff0bb224 */ /* 0x000fe200078e0a0b */
[----:B------:R-:W-:Y:S01]  /*20520*/  ISETP.GT.U32.AND P3, PT, R26, R9, PT ;  /* 0x000000091a00720c */ /* 0x000fe20003f64070 */
[----:B------:R-:W-:Y:S01]  /*20530*/  @!P4 IMAD.IADD R6, R6, 0x1, -R26 ;  /* 0x000000010606c824 */ /* 0x000fe200078e0a1a */
[----:B------:R-:W-:Y:S01]  /*20540*/  ISETP.GE.AND P4, PT, R0, RZ, PT ;  /* 0x000000ff0000720c */ /* 0x000fe20003f86270 */
[----:B------:R-:W-:Y:S01]  /*20550*/  @!P1 IMAD.MOV R12, RZ, RZ, -R12 ;  /* 0x000000ffff0c9224 */ /* 0x000fe200078e0a0c */
[----:B------:R-:W-:Y:S01]  /*20560*/  IABS R0, R14 ;  /* 0x0000000e00007213 */ /* 0x000fe20000000000 */
[----:B------:R-:W-:Y:S01]  /*20570*/  @!P5 IMAD.IADD R4, R4, 0x1, -R26 ;  /* 0x000000010404d824 */ /* 0x000fe200078e0a1a */
[----:B------:R-:W-:-:S02]  /*20580*/  ISETP.GT.U32.AND P5, PT, R26, R6, PT ;  /* 0x000000061a00720c */ /* 0x000fc40003fa4070 */
[----:B------:R0:W-:Y:S01]  /*20590*/  STL [R1+0x148], R12 ;  /* 0x0001480c01007387 */ /* 0x0001e20000100800 */
[----:B------:R-:W-:-:S04]  /*205a0*/  IMAD.MOV.U32 R7, RZ, RZ, R0 ;  /* 0x000000ffff077224 */ /* 0x000fc800078e0000 */
[----:B------:R-:W-:Y:S02]  /*205b0*/  @!P3 IMAD.IADD R9, R9, 0x1, -R26 ;  /* 0x000000010909b824 */ /* 0x000fe400078e0a1a */
[----:B0-----:R-:W-:Y:S02]  /*205c0*/  IMAD.MOV.U32 R12, RZ, RZ, R8 ;  /* 0x000000ffff0c7224 */ /* 0x001fe400078e0008 */
[----:B------:R-:W-:Y:S01]  /*205d0*/  IMAD.HI.U32 R8, R2, R7, RZ ;  /* 0x0000000702087227 */ /* 0x000fe200078e00ff */
[----:B------:R-:W-:-:S03]  /*205e0*/  ISETP.GT.U32.AND P1, PT, R26, R4, PT ;  /* 0x000000041a00720c */ /* 0x000fc60003f24070 */
[----:B------:R-:W-:Y:S01]  /*205f0*/  @!P2 IMAD.MOV R12, RZ, RZ, -R12 ;  /* 0x000000ffff0ca224 */ /* 0x000fe200078e0a0c */
[----:B------:R-:W-:Y:S01]  /*20600*/  ISETP.GT.U32.AND P3, PT, R26, R9, PT ;  /* 0x000000091a00720c */ /* 0x000fe20003f64070 */
[----:B------:R-:W-:Y:S01]  /*20610*/  @!P5 IMAD.IADD R6, R6, 0x1, -R26 ;  /* 0x000000010606d824 */ /* 0x000fe200078e0a1a */
[----:B------:R-:W-:Y:S01]  /*20620*/  STL [R1+0x144], R11 ;  /* 0x0001440b01007387 */ /* 0x000fe20000100800 */
[----:B------:R-:W-:-:S03]  /*20630*/  IMAD.MOV R8, RZ, RZ, -R8 ;  /* 0x000000ffff087224 */ /* 0x000fc600078e0a08 */
[----:B------:R-:W-:Y:S01]  /*20640*/  STL [R1+0x140], R12 ;  /* 0x0001400c01007387 */ /* 0x000fe20000100800 */
[----:B------:R-:W-:Y:S01]  /*20650*/  IMAD R8, R26, R8, R7 ;  /* 0x000000081a087224 */ /* 0x000fe200078e0207 */
[----:B--2---:R-:W-:Y:S01]  /*20660*/  IABS R3, R13 ;  /* 0x0000000d00037213 */ /* 0x004fe20000000000 */
[----:B------:R-:W-:-:S04]  /*20670*/  @!P1 IMAD.IADD R4, R4, 0x1, -R26 ;  /* 0x0000000104049824 */ /* 0x000fc800078e0a1a */
[----:B------:R-:W-:-:S04]  /*20680*/  IMAD.HI.U32 R10, R2, R3, RZ ;  /* 0x00000003020a7227 */ /* 0x000fc800078e00ff */
[----:B------:R-:W-:Y:S02]  /*20690*/  @!P3 IMAD.IADD R9, R9, 0x1, -R26 ;  /* 0x000000010909b824 */ /* 0x000fe400078e0a1a */
[----:B------:R-:W-:Y:S02]  /*206a0*/  IMAD.MOV R10, RZ, RZ, -R10 ;  /* 0x000000ffff0a7224 */ /* 0x000fe400078e0a0a */
[----:B------:R-:W-:Y:S01]  /*206b0*/  @!P6 IMAD.MOV R4, RZ, RZ, -R4 ;  /* 0x000000ffff04e224 */ /* 0x000fe200078e0a04 */
[----:B------:R-:W-:Y:S01]  /*206c0*/  ISETP.GE.AND P2, PT, R13, RZ, PT ;  /* 0x000000ff0d00720c */ /* 0x000fe20003f46270 */
[----:B------:R-:W-:Y:S01]  /*206d0*/  IMAD R3, R26, R10, R3 ;  /* 0x0000000a1a037224 */ /* 0x000fe200078e0203 */
[----:B------:R-:W-:Y:S02]  /*206e0*/  ISETP.GE.AND P1, PT, R14, RZ, PT ;  /* 0x000000ff0e00720c */ /* 0x000fe40003f26270 */
[----:B---3--:R-:W-:Y:S01]  /*206f0*/  IABS R0, R5 ;  /* 0x0000000500007213 */ /* 0x008fe20000000000 */
[----:B------:R0:W-:Y:S02]  /*20700*/  STL [R1+0x519c], R5 ;  /* 0x00519c0501007387 */ /* 0x0001e40000100800 */
[----:B0-----:R-:W-:-:S04]  /*20710*/  IMAD.MOV.U32 R5, RZ, RZ, R6 ;  /* 0x000000ffff057224 */ /* 0x001fc800078e0006 */
[----:B------:R-:W-:Y:S01]  /*20720*/  @!P0 IMAD.MOV R5, RZ, RZ, -R5 ;  /* 0x000000ffff058224 */ /* 0x000fe200078e0a05 */
[----:B------:R-:W-:-:S04]  /*20730*/  ISETP.GT.U32.AND P0, PT, R26, R8, PT ;  /* 0x000000081a00720c */ /* 0x000fc80003f04070 */
[----:B------:R0:W-:Y:S01]  /*20740*/  STL [R1+0x120], R5 ;  /* 0x0001200501007387 */ /* 0x0001e20000100800 */
[----:B----4-:R-:W-:Y:S02]  /*20750*/  IABS R10, R15 ;  /* 0x0000000f000a7213 */ /* 0x010fe40000000000 */
[----:B------:R-:W-:Y:S01]  /*20760*/  ISETP.GE.AND P6, PT, R15, RZ, PT ;  /* 0x000000ff0f00720c */ /* 0x000fe20003fc6270 */
[----:B------:R-:W2:Y:S01]  /*20770*/  LDL.LU R13, [R1+0xa68] ;  /* 0x000a6800010d7983 */ /* 0x000ea20000300800 */
[----:B------:R-:W-:-:S03]  /*20780*/  IABS R7, R19 ;  /* 0x0000001300077213 */ /* 0x000fc60000000000 */
[----:B------:R-:W3:Y:S01]  /*20790*/  LDL.LU R15, [R1+0xa6c] ;  /* 0x000a6c00010f7983 */ /* 0x000ee20000300800 */
[----:B0-----:R-:W-:-:S03]  /*207a0*/  IMAD.MOV.U32 R5, RZ, RZ, R9 ;  /* 0x000000ffff057224 */ /* 0x001fc600078e0009 */
[----:B------:R-:W-:Y:S01]  /*207b0*/  STL [R1+0x124], R4 ;  /* 0x0001240401007387 */ /* 0x000fe20000100800 */
[----:B------:R-:W-:Y:S02]  /*207c0*/  @!P4 IMAD.MOV R5, RZ, RZ, -R5 ;  /* 0x000000ffff05c224 */ /* 0x000fe400078e0a05 */
[----:B------:R-:W-:Y:S01]  /*207d0*/  @!P0 IMAD.IADD R8, R8, 0x1, -R26 ;  /* 0x0000000108088824 */ /* 0x000fe200078e0a1a */
[----:B------:R-:W4:Y:S01]  /*207e0*/  LDL R14, [R1+0xa48] ;  /* 0x000a4800010e7983 */ /* 0x000f220000100800 */
[----:B------:R-:W-:Y:S01]  /*207f0*/  ISETP.GE.AND P0, PT, R19, RZ, PT ;  /* 0x000000ff1300720c */ /* 0x000fe20003f06270 */
[----:B------:R-:W-:Y:S02]  /*20800*/  IMAD.MOV.U32 R19, RZ, RZ, R18 ;  /* 0x000000ffff137224 */ /* 0x000fe400078e0012 */
[----:B------:R0:W-:Y:S01]  /*20810*/  STL [R1+0x138], R5 ;  /* 0x0001380501007387 */ /* 0x0001e20000100800 */
[----:B------:R-:W-:-:S03]  /*20820*/  IMAD.MOV.U32 R18, RZ, RZ, R16 ;  /* 0x000000ffff127224 */ /* 0x000fc600078e0010 */
[----:B------:R-:W5:Y:S01]  /*20830*/  LDL R16, [R1+0xa50] ;  /* 0x000a500001107983 */ /* 0x000f620000100800 */
[----:B------:R-:W-:Y:S01]  /*20840*/  ISETP.GT.U32.AND P5, PT, R26, R3, PT ;  /* 0x000000031a00720c */ /* 0x000fe20003fa4070 */
[----:B------:R-:W-:-:S04]  /*20850*/  IMAD.HI.U32 R11, R2, R0, RZ ;  /* 0x00000000020b7227 */ /* 0x000fc800078e00ff */
[----:B------:R-:W-:-:S08]  /*20860*/  IMAD.MOV R11, RZ, RZ, -R11 ;  /* 0x000000ffff0b7224 */ /* 0x000fd000078e0a0b */
[----:B------:R-:W-:-:S05]  /*20870*/  @!P5 IMAD.IADD R3, R3, 0x1, -R26 ;  /* 0x000000010303d824 */ /* 0x000fca00078e0a1a */
[C---:B------:R-:W-:Y:S01]  /*20880*/  ISETP.GT.U32.AND P5, PT, R26.reuse, R3, PT ;  /* 0x000000031a00720c */ /* 0x040fe20003fa4070 */
[----:B------:R-:W-:-:S05]  /*20890*/  IMAD R0, R26, R11, R0 ;  /* 0x0000000b1a007224 */ /* 0x000fca00078e0200 */
[----:B------:R-:W-:-:S07]  /*208a0*/  ISETP.GT.U32.AND P3, PT, R26, R0, PT ;  /* 0x000000001a00720c */ /* 0x000fce0003f64070 */
[----:B------:R-:W-:-:S04]  /*208b0*/  @!P5 IMAD.IADD R3, R3, 0x1, -R26 ;  /* 0x000000010303d824 */ /* 0x000fc800078e0a1a */
[----:B0-----:R-:W-:Y:S02]  /*208c0*/  IMAD.MOV.U32 R5, RZ, RZ, R3 ;  /* 0x000000ffff057224 */ /* 0x001fe400078e0003 */
[----:B------:R-:W-:-:S04]  /*208d0*/  IMAD.HI.U32 R6, R2, R10, RZ ;  /* 0x0000000a02067227 */ /* 0x000fc800078e00ff */
[----:B------:R-:W-:Y:S02]  /*208e0*/  @!P2 IMAD.MOV R5, RZ, RZ, -R5 ;  /* 0x000000ffff05a224 */ /* 0x000fe400078e0a05 */
[----:B------:R-:W-:Y:S02]  /*208f0*/  @!P3 IMAD.IADD R0, R0, 0x1, -R26 ;  /* 0x000000010000b824 */ /* 0x000fe400078e0a1a */
[----:B------:R-:W-:Y:S01]  /*20900*/  IMAD.MOV R6, RZ, RZ, -R6 ;  /* 0x000000ffff067224 */ /* 0x000fe200078e0a06 */
[----:B------:R-:W-:Y:S04]  /*20910*/  STL [R1+0x13c], R5 ;  /* 0x00013c0501007387 */ /* 0x000fe80000100800 */
[----:B------:R0:W-:Y:S01]  /*20920*/  STL [R1+0x51a0], R0 ;  /* 0x0051a00001007387 */ /* 0x0001e20000100800 */
[----:B------:R-:W-:-:S03]  /*20930*/  IMAD R4, R26, R6, R10 ;  /* 0x000000061a047224 */ /* 0x000fc600078e020a */
[----:B0-----:R-:W2:Y:S04]  /*20940*/  LDL.LU R0, [R1+0xa4c] ;  /* 0x000a4c0001007983 */ /* 0x001ea80000300800 */
[----:B------:R-:W2:Y:S04]  /*20950*/  LDL.LU R5, [R1+0xa58] ;  /* 0x000a580001057983 */ /* 0x000ea80000300800 */
[----:B------:R-:W2:Y:S01]  /*20960*/  LDL R12, [R1+0xa54] ;  /* 0x000a5400010c7983 */ /* 0x000ea20000100800 */
[----:B---3--:R-:W-:Y:S02]  /*20970*/  ISETP.GE.AND P3, PT, R15, RZ, PT ;  /* 0x000000ff0f00720c */ /* 0x008fe40003f66270 */
[----:B------:R-:W-:-:S02]  /*20980*/  IABS R15, R15 ;  /* 0x0000000f000f7213 */ /* 0x000fc40000000000 */
[----:B----4-:R-:W-:-:S03]  /*20990*/  IABS R11, R14 ;  /* 0x0000000e000b7213 */ /* 0x010fc60000000000 */
[----:B------:R-:W-:Y:S01]  /*209a0*/  IMAD.HI.U32 R14, R2, R15, RZ ;  /* 0x0000000f020e7227 */ /* 0x000fe200078e00ff */
[----:B-----5:R-:W-:-:S03]  /*209b0*/  IABS R10, R16 ;  /* 0x00000010000a7213 */ /* 0x020fc60000000000 */
[----:B------:R-:W-:-:S04]  /*209c0*/  IMAD.HI.U32 R16, R2, R11, RZ ;  /* 0x0000000b02107227 */ /* 0x000fc800078e00ff */
[----:B------:R-:W-:Y:S02]  /*209d0*/  IMAD.MOV R14, RZ, RZ, -R14 ;  /* 0x000000ffff0e7224 */ /* 0x000fe400078e0a0e */
[----:B------:R-:W-:Y:S02]  /*209e0*/  IMAD.MOV R16, RZ, RZ, -R16 ;  /* 0x000000ffff107224 */ /* 0x000fe400078e0a10 */
[C---:B------:R-:W-:Y:S02]  /*209f0*/  IMAD R14, R26.reuse, R14, R15 ;  /* 0x0000000e1a0e7224 */ /* 0x040fe400078e020f */
[----:B------:R-:W3:Y:S01]  /*20a00*/  LDL.LU R15, [R1+0xa60] ;  /* 0x000a6000010f7983 */ /* 0x000ee20000300800 */
[----:B------:R-:W-:-:S03]  /*20a10*/  IMAD R11, R26, R16, R11 ;  /* 0x000000101a0b7224 */ /* 0x000fc600078e020b */
[----:B------:R-:W4:Y:S01]  /*20a20*/  LDL.LU R16, [R1+0xa48] ;  /* 0x000a480001107983 */ /* 0x000f220000300800 */
[----:B------:R-:W-:Y:S01]  /*20a30*/  ISETP.GT.U32.AND P4, PT, R26, R8, PT ;  /* 0x000000081a00720c */ /* 0x000fe20003f84070 */
[----:B------:R-:W-:Y:S01]  /*20a40*/  IMAD.HI.U32 R6, R2, R7, RZ ;  /* 0x0000000702067227 */ /* 0x000fe200078e00ff */
[----:B------:R-:W-:-:S03]  /*20a50*/  ISETP.GT.U32.AND P5, PT, R26, R4, PT ;  /* 0x000000041a00720c */ /* 0x000fc60003fa4070 */
[----:B------:R-:W-:-:S04]  /*20a60*/  IMAD.MOV R3, RZ, RZ, -R6 ;  /* 0x000000ffff037224 */ /* 0x000fc800078e0a06 */
[----:B------:R-:W-:-:S04]  /*20a70*/  IMAD R7, R26, R3, R7 ;  /* 0x000000031a077224 */ /* 0x000fc800078e0207 */
[--C-:B------:R-:W-:Y:S01]  /*20a80*/  @!P4 IMAD.IADD R8, R8, 0x1, -R26.reuse ;  /* 0x000000010808c824 */ /* 0x100fe200078e0a1a */
[----:B------:R-:W-:Y:S01]  /*20a90*/  ISETP.GT.U32.AND P4, PT, R26, R7, PT ;  /* 0x000000071a00720c */ /* 0x000fe20003f84070 */
[----:B------:R-:W-:Y:S01]  /*20aa0*/  @!P5 IMAD.IADD R4, R4, 0x1, -R26 ;  /* 0x000000010404d824 */ /* 0x000fe200078e0a1a */
[----:B--2---:R-:W-:-:S04]  /*20ab0*/  IABS R6, R13 ;  /* 0x0000000d00067213 */ /* 0x004fc80000000000 */
[----:B------:R-:W-:Y:S01]  /*20ac0*/  ISETP.GT.U32.AND P5, PT, R26, R4, PT ;  /* 0x000000041a00720c */ /* 0x000fe20003fa4070 */
[----:B------:R-:W-:-:S06]  /*20ad0*/  IMAD.HI.U32 R3, R2, R6, RZ ;  /* 0x0000000602037227 */ /* 0x000fcc00078e00ff */
[----:B------:R-:W-:Y:S02]  /*20ae0*/  @!P4 IMAD.IADD R7, R7, 0x1, -R26 ;  /* 0x000000010707c824 */ /* 0x000fe400078e0a1a */
[----:B------:R-:W-:-:S03]  /*20af0*/  IMAD.MOV R3, RZ, RZ, -R3 ;  /* 0x000000ffff037224 */ /* 0x000fc600078e0a03 */
[C---:B------:R-:W-:Y:S01]  /*20b00*/  ISETP.GT.U32.AND P4, PT, R26.reuse, R7, PT ;  /* 0x000000071a00720c */ /* 0x040fe20003f84070 */
[----:B------:R-:W-:Y:S01]  /*20b10*/  IMAD R6, R26, R3, R6 ;  /* 0x000000031a067224 */ /* 0x000fe200078e0206 */
[----:B------:R-:W-:Y:S01]  /*20b20*/  ISETP.GE.AND P2, PT, R13, RZ, PT ;  /* 0x000000ff0d00720c */ /* 0x000fe20003f46270 */
[----:B------:R-:W-:Y:S02]  /*20b30*/  @!P5 IMAD.IADD R4, R4, 0x1, -R26 ;  /* 0x000000010404d824 */ /* 0x000fe400078e0a1a */
[----:B------:R-:W-:Y:S01]  /*20b40*/  IMAD.HI.U32 R13, R2, R10, RZ ;  /* 0x0000000a020d7227 */ /* 0x000fe200078e00ff */
[----:B------:R-:W-:-:S03]  /*20b50*/  ISETP.GT.U32.AND P5, PT, R26, R6, PT ;  /* 0x000000061a00720c */ /* 0x000fc60003fa4070 */
[----:B------:R-:W-:-:S04]  /*20b60*/  IMAD.MOV R13, RZ, RZ, -R13 ;  /* 0x000000ffff0d7224 */ /* 0x000fc800078e0a0d */
[----:B------:R-:W-:Y:S02]  /*20b70*/  @!P4 IMAD.IADD R7, R7, 0x1, -R26 ;  /* 0x000000010707c824 */ /* 0x000fe400078e0a1a */
[----:B------:R-:W-:Y:S02]  /*20b80*/  IMAD R10, R26, R13, R10 ;  /* 0x0000000d1a0a7224 */ /* 0x000fe400078e020a */
[----:B------:R-:W-:Y:S02]  /*20b90*/  IMAD.MOV.U32 R13, RZ, RZ, R7 ;  /* 0x000000ffff0d7224 */ /* 0x000fe400078e0007 */
[----:B------:R-:W-:Y:S02]  /*20ba0*/  @!P1 IMAD.MOV R8, RZ, RZ, -R8 ;  /* 0x000000ffff089224 */ /* 0x000fe400078e0a08 */
[----:B------:R-:W-:Y:S02]  /*20bb0*/  @!P6 IMAD.MOV R4, RZ, RZ, -R4 ;  /* 0x000000ffff04e224 */ /* 0x000fe400078e0a04 */
[----:B------:R-:W-:-:S02]  /*20bc0*/  @!P5 IMAD.IADD R6, R6, 0x1, -R26 ;  /* 0x000000010606d824 */ /* 0x000fc400078e0a1a */
[----:B------:R-:W-:Y:S01]  /*20bd0*/  @!P0 IMAD.MOV R13, RZ, RZ, -R13 ;  /* 0x000000ffff0d8224 */ /* 0x000fe200078e0a0d */
[----:B------:R0:W-:Y:S02]  /*20be0*/  STL [R1+0x10c], R8 ;  /* 0x00010c0801007387 */ /* 0x0001e40000100800 */
[C---:B------:R-:W-:Y:S02]  /*20bf0*/  ISETP.GT.U32.AND P5, PT, R26.reuse, R6, PT ;  /* 0x000000061a00720c */ /* 0x040fe40003fa4070 */
[----:B------:R-:W-:Y:S04]  /*20c00*/  STL [R1+0x114], R4 ;  /* 0x0001140401007387 */ /* 0x000fe80000100800 */
[----:B------:R1:W-:Y:S01]  /*20c10*/  STL [R1+0x110], R13 ;  /* 0x0001100d01007387 */ /* 0x0003e20000100800 */
[----:B------:R-:W-:-:S02]  /*20c20*/  ISETP.GT.U32.AND P4, PT, R26, R14, PT ;  /* 0x0000000e1a00720c */ /* 0x000fc40003f84070 */
[----:B0-----:R-:W-:Y:S01]  /*20c30*/  IABS R8, R5 ;  /* 0x0000000500087213 */ /* 0x001fe20000000000 */
[----:B-1----:R-:W2:Y:S03]  /*20c40*/  LDL.LU R13, [R1+0xa50] ;  /* 0x000a5000010d7983 */ /* 0x002ea60000300800 */
[----:B------:R-:W-:Y:S02]  /*20c50*/  @!P5 IMAD.IADD R6, R6, 0x1, -R26 ;  /* 0x000000010606d824 */ /* 0x000fe400078e0a1a */
[----:B------:R-:W-:Y:S01]  /*20c60*/  IMAD.HI.U32 R4, R2, R8, RZ ;  /* 0x0000000802047227 */ /* 0x000fe200078e00ff */
[----:B------:R-:W-:-:S03]  /*20c70*/  IABS R9, R0 ;  /* 0x0000000000097213 */ /* 0x000fc60000000000 */
[----:B------:R-:W-:Y:S02]  /*20c80*/  @!P2 IMAD.MOV R6, RZ, RZ, -R6 ;  /* 0x000000ffff06a224 */ /* 0x000fe400078e0a06 */
[----:B------:R-:W-:Y:S02]  /*20c90*/  IMAD.MOV R4, RZ, RZ, -R4 ;  /* 0x000000ffff047224 */ /* 0x000fe400078e0a04 */
[----:B------:R-:W-:Y:S01]  /*20ca0*/  @!P4 IMAD.IADD R14, R14, 0x1, -R26 ;  /* 0x000000010e0ec824 */ /* 0x000fe200078e0a1a */
[----:B------:R-:W-:Y:S02]  /*20cb0*/  ISETP.GE.AND P4, PT, R0, RZ, PT ;  /* 0x000000ff0000720c */ /* 0x000fe40003f86270 */
[----:B------:R-:W5:Y:S01]  /*20cc0*/  LDL.LU R0, [R1+0xa64] ;  /* 0x000a640001007983 */ /* 0x000f620000300800 */
[----:B------:R-:W-:Y:S01]  /*20cd0*/  IMAD R8, R26, R4, R8 ;  /* 0x000000041a087224 */ /* 0x000fe200078e0208 */
[----:B----4-:R-:W-:Y:S02]  /*20ce0*/  ISETP.GE.AND P0, PT, R16, RZ, PT ;  /* 0x000000ff1000720c */ /* 0x010fe40003f06270 */
[----:B------:R-:W4:Y:S04]  /*20cf0*/  LDL.LU R16, [R1+0xa70] ;  /* 0x000a700001107983 */ /* 0x000f280000300800 */
[----:B------:R3:W-:Y:S04]  /*20d00*/  STL [R1+0x108], R6 ;  /* 0x0001080601007387 */ /* 0x0007e80000100800 */
[----:B------:R-:W4:Y:S01]  /*20d10*/  LDL.LU R4, [R1+0xa54] ;  /* 0x000a540001047983 */ /* 0x000f220000300800 */
[----:B------:R-:W-:-:S04]  /*20d20*/  IMAD.HI.U32 R3, R2, R9, RZ ;  /* 0x0000000902037227 */ /* 0x000fc800078e00ff */
[----:B------:R-:W-:-:S04]  /*20d30*/  IMAD.MOV R3, RZ, RZ, -R3 ;  /* 0x000000ffff037224 */ /* 0x000fc800078e0a03 */
[C---:B------:R-:W-:Y:S01]  /*20d40*/  IMAD R3, R26.reuse, R3, R9 ;  /* 0x000000031a037224 */ /* 0x040fe200078e0209 */
[----:B------:R-:W-:-:S04]  /*20d50*/  ISETP.GT.U32.AND P1, PT, R26, R11, PT ;  /* 0x0000000b1a00720c */ /* 0x000fc80003f24070 */
[----:B------:R-:W-:Y:S02]  /*20d60*/  ISETP.GT.U32.AND P6, PT, R26, R3, PT ;  /* 0x000000031a00720c */ /* 0x000fe40003fc4070 */
[----:B------:R-:W-:-:S05]  /*20d70*/  IABS R12, R12 ;  /* 0x0000000c000c7213 */ /* 0x000fca0000000000 */
[----:B------:R-:W-:-:S04]  /*20d80*/  IMAD.HI.U32 R9, R2, R12, RZ ;  /* 0x0000000c02097227 */ /* 0x000fc800078e00ff */
[--C-:B------:R-:W-:Y:S01]  /*20d90*/  @!P1 IMAD.IADD R11, R11, 0x1, -R26.reuse ;  /* 0x000000010b0b9824 */ /* 0x100fe200078e0a1a */
[C---:B------:R-:W-:Y:S01]  /*20da0*/  ISETP.GT.U32.AND P1, PT, R26.reuse, R14, PT ;  /* 0x0000000e1a00720c */ /* 0x040fe20003f24070 */
[----:B------:R-:W-:Y:S02]  /*20db0*/  @!P6 IMAD.IADD R3, R3, 0x1, -R26 ;  /* 0x000000010303e824 */ /* 0x000fe400078e0a1a */
[----:B------:R-:W-:Y:S01]  /*20dc0*/  IMAD.MOV R9, RZ, RZ, -R9 ;  /* 0x000000ffff097224 */ /* 0x000fe200078e0a09 */
[C---:B------:R-:W-:Y:S02]  /*20dd0*/  ISETP.GT.U32.AND P6, PT, R26.reuse, R11, PT ;  /* 0x0000000b1a00720c */ /* 0x040fe40003fc4070 */
[C---:B------:R-:W-:Y:S01]  /*20de0*/  ISETP.GT.U32.AND P2, PT, R26.reuse, R3, PT ;  /* 0x000000031a00720c */ /* 0x040fe20003f44070 */
[C---:B------:R-:W-:Y:S01]  /*20df0*/  IMAD R12, R26.reuse, R9, R12 ;  /* 0x000000091a0c7224 */ /* 0x040fe200078e020c */
[----:B------:R-:W-:Y:S02]  /*20e00*/  ISETP.GT.U32.AND P5, PT, R26, R10, PT ;  /* 0x0000000a1a00720c */ /* 0x000fe40003fa4070 */
[----:B---3--:R-:W-:-:S03]  /*20e10*/  IABS R6, R15 ;  /* 0x0000000f00067213 */ /* 0x008fc60000000000 */
[--C-:B------:R-:W-:Y:S01]  /*20e20*/  @!P1 IMAD.IADD R14, R14, 0x1, -R26.reuse ;  /* 0x000000010e0e9824 */ /* 0x100fe200078e0a1a */
[C---:B------:R-:W-:Y:S02]  /*20e30*/  ISETP.GT.U32.AND P1, PT, R26.reuse, R12, PT ;  /* 0x0000000c1a00720c */ /* 0x040fe40003f24070 */
[----:B------:R-:W-:Y:S01]  /*20e40*/  IABS R7, R17 ;  /* 0x0000001100077213 */ /* 0x000fe20000000000 */
[--C-:B------:R-:W-:Y:S02]  /*20e50*/  @!P6 IMAD.IADD R11, R11, 0x1, -R26.reuse ;  /* 0x000000010b0be824 */ /* 0x100fe400078e0a1a */
[--C-:B------:R-:W-:Y:S01]  /*20e60*/  @!P2 IMAD.IADD R3, R3, 0x1, -R26.reuse ;  /* 0x000000010303a824 */ /* 0x100fe200078e0a1a */
[----:B------:R-:W-:Y:S01]  /*20e70*/  ISETP.GT.U32.AND P2, PT, R26, R8, PT ;  /* 0x000000081a00720c */ /* 0x000fe20003f44070 */
[----:B------:R-:W-:Y:S02]  /*20e80*/  @!P5 IMAD.IADD R10, R10, 0x1, -R26 ;  /* 0x000000010a0ad824 */ /* 0x000fe400078e0a1a */
[----:B------:R-:W-:-:S03]  /*20e90*/  IMAD.HI.U32 R9, R2, R7, RZ ;  /* 0x0000000702097227 */ /* 0x000fc600078e00ff */
[----:B------:R-:W-:Y:S01]  /*20ea0*/  ISETP.GT.U32.AND P5, PT, R26, R10, PT ;  /* 0x0000000a1a00720c */ /* 0x000fe20003fa4070 */
[----:B------:R-:W-:Y:S02]  /*20eb0*/  IMAD.MOV R9, RZ, RZ, -R9 ;  /* 0x000000ffff097224 */ /* 0x000fe400078e0a09 */
[----:B------:R-:W-:Y:S01]  /*20ec0*/  @!P1 IMAD.IADD R12, R12, 0x1, -R26 ;  /* 0x000000010c0c9824 */ /* 0x000fe200078e0a1a */
[----:B--2---:R-:W-:Y:S01]  /*20ed0*/  ISETP.GE.AND P6, PT, R13, RZ, PT ;  /* 0x000000ff0d00720c */ /* 0x004fe20003fc6270 */
[----:B------:R-:W-:-:S04]  /*20ee0*/  IMAD.HI.U32 R13, R2, R6, RZ ;  /* 0x00000006020d7227 */ /* 0x000fc800078e00ff */
[----:B------:R-:W-:Y:S02]  /*20ef0*/  IMAD.MOV R13, RZ, RZ, -R13 ;  /* 0x000000ffff0d7224 */ /* 0x000fe400078e0a0d */
[C---:B------:R-:W-:Y:S02]  /*20f00*/  IMAD R7, R26.reuse, R9, R7 ;  /* 0x000000091a077224 */ /* 0x040fe400078e0207 */
[----:B------:R-:W-:Y:S02]  /*20f10*/  IMAD R6, R26, R13, R6 ;  /* 0x0000000d1a067224 */ /* 0x000fe400078e0206 */
[----:B------:R-:W-:Y:S02]  /*20f20*/  IMAD.MOV.U32 R13, RZ, RZ, R17 ;  /* 0x000000ffff0d7224 */ /* 0x000fe400078e0011 */
[----:B------:R-:W-:Y:S02]  /*20f30*/  IMAD.MOV.U32 R17, RZ, RZ, R14 ;  /* 0x000000ffff117224 */ /* 0x000fe400078e000e */
[----:B------:R-:W-:Y:S01]  /*20f40*/  @!P2 IMAD.IADD R8, R8, 0x1, -R26 ;  /* 0x000000010808a824 */ /* 0x000fe200078e0a1a */
[C---:B------:R-:W-:Y:S01]  /*20f50*/  ISETP.GT.U32.AND P2, PT, R26.reuse, R12, PT ;  /* 0x0000000c1a00720c */ /* 0x040fe20003f44070 */
[----:B------:R-:W-:Y:S01]  /*20f60*/  @!P3 IMAD.MOV R17, RZ, RZ, -R17 ;  /* 0x000000ffff11b224 */ /* 0x000fe200078e0a11 */
[----:B------:R-:W-:Y:S01]  /*20f70*/  ISETP.GT.U32.AND P3, PT, R26, R7, PT ;  /* 0x000000071a00720c */ /* 0x000fe20003f64070 */
[----:B------:R-:W-:-:S02]  /*20f80*/  IMAD.MOV.U32 R14, RZ, RZ, R11 ;  /* 0x000000ffff0e7224 */ /* 0x000fc400078e000b */
[----:B------:R-:W-:Y:S02]  /*20f90*/  @!P5 IMAD.IADD R10, R10, 0x1, -R26 ;  /* 0x000000010a0ad824 */ /* 0x000fe400078e0a1a */
[----:B------:R-:W-:Y:S01]  /*20fa0*/  @!P0 IMAD.MOV R14, RZ, RZ, -R14 ;  /* 0x000000ffff0e8224 */ /* 0x000fe200078e0a0e */
[----:B------:R-:W-:Y:S02]  /*20fb0*/  ISETP.GT.U32.AND P0, PT, R26, R8, PT ;  /* 0x000000081a00720c */ /* 0x000fe40003f04070 */
[----:B------:R-:W-:-:S03]  /*20fc0*/  ISETP.GE.AND P1, PT, R5, RZ, PT ;  /* 0x000000ff0500720c */ /* 0x000fc60003f26270 */
[--C-:B------:R-:W-:Y:S02]  /*20fd0*/  @!P2 IMAD.IADD R12, R12, 0x1, -R26.reuse ;  /* 0x000000010c0ca824 */ /* 0x100fe400078e0a1a */
[----:B------:R-:W-:Y:S01]  /*20fe0*/  @!P3 IMAD.IADD R7, R7, 0x1, -R26 ;  /* 0x000000010707b824 */ /* 0x000fe200078e0a1a */
[----:B-----5:R-:W-:Y:S01]  /*20ff0*/  ISETP.GE.AND P3, PT, R0, RZ, PT ;  /* 0x000000ff0000720c */ /* 0x020fe20003f66270 */
[----:B------:R-:W-:Y:S02]  /*21000*/  IMAD.MOV.U32 R5, RZ, RZ, R19 ;  /* 0x000000ffff057224 */ /* 0x000fe400078e0013 */
[----:B------:R-:W-:Y:S02]  /*21010*/  IMAD.MOV.U32 R19, RZ, RZ, R18 ;  /* 0x000000ffff137224 */ /* 0x000fe400078e0012 */
[----:B------:R-:W-:Y:S01]  /*21020*/  @!P4 IMAD.MOV R3, RZ, RZ, -R3 ;  /* 0x000000ffff03c224 */ /* 0x000fe200078e0a03 */
[----:B------:R-:W2:Y:S01]  /*21030*/  LDL.LU R18, [R1+0xa74] ;  /* 0x000a740001127983 */ /* 0x000ea20000300800 */
[----:B------:R-:W-:-:S03]  /*21040*/  @!P6 IMAD.MOV R10, RZ, RZ, -R10 ;  /* 0x000000ffff0ae224 */ /* 0x000fc600078e0a0a */
[----:B------:R0:W-:Y:S01]  /*21050*/  STL [R1+0x104], R17 ;  /* 0x0001041101007387 */ /* 0x0001e20000100800 */
[----:B------:R-:W-:Y:S01]  /*21060*/  @!P0 IMAD.IADD R8, R8, 0x1, -R26 ;  /* 0x0000000108088824 */ /* 0x000fe200078e0a1a */
[----:B------:R-:W-:Y:S02]  /*21070*/  ISETP.GE.AND P2, PT, R15, RZ, PT ;  /* 0x000000ff0f00720c */ /* 0x000fe40003f46270 */
[----:B0-----:R-:W3:Y:S04]  /*21080*/  LDL.LU R17, [R1+0xa78] ;  /* 0x000a780001117983 */ /* 0x001ee80000300800 */
[----:B------:R-:W-:Y:S04]  /*21090*/  STL [R1+0x100], R14 ;  /* 0x0001000e01007387 */ /* 0x000fe80000100800 */
[----:B------:R-:W-:Y:S04]  /*210a0*/  STL [R1+0xdc], R3 ;  /* 0x0000dc0301007387 */ /* 0x000fe80000100800 */
[----:B------:R-:W-:Y:S04]  /*210b0*/  STL [R1+0xe0], R10 ;  /* 0x0000e00a01007387 */ /* 0x000fe80000100800 */
[----:B------:R-:W5:Y:S01]  /*210c0*/  LDL.LU R15, [R1+0xa7c] ;  /* 0x000a7c00010f7983 */ /* 0x000f620000300800 */
[----:B----4-:R-:W-:-:S02]  /*210d0*/  ISETP.GE.AND P5, PT, R4, RZ, PT ;  /* 0x000000ff0400720c */ /* 0x010fc40003fa6270 */
[----:B------:R-:W-:Y:S01]  /*210e0*/  IABS R4, R0 ;  /* 0x0000000000047213 */ /* 0x000fe20000000000 */
[----:B------:R-:W-:-:S10]  /*210f0*/  IMAD.MOV.U32 R0, RZ, RZ, R12 ;  /* 0x000000ffff007224 */ /* 0x000fd400078e000c */
[----:B------:R-:W-:-:S05]  /*21100*/  @!P5 IMAD.MOV R0, RZ, RZ, -R0 ;  /* 0x000000ffff00d224 */ /* 0x000fca00078e0a00 */
[----:B------:R0:W-:Y:S02]  /*21110*/  STL [R1+0xe4], R0 ;  /* 0x0000e40001007387 */ /* 0x0001e40000100800 */
[----:B0-----:R-:W-:-:S04]  /*21120*/  IMAD.MOV.U32 R0, RZ, RZ, R8 ;  /* 0x000000ffff007224 */ /* 0x001fc800078e0008 */
[----:B------:R-:W-:-:S05]  /*21130*/  @!P1 IMAD.MOV R0, RZ, RZ, -R0 ;  /* 0x000000ffff009224 */ /* 0x000fca00078e0a00 */
[----:B------:R0:W-:Y:S02]  /*21140*/  STL [R1+0xfc], R0 ;  /* 0x0000fc0001007387 */ /* 0x0001e40000100800 */
[----:B0-----:R-:W-:Y:S02]  /*21150*/  IMAD.MOV.U32 R0, RZ, RZ, R23 ;  /* 0x000000ffff007224 */ /* 0x001fe400078e0017 */
[----:B------:R-:W4:Y:S01]  /*21160*/  LDL.LU R23, [R1+0xa80] ;  /* 0x000a800001177983 */ /* 0x000f220000300800 */
[----:B------:R-:W-:Y:S01]  /*21170*/  IMAD.HI.U32 R11, R2, R4, RZ ;  /* 0x00000004020b7227 */ /* 0x000fe200078e00ff */
[----:B------:R-:W-:-:S03]  /*21180*/  IABS R9, R16 ;  /* 0x0000001000097213 */ /* 0x000fc60000000000 */
[----:B------:R-:W-:Y:S01]  /*21190*/  IMAD.MOV R11, RZ, RZ, -R11 ;  /* 0x000000ffff0b7224 */ /* 0x000fe200078e0a0b */
[----:B------:R-:W-:Y:S01]  /*211a0*/  ISETP.GT.U32.AND P4, PT, R26, R6, PT ;  /* 0x000000061a00720c */ /* 0x000fe20003f84070 */
[----:B------:R-:W-:-:S04]  /*211b0*/  IMAD.HI.U32 R3, R2, R9, RZ ;  /* 0x0000000902037227 */ /* 0x000fc800078e00ff */
[----:B------:R-:W-:Y:S02]  /*211c0*/  IMAD R4, R26, R11, R4 ;  /* 0x0000000b1a047224 */ /* 0x000fe400078e0204 */
[----:B------:R-:W-:-:S03]  /*211d0*/  IMAD.MOV R10, RZ, RZ, -R3 ;  /* 0x000000ffff0a7224 */ /* 0x000fc600078e0a03 */
[C---:B------:R-:W-:Y:S01]  /*211e0*/  ISETP.GT.U32.AND P0, PT, R26.reuse, R4, PT ;  /* 0x000000041a00720c */ /* 0x040fe20003f04070 */
[----:B------:R-:W-:Y:S02]  /*211f0*/  IMAD R10, R26, R10, R9 ;  /* 0x0000000a1a0a7224 */ /* 0x000fe400078e0209 */
[----:B------:R-:W-:-:S03]  /*21200*/  @!P4 IMAD.IADD R6, R6, 0x1, -R26 ;  /* 0x000000010606c824 */ /* 0x000fc600078e0a1a */
[C---:B------:R-:W-:Y:S02]  /*21210*/  ISETP.GT.U32.AND P1, PT, R26.reuse, R10, PT ;  /* 0x0000000a1a00720c */ /* 0x040fe40003f24070 */
[C---:B------:R-:W-:Y:S02]  /*21220*/  ISETP.GT.U32.AND P4, PT, R26.reuse, R6, PT ;  /* 0x000000061a00720c */ /* 0x040fe40003f84070 */
[----:B------:R-:W-:-:S03]  /*21230*/  ISETP.GT.U32.AND P5, PT, R26, R7, PT ;  /* 0x000000071a00720c */ /* 0x000fc60003fa4070 */
[----:B------:R-:W-:Y:S01]  /*21240*/  @!P0 IMAD.IADD R4, R4, 0x1, -R26 ;  /* 0x0000000104048824 */ /* 0x000fe200078e0a1a */
[----:B------:R-:W-:-:S04]  /*21250*/  ISETP.GE.AND P6, PT, R13, RZ, PT ;  /* 0x000000ff0d00720c */ /* 0x000fc80003fc6270 */
[----:B------:R-:W-:Y:S01]  /*21260*/  ISETP.GT.U32.AND P0, PT, R26, R4, PT ;  /* 0x000000041a00720c */ /* 0x000fe20003f04070 */
[--C-:B------:R-:W-:Y:S02]  /*21270*/  @!P1 IMAD.IADD R10, R10, 0x1, -R26.reuse ;  /* 0x000000010a0a9824 */ /* 0x100fe400078e0a1a */
[----:B------:R-:W-:-:S03]  /*21280*/  @!P4 IMAD.IADD R6, R6, 0x1, -R26 ;  /* 0x000000010606c824 */ /* 0x000fc600078e0a1a */
[----:B------:R-:W-:Y:S01]  /*21290*/  ISETP.GT.U32.AND P1, PT, R26, R10, PT ;  /* 0x0000000a1a00720c */ /* 0x000fe20003f24070 */
[----:B------:R-:W-:Y:S02]  /*212a0*/  @!P5 IMAD.IADD R7, R7, 0x1, -R26 ;  /* 0x000000010707d824 */ /* 0x000fe400078e0a1a */
[----:B------:R-:W-:Y:S02]  /*212b0*/  IMAD.MOV.U32 R12, RZ, RZ, R6 ;  /* 0x000000ffff0c7224 */ /* 0x000fe400078e0006 */
[----:B------:R-:W-:Y:S02]  /*212c0*/  @!P6 IMAD.MOV R7, RZ, RZ, -R7 ;  /* 0x000000ffff07e224 */ /* 0x000fe400078e0a07 */
[----:B------:R-:W-:Y:S01]  /*212d0*/  @!P0 IMAD.IADD R4, R4, 0x1, -R26 ;  /* 0x0000000104048824 */ /* 0x000fe200078e0a1a */
[----:B------:R-:W-:Y:S01]  /*212e0*/  ISETP.GE.AND P5, PT, R16, RZ, PT ;  /* 0x000000ff1000720c */ /* 0x000fe20003fa6270 */
[----:B------:R-:W-:Y:S01]  /*212f0*/  @!P2 IMAD.MOV R12, RZ, RZ, -R12 ;  /* 0x000000ffff0ca224 */ /* 0x000fe200078e0a0c */
[----:B------:R-:W5:Y:S01]  /*21300*/  LDL.LU R16, [R1+0xa8c] ;  /* 0x000a8c0001107983 */ /* 0x000f620000300800 */
[----:B------:R-:W-:Y:S01]  /*21310*/  @!P3 IMAD.MOV R4, RZ, RZ, -R4 ;  /* 0x000000ffff04b224 */ /* 0x000fe200078e0a04 */
[----:B--2---:R-:W-:-:S02]  /*21320*/  IABS R3, R18 ;  /* 0x0000001200037213 */ /* 0x004fc40000000000 */
[----:B------:R-:W-:Y:S02]  /*21330*/  ISETP.GE.AND P4, PT, R18, RZ, PT ;  /* 0x000000ff1200720c */ /* 0x000fe40003f86270 */
[----:B------:R-:W2:Y:S01]  /*21340*/  LDL.LU R18, [R1+0xa90] ;  /* 0x000a900001127983 */ /* 0x000ea20000300800 */
[----:B------:R-:W-:-:S03]  /*21350*/  IMAD.MOV.U32 R9, RZ, RZ, R3 ;  /* 0x000000ffff097224 */ /* 0x000fc600078e0003 */
[----:B------:R-:W-:Y:S01]  /*21360*/  STL [R1+0xec], R7 ;  /* 0x0000ec0701007387 */ /* 0x000fe20000100800 */
[----:B------:R-:W-:Y:S01]  /*21370*/  @!P1 IMAD.IADD R10, R10, 0x1, -R26 ;  /* 0x000000010a0a9824 */ /* 0x000fe200078e0a1a */
[----:B---3--:R-:W-:Y:S02]  /*21380*/  IABS R3, R17 ;  /* 0x0000001100037213 */ /* 0x008fe40000000000 */
[----:B------:R-:W-:Y:S02]  /*21390*/  ISETP.GE.AND P6, PT, R17, RZ, PT ;  /* 0x000000ff1100720c */ /* 0x000fe40003fc6270 */
[----:B------:R-:W3:Y:S04]  /*213a0*/  LDL R17, [R1+0xa88] ;  /* 0x000a880001117983 */ /* 0x000ee80000100800 */
[----:B------:R0:W-:Y:S04]  /*213b0*/  STL [R1+0xf4], R12 ;  /* 0x0000f40c01007387 */ /* 0x0001e80000100800 */
[----:B------:R1:W-:Y:S01]  /*213c0*/  STL [R1+0xf8], R4 ;  /* 0x0000f80401007387 */ /* 0x0003e20000100800 */
[----:B----4-:R-:W-:-:S02]  /*213d0*/  IABS R6, R23 ;  /* 0x0000001700067213 */ /* 0x010fc40000000000 */
[----:B------:R-:W-:Y:S02]  /*213e0*/  ISETP.GE.AND P1, PT, R23, RZ, PT ;  /* 0x000000ff1700720c */ /* 0x000fe40003f26270 */
[----:B------:R-:W4:Y:S01]  /*213f0*/  LDL.LU R23, [R1+0xa9c] ;  /* 0x000a9c0001177983 */ /* 0x000f220000300800 */
[----:B0-----:R-:W-:-:S04]  /*21400*/  IMAD.HI.U32 R12, R2, R6, RZ ;  /* 0x00000006020c7227 */ /* 0x001fc800078e00ff */
[----:B------:R-:W-:-:S04]  /*21410*/  IMAD.MOV R12, RZ, RZ, -R12 ;  /* 0x000000ffff0c7224 */ /* 0x000fc800078e0a0c */
[----:B------:R-:W-:Y:S02]  /*21420*/  IMAD R6, R26, R12, R6 ;  /* 0x0000000c1a067224 */ /* 0x000fe400078e0206 */
[----:B------:R-:W-:-:S04]  /*21430*/  IMAD.HI.U32 R11, R2, R9, RZ ;  /* 0x00000009020b7227 */ /* 0x000fc800078e00ff */
[----:B------:R-:W-:Y:S02]  /*21440*/  IMAD.MOV.U32 R8, RZ, RZ, R3 ;  /* 0x000000ffff087224 */ /* 0x000fe400078e0003 */
[----:B------:R-:W-:Y:S02]  /*21450*/  IMAD.MOV R3, RZ, RZ, -R11 ;  /* 0x000000ffff037224 */ /* 0x000fe400078e0a0b */
[----:B------:R-:W-:Y:S01]  /*21460*/  IMAD.HI.U32 R11, R2, R8, RZ ;  /* 0x00000008020b7227 */ /* 0x000fe200078e00ff */
[----:B-1----:R-:W-:-:S03]  /*21470*/  IABS R4, R0 ;  /* 0x0000000000047213 */ /* 0x002fc60000000000 */
[C---:B------:R-:W-:Y:S01]  /*21480*/  IMAD R9, R26.reuse, R3, R9 ;  /* 0x000000031a097224 */ /* 0x040fe200078e0209 */
[----:B----4-:R0:W-:Y:S04]  /*21490*/  STL [R1+0x51c0], R23 ;  /* 0x0051c01701007387 */ /* 0x0101e80000100800 */
[----:B0-----:R-:W4:Y:S04]  /*214a0*/  LDL.LU R23, [R1+0xa94] ;  /* 0x000a940001177983 */ /* 0x001f280000300800 */
[----:B------:R-:W4:Y:S01]  /*214b0*/  LDL R12, [R1+0xa98] ;  /* 0x000a9800010c7983 */ /* 0x000f220000100800 */
[----:B-----5:R-:W-:Y:S01]  /*214c0*/  IABS R3, R15 ;  /* 0x0000000f00037213 */ /* 0x020fe20000000000 */
[----:B------:R-:W-:Y:S01]  /*214d0*/  IMAD.MOV R11, RZ, RZ, -R11 ;  /* 0x000000ffff0b7224 */ /* 0x000fe200078e0a0b */
[----:B------:R-:W-:-:S03]  /*214e0*/  ISETP.GT.U32.AND P0, PT, R26, R9, PT ;  /* 0x000000091a00720c */ /* 0x000fc60003f04070 */
[----:B------:R-:W-:Y:S02]  /*214f0*/  IMAD R8, R26, R11, R8 ;  /* 0x0000000b1a087224 */ /* 0x000fe400078e0208 */
[----:B------:R-:W-:-:S04]  /*21500*/  IMAD.HI.U32 R7, R2, R3, RZ ;  /* 0x0000000302077227 */ /* 0x000fc800078e00ff */
[----:B------:R-:W-:Y:S01]  /*21510*/  IMAD.HI.U32 R11, R2, R4, RZ ;  /* 0x00000004020b7227 */ /* 0x000fe200078e00ff */
[----:B---3--:R-:W-:-:S03]  /*21520*/  IABS R17, R17 ;  /* 0x0000001100117213 */ /* 0x008fc60000000000 */
[----:B------:R-:W-:Y:S02]  /*21530*/  IMAD.MOV R7, RZ, RZ, -R7 ;  /* 0x000000ffff077224 */ /* 0x000fe400078e0a07 */
[----:B------:R-:W-:Y:S02]  /*21540*/  IMAD.MOV R11, RZ, RZ, -R11 ;  /* 0x000000ffff0b7224 */ /* 0x000fe400078e0a0b */
[C---:B------:R-:W-:Y:S01]  /*21550*/  IMAD R3, R26.reuse, R7, R3 ;  /* 0x000000071a037224 */ /* 0x040fe200078e0203 */
[----:B--2---:R-:W-:Y:S01]  /*21560*/  IABS R7, R18 ;  /* 0x0000001200077213 */ /* 0x004fe20000000000 */
[----:B------:R-:W-:Y:S02]  /*21570*/  IMAD R4, R26, R11, R4 ;  /* 0x0000000b1a047224 */ /* 0x000fe400078e0204 */
[----:B------:R-:W-:Y:S01]  /*21580*/  IMAD.HI.U32 R11, R2, R17, RZ ;  /* 0x00000011020b7227 */ /* 0x000fe200078e00ff */
[----:B------:R-:W-:-:S03]  /*21590*/  ISETP.GT.U32.AND P2, PT, R26, R8, PT ;  /* 0x000000081a00720c */ /* 0x000fc60003f44070 */
[----:B------:R-:W-:Y:S02]  /*215a0*/  IMAD.MOV R11, RZ, RZ, -R11 ;  /* 0x000000ffff0b7224 */ /* 0x000fe400078e0a0b */
[----:B------:R-:W-:Y:S01]  /*215b0*/  IMAD.HI.U32 R13, R2, R7, RZ ;  /* 0x00000007020d7227 */ /* 0x000fe200078e00ff */
[----:B------:R-:W-:-:S03]  /*215c0*/  ISETP.GE.AND P3, PT, R15, RZ, PT ;  /* 0x000000ff0f00720c */ /* 0x000fc60003f66270 */
[----:B------:R-:W-:Y:S02]  /*215d0*/  @!P0 IMAD.IADD R9, R9, 0x1, -R26 ;  /* 0x0000000109098824 */ /* 0x000fe400078e0a1a */
[C---:B------:R-:W-:Y:S01]  /*215e0*/  IMAD R17, R26.reuse, R11, R17 ;  /* 0x0000000b1a117224 */ /* 0x040fe200078e0211 */
[----:B------:R-:W-:Y:S01]  /*215f0*/  IABS R15, R16 ;  /* 0x00000010000f7213 */ /* 0x000fe20000000000 */
[----:B------:R-:W-:Y:S01]  /*21600*/  IMAD.MOV R13, RZ, RZ, -R13 ;  /* 0x000000ffff0d7224 */ /* 0x000fe200078e0a0d */
[----:B------:R-:W-:-:S03]  /*21610*/  ISETP.GT.U32.AND P0, PT, R26, R9, PT ;  /* 0x000000091a00720c */ /* 0x000fc60003f04070 */
[----:B------:R-:W-:Y:S02]  /*21620*/  IMAD R7, R26, R13, R7 ;  /* 0x0000000d1a077224 */ /* 0x000fe400078e0207 */
[----:B------:R-:W-:-:S04]  /*21630*/  IMAD.HI.U32 R14, R2, R15, RZ ;  /* 0x0000000f020e7227 */ /* 0x000fc800078e00ff */
[----:B------:R-:W-:Y:S02]  /*21640*/  @!P2 IMAD.IADD R8, R8, 0x1, -R26 ;  /* 0x000000010808a824 */ /* 0x000fe400078e0a1a */
[----:B------:R-:W-:-:S03]  /*21650*/  IMAD.MOV R14, RZ, RZ, -R14 ;  /* 0x000000ffff0e7224 */ /* 0x000fc600078e0a0e */
[C---:B------:R-:W-:Y:S01]  /*21660*/  ISETP.GT.U32.AND P2, PT, R26.reuse, R8, PT ;  /* 0x000000081a00720c */ /* 0x040fe20003f44070 */
[----:B------:R-:W-:Y:S02]  /*21670*/  IMAD R15, R26, R14, R15 ;  /* 0x0000000e1a0f7224 */ /* 0x000fe400078e020f */
[----:B------:R-:W-:-:S10]  /*21680*/  @!P0 IMAD.IADD R9, R9, 0x1, -R26 ;  /* 0x0000000109098824 */ /* 0x000fd400078e0a1a */
[----:B------:R-:W-:-:S04]  /*21690*/  @!P2 IMAD.IADD R8, R8, 0x1, -R26 ;  /* 0x000000010808a824 */ /* 0x000fc800078e0a1a */
[----:B------:R-:W-:Y:S01]  /*216a0*/  @!P6 IMAD.MOV R8, RZ, RZ, -R8 ;  /* 0x000000ffff08e224 */ /* 0x000fe200078e0a08 */
[----:B----4-:R-:W-:Y:S02]  /*216b0*/  IABS R11, R23 ;  /* 0x00000017000b7213 */ /* 0x010fe40000000000 */
[----:B------:R-:W-:-:S03]  /*216c0*/  IABS R12, R12 ;  /* 0x0000000c000c7213 */ /* 0x000fc60000000000 */
[----:B------:R-:W-:Y:S02]  /*216d0*/  IMAD.MOV.U32 R13, RZ, RZ, R11 ;  /* 0x000000ffff0d7224 */ /* 0x000fe400078e000b */
[----:B------:R-:W-:Y:S02]  /*216e0*/  IMAD.MOV.U32 R11, RZ, RZ, R12 ;  /* 0x000000ffff0b7224 */ /* 0x000fe400078e000c */
[----:B------:R-:W-:Y:S02]  /*216f0*/  IMAD.MOV.U32 R12, RZ, RZ, R0 ;  /* 0x000000ffff0c7224 */ /* 0x000fe400078e0000 */
[----:B------:R-:W-:-:S04]  /*21700*/  IMAD.MOV.U32 R0, RZ, RZ, R10 ;  /* 0x000000ffff007224 */ /* 0x000fc800078e000a */
[----:B------:R-:W-:Y:S02]  /*21710*/  @!P5 IMAD.MOV R0, RZ, RZ, -R0 ;  /* 0x000000ffff00d224 */ /* 0x000fe400078e0a00 */
[----:B------:R-:W-:Y:S02]  /*21720*/  IMAD.MOV.U32 R14, RZ, RZ, R23 ;  /* 0x000000ffff0e7224 */ /* 0x000fe400078e0017 */
[----:B------:R-:W2:Y:S04]  /*21730*/  LDL.LU R23, [R1+0x51c0] ;  /* 0x0051c00001177983 */ /* 0x000ea80000300800 */
[----:B------:R0:W-:Y:S02]  /*21740*/  STL [R1+0xd8], R0 ;  /* 0x0000d80001007387 */ /* 0x0001e40000100800 */
[----:B0-----:R-:W-:-:S02]  /*21750*/  IMAD.MOV.U32 R0, RZ, RZ, R5 ;  /* 0x000000ffff007224 */ /* 0x001fc400078e0005 */
[----:B------:R-:W-:-:S04]  /*21760*/  IMAD.MOV.U32 R5, RZ, RZ, R9 ;  /* 0x000000ffff057224 */ /* 0x000fc800078e0009 */
[----:B------:R-:W-:Y:S02]  /*21770*/  @!P4 IMAD.MOV R5, RZ, RZ, -R5 ;  /* 0x000000ffff05c224 */ /* 0x000fe400078e0a05 */
[----:B------:R-:W-:-:S03]  /*21780*/  IMAD.HI.U32 R10, R2, R13, RZ ;  /* 0x0000000d020a7227 */ /* 0x000fc600078e00ff */
[----:B------:R0:W-:Y:S01]  /*21790*/  STL [R1+0xd4], R5 ;  /* 0x0000d40501007387 */ /* 0x0001e20000100800 */
[----:B------:R-:W-:-:S03]  /*217a0*/  IMAD.MOV R10, RZ, RZ, -R10 ;  /* 0x000000ffff0a7224 */ /* 0x000fc600078e0a0a */
[----:B0-----:R-:W3:Y:S04]  /*217b0*/  LDL R5, [R1+0xaa0] ;  /* 0x000aa00001057983 */ /* 0x001ee80000100800 */
[----:B------:R0:W-:Y:S02]  /*217c0*/  STL [R1+0xd0], R8 ;  /* 0x0000d00801007387 */ /* 0x0001e40000100800 */
[C---:B0-----:R-:W-:Y:S02]  /*217d0*/  IMAD R8, R26.reuse, R10, R13 ;  /* 0x0000000a1a087224 */ /* 0x041fe400078e020d */
[----:B------:R-:W4:Y:S01]  /*217e0*/  LDL.LU R13, [R1+0xa88] ;  /* 0x000a8800010d7983 */ /* 0x000f220000300800 */
[C---:B------:R-:W-:Y:S02]  /*217f0*/  ISETP.GT.U32.AND P0, PT, R26.reuse, R3, PT ;  /* 0x000000031a00720c */ /* 0x040fe40003f04070 */
[----:B------:R-:W-:-:S11]  /*21800*/  ISETP.GT.U32.AND P2, PT, R26, R6, PT ;  /* 0x000000061a00720c */ /* 0x000fd60003f44070 */
[--C-:B------:R-:W-:Y:S01]  /*21810*/  @!P0 IMAD.IADD R3, R3, 0x1, -R26.reuse ;  /* 0x0000000103038824 */ /* 0x100fe200078e0a1a */
[----:B------:R-:W-:Y:S01]  /*21820*/  ISETP.GT.U32.AND P0, PT, R26, R4, PT ;  /* 0x000000041a00720c */ /* 0x000fe20003f04070 */
[----:B------:R-:W-:-:S12]  /*21830*/  @!P2 IMAD.IADD R6, R6, 0x1, -R26 ;  /* 0x000000010606a824 */ /* 0x000fd800078e0a1a */
[----:B------:R-:W-:Y:S01]  /*21840*/  @!P0 IMAD.IADD R4, R4, 0x1, -R26 ;  /* 0x0000000104048824 */ /* 0x000fe200078e0a1a */
[----:B------:R-:W-:-:S04]  /*21850*/  ISETP.GT.U32.AND P5, PT, R26, R6, PT ;  /* 0x000000061a00720c */ /* 0x000fc80003fa4070 */
[C---:B------:R-:W-:Y:S02]  /*21860*/  ISETP.GT.U32.AND P0, PT, R26.reuse, R4, PT ;  /* 0x000000041a00720c */ /* 0x040fe40003f04070 */
[----:B------:R-:W-:Y:S01]  /*21870*/  ISETP.GT.U32.AND P2, PT, R26, R3, PT ;  /* 0x000000031a00720c */ /* 0x000fe20003f44070 */
[----:B------:R-:W-:Y:S01]  /*21880*/  IMAD.HI.U32 R9, R2, R11, RZ ;  /* 0x0000000b02097227 */ /* 0x000fe200078e00ff */
[C---:B------:R-:W-:Y:S02]  /*21890*/  ISETP.GT.U32.AND P6, PT, R26.reuse, R15, PT ;  /* 0x0000000f1a00720c */ /* 0x040fe40003fc4070 */
[----:B------:R-:W-:Y:S01]  /*218a0*/  ISETP.GT.U32.AND P4, PT, R26, R17, PT ;  /* 0x000000111a00720c */ /* 0x000fe20003f84070 */
[----:B------:R-:W-:Y:S02]  /*218b0*/  IMAD.MOV R9, RZ, RZ, -R9 ;  /* 0x000000ffff097224 */ /* 0x000fe400078e0a09 */
[----:B------:R-:W-:-:S04]  /*218c0*/  @!P5 IMAD.IADD R6, R6, 0x1, -R26 ;  /* 0x000000010606d824 */ /* 0x000fc800078e0a1a */
[--C-:B------:R-:W-:Y:S01]  /*218d0*/  @!P0 IMAD.IADD R4, R4, 0x1, -R26.reuse ;  /* 0x0000000104048824 */ /* 0x100fe200078e0a1a */
[C---:B------:R-:W-:Y:S01]  /*218e0*/  ISETP.GT.U32.AND P0, PT, R26.reuse, R8, PT ;  /* 0x000000081a00720c */ /* 0x040fe20003f04070 */
[C---:B------:R-:W-:Y:S01]  /*218f0*/  IMAD R11, R26.reuse, R9, R11 ;  /* 0x000000091a0b7224 */ /* 0x040fe200078e020b */
[----:B------:R-:W-:Y:S01]  /*21900*/  ISETP.GT.U32.AND P5, PT, R26, R7, PT ;  /* 0x000000071a00720c */ /* 0x000fe20003fa4070 */
[--C-:B------:R-:W-:Y:S01]  /*21910*/  @!P2 IMAD.IADD R3, R3, 0x1, -R26.reuse ;  /* 0x000000010303a824 */ /* 0x100fe200078e0a1a */
[----:B------:R-:W-:Y:S01]  /*21920*/  ISETP.GE.AND P2, PT, R12, RZ, PT ;  /* 0x000000ff0c00720c */ /* 0x000fe20003f46270 */
[--C-:B------:R-:W-:Y:S01]  /*21930*/  @!P6 IMAD.IADD R15, R15, 0x1, -R26.reuse ;  /* 0x000000010f0fe824 */ /* 0x100fe200078e0a1a */
[----:B------:R-:W-:Y:S01]  /*21940*/  ISETP.GE.AND P6, PT, R16, RZ, PT ;  /* 0x000000ff1000720c */ /* 0x000fe20003fc6270 */
[----:B------:R-:W-:Y:S02]  /*21950*/  @!P3 IMAD.MOV R3, RZ, RZ, -R3 ;  /* 0x000000ffff03b224 */ /* 0x000fe400078e0a03 */
[----:B------:R-:W-:-:S02]  /*21960*/  @!P4 IMAD.IADD R17, R17, 0x1, -R26 ;  /* 0x000000011111c824 */ /* 0x000fc400078e0a1a */
[----:B------:R-:W-:Y:S02]  /*21970*/  IMAD.MOV.U32 R16, RZ, RZ, R0 ;  /* 0x000000ffff107224 */ /* 0x000fe400078e0000 */
[----:B------:R-:W5:Y:S01]  /*21980*/  LDL.LU R0, [R1+0xaa8] ;  /* 0x000aa80001007983 */ /* 0x000f620000300800 */
[--C-:B------:R-:W-:Y:S02]  /*21990*/  @!P0 IMAD.IADD R8, R8, 0x1, -R26.reuse ;  /* 0x0000000108088824 */ /* 0x100fe400078e0a1a */
[----:B------:R-:W-:Y:S01]  /*219a0*/  @!P5 IMAD.IADD R7, R7, 0x1, -R26 ;  /* 0x000000010707d824 */ /* 0x000fe200078e0a1a */
[C---:B------:R-:W-:Y:S02]  /*219b0*/  ISETP.GT.U32.AND P5, PT, R26.reuse, R17, PT ;  /* 0x000000111a00720c */ /* 0x040fe40003fa4070 */
[----:B------:R-:W-:-:S11]  /*219c0*/  ISETP.GT.U32.AND P3, PT, R26, R8, PT ;  /* 0x000000081a00720c */ /* 0x000fd60003f64070 */
[--C-:B------:R-:W-:Y:S02]  /*219d0*/  @!P5 IMAD.IADD R17, R17, 0x1, -R26.reuse ;  /* 0x000000011111d824 */ /* 0x100fe400078e0a1a */
[----:B------:R-:W-:Y:S01]  /*219e0*/  @!P3 IMAD.IADD R8, R8, 0x1, -R26 ;  /* 0x000000010808b824 */ /* 0x000fe200078e0a1a */
[----:B------:R-:W-:Y:S02]  /*219f0*/  ISETP.GE.AND P5, PT, R18, RZ, PT ;  /* 0x000000ff1200720c */ /* 0x000fe40003fa6270 */
[----:B--2---:R-:W-:Y:S02]  /*21a00*/  IABS R12, R23 ;  /* 0x00000017000c7213 */ /* 0x004fe40000000000 */
[----:B---3--:R-:W-:Y:S01]  /*21a10*/  IABS R9, R5 ;  /* 0x0000000500097213 */ /* 0x008fe20000000000 */
[----:B------:R-:W-:-:S04]  /*21a20*/  IMAD.MOV.U32 R5, RZ, RZ, R6 ;  /* 0x000000ffff057224 */ /* 0x000fc800078e0006 */
[----:B------:R-:W-:Y:S01]  /*21a30*/  @!P1 IMAD.MOV R5, RZ, RZ, -R5 ;  /* 0x000000ffff059224 */ /* 0x000fe200078e0a05 */
[----:B----4-:R-:W-:Y:S02]  /*21a40*/  ISETP.GE.AND P4, PT, R13, RZ, PT ;  /* 0x000000ff0d00720c */ /* 0x010fe40003f86270 */
[----:B------:R-:W2:Y:S04]  /*21a50*/  LDL R13, [R1+0xaa4] ;  /* 0x000aa400010d7983 */ /* 0x000ea80000100800 */
[----:B------:R-:W-:Y:S04]  /*21a60*/  STL [R1+0xc8], R5 ;  /* 0x0000c80501007387 */ /* 0x000fe80000100800 */
[----:B------:R0:W-:Y:S02]  /*21a70*/  STL [R1+0xcc], R3 ;  /* 0x0000cc0301007387 */ /* 0x0001e40000100800 */
[----:B0-----:R-:W-:-:S04]  /*21a80*/  IMAD.MOV.U32 R3, RZ, RZ, R4 ;  /* 0x000000ffff037224 */ /* 0x001fc800078e0004 */
[----:B------:R-:W-:Y:S01]  /*21a90*/  @!P2 IMAD.MOV R3, RZ, RZ, -R3 ;  /* 0x000000ffff03a224 */ /* 0x000fe200078e0a03 */
[----:B------:R-:W-:Y:S01]  /*21aa0*/  ISETP.GT.U32.AND P2, PT, R26, R11, PT ;  /* 0x0000000b1a00720c */ /* 0x000fe20003f44070 */
[----:B------:R-:W-:Y:S02]  /*21ab0*/  IMAD.MOV.U32 R6, RZ, RZ, R14 ;  /* 0x000000ffff067224 */ /* 0x000fe400078e000e */
[----:B------:R-:W-:Y:S01]  /*21ac0*/  IMAD.MOV.U32 R5, RZ, RZ, R19 ;  /* 0x000000ffff057224 */ /* 0x000fe200078e0013 */
[----:B------:R-:W3:Y:S04]  /*21ad0*/  LDL.LU R14, [R1+0xa98] ;  /* 0x000a9800010e7983 */ /* 0x000ee80000300800 */
[----:B------:R-:W4:Y:S04]  /*21ae0*/  LDL.LU R19, [R1+0xab4] ;  /* 0x000ab40001137983 */ /* 0x000f280000300800 */
[----:B------:R-:W-:Y:S01]  /*21af0*/  STL [R1+0xc4], R3 ;  /* 0x0000c40301007387 */ /* 0x000fe20000100800 */
[----:B------:R-:W-:Y:S01]  /*21b00*/  @!P2 IMAD.IADD R11, R11, 0x1, -R26 ;  /* 0x000000010b0ba824 */ /* 0x000fe200078e0a1a */
[----:B------:R-:W-:-:S02]  /*21b10*/  ISETP.GE.AND P2, PT, R23, RZ, PT ;  /* 0x000000ff1700720c */ /* 0x000fc40003f46270 */
[----:B------:R-:W4:Y:S04]  /*21b20*/  LDL R18, [R1+0xab0] ;  /* 0x000ab00001127983 */ /* 0x000f280000100800 */
[----:B------:R0:W-:Y:S04]  /*21b30*/  STL [R1+0x51bc], R8 ;  /* 0x0051bc0801007387 */ /* 0x0001e80000100800 */
[----:B------:R-:W5:Y:S01]  /*21b40*/  LDL.LU R23, [R1+0xab8] ;  /* 0x000ab80001177983 */ /* 0x000f620000300800 */
[----:B0-----:R-:W-:-:S03]  /*21b50*/  IMAD.MOV.U32 R8, RZ, RZ, R17 ;  /* 0x000000ffff087224 */ /* 0x001fc600078e0011 */
[----:B-----5:R0:W-:Y:S02]  /*21b60*/  STL [R1+0x51b4], R23 ;  /* 0x0051b41701007387 */ /* 0x0201e40000100800 */
[----:B0-----:R-:W-:Y:S02]  /*21b70*/  IMAD.MOV.U32 R23, RZ, RZ, R5 ;  /* 0x000000ffff177224 */ /* 0x001fe400078e0005 */
[----:B------:R-:W5:Y:S01]  /*21b80*/  LDL.LU R5, [R1+0xabc] ;  /* 0x000abc0001057983 */ /* 0x000f620000300800 */
[----:B------:R-:W-:Y:S01]  /*21b90*/  @!P4 IMAD.MOV R8, RZ, RZ, -R8 ;  /* 0x000000ffff08c224 */ /* 0x000fe200078e0a08 */
[C---:B------:R-:W-:Y:S02]  /*21ba0*/  ISETP.GT.U32.AND P0, PT, R26.reuse, R15, PT ;  /* 0x0000000f1a00720c */ /* 0x040fe40003f04070 */
[----:B------:R-:W-:Y:S01]  /*21bb0*/  ISETP.GT.U32.AND P1, PT, R26, R7, PT ;  /* 0x000000071a00720c */ /* 0x000fe20003f24070 */
[----:B------:R-:W-:-:S04]  /*21bc0*/  IMAD.HI.U32 R3, R2, R9, RZ ;  /* 0x0000000902037227 */ /* 0x000fc800078e00ff */
[----:B------:R-:W-:Y:S01]  /*21bd0*/  IMAD.MOV R3, RZ, RZ, -R3 ;  /* 0x000000ffff037224 */ /* 0x000fe200078e0a03 */
[----:B-----5:R-:W-:Y:S04]  /*21be0*/  STL [R1+0x51b8], R5 ;  /* 0x0051b80501007387 */ /* 0x020fe80000100800 */
[----:B------:R0:W-:Y:S04]  /*21bf0*/  STL [R1+0xc0], R8 ;  /* 0x0000c00801007387 */ /* 0x0001e80000100800 */
[----:B0-----:R-:W5:Y:S01]  /*21c00*/  LDL.LU R8, [R1+0x51bc] ;  /* 0x0051bc0001087983 */ /* 0x001f620000300800 */
[----:B------:R-:W-:-:S02]  /*21c10*/  @!P0 IMAD.IADD R15, R15, 0x1, -R26 ;  /* 0x000000010f0f8824 */ /* 0x000fc400078e0a1a */
[----:B------:R-:W-:Y:S01]  /*21c20*/  IMAD R3, R26, R3, R9 ;  /* 0x000000031a037224 */ /* 0x000fe200078e0209 */
[----:B------:R-:W-:Y:S01]  /*21c30*/  IABS R9, R23 ;  /* 0x0000001700097213 */ /* 0x000fe20000000000 */
[----:B------:R-:W-:Y:S01]  /*21c40*/  IMAD.MOV.U32 R17, RZ, RZ, R23 ;  /* 0x000000ffff117224 */ /* 0x000fe200078e0017 */
[----:B------:R-:W-:Y:S01]  /*21c50*/  ISETP.GE.AND P0, PT, R6, RZ, PT ;  /* 0x000000ff0600720c */ /* 0x000fe20003f06270 */
[----:B------:R-:W-:Y:S02]  /*21c60*/  @!P1 IMAD.IADD R7, R7, 0x1, -R26 ;  /* 0x0000000107079824 */ /* 0x000fe400078e0a1a */
[----:B------:R-:W-:Y:S02]  /*21c70*/  IMAD.MOV.U32 R5, RZ, RZ, R16 ;  /* 0x000000ffff057224 */ /* 0x000fe400078e0010 */
[----:B------:R-:W-:Y:S02]  /*21c80*/  IMAD.MOV.U32 R23, RZ, RZ, R15 ;  /* 0x000000ffff177224 */ /* 0x000fe400078e000f */
[----:B------:R-:W-:-:S02]  /*21c90*/  IMAD.MOV.U32 R15, RZ, RZ, R17 ;  /* 0x000000ffff0f7224 */ /* 0x000fc400078e0011 */
[----:B------:R-:W-:Y:S02]  /*21ca0*/  IMAD.MOV.U32 R17, RZ, RZ, R5 ;  /* 0x000000ffff117224 */ /* 0x000fe400078e0005 */
[----:B------:R-:W-:Y:S02]  /*21cb0*/  @!P6 IMAD.MOV R23, RZ, RZ, -R23 ;  /* 0x000000ffff17e224 */ /* 0x000fe400078e0a17 */
[----:B------:R-:W-:Y:S02]  /*21cc0*/  IMAD.MOV.U32 R5, RZ, RZ, R7 ;  /* 0x000000ffff057224 */ /* 0x000fe400078e0007 */
[----:B------:R-:W4:Y:S04]  /*21cd0*/  LDL.LU R7, [R1+0xaa0] ;  /* 0x000aa00001077983 */ /* 0x000f280000300800 */
[----:B------:R5:W-:Y:S01]  /*21ce0*/  STL [R1+0xbc], R23 ;  /* 0x0000bc1701007387 */ /* 0x000be20000100800 */
[----:B------:R-:W-:-:S02]  /*21cf0*/  @!P5 IMAD.MOV R5, RZ, RZ, -R5 ;  /* 0x000000ffff05d224 */ /* 0x000fc400078e0a05 */
[----:B------:R-:W-:-:S04]  /*21d00*/  IMAD.HI.U32 R10, R2, R12, RZ ;  /* 0x0000000c020a7227 */ /* 0x000fc800078e00ff */
[----:B------:R-:W-:-:S04]  /*21d10*/  IMAD.MOV R10, RZ, RZ, -R10 ;  /* 0x000000ffff0a7224 */ /* 0x000fc800078e0a0a */
[----:B------:R-:W-:-:S05]  /*21d20*/  IMAD R10, R26, R10, R12 ;  /* 0x0000000a1a0a7224 */ /* 0x000fca00078e020c */
[----:B------:R-:W-:Y:S01]  /*21d30*/  ISETP.GT.U32.AND P1, PT, R26, R10, PT ;  /* 0x0000000a1a00720c */ /* 0x000fe20003f24070 */
[----:B-----5:R-:W-:Y:S02]  /*21d40*/  IMAD.MOV.U32 R23, RZ, RZ, R8 ;  /* 0x000000ffff177224 */ /* 0x020fe400078e0008 */
[----:B------:R-:W5:Y:S02]  /*21d50*/  LDL.LU R8, [R1+0xaa4] ;  /* 0x000aa40001087983 */ /* 0x000f640000300800 */
[----:B------:R-:W-:Y:S02]  /*21d60*/  @!P0 IMAD.MOV R23, RZ, RZ, -R23 ;  /* 0x000000ffff178224 */ /* 0x000fe400078e0a17 */
[----:B------:R0:W-:Y:S04]  /*21d70*/  STL [R1+0xb8], R5 ;  /* 0x0000b80501007387 */ /* 0x0001e80000100800 */
[----:B0-----:R-:W5:Y:S04]  /*21d80*/  LDL.LU R5, [R1+0x51b8] ;  /* 0x0051b80001057983 */ /* 0x001f680000300800 */
[----:B------:R0:W-:Y:S04]  /*21d90*/  STL [R1+0xb4], R23 ;  /* 0x0000b41701007387 */ /* 0x0001e80000100800 */
[----:B0-----:R-:W5:Y:S01]  /*21da0*/  LDL.LU R23, [R1+0x51b4] ;  /* 0x0051b40001177983 */ /* 0x001f620000300800 */
[----:B------:R-:W-:Y:S01]  /*21db0*/  @!P1 IMAD.IADD R10, R10, 0x1, -R26 ;  /* 0x000000010a0a9824 */ /* 0x000fe200078e0a1a */
[----:B------:R-:W-:-:S02]  /*21dc0*/  ISETP.GT.U32.AND P1, PT, R26, R3, PT ;  /* 0x000000031a00720c */ /* 0x000fc40003f24070 */
[----:B--2---:R-:W-:Y:S02]  /*21dd0*/  IABS R12, R13 ;  /* 0x0000000d000c7213 */ /* 0x004fe40000000000 */
[----:B------:R-:W-:-:S03]  /*21de0*/  IABS R16, R0 ;  /* 0x0000000000107213 */ /* 0x000fc60000000000 */
[----:B------:R-:W-:Y:S01]  /*21df0*/  IMAD.HI.U32 R6, R2, R12, RZ ;  /* 0x0000000c02067227 */ /* 0x000fe200078e00ff */
[----:B---3--:R-:W-:Y:S02]  /*21e00*/  ISETP.GE.AND P3, PT, R14, RZ, PT ;  /* 0x000000ff0e00720c */ /* 0x008fe40003f66270 */
[----:B----4-:R-:W-:Y:S01]  /*21e10*/  IABS R14, R18 ;  /* 0x00000012000e7213 */ /* 0x010fe20000000000 */
[----:B------:R-:W-:Y:S02]  /*21e20*/  IMAD.MOV R6, RZ, RZ, -R6 ;  /* 0x000000ffff067224 */ /* 0x000fe400078e0a06 */
[----:B------:R-:W-:Y:S01]  /*21e30*/  @!P1 IMAD.IADD R3, R3, 0x1, -R26 ;  /* 0x0000000103039824 */ /* 0x000fe200078e0a1a */
[----:B------:R-:W-:Y:S01]  /*21e40*/  ISETP.GT.U32.AND P1, PT, R26, R11, PT ;  /* 0x0000000b1a00720c */ /* 0x000fe20003f24070 */
[----:B------:R-:W-:Y:S01]  /*21e50*/  IMAD.HI.U32 R18, R2, R16, RZ ;  /* 0x0000001002127227 */ /* 0x000fe200078e00ff */
[----:B------:R-:W-:-:S03]  /*21e60*/  ISETP.GT.U32.AND P6, PT, R26, R10, PT ;  /* 0x0000000a1a00720c */ /* 0x000fc60003fc4070 */
[----:B------:R-:W-:Y:S02]  /*21e70*/  IMAD R12, R26, R6, R12 ;  /* 0x000000061a0c7224 */ /* 0x000fe400078e020c */
[----:B------:R-:W-:Y:S02]  /*21e80*/  IMAD.MOV R18, RZ, RZ, -R18 ;  /* 0x000000ffff127224 */ /* 0x000fe400078e0a12 */
[----:B------:R-:W-:Y:S01]  /*21e90*/  IMAD.HI.U32 R6, R2, R9, RZ ;  /* 0x0000000902067227 */ /* 0x000fe200078e00ff */
[----:B------:R-:W-:-:S03]  /*21ea0*/  ISETP.GT.U32.AND P5, PT, R26, R12, PT ;  /* 0x0000000c1a00720c */ /* 0x000fc60003fa4070 */
[C---:B------:R-:W-:Y:S02]  /*21eb0*/  IMAD R18, R26.reuse, R18, R16 ;  /* 0x000000121a127224 */ /* 0x040fe400078e0210 */
[----:B------:R-:W-:Y:S02]  /*21ec0*/  IMAD.MOV R6, RZ, RZ, -R6 ;  /* 0x000000ffff067224 */ /* 0x000fe400078e0a06 */
[--C-:B------:R-:W-:Y:S01]  /*21ed0*/  @!P1 IMAD.IADD R11, R11, 0x1, -R26.reuse ;  /* 0x000000010b0b9824 */ /* 0x100fe200078e0a1a */
[C---:B------:R-:W-:Y:S01]  /*21ee0*/  ISETP.GT.U32.AND P1, PT, R26.reuse, R18, PT ;  /* 0x000000121a00720c */ /* 0x040fe20003f24070 */
[----:B------:R-:W-:Y:S02]  /*21ef0*/  IMAD R6, R26, R6, R9 ;  /* 0x000000061a067224 */ /* 0x000fe400078e0209 */
[----:B------:R-:W-:-:S03]  /*21f00*/  @!P6 IMAD.IADD R10, R10, 0x1, -R26 ;  /* 0x000000010a0ae824 */ /* 0x000fc600078e0a1a */
[----:B------:R-:W-:Y:S01]  /*21f10*/  ISETP.GT.U32.AND P6, PT, R26, R6, PT ;  /* 0x000000061a00720c */ /* 0x000fe20003fc4070 */
[----:B------:R-:W-:Y:S01]  /*21f20*/  @!P5 IMAD.IADD R12, R12, 0x1, -R26 ;  /* 0x000000010c0cd824 */ /* 0x000fe200078e0a1a */
[----:B------:R-:W-:Y:S01]  /*21f30*/  ISETP.GT.U32.AND P4, PT, R26, R3, PT ;  /* 0x000000031a00720c */ /* 0x000fe20003f84070 */
[----:B------:R-:W-:Y:S01]  /*21f40*/  IMAD.HI.U32 R13, R2, R14, RZ ;  /* 0x0000000e020d7227 */ /* 0x000fe200078e00ff */
[----:B------:R-:W-:-:S03]  /*21f50*/  ISETP.GE.AND P0, PT, R7, RZ, PT ;  /* 0x000000ff0700720c */ /* 0x000fc60003f06270 */
[--C-:B------:R-:W-:Y:S01]  /*21f60*/  @!P1 IMAD.IADD R18, R18, 0x1, -R26.reuse ;  /* 0x0000000112129824 */ /* 0x100fe200078e0a1a */
[----:B------:R-:W-:Y:S01]  /*21f70*/  ISETP.GT.U32.AND P1, PT, R26, R12, PT ;  /* 0x0000000c1a00720c */ /* 0x000fe20003f24070 */
[----:B------:R-:W-:Y:S01]  /*21f80*/  IMAD.MOV R13, RZ, RZ, -R13 ;  /* 0x000000ffff0d7224 */ /* 0x000fe200078e0a0d */
[----:B------:R-:W-:Y:S01]  /*21f90*/  ISETP.GE.AND P5, PT, R0, RZ, PT ;  /* 0x000000ff0000720c */ /* 0x000fe20003fa6270 */
[----:B------:R-:W-:Y:S02]  /*21fa0*/  IMAD.MOV.U32 R0, RZ, RZ, R11 ;  /* 0x000000ffff007224 */ /* 0x000fe400078e000b */
[----:B------:R-:W-:Y:S02]  /*21fb0*/  @!P6 IMAD.IADD R6, R6, 0x1, -R26 ;  /* 0x000000010606e824 */ /* 0x000fe400078e0a1a */
[----:B------:R-:W-:Y:S02]  /*21fc0*/  IMAD R14, R26, R13, R14 ;  /* 0x0000000d1a0e7224 */ /* 0x000fe400078e020e */
[----:B------:R-:W-:-:S02]  /*21fd0*/  IMAD.MOV.U32 R9, RZ, RZ, R10 ;  /* 0x000000ffff097224 */ /* 0x000fc400078e000a */
[----:B------:R-:W-:Y:S01]  /*21fe0*/  @!P4 IMAD.IADD R3, R3, 0x1, -R26 ;  /* 0x000000010303c824 */ /* 0x000fe200078e0a1a */
[C---:B------:R-:W-:Y:S01]  /*21ff0*/  ISETP.GT.U32.AND P6, PT, R26.reuse, R6, PT ;  /* 0x000000061a00720c */ /* 0x040fe20003fc4070 */
[----:B------:R-:W-:Y:S01]  /*22000*/  @!P3 IMAD.MOV R0, RZ, RZ, -R0 ;  /* 0x000000ffff00b224 */ /* 0x000fe200078e0a00 */
[C---:B------:R-:W-:Y:S01]  /*22010*/  ISETP.GT.U32.AND P3, PT, R26.reuse, R18, PT ;  /* 0x000000121a00720c */ /* 0x040fe20003f64070 */
[----:B------:R-:W-:Y:S01]  /*22020*/  @!P2 IMAD.MOV R9, RZ, RZ, -R9 ;  /* 0x000000ffff09a224 */ /* 0x000fe200078e0a09 */
[----:B------:R-:W-:Y:S01]  /*22030*/  ISETP.GT.U32.AND P2, PT, R26, R14, PT ;  /* 0x0000000e1a00720c */ /* 0x000fe20003f44070 */
[----:B------:R-:W-:Y:S02]  /*22040*/  IMAD.MOV.U32 R16, RZ, RZ, R15 ;  /* 0x000000ffff107224 */ /* 0x000fe400078e000f */
[----:B------:R-:W-:Y:S01]  /*22050*/  @!P0 IMAD.MOV R3, RZ, RZ, -R3 ;  /* 0x000000ffff038224 */ /* 0x000fe200078e0a03 */
[----:B------:R-:W2:Y:S01]  /*22060*/  LDL.LU R15, [R1+0xab0] ;  /* 0x000ab000010f7983 */ /* 0x000ea20000300800 */
[----:B------:R-:W-:-:S03]  /*22070*/  @!P1 IMAD.IADD R12, R12, 0x1, -R26 ;  /* 0x000000010c0c9824 */ /* 0x000fc600078e0a1a */
[----:B------:R0:W-:Y:S01]  /*22080*/  STL [R1+0xb0], R0 ;  /* 0x0000b00001007387 */ /* 0x0001e20000100800 */
[----:B------:R-:W-:Y:S01]  /*22090*/  IMAD.MOV.U32 R10, RZ, RZ, R12 ;  /* 0x000000ffff0a7224 */ /* 0x000fe200078e000c */
[----:B------:R-:W-:Y:S01]  /*220a0*/  ISETP.GE.AND P0, PT, R16, RZ, PT ;  /* 0x000000ff1000720c */ /* 0x000fe20003f06270 */
[--C-:B------:R-:W-:Y:S01]  /*220b0*/  @!P6 IMAD.IADD R6, R6, 0x1, -R26.reuse ;  /* 0x000000010606e824 */ /* 0x100fe200078e0a1a */
[----:B0-----:R-:W3:Y:S04]  /*220c0*/  LDL.LU R0, [R1+0xac0] ;  /* 0x000ac00001007983 */ /* 0x001ee80000300800 */
[----:B------:R-:W-:Y:S04]  /*220d0*/  STL [R1+0xa8], R9 ;  /* 0x0000a80901007387 */ /* 0x000fe80000100800 */
[----:B------:R0:W-:Y:S01]  /*220e0*/  STL [R1+0xa4], R3 ;  /* 0x0000a40301007387 */ /* 0x0001e20000100800 */
[----:B------:R-:W-:Y:S01]  /*220f0*/  IABS R4, R19 ;  /* 0x0000001300047213 */ /* 0x000fe20000000000 */
[--C-:B------:R-:W-:Y:S01]  /*22100*/  @!P3 IMAD.IADD R18, R18, 0x1, -R26.reuse ;  /* 0x000000011212b824 */ /* 0x100fe200078e0a1a */
[----:B------:R-:W-:Y:S01]  /*22110*/  ISETP.GE.AND P6, PT, R19, RZ, PT ;  /* 0x000000ff1300720c */ /* 0x000fe20003fc6270 */
[----:B------:R-:W-:Y:S01]  /*22120*/  @!P2 IMAD.IADD R14, R14, 0x1, -R26 ;  /* 0x000000010e0ea824 */ /* 0x000fe200078e0a1a */
[----:B------:R-:W4:Y:S01]  /*22130*/  LDL.LU R19, [R1+0xad0] ;  /* 0x000ad00001137983 */ /* 0x000f220000300800 */
[----:B------:R-:W-:-:S04]  /*22140*/  IMAD.HI.U32 R7, R2, R4, RZ ;  /* 0x0000000402077227 */ /* 0x000fc800078e00ff */
[----:B------:R-:W-:-:S04]  /*22150*/  IMAD.MOV R7, RZ, RZ, -R7 ;  /* 0x000000ffff077224 */ /* 0x000fc800078e0a07 */
[----:B------:R-:W-:Y:S01]  /*22160*/  IMAD R4, R26, R7, R4 ;  /* 0x000000071a047224 */ /* 0x000fe200078e0204 */
[----:B-----5:R-:W-:-:S13]  /*22170*/  ISETP.GE.AND P4, PT, R8, RZ, PT ;  /* 0x000000ff0800720c */ /* 0x020fda0003f86270 */
[----:B------:R-:W-:Y:S01]  /*22180*/  @!P4 IMAD.MOV R10, RZ, RZ, -R10 ;  /* 0x000000ffff0ac224 */ /* 0x000fe200078e0a0a */
[----:B------:R-:W-:-:S05]  /*22190*/  IABS R8, R23 ;  /* 0x0000001700087213 */ /* 0x000fca0000000000 */
[----:B0-----:R-:W-:Y:S01]  /*221a0*/  IMAD.HI.U32 R3, R2, R8, RZ ;  /* 0x0000000802037227 */ /* 0x001fe200078e00ff */
[----:B------:R-:W-:Y:S02]  /*221b0*/  ISETP.GE.AND P2, PT, R23, RZ, PT ;  /* 0x000000ff1700720c */ /* 0x000fe40003f46270 */
[----:B------:R-:W5:Y:S01]  /*221c0*/  LDL.LU R23, [R1+0xad4] ;  /* 0x000ad40001177983 */ /* 0x000f620000300800 */
[----:B------:R-:W-:-:S03]  /*221d0*/  IMAD.MOV R3, RZ, RZ, -R3 ;  /* 0x000000ffff037224 */ /* 0x000fc600078e0a03 */
[----:B------:R0:W-:Y:S01]  /*221e0*/  STL [R1+0x9c], R10 ;  /* 0x00009c0a01007387 */ /* 0x0001e20000100800 */
[----:B------:R-:W-:Y:S02]  /*221f0*/  IMAD R8, R26, R3, R8 ;  /* 0x000000031a087224 */ /* 0x000fe400078e0208 */
[----:B------:R-:W-:Y:S02]  /*22200*/  IMAD.MOV.U32 R3, RZ, RZ, R6 ;  /* 0x000000ffff037224 */ /* 0x000fe400078e0006 */
[----:B0-----:R-:W-:Y:S02]  /*22210*/  IMAD.MOV.U32 R10, RZ, RZ, R18 ;  /* 0x000000ffff0a7224 */ /* 0x001fe400078e0012 */
[----:B------:R-:W-:Y:S01]  /*22220*/  @!P0 IMAD.MOV R3, RZ, RZ, -R3 ;  /* 0x000000ffff038224 */ /* 0x000fe200078e0a03 */
[----:B------:R-:W5:Y:S01]  /*22230*/  LDL.LU R18, [R1+0xac8] ;  /* 0x000ac80001127983 */ /* 0x000f620000300800 */
[----:B------:R-:W-:Y:S01]  /*22240*/  @!P5 IMAD.MOV R10, RZ, RZ, -R10 ;  /* 0x000000ffff0ad224 */ /* 0x000fe200078e0a0a */
[----:B------:R-:W-:-:S02]  /*22250*/  IABS R7, R5 ;  /* 0x0000000500077213 */ /* 0x000fc40000000000 */
[----:B------:R-:W-:Y:S02]  /*22260*/  ISETP.GE.AND P0, PT, R5, RZ, PT ;  /* 0x000000ff0500720c */ /* 0x000fe40003f06270 */
[----:B------:R-:W-:Y:S04]  /*22270*/  STL [R1+0x90], R10 ;  /* 0x0000900a01007387 */ /* 0x000fe80000100800 */
[----:B------:R0:W-:Y:S04]  /*22280*/  STL [R1+0x94], R3 ;  /* 0x0000940301007387 */ /* 0x0001e80000100800 */
[----:B------:R-:W5:Y:S01]  /*22290*/  LDL R5, [R1+0xad8] ;  /* 0x000ad80001057983 */ /* 0x000f620000100800 */
[----:B------:R-:W-:-:S02]  /*222a0*/  ISETP.GT.U32.AND P1, PT, R26, R4, PT ;  /* 0x000000041a00720c */ /* 0x000fc40003f24070 */
[----:B------:R-:W-:-:S11]  /*222b0*/  ISETP.GT.U32.AND P4, PT, R26, R14, PT ;  /* 0x0000000e1a00720c */ /* 0x000fd60003f84070 */
[----:B------:R-:W-:-:S05]  /*222c0*/  @!P1 IMAD.IADD R4, R4, 0x1, -R26 ;  /* 0x0000000104049824 */ /* 0x000fca00078e0a1a */
[----:B------:R-:W-:Y:S01]  /*222d0*/  ISETP.GT.U32.AND P1, PT, R26, R4, PT ;  /* 0x000000041a00720c */ /* 0x000fe20003f24070 */
[----:B------:R-:W-:Y:S01]  /*222e0*/  IMAD.HI.U32 R9, R2, R7, RZ ;  /* 0x0000000702097227 */ /* 0x000fe200078e00ff */
[----:B------:R-:W-:-:S03]  /*222f0*/  IABS R13, R17 ;  /* 0x00000011000d7213 */ /* 0x000fc60000000000 */
[----:B------:R-:W-:Y:S01]  /*22300*/  IMAD.MOV R9, RZ, RZ, -R9 ;  /* 0x000000ffff097224 */ /* 0x000fe200078e0a09 */
[----:B--2---:R-:W-:Y:S01]  /*22310*/  ISETP.GE.AND P3, PT, R15, RZ, PT ;  /* 0x000000ff0f00720c */ /* 0x004fe20003f66270 */
[----:B------:R-:W-:-:S06]  /*22320*/  @!P4 IMAD.IADD R14, R14, 0x1, -R26 ;  /* 0x000000010e0ec824 */ /* 0x000fcc00078e0a1a */
[----:B------:R-:W-:Y:S02]  /*22330*/  @!P1 IMAD.IADD R4, R4, 0x1, -R26 ;  /* 0x0000000104049824 */ /* 0x000fe400078e0a1a */
[----:B------:R-:W-:Y:S01]  /*22340*/  IMAD R16, R26, R9, R7 ;  /* 0x000000091a107224 */ /* 0x000fe200078e0207 */
[----:B------:R-:W-:Y:S01]  /*22350*/  IABS R7, R22 ;  /* 0x0000001600077213 */ /* 0x000fe20000000000 */
[----:B------:R-:W-:Y:S01]  /*22360*/  IMAD.HI.U32 R17, R2, R13, RZ ;  /* 0x0000000d02117227 */ /* 0x000fe200078e00ff */
[----:B---3--:R-:W-:Y:S02]  /*22370*/  IABS R15, R0 ;  /* 0x00000000000f7213 */ /* 0x008fe40000000000 */
[----:B------:R-:W-:Y:S01]  /*22380*/  ISETP.GE.AND P1, PT, R0, RZ, PT ;  /* 0x000000ff0000720c */ /* 0x000fe20003f26270 */
[----:B------:R-:W-:Y:S02]  /*22390*/  IMAD.MOV.U32 R0, RZ, RZ, R14 ;  /* 0x000000ffff007224 */ /* 0x000fe400078e000e */
[----:B0-----:R-:W-:-:S04]  /*223a0*/  IMAD.HI.U32 R3, R2, R15, RZ ;  /* 0x0000000f02037227 */ /* 0x001fc800078e00ff */
[----:B------:R-:W-:Y:S02]  /*223b0*/  @!P3 IMAD.MOV R0, RZ, RZ, -R0 ;  /* 0x000000ffff00b224 */ /* 0x000fe400078e0a00 */
[----:B------:R-:W-:Y:S01]  /*223c0*/  IMAD.HI.U32 R6, R2, R7, RZ ;  /* 0x0000000702067227 */ /* 0x000fe200078e00ff */
[----:B------:R-:W-:-:S03]  /*223d0*/  ISETP.GE.AND P3, PT, R22, RZ, PT ;  /* 0x000000ff1600720c */ /* 0x000fc60003f66270 */
[----:B------:R-:W-:Y:S01]  /*223e0*/  IMAD.MOV R17, RZ, RZ, -R17 ;  /* 0x000000ffff117224 */ /* 0x000fe200078e0a11 */
[----:B------:R0:W-:Y:S01]  /*223f0*/  STL [R1+0x98], R0 ;  /* 0x0000980001007387 */ /* 0x0001e20000100800 */
[----:B------:R-:W-:Y:S02]  /*22400*/  IMAD.MOV R9, RZ, RZ, -R3 ;  /* 0x000000ffff097224 */ /* 0x000fe400078e0a03 */
[----:B------:R-:W-:Y:S02]  /*22410*/  IMAD.MOV R3, RZ, RZ, -R6 ;  /* 0x000000ffff037224 */ /* 0x000fe400078e0a06 */
[----:B------:R-:W-:Y:S02]  /*22420*/  @!P6 IMAD.MOV R4, RZ, RZ, -R4 ;  /* 0x000000ffff04e224 */ /* 0x000fe400078e0a04 */
[C---:B------:R-:W-:Y:S01]  /*22430*/  IMAD R13, R26.reuse, R17, R13 ;  /* 0x000000111a0d7224 */ /* 0x040fe200078e020d */
[----:B0-----:R-:W2:Y:S01]  /*22440*/  LDL.LU R0, [R1+0xae0] ;  /* 0x000ae00001007983 */ /* 0x001ea20000300800 */
[----:B------:R-:W-:-:S03]  /*22450*/  IMAD R7, R26, R3, R7 ;  /* 0x000000031a077224 */ /* 0x000fc600078e0207 */
[----:B------:R-:W3:Y:S01]  /*22460*/  LDL.LU R22, [R1+0xae4] ;  /* 0x000ae40001167983 */ /* 0x000ee20000300800 */
[----:B----4-:R-:W-:-:S03]  /*22470*/  IABS R3, R19 ;  /* 0x0000001300037213 */ /* 0x010fc60000000000 */
[----:B------:R0:W-:Y:S04]  /*22480*/  STL [R1+0x51b0], R19 ;  /* 0x0051b01301007387 */ /* 0x0001e80000100800 */
[----:B------:R-:W4:Y:S01]  /*22490*/  LDL R17, [R1+0xae8] ;  /* 0x000ae80001117983 */ /* 0x000f220000100800 */
[C---:B------:R-:W-:Y:S02]  /*224a0*/  ISETP.GT.U32.AND P5, PT, R26.reuse, R8, PT ;  /* 0x000000081a00720c */ /* 0x040fe40003fa4070 */
[----:B-----5:R-:W-:Y:S02]  /*224b0*/  IABS R10, R5 ;  /* 0x00000005000a7213 */ /* 0x020fe40000000000 */
[----:B------:R-:W5:Y:S04]  /*224c0*/  LDL R5, [R1+0xadc] ;  /* 0x000adc0001057983 */ /* 0x000f680000100800 */
[----:B------:R1:W-:Y:S04]  /*224d0*/  STL [R1+0x84], R4 ;  /* 0x0000840401007387 */ /* 0x0003e80000100800 */
[----:B0-----:R-:W2:Y:S01]  /*224e0*/  LDL.LU R19, [R1+0xacc] ;  /* 0x000acc0001137983 */ /* 0x001ea20000300800 */
[----:B------:R-:W-:Y:S01]  /*224f0*/  ISETP.GT.U32.AND P4, PT, R26, R16, PT ;  /* 0x000000101a00720c */ /* 0x000fe20003f84070 */
[----:B------:R-:W-:-:S05]  /*22500*/  @!P5 IMAD.IADD R8, R8, 0x1, -R26 ;  /* 0x000000010808d824 */ /* 0x000fca00078e0a1a */
[C---:B------:R-:W-:Y:S01]  /*22510*/  ISETP.GT.U32.AND P5, PT, R26.reuse, R8, PT ;  /* 0x000000081a00720c */ /* 0x040fe20003fa4070 */
[----:B------:R-:W-:Y:S01]  /*22520*/  IMAD R15, R26, R9, R15 ;  /* 0x000000091a0f7224 */ /* 0x000fe200078e020f */
[----:B------:R-:W-:-:S05]  /*22530*/  IABS R14, R18 ;  /* 0x00000012000e7213 */ /* 0x000fca0000000000 */
[----:B------:R-:W-:-:S05]  /*22540*/  @!P4 IMAD.IADD R16, R16, 0x1, -R26 ;  /* 0x000000011010c824 */ /* 0x000fca00078e0a1a */
[----:B------:R-:W-:Y:S01]  /*22550*/  ISETP.GT.U32.AND P4, PT, R26, R16, PT ;  /* 0x000000101a00720c */ /* 0x000fe20003f84070 */
[----:B------:R-:W-:Y:S01]  /*22560*/  @!P5 IMAD.IADD R8, R8, 0x1, -R26 ;  /* 0x000000010808d824 */ /* 0x000fe200078e0a1a */
[----:B------:R-:W-:Y:S01]  /*22570*/  ISETP.GT.U32.AND P5, PT, R26, R15, PT ;  /* 0x0000000f1a00720c */ /* 0x000fe20003fa4070 */
[----:B------:R-:W-:-:S04]  /*22580*/  IMAD.HI.U32 R6, R2, R14, RZ ;  /* 0x0000000e02067227 */ /* 0x000fc800078e00ff */
[----:B------:R-:W-:-:S04]  /*22590*/  IMAD.MOV R6, RZ, RZ, -R6 ;  /* 0x000000ffff067224 */ /* 0x000fc800078e0a06 */
[----:B------:R-:W-:Y:S02]  /*225a0*/  IMAD R14, R26, R6, R14 ;  /* 0x000000061a0e7224 */ /* 0x000fe400078e020e */
[--C-:B------:R-:W-:Y:S01]  /*225b0*/  @!P4 IMAD.IADD R16, R16, 0x1, -R26.reuse ;  /* 0x000000011010c824 */ /* 0x100fe200078e0a1a */
[C---:B------:R-:W-:Y:S01]  /*225c0*/  ISETP.GT.U32.AND P4, PT, R26.reuse, R7, PT ;  /* 0x000000071a00720c */ /* 0x040fe20003f84070 */
[----:B------:R-:W-:Y:S01]  /*225d0*/  @!P5 IMAD.IADD R15, R15, 0x1, -R26 ;  /* 0x000000010f0fd824 */ /* 0x000fe200078e0a1a */
[----:B------:R-:W-:Y:S02]  /*225e0*/  ISETP.GT.U32.AND P5, PT, R26, R14, PT ;  /* 0x0000000e1a00720c */ /* 0x000fe40003fa4070 */
[----:B------:R-:W-:-:S09]  /*225f0*/  IABS R11, R23 ;  /* 0x00000017000b7213 */ /* 0x000fd20000000000 */
[--C-:B------:R-:W-:Y:S02]  /*22600*/  @!P4 IMAD.IADD R7, R7, 0x1, -R26.reuse ;  /* 0x000000010707c824 */ /* 0x100fe400078e0a1a */
[----:B------:R-:W-:Y:S02]  /*22610*/  @!P5 IMAD.IADD R14, R14, 0x1, -R26 ;  /* 0x000000010e0ed824 */ /* 0x000fe400078e0a1a */
[----:B------:R-:W-:Y:S01]  /*22620*/  IMAD.HI.U32 R9, R2, R11, RZ ;  /* 0x0000000b02097227 */ /* 0x000fe200078e00ff */
[----:B------:R-:W-:-:S03]  /*22630*/  ISETP.GT.U32.AND P5, PT, R26, R7, PT ;  /* 0x000000071a00720c */ /* 0x000fc60003fa4070 */
[----:B------:R-:W-:-:S04]  /*22640*/  IMAD.MOV R9, RZ, RZ, -R9 ;  /* 0x000000ffff097224 */ /* 0x000fc800078e0a09 */
[----:B------:R-:W-:-:S06]  /*22650*/  IMAD R11, R26, R9, R11 ;  /* 0x000000091a0b7224 */ /* 0x000fcc00078e020b */
[----:B------:R-:W-:Y:S01]  /*22660*/  @!P5 IMAD.IADD R7, R7, 0x1, -R26 ;  /* 0x000000010707d824 */ /* 0x000fe200078e0a1a */
[----:B------:R-:W-:Y:S01]  /*22670*/  ISETP.GT.U32.AND P5, PT, R26, R11, PT ;  /* 0x0000000b1a00720c */ /* 0x000fe20003fa4070 */
[----:B-1----:R-:W-:-:S04]  /*22680*/  IMAD.MOV.U32 R4, RZ, RZ, R8 ;  /* 0x000000ffff047224 */ /* 0x002fc800078e0008 */
[----:B------:R-:W-:-:S08]  /*22690*/  @!P2 IMAD.MOV R4, RZ, RZ, -R4 ;  /* 0x000000ffff04a224 */ /* 0x000fd000078e0a04 */
[----:B------:R-:W-:Y:S01]  /*226a0*/  @!P5 IMAD.IADD R11, R11, 0x1, -R26 ;  /* 0x000000010b0bd824 */ /* 0x000fe200078e0a1a */
[----:B-----5:R-:W-:Y:S02]  /*226b0*/  IABS R9, R5 ;  /* 0x0000000500097213 */ /* 0x020fe40000000000 */
[----:B------:R-:W5:Y:S04]  /*226c0*/  LDL.LU R5, [R1+0xaec] ;  /* 0x000aec0001057983 */ /* 0x000f680000300800 */
[----:B------:R4:W-:Y:S01]  /*226d0*/  STL [R1+0x88], R4 ;  /* 0x0000880401007387 */ /* 0x0009e20000100800 */
[----:B--2---:R-:W-:-:S03]  /*226e0*/  ISETP.GE.AND P5, PT, R19, RZ, PT ;  /* 0x000000ff1300720c */ /* 0x004fc60003fa6270 */
[----:B------:R-:W2:Y:S01]  /*226f0*/  LDL.LU R19, [R1+0x51b0] ;  /* 0x0051b00001137983 */ /* 0x000ea20000300800 */
[----:B------:R-:W-:Y:S01]  /*22700*/  ISETP.GT.U32.AND P4, PT, R26, R13, PT ;  /* 0x0000000d1a00720c */ /* 0x000fe20003f84070 */
[----:B------:R-:W-:Y:S01]  /*22710*/  IMAD.HI.U32 R12, R2, R3, RZ ;  /* 0x00000003020c7227 */ /* 0x000fe200078e00ff */
[----:B------:R-:W-:-:S03]  /*22720*/  ISETP.GT.U32.AND P6, PT, R26, R15, PT ;  /* 0x0000000f1a00720c */ /* 0x000fc60003fc4070 */
[----:B------:R-:W-:Y:S01]  /*22730*/  IMAD.MOV R12, RZ, RZ, -R12 ;  /* 0x000000ffff0c7224 */ /* 0x000fe200078e0a0c */
[----:B---3--:R-:W-:-:S03]  /*22740*/  IABS R8, R22 ;  /* 0x0000001600087213 */ /* 0x008fc60000000000 */
[----:B------:R-:W-:-:S04]  /*22750*/  IMAD R3, R26, R12, R3 ;  /* 0x0000000c1a037224 */ /* 0x000fc800078e0203 */
[--C-:B------:R-:W-:Y:S02]  /*22760*/  @!P4 IMAD.IADD R13, R13, 0x1, -R26.reuse ;  /* 0x000000010d0dc824 */ /* 0x100fe400078e0a1a */
[----:B------:R-:W-:-:S03]  /*22770*/  @!P6 IMAD.IADD R15, R15, 0x1, -R26 ;  /* 0x000000010f0fe824 */ /* 0x000fc600078e0a1a */
[C---:B------:R-:W-:Y:S02]  /*22780*/  ISETP.GT.U32.AND P2, PT, R26.reuse, R13, PT ;  /* 0x0000000d1a00720c */ /* 0x040fe40003f44070 */
[----:B------:R-:W-:Y:S01]  /*22790*/  ISETP.GT.U32.AND P6, PT, R26, R3, PT ;  /* 0x000000031a00720c */ /* 0x000fe20003fc4070 */
[----:B------:R-:W-:Y:S01]  /*227a0*/  IMAD.HI.U32 R6, R2, R10, RZ ;  /* 0x0000000a02067227 */ /* 0x000fe200078e00ff */
[----:B------:R-:W-:Y:S02]  /*227b0*/  ISETP.GT.U32.AND P4, PT, R26, R14, PT ;  /* 0x0000000e1a00720c */ /* 0x000fe40003f84070 */
[----:B----4-:R-:W-:Y:S01]  /*227c0*/  IABS R4, R17 ;  /* 0x0000001100047213 */ /* 0x010fe20000000000 */
[----:B------:R-:W-:-:S04]  /*227d0*/  IMAD.HI.U32 R17, R2, R8, RZ ;  /* 0x0000000802117227 */ /* 0x000fc800078e00ff */
[----:B------:R-:W-:Y:S02]  /*227e0*/  @!P0 IMAD.MOV R16, RZ, RZ, -R16 ;  /* 0x000000ffff108224 */ /* 0x000fe400078e0a10 */
[----:B------:R-:W-:Y:S02]  /*227f0*/  IMAD.MOV R6, RZ, RZ, -R6 ;  /* 0x000000ffff067224 */ /* 0x000fe400078e0a06 */
[----:B------:R-:W-:Y:S01]  /*22800*/  IMAD.MOV R17, RZ, RZ, -R17 ;  /* 0x000000ffff117224 */ /* 0x000fe200078e0a11 */
[----:B------:R0:W-:Y:S01]  /*22810*/  STL [R1+0x14], R16 ;  /* 0x0000141001007387 */ /* 0x0001e20000100800 */
[----:B------:R-:W-:Y:S01]  /*22820*/  @!P2 IMAD.IADD R13, R13, 0x1, -R26 ;  /* 0x000000010d0da824 */ /* 0x000fe200078e0a1a */
[----:B------:R-:W-:Y:S01]  /*22830*/  ISETP.GE.AND P2, PT, R18, RZ, PT ;  /* 0x000000ff1200720c */ /* 0x000fe20003f46270 */
[C---:B------:R-:W-:Y:S02]  /*22840*/  IMAD R10, R26.reuse, R6, R10 ;  /* 0x000000061a0a7224 */ /* 0x040fe400078e020a */
[----:B------:R-:W-:-:S02]  /*22850*/  IMAD R8, R26, R17, R8 ;  /* 0x000000111a087224 */ /* 0x000fc400078e0208 */
[--C-:B------:R-:W-:Y:S01]  /*22860*/  @!P6 IMAD.IADD R3, R3, 0x1, -R26.reuse ;  /* 0x000000010303e824 */ /* 0x100fe200078e0a1a */
[----:B0-----:R-:W3:Y:S01]  /*22870*/  LDL.LU R16, [R1+0xad8] ;  /* 0x000ad80001107983 */ /* 0x001ee20000300800 */
[----:B------:R-:W-:-:S03]  /*22880*/  @!P4 IMAD.IADD R14, R14, 0x1, -R26 ;  /* 0x000000010e0ec824 */ /* 0x000fc600078e0a1a */
[----:B------:R-:W4:Y:S01]  /*22890*/  LDL.LU R17, [R1+0xadc] ;  /* 0x000adc0001117983 */ /* 0x000f220000300800 */
[C---:B------:R-:W-:Y:S02]  /*228a0*/  ISETP.GT.U32.AND P4, PT, R26.reuse, R10, PT ;  /* 0x0000000a1a00720c */ /* 0x040fe40003f84070 */
[----:B------:R-:W-:Y:S02]  /*228b0*/  IABS R6, R0 ;  /* 0x0000000000067213 */ /* 0x000fe40000000000 */
[----:B------:R-:W-:Y:S01]  /*228c0*/  ISETP.GT.U32.AND P0, PT, R26, R3, PT ;  /* 0x000000031a00720c */ /* 0x000fe20003f04070 */
[----:B------:R-:W-:Y:S02]  /*228d0*/  @!P1 IMAD.MOV R15, RZ, RZ, -R15 ;  /* 0x000000ffff0f9224 */ /* 0x000fe400078e0a0f */
[----:B------:R-:W-:-:S04]  /*228e0*/  IMAD.HI.U32 R18, R2, R6, RZ ;  /* 0x0000000602127227 */ /* 0x000fc800078e00ff */
[----:B------:R-:W-:Y:S02]  /*228f0*/  @!P3 IMAD.MOV R7, RZ, RZ, -R7 ;  /* 0x000000ffff07b224 */ /* 0x000fe400078e0a07 */
[----:B------:R-:W-:Y:S02]  /*22900*/  @!P2 IMAD.MOV R14, RZ, RZ, -R14 ;  /* 0x000000ffff0ea224 */ /* 0x000fe400078e0a0e */
[----:B------:R-:W-:Y:S01]  /*22910*/  @!P5 IMAD.MOV R13, RZ, RZ, -R13 ;  /* 0x000000ffff0dd224 */ /* 0x000fe200078e0a0d */
[----:B------:R-:W-:Y:S01]  /*22920*/  STL [R1+0x10], R15 ;  /* 0x0000100f01007387 */ /* 0x000fe20000100800 */
[----:B------:R-:W-:Y:S02]  /*22930*/  IMAD.MOV R18, RZ, RZ, -R18 ;  /* 0x000000ffff127224 */ /* 0x000fe400078e0a12 */
[----:B------:R-:W-:Y:S01]  /*22940*/  @!P4 IMAD.IADD R10, R10, 0x1, -R26 ;  /* 0x000000010a0ac824 */ /* 0x000fe200078e0a1a */
[----:B------:R0:W-:Y:S01]  /*22950*/  STL [R1+0x5180], R7 ;  /* 0x0051800701007387 */ /* 0x0001e20000100800 */
[----:B------:R-:W-:-:S03]  /*22960*/  IMAD R6, R26, R18, R6 ;  /* 0x000000121a067224 */ /* 0x000fc600078e0206 */
[----:B------:R-:W-:Y:S01]  /*22970*/  STL [R1+0x54], R14 ;  /* 0x0000540e01007387 */ /* 0x000fe20000100800 */
[----:B------:R-:W-:Y:S01]  /*22980*/  @!P0 IMAD.IADD R3, R3, 0x1, -R26 ;  /* 0x0000000103038824 */ /* 0x000fe200078e0a1a */
[----:B------:R-:W-:Y:S02]  /*22990*/  ISETP.GE.AND P0, PT, R23, RZ, PT ;  /* 0x000000ff1700720c */ /* 0x000fe40003f06270 */
[----:B------:R1:W-:Y:S01]  /*229a0*/  STL [R1+0x58], R13 ;  /* 0x0000580d01007387 */ /* 0x0003e20000100800 */
[----:B------:R-:W-:-:S13]  /*229b0*/  ISETP.GT.U32.AND P5, PT, R26, R8, PT ;  /* 0x000000081a00720c */ /* 0x000fda0003fa4070 */
[----:B------:R-:W-:Y:S01]  /*229c0*/  @!P5 IMAD.IADD R8, R8, 0x1, -R26 ;  /* 0x000000010808d824 */ /* 0x000fe200078e0a1a */
[----:B------:R-:W-:Y:S02]  /*229d0*/  ISETP.GE.AND P5, PT, R22, RZ, PT ;  /* 0x000000ff1600720c */ /* 0x000fe40003fa6270 */
[----:B--2---:R-:W-:Y:S02]  /*229e0*/  ISETP.GE.AND P4, PT, R19, RZ, PT ;  /* 0x000000ff1300720c */ /* 0x004fe40003f86270 */
[----:B------:R-:W2:Y:S04]  /*229f0*/  LDL.LU R19, [R1+0xaf0] ;  /* 0x000af00001137983 */ /* 0x000ea80000300800 */
[----:B------:R-:W2:Y:S04]  /*22a00*/  LDL.LU R18, [R1+0xae8] ;  /* 0x000ae80001127983 */ /* 0x000ea80000300800 */
[----:B------:R-:W2:Y:S04]  /*22a10*/  LDL.LU R23, [R1+0xaf4] ;  /* 0x000af40001177983 */ /* 0x000ea80000300800 */
[----:B------:R-:W2:Y:S01]  /*22a20*/  LDL.LU R22, [R1+0xb18] ;  /* 0x000b180001167983 */ /* 0x000ea20000300800 */
[----:B------:R-:W-:-:S04]  /*22a30*/  IMAD.HI.U32 R12, R2, R9, RZ ;  /* 0x00000009020c7227 */ /* 0x000fc800078e00ff */
[----:B------:R-:W-:-:S04]  /*22a40*/  IMAD.MOV R12, RZ, RZ, -R12 ;  /* 0x000000ffff0c7224 */ /* 0x000fc800078e0a0c */
[----:B------:R-:W-:-:S05]  /*22a50*/  IMAD R9, R26, R12, R9 ;  /* 0x0000000c1a097224 */ /* 0x000fca00078e0209 */
[----:B------:R-:W-:Y:S01]  /*22a60*/  ISETP.GT.U32.AND P6, PT, R26, R9, PT ;  /* 0x000000091a00720c */ /* 0x000fe20003fc4070 */
[----:B------:R-:W-:Y:S01]  /*22a70*/  IMAD.HI.U32 R12, R2, R4, RZ ;  /* 0x00000004020c7227 */ /* 0x000fe200078e00ff */
[----:B------:R-:W-:-:S03]  /*22a80*/  ISETP.GT.U32.AND P1, PT, R26, R11, PT ;  /* 0x0000000b1a00720c */ /* 0x000fc60003f24070 */
[----:B------:R-:W-:Y:S01]  /*22a90*/  IMAD.MOV R12, RZ, RZ, -R12 ;  /* 0x000000ffff0c7224 */ /* 0x000fe200078e0a0c */
[----:B------:R-:W-:-:S03]  /*22aa0*/  ISETP.GT.U32.AND P2, PT, R26, R6, PT ;  /* 0x000000061a00720c */ /* 0x000fc60003f44070 */
[----:B------:R-:W-:-:S04]  /*22ab0*/  IMAD R4, R26, R12, R4 ;  /* 0x0000000c1a047224 */ /* 0x000fc800078e0204 */
[--C-:B------:R-:W-:Y:S01]  /*22ac0*/  @!P6 IMAD.IADD R9, R9, 0x1, -R26.reuse ;  /* 0x000000010909e824 */ /* 0x100fe200078e0a1a */
[C---:B------:R-:W-:Y:S01]  /*22ad0*/  ISETP.GT.U32.AND P6, PT, R26.reuse, R10, PT ;  /* 0x0000000a1a00720c */ /* 0x040fe20003fc4070 */
[--C-:B------:R-:W-:Y:S01]  /*22ae0*/  @!P1 IMAD.IADD R11, R11, 0x1, -R26.reuse ;  /* 0x000000010b0b9824 */ /* 0x100fe200078e0a1a */
[C---:B------:R-:W-:Y:S02]  /*22af0*/  ISETP.GT.U32.AND P1, PT, R26.reuse, R4, PT ;  /* 0x000000041a00720c */ /* 0x040fe40003f24070 */
[----:B------:R-:W-:Y:S01]  /*22b00*/  ISETP.GT.U32.AND P3, PT, R26, R9, PT ;  /* 0x000000091a00720c */ /* 0x000fe20003f64070 */
[----:B------:R-:W-:Y:S01]  /*22b10*/  @!P2 IMAD.IADD R6, R6, 0x1, -R26 ;  /* 0x000000010606a824 */ /* 0x000fe200078e0a1a */
[----:B------:R-:W-:Y:S01]  /*22b20*/  ISETP.GE.AND P2, PT, R0, RZ, PT ;  /* 0x000000ff0000720c */ /* 0x000fe20003f46270 */
[----:B0-----:R-:W-:Y:S02]  /*22b30*/  IMAD.MOV.U32 R7, RZ, RZ, R3 ;  /* 0x000000ffff077224 */ /* 0x001fe400078e0003 */
[----:B------:R-:W-:-:S04]  /*22b40*/  IMAD.MOV.U32 R0, RZ, RZ, R11 ;  /* 0x000000ffff007224 */ /* 0x000fc800078e000b */
[--C-:B------:R-:W-:Y:S01]  /*22b50*/  @!P6 IMAD.IADD R10, R10, 0x1, -R26.reuse ;  /* 0x000000010a0ae824 */ /* 0x100fe200078e0a1a */
[----:B---3--:R-:W-:Y:S01]  /*22b60*/  ISETP.GE.AND P6, PT, R16, RZ, PT ;  /* 0x000000ff1000720c */ /* 0x008fe20003fc6270 */
[--C-:B------:R-:W-:Y:S02]  /*22b70*/  @!P1 IMAD.IADD R4, R4, 0x1, -R26.reuse ;  /* 0x0000000104049824 */ /* 0x100fe400078e0a1a */
[----:B------:R-:W-:Y:S01]  /*22b80*/  @!P3 IMAD.IADD R9, R9, 0x1, -R26 ;  /* 0x000000010909b824 */ /* 0x000fe200078e0a1a */
[----:B----4-:R-:W-:Y:S01]  /*22b90*/  ISETP.GE.AND P3, PT, R17, RZ, PT ;  /* 0x000000ff1100720c */ /* 0x010fe20003f66270 */
[----:B------:R-:W-:Y:S01]  /*22ba0*/  @!P4 IMAD.MOV R7, RZ, RZ, -R7 ;  /* 0x000000ffff07c224 */ /* 0x000fe200078e0a07 */
[C---:B------:R-:W-:Y:S01]  /*22bb0*/  ISETP.GT.U32.AND P1, PT, R26.reuse, R6, PT ;  /* 0x000000061a00720c */ /* 0x040fe20003f24070 */
[----:B------:R-:W-:Y:S01]  /*22bc0*/  @!P0 IMAD.MOV R0, RZ, RZ, -R0 ;  /* 0x000000ffff008224 */ /* 0x000fe200078e0a00 */
[----:B-----5:R-:W-:Y:S02]  /*22bd0*/  IABS R12, R5 ;  /* 0x00000005000c7213 */ /* 0x020fe40000000000 */
[----:B------:R0:W-:Y:S01]  /*22be0*/  STL [R1+0x64], R7 ;  /* 0x0000640701007387 */ /* 0x0001e20000100800 */
[----:B------:R-:W-:-:S02]  /*22bf0*/  ISETP.GT.U32.AND P0, PT, R26, R8, PT ;  /* 0x000000081a00720c */ /* 0x000fc40003f04070 */
[----:B-1----:R-:W-:Y:S01]  /*22c00*/  IMAD.HI.U32 R13, R2, R12, RZ ;  /* 0x0000000c020d7227 */ /* 0x002fe200078e00ff */
[----:B------:R1:W-:Y:S01]  /*22c10*/  STL [R1+0x70], R0 ;  /* 0x0000700001007387 */ /* 0x0003e20000100800 */
[----:B------:R-:W-:Y:S02]  /*22c20*/  ISETP.GT.U32.AND P4, PT, R26, R4, PT ;  /* 0x000000041a00720c */ /* 0x000fe40003f84070 */
[----:B0-----:R-:W-:Y:S02]  /*22c30*/  IMAD.MOV.U32 R7, RZ, RZ, R10 ;  /* 0x000000ffff077224 */ /* 0x001fe400078e000a */
[----:B-1----:R-:W-:Y:S02]  /*22c40*/  IMAD.MOV.U32 R0, RZ, RZ, R9 ;  /* 0x000000ffff007224 */ /* 0x002fe400078e0009 */
[----:B------:R-:W-:Y:S02]  /*22c50*/  @!P6 IMAD.MOV R7, RZ, RZ, -R7 ;  /* 0x000000ffff07e224 */ /* 0x000fe400078e0a07 */
[----:B------:R-:W-:-:S02]  /*22c60*/  IMAD.MOV R13, RZ, RZ, -R13 ;  /* 0x000000ffff0d7224 */ /* 0x000fc400078e0a0d */
[----:B------:R-:W-:Y:S02]  /*22c70*/  @!P3 IMAD.MOV R0, RZ, RZ, -R0 ;  /* 0x000000ffff00b224 */ /* 0x000fe400078e0a00 */
[----:B------:R-:W-:Y:S01]  /*22c80*/  @!P1 IMAD.IADD R6, R6, 0x1, -R26 ;  /* 0x0000000106069824 */ /* 0x000fe200078e0a1a */
[----:B------:R-:W-:Y:S01]  /*22c90*/  STL [R1+0x78], R7 ;  /* 0x0000780701007387 */ /* 0x000fe20000100800 */
[----:B------:R-:W-:-:S03]  /*22ca0*/  IMAD R3, R26, R13, R12 ;  /* 0x0000000d1a037224 */ /* 0x000fc600078e020c */
[----:B------:R0:W-:Y:S01]  /*22cb0*/  STL [R1+0x7c], R0 ;  /* 0x00007c0001007387 */ /* 0x0001e20000100800 */
[--C-:B------:R-:W-:Y:S01]  /*22cc0*/  @!P0 IMAD.IADD R8, R8, 0x1, -R26.reuse ;  /* 0x0000000108088824 */ /* 0x100fe200078e0a1a */
[----:B------:R-:W-:Y:S01]  /*22cd0*/  ISETP.GT.U32.AND P3, PT, R26, R3, PT ;  /* 0x000000031a00720c */ /* 0x000fe20003f64070 */
[----:B------:R-:W-:Y:S01]  /*22ce0*/  @!P4 IMAD.IADD R4, R4, 0x1, -R26 ;  /* 0x000000010404c824 */ /* 0x000fe200078e0a1a */
[----:B------:R-:W-:Y:S01]  /*22cf0*/  ISETP.GE.AND P1, PT, R5, RZ, PT ;  /* 0x000000ff0500720c */ /* 0x000fe20003f26270 */
[----:B0-----:R-:W-:Y:S02]  /*22d00*/  IMAD.MOV.U32 R0, RZ, RZ, R6 ;  /* 0x000000ffff007224 */ /* 0x001fe400078e0006 */
[----:B------:R-:W-:Y:S02]  /*22d10*/  IMAD.MOV.U32 R5, RZ, RZ, R8 ;  /* 0x000000ffff057224 */ /* 0x000fe400078e0008 */
[----:B------:R-:W-:Y:S02]  /*22d20*/  @!P2 IMAD.MOV R0, RZ, RZ, -R0 ;  /* 0x000000ffff00a224 */ /* 0x000fe400078e0a00 */
[----:B------:R-:W-:-:S03]  /*22d30*/  @!P5 IMAD.MOV R5, RZ, RZ, -R5 ;  /* 0x000000ffff05d224 */ /* 0x000fc600078e0a05 */
[----:B------:R0:W-:Y:S01]  /*22d40*/  STL [R1+0x134], R0 ;  /* 0x0001340001007387 */ /* 0x0001e20000100800 */
[----:B------:R-:W-:-:S03]  /*22d50*/  @!P3 IMAD.IADD R3, R3, 0x1, -R26 ;  /* 0x000000010303b824 */ /* 0x000fc600078e0a1a */
[----:B------:R-:W-:Y:S01]  /*22d60*/  STL [R1+0x74], R5 ;  /* 0x0000740501007387 */ /* 0x000fe20000100800 */
[----:B0-----:R-:W-:Y:S01]  /*22d70*/  IMAD.MOV.U32 R0, RZ, RZ, R4 ;  /* 0x000000ffff007224 */ /* 0x001fe200078e0004 */
[----:B------:R-:W-:-:S13]  /*22d80*/  ISETP.GT.U32.AND P3, PT, R26, R3, PT ;  /* 0x000000031a00720c */ /* 0x000fda0003f64070 */
[----:B------:R-:W-:Y:S01]  /*22d90*/  @!P3 IMAD.IADD R3, R3, 0x1, -R26 ;  /* 0x000000010303b824 */ /* 0x000fe200078e0a1a */
[----:B--2---:R-:W-:Y:S02]  /*22da0*/  ISETP.GE.AND P6, PT, R18, RZ, PT ;  /* 0x000000ff1200720c */ /* 0x004fe40003fc6270 */
[----:B------:R-:W-:-:S05]  /*22db0*/  IABS R9, R23 ;  /* 0x0000001700097213 */ /* 0x000fca0000000000 */
[----:B------:R-:W-:-:S04]  /*22dc0*/  IMAD.HI.U32 R6, R2, R9, RZ ;  /* 0x0000000902067227 */ /* 0x000fc800078e00ff */
[----:B------:R-:W-:Y:S02]  /*22dd0*/  IMAD.MOV R6, RZ, RZ, -R6 ;  /* 0x000000ffff067224 */ /* 0x000fe400078e0a06 */
[----:B------:R-:W-:Y:S01]  /*22de0*/  @!P6 IMAD.MOV R0, RZ, RZ, -R0 ;  /* 0x000000ffff00e224 */ /* 0x000fe200078e0a00 */
[----:B------:R-:W-:Y:S01]  /*22df0*/  ISETP.GE.AND P6, PT, R28, RZ, PT ;  /* 0x000000ff1c00720c */ /* 0x000fe20003fc6270 */
[----:B------:R-:W-:Y:S01]  /*22e00*/  IMAD R9, R26, R6, R9 ;  /* 0x000000061a097224 */ /* 0x000fe200078e0209 */
[----:B------:R-:W-:Y:S02]  /*22e10*/  IABS R6, R28 ;  /* 0x0000001c00067213 */ /* 0x000fe40000000000 */
[----:B------:R-:W2:Y:S04]  /*22e20*/  LDL.LU R28, [R1+0xb04] ;  /* 0x000b0400011c7983 */ /* 0x000ea80000300800 */
[----:B------:R0:W-:Y:S01]  /*22e30*/  STL [R1+0x130], R0 ;  /* 0x0001300001007387 */ /* 0x0001e20000100800 */
[----:B------:R-:W-:Y:S01]  /*22e40*/  IABS R11, R22 ;  /* 0x00000016000b7213 */ /* 0x000fe20000000000 */
[----:B0-----:R-:W-:-:S04]  /*22e50*/  IMAD.MOV.U32 R0, RZ, RZ, R3 ;  /* 0x000000ffff007224 */ /* 0x001fc800078e0003 */
[----:B------:R-:W-:Y:S01]  /*22e60*/  @!P1 IMAD.MOV R0, RZ, RZ, -R0 ;  /* 0x000000ffff009224 */ /* 0x000fe200078e0a00 */
[----:B------:R-:W-:Y:S01]  /*22e70*/  ISETP.GE.AND P2, PT, R22, RZ, PT ;  /* 0x000000ff1600720c */ /* 0x000fe20003f46270 */
[----:B------:R-:W-:-:S03]  /*22e80*/  IMAD.MOV.U32 R22, RZ, RZ, R29 ;  /* 0x000000ffff167224 */ /* 0x000fc600078e001d */
[----:B------:R0:W-:Y:S04]  /*22e90*/  STL [R1+0x128], R0 ;  /* 0x0001280001007387 */ /* 0x0001e80000100800 */
[----:B------:R-:W3:Y:S01]  /*22ea0*/  LDL.LU R29, [R1+0xb08] ;  /* 0x000b0800011d7983 */ /* 0x000ee20000300800 */
[----:B------:R-:W-:-:S05]  /*22eb0*/  IABS R10, R19 ;  /* 0x00000013000a7213 */ /* 0x000fca0000000000 */
[----:B------:R-:W-:-:S04]  /*22ec0*/  IMAD.HI.U32 R12, R2, R10, RZ ;  /* 0x0000000a020c7227 */ /* 0x000fc800078e00ff */
[----:B------:R-:W-:-:S04]  /*22ed0*/  IMAD.MOV R12, RZ, RZ, -R12 ;  /* 0x000000ffff0c7224 */ /* 0x000fc800078e0a0c */
[C---:B------:R-:W-:Y:S01]  /*22ee0*/  IMAD R10, R26.reuse, R12, R10 ;  /* 0x0000000c1a0a7224 */ /* 0x040fe200078e020a */
[----:B------:R-:W-:Y:S01]  /*22ef0*/  ISETP.GT.U32.AND P3, PT, R26, R9, PT ;  /* 0x000000091a00720c */ /* 0x000fe20003f64070 */
[----:B------:R-:W-:-:S03]  /*22f00*/  IMAD.HI.U32 R8, R2, R11, RZ ;  /* 0x0000000b02087227 */ /* 0x000fc600078e00ff */
[----:B------:R-:W-:Y:S01]  /*22f10*/  ISETP.GT.U32.AND P5, PT, R26, R10, PT ;  /* 0x0000000a1a00720c */ /* 0x000fe20003fa4070 */
[----:B------:R-:W-:-:S04]  /*22f20*/  IMAD.MOV R8, RZ, RZ, -R8 ;  /* 0x000000ffff087224 */ /* 0x000fc800078e0a08 */
[----:B------:R-:W-:-:S04]  /*22f30*/  IMAD R11, R26, R8, R11 ;  /* 0x000000081a0b7224 */ /* 0x000fc800078e020b */
[----:B------:R-:W-:Y:S01]  /*22f40*/  @!P3 IMAD.IADD R9, R9, 0x1, -R26 ;  /* 0x000000010909b824 */ /* 0x000fe200078e0a1a */
[----:B------:R-:W-:-:S03]  /*22f50*/  ISETP.GT.U32.AND P1, PT, R26, R11, PT ;  /* 0x0000000b1a00720c */ /* 0x000fc60003f24070 */
[----:B------:R-:W-:Y:S01]  /*22f60*/  @!P5 IMAD.IADD R10, R10, 0x1, -R26 ;  /* 0x000000010a0ad824 */ /* 0x000fe200078e0a1a */
[----:B------:R-:W-:-:S04]  /*22f70*/  ISETP.GT.U32.AND P3, PT, R26, R9, PT ;  /* 0x000000091a00720c */ /* 0x000fc80003f64070 */
[----:B------:R-:W-:Y:S02]  /*22f80*/  ISETP.GT.U32.AND P5, PT, R26, R10, PT ;  /* 0x0000000a1a00720c */ /* 0x000fe40003fa4070 */
[----:B------:R-:W-:Y:S02]  /*22f90*/  ISETP.GE.AND P0, PT, R19, RZ, PT ;  /* 0x000000ff1300720c */ /* 0x000fe40003f06270 */
[----:B------:R-:W-:Y:S01]  /*22fa0*/  ISETP.GE.AND P4, PT, R23, RZ, PT ;  /* 0x000000ff1700720c */ /* 0x000fe20003f86270 */
[----:B------:R-:W-:-:S04]  /*22fb0*/  @!P1 IMAD.IADD R11, R11, 0x1, -R26 ;  /* 0x000000010b0b9824 */ /* 0x000fc800078e0a1a */
[----:B------:R-:W-:Y:S01]  /*22fc0*/  @!P3 IMAD.IADD R9, R9, 0x1, -R26 ;  /* 0x000000010909b824 */ /* 0x000fe200078e0a1a */
[----:B------:R-:W-:-:S03]  /*22fd0*/  ISETP.GT.U32.AND P1, PT, R26, R11, PT ;  /* 0x0000000b1a00720c */ /* 0x000fc60003f24070 */
[----:B------:R-:W-:Y:S02]  /*22fe0*/  @!P5 IMAD.IADD R10, R10, 0x1, -R26 ;  /* 0x000000010a0ad824 */ /* 0x000fe400078e0a1a */
[----:B0-----:R-:W-:Y:S02]  /*22ff0*/  IMAD.MOV.U32 R0, RZ, RZ, R9 ;  /* 0x000000ffff007224 */ /* 0x001fe400078e0009 */
[----:B------:R-:W-:Y:S02]  /*23000*/  IMAD.MOV.U32 R5, RZ, RZ, R10 ;  /* 0x000000ffff057224 */ /* 0x000fe400078e000a */
[----:B------:R-:W-:Y:S02]  /*23010*/  @!P4 IMAD.MOV R0, RZ, RZ, -R0 ;  /* 0x000000ffff00c224 */ /* 0x000fe400078e0a00 */
[----:B------:R-:W-:Y:S01]  /*23020*/  @!P0 IMAD.MOV R5, RZ, RZ, -R5 ;  /* 0x000000ffff058224 */ /* 0x000fe200078e0a05 */
[----:B------:R-:W-:Y:S01]  /*23030*/  IABS R4, R25 ;  /* 0x0000001900047213 */ /* 0x000fe20000000000 */
[----:B------:R-:W-:Y:S01]  /*23040*/  @!P1 IMAD.IADD R11, R11, 0x1, -R26 ;  /* 0x000000010b0b9824 */ /* 0x000fe200078e0a1a */
[----:B------:R-:W-:-:S02]  /*23050*/  ISETP.GE.AND P1, PT, R25, RZ, PT ;  /* 0x000000ff1900720c */ /* 0x000fc40003f26270 */
[----:B------:R-:W-:Y:S04]  /*23060*/  STL [R1+0x60], R5 ;  /* 0x0000600501007387 */ /* 0x000fe80000100800 */
[----:B------:R0:W-:Y:S04]  /*23070*/  STL [R1+0xe8], R0 ;  /* 0x0000e80001007387 */ /* 0x0001e80000100800 */
[----:B------:R-:W4:Y:S01]  /*23080*/  LDL.LU R25, [R1+0xb20] ;  /* 0x000b200001197983 */ /* 0x000f220000300800 */
[----:B------:R-:W-:-:S04]  /*23090*/  IMAD.HI.U32 R14, R2, R6, RZ ;  /* 0x00000006020e7227 */ /* 0x000fc800078e00ff */
[----:B------:R-:W-:-:S04]  /*230a0*/  IMAD.MOV R14, RZ, RZ, -R14 ;  /* 0x000000ffff0e7224 */ /* 0x000fc800078e0a0e */
[----:B------:R-:W-:-:S05]  /*230b0*/  IMAD R6, R26, R14, R6 ;  /* 0x0000000e1a067224 */ /* 0x000fca00078e0206 */
[----:B------:R-:W-:Y:S02]  /*230c0*/  ISETP.GT.U32.AND P5, PT, R26, R6, PT ;  /* 0x000000061a00720c */ /* 0x000fe40003fa4070 */
[----:B------:R-:W-:Y:S01]  /*230d0*/  IABS R12, R20 ;  /* 0x00000014000c7213 */ /* 0x000fe20000000000 */
[----:B0-----:R-:W-:-:S10]  /*230e0*/  IMAD.MOV.U32 R0, RZ, RZ, R11 ;  /* 0x000000ffff007224 */ /* 0x001fd400078e000b */
[----:B------:R-:W-:Y:S02]  /*230f0*/  @!P5 IMAD.IADD R6, R6, 0x1, -R26 ;  /* 0x000000010606d824 */ /* 0x000fe400078e0a1a */
[----:B------:R-:W-:-:S03]  /*23100*/  IMAD.HI.U32 R13, R2, R12, RZ ;  /* 0x0000000c020d7227 */ /* 0x000fc600078e00ff */
[C---:B------:R-:W-:Y:S01]  /*23110*/  ISETP.GT.U32.AND P4, PT, R26.reuse, R6, PT ;  /* 0x000000061a00720c */ /* 0x040fe20003f84070 */
[----:B------:R-:W-:Y:S02]  /*23120*/  IMAD.MOV R13, RZ, RZ, -R13 ;  /* 0x000000ffff0d7224 */ /* 0x000fe400078e0a0d */
[----:B------:R-:W-:Y:S02]  /*23130*/  @!P2 IMAD.MOV R0, RZ, RZ, -R0 ;  /* 0x000000ffff00a224 */ /* 0x000fe400078e0a00 */
[C---:B------:R-:W-:Y:S01]  /*23140*/  IMAD R12, R26.reuse, R13, R12 ;  /* 0x0000000d1a0c7224 */ /* 0x040fe200078e020c */
[----:B------:R-:W-:Y:S02]  /*23150*/  IABS R8, R27 ;  /* 0x0000001b00087213 */ /* 0x000fe40000000000 */
[----:B------:R0:W-:Y:S02]  /*23160*/  STL [R1+0xf0], R0 ;  /* 0x0000f00001007387 */ /* 0x0001e40000100800 */
[----:B------:R-:W-:-:S03]  /*23170*/  ISETP.GT.U32.AND P3, PT, R26, R12, PT ;  /* 0x0000000c1a00720c */ /* 0x000fc60003f64070 */
[----:B------:R-:W-:Y:S01]  /*23180*/  @!P4 IMAD.IADD R6, R6, 0x1, -R26 ;  /* 0x000000010606c824 */ /* 0x000fe200078e0a1a */
[----:B------:R-:W-:Y:S02]  /*23190*/  ISETP.GE.AND P4, PT, R27, RZ, PT ;  /* 0x000000ff1b00720c */ /* 0x000fe40003f86270 */
[----:B------:R-:W5:Y:S01]  /*231a0*/  LDL.LU R27, [R1+0xb24] ;  /* 0x000b2400011b7983 */ /* 0x000f620000300800 */
[----:B------:R-:W-:-:S04]  /*231b0*/  IMAD.HI.U32 R3, R2, R4, RZ ;  /* 0x0000000402037227 */ /* 0x000fc800078e00ff */
[----:B------:R-:W-:Y:S02]  /*231c0*/  IMAD.MOV R13, RZ, RZ, -R3 ;  /* 0x000000ffff0d7224 */ /* 0x000fe400078e0a03 */
[----:B------:R-:W-:Y:S02]  /*231d0*/  IMAD.MOV.U32 R3, RZ, RZ, R8 ;  /* 0x000000ffff037224 */ /* 0x000fe400078e0008 */
[----:B------:R-:W-:Y:S02]  /*231e0*/  IMAD R4, R26, R13, R4 ;  /* 0x0000000d1a047224 */ /* 0x000fe400078e0204 */
[----:B------:R-:W-:-:S03]  /*231f0*/  @!P3 IMAD.IADD R12, R12, 0x1, -R26 ;  /* 0x000000010c0cb824 */ /* 0x000fc600078e0a1a */
[C---:B------:R-:W-:Y:S02]  /*23200*/  ISETP.GT.U32.AND P0, PT, R26.reuse, R4, PT ;  /* 0x000000041a00720c */ /* 0x040fe40003f04070 */
[----:B------:R-:W-:Y:S02]  /*23210*/  ISETP.GT.U32.AND P2, PT, R26, R12, PT ;  /* 0x0000000c1a00720c */ /* 0x000fe40003f44070 */
[----:B------:R-:W-:-:S09]  /*23220*/  ISETP.GE.AND P5, PT, R20, RZ, PT ;  /* 0x000000ff1400720c */ /* 0x000fd20003fa6270 */
[--C-:B------:R-:W-:Y:S02]  /*23230*/  @!P0 IMAD.IADD R4, R4, 0x1, -R26.reuse ;  /* 0x0000000104048824 */ /* 0x100fe400078e0a1a */
[----:B------:R-:W-:-:S03]  /*23240*/  @!P2 IMAD.IADD R12, R12, 0x1, -R26 ;  /* 0x000000010c0ca824 */ /* 0x000fc600078e0a1a */
[----:B------:R-:W-:Y:S01]  /*23250*/  ISETP.GT.U32.AND P0, PT, R26, R4, PT ;  /* 0x000000041a00720c */ /* 0x000fe20003f04070 */
[----:B0-----:R-:W-:Y:S02]  /*23260*/  IMAD.MOV.U32 R0, RZ, RZ, R6 ;  /* 0x000000ffff007224 */ /* 0x001fe400078e0006 */
[----:B------:R-:W-:Y:S02]  /*23270*/  IMAD.MOV.U32 R5, RZ, RZ, R12 ;  /* 0x000000ffff057224 */ /* 0x000fe400078e000c */
[----:B------:R-:W-:Y:S02]  /*23280*/  @!P6 IMAD.MOV R0, RZ, RZ, -R0 ;  /* 0x000000ffff00e224 */ /* 0x000fe400078e0a00 */
[----:B------:R-:W-:-:S06]  /*23290*/  @!P5 IMAD.MOV R5, RZ, RZ, -R5 ;  /* 0x000000ffff05d224 */ /* 0x000fcc00078e0a05 */
[----:B------:R-:W-:Y:S01]  /*232a0*/  @!P0 IMAD.IADD R4, R4, 0x1, -R26 ;  /* 0x0000000104048824 */ /* 0x000fe200078e0a1a */
[----:B--2---:R-:W-:-:S05]  /*232b0*/  IABS R8, R28 ;  /* 0x0000001c00087213 */ /* 0x004fca0000000000 */
[----:B------:R-:W-:-:S04]  /*232c0*/  IMAD.HI.U32 R10, R2, R8, RZ ;  /* 0x00000008020a7227 */ /* 0x000fc800078e00ff */
[----:B------:R-:W-:-:S04]  /*232d0*/  IMAD.MOV R10, RZ, RZ, -R10 ;  /* 0x000000ffff0a7224 */ /* 0x000fc800078e0a0a */
[----:B------:R-:W-:-:S05]  /*232e0*/  IMAD R8, R26, R10, R8 ;  /* 0x0000000a1a087224 */ /* 0x000fca00078e0208 */
[----:B------:R-:W-:Y:S02]  /*232f0*/  ISETP.GT.U32.AND P2, PT, R26, R8, PT ;  /* 0x000000081a00720c */ /* 0x000fe40003f44070 */
[----:B------:R-:W-:Y:S02]  /*23300*/  ISETP.GE.AND P0, PT, R28, RZ, PT ;  /* 0x000000ff1c00720c */ /* 0x000fe40003f06270 */
[----:B---3--:R-:W-:-:S09]  /*23310*/  IABS R9, R29 ;  /* 0x0000001d00097213 */ /* 0x008fd20000000000 */
[----:B------:R-:W-:Y:S01]  /*23320*/  @!P2 IMAD.IADD R8, R8, 0x1, -R26 ;  /* 0x000000010808a824 */ /* 0x000fe200078e0a1a */
[----:B------:R-:W-:Y:S02]  /*23330*/  ISETP.GE.AND P2, PT, R29, RZ, PT ;  /* 0x000000ff1d00720c */ /* 0x000fe40003f46270 */
[----:B------:R-:W2:Y:S04]  /*23340*/  LDL.LU R29, [R1+0xb28] ;  /* 0x000b2800011d7983 */ /* 0x000ea80000300800 */
[----:B------:R0:W-:Y:S04]  /*23350*/  STL [R1+0xac], R0 ;  /* 0x0000ac0001007387 */ /* 0x0001e80000100800 */
[----:B------:R1:W-:Y:S04]  /*23360*/  STL [R1+0x4c], R5 ;  /* 0x00004c0501007387 */ /* 0x0003e80000100800 */
[----:B------:R-:W3:Y:S01]  /*23370*/  LDL.LU R28, [R1+0xb2c] ;  /* 0x000b2c00011c7983 */ /* 0x000ee20000300800 */
        /* <DEDUP_REMOVED lines=9> */
[----:B------:R-:W-:-:S07]  /*23410*/  IABS R10, R22 ;  /* 0x00000016000a7213 */ /* 0x000fce0000000000 */
[----:B------:R-:W-:Y:S01]  /*23420*/  @!P3 IMAD.IADD R3, R3, 0x1, -R26 ;  /* 0x000000010303b824 */ /* 0x000fe200078e0a1a */
[----:B------:R-:W-:Y:S01]  /*23430*/  ISETP.GT.U32.AND P3, PT, R26, R9, PT ;  /* 0x000000091a00720c */ /* 0x000fe20003f64070 */
[----:B------:R-:W-:-:S04]  /*23440*/  IMAD.HI.U32 R15, R2, R10, RZ ;  /* 0x0000000a020f7227 */ /* 0x000fc800078e00ff */
[----:B------:R-:W-:Y:S01]  /*23450*/  IMAD.MOV R15, RZ, RZ, -R15 ;  /* 0x000000ffff0f7224 */ /* 0x000fe200078e0a0f */
[----:B------:R-:W-:Y:S02]  /*23460*/  IABS R11, R24 ;  /* 0x00000018000b7213 */ /* 0x000fe40000000000 */
[----:B----4-:R-:W-:Y:S01]  /*23470*/  IABS R13, R25 ;  /* 0x00000019000d7213 */ /* 0x010fe20000000000 */
[----:B------:R-:W-:-:S04]  /*23480*/  IMAD R10, R26, R15, R10 ;  /* 0x0000000f1a0a7224 */ /* 0x000fc800078e020a */
[----:B------:R-:W-:Y:S01]  /*23490*/  @!P3 IMAD.IADD R9, R9, 0x1, -R26 ;  /* 0x000000010909b824 */ /* 0x000fe200078e0a1a */
[----:B------:R-:W-:Y:S01]  /*234a0*/  ISETP.GT.U32.AND P5, PT, R26, R10, PT ;  /* 0x0000000a1a00720c */ /* 0x000fe20003fa4070 */
[----:B------:R-:W-:-:S03]  /*234b0*/  IMAD.HI.U32 R18, R2, R11, RZ ;  /* 0x0000000b02127227 */ /* 0x000fc600078e00ff */
[----:B------:R-:W-:Y:S01]  /*234c0*/  ISETP.GT.U32.AND P3, PT, R26, R9, PT ;  /* 0x000000091a00720c */ /* 0x000fe20003f64070 */
[----:B------:R-:W-:Y:S02]  /*234d0*/  @!P1 IMAD.MOV R4, RZ, RZ, -R4 ;  /* 0x000000ffff049224 */ /* 0x000fe400078e0a04 */
[----:B------:R-:W-:-:S03]  /*234e0*/  IMAD.HI.U32 R16, R2, R13, RZ ;  /* 0x0000000d02107227 */ /* 0x000fc600078e00ff */
[----:B------:R4:W-:Y:S01]  /*234f0*/  STL [R1+0x48], R4 ;  /* 0x0000480401007387 */ /* 0x0009e20000100800 */
[----:B------:R-:W-:Y:S02]  /*23500*/  IMAD.MOV R18, RZ, RZ, -R18 ;  /* 0x000000ffff127224 */ /* 0x000fe400078e0a12 */
[----:B------:R-:W-:Y:S01]  /*23510*/  IMAD.MOV R16, RZ, RZ, -R16 ;  /* 0x000000ffff107224 */ /* 0x000fe200078e0a10 */
[----:B------:R-:W4:Y:S01]  /*23520*/  LDL.LU R20, [R1+0xb30] ;  /* 0x000b300001147983 */ /* 0x000f220000300800 */
[----:B0-----:R-:W-:Y:S02]  /*23530*/  IMAD.MOV.U32 R0, RZ, RZ, R3 ;  /* 0x000000ffff007224 */ /* 0x001fe400078e0003 */
[C---:B------:R-:W-:Y:S02]  /*23540*/  IMAD R11, R26.reuse, R18, R11 ;  /* 0x000000121a0b7224 */ /* 0x040fe400078e020b */
[----:B------:R-:W-:Y:S02]  /*23550*/  @!P4 IMAD.MOV R0, RZ, RZ, -R0 ;  /* 0x000000ffff00c224 */ /* 0x000fe400078e0a00 */
[C---:B------:R-:W-:Y:S01]  /*23560*/  IMAD R6, R26.reuse, R16, R13 ;  /* 0x000000101a067224 */ /* 0x040fe200078e020d */
[C---:B------:R-:W-:Y:S01]  /*23570*/  ISETP.GT.U32.AND P6, PT, R26.reuse, R8, PT ;  /* 0x000000081a00720c */ /* 0x040fe20003fc4070 */
[--C-:B------:R-:W-:Y:S01]  /*23580*/  @!P3 IMAD.IADD R9, R9, 0x1, -R26.reuse ;  /* 0x000000010909b824 */ /* 0x100fe200078e0a1a */
[----:B------:R-:W-:Y:S01]  /*23590*/  ISETP.GT.U32.AND P1, PT, R26, R11, PT ;  /* 0x0000000b1a00720c */ /* 0x000fe20003f24070 */
[----:B------:R-:W-:Y:S01]  /*235a0*/  @!P5 IMAD.IADD R10, R10, 0x1, -R26 ;  /* 0x000000010a0ad824 */ /* 0x000fe200078e0a1a */
[----:B------:R0:W-:Y:S01]  /*235b0*/  STL [R1+0x44], R0 ;  /* 0x0000440001007387 */ /* 0x0001e20000100800 */
[----:B------:R-:W-:-:S02]  /*235c0*/  ISETP.GE.AND P3, PT, R24, RZ, PT ;  /* 0x000000ff1800720c */ /* 0x000fc40003f66270 */
[----:B------:R-:W-:Y:S01]  /*235d0*/  ISETP.GT.U32.AND P5, PT, R26, R6, PT ;  /* 0x000000061a00720c */ /* 0x000fe20003fa4070 */
[----:B------:R-:W4:Y:S05]  /*235e0*/  LDL.LU R24, [R1+0xb34] ;  /* 0x000b340001187983 */ /* 0x000f2a0000300800 */
[--C-:B------:R-:W-:Y:S02]  /*235f0*/  @!P6 IMAD.IADD R8, R8, 0x1, -R26.reuse ;  /* 0x000000010808e824 */ /* 0x100fe400078e0a1a */
[----:B------:R-:W-:Y:S02]  /*23600*/  @!P1 IMAD.IADD R11, R11, 0x1, -R26 ;  /* 0x000000010b0b9824 */ /* 0x000fe400078e0a1a */
[----:B------:R-:W-:-:S03]  /*23610*/  @!P0 IMAD.MOV R8, RZ, RZ, -R8 ;  /* 0x000000ffff088224 */ /* 0x000fc600078e0a08 */
[----:B------:R-:W-:Y:S01]  /*23620*/  @!P5 IMAD.IADD R6, R6, 0x1, -R26 ;  /* 0x000000010606d824 */ /* 0x000fe200078e0a1a */
[C---:B------:R-:W-:Y:S01]  /*23630*/  ISETP.GT.U32.AND P0, PT, R26.reuse, R11, PT ;  /* 0x0000000b1a00720c */ /* 0x040fe20003f04070 */
[----:B------:R-:W-:Y:S01]  /*23640*/  @!P2 IMAD.MOV R9, RZ, RZ, -R9 ;  /* 0x000000ffff09a224 */ /* 0x000fe200078e0a09 */
[----:B------:R-:W-:Y:S02]  /*23650*/  IABS R14, R21 ;  /* 0x00000015000e7213 */ /* 0x000fe40000000000 */
[----:B------:R-:W-:-:S03]  /*23660*/  ISETP.GT.U32.AND P2, PT, R26, R6, PT ;  /* 0x000000061a00720c */ /* 0x000fc60003f44070 */
[----:B------:R-:W-:Y:S01]  /*23670*/  IMAD.HI.U32 R17, R2, R14, RZ ;  /* 0x0000000e02117227 */ /* 0x000fe200078e00ff */
[----:B------:R-:W-:Y:S03]  /*23680*/  STL [R1+0x5148], R8 ;  /* 0x0051480801007387 */ /* 0x000fe60000100800 */
[----:B------:R-:W-:Y:S01]  /*23690*/  IMAD.MOV R17, RZ, RZ, -R17 ;  /* 0x000000ffff117224 */ /* 0x000fe200078e0a11 */
[----:B------:R-:W-:Y:S01]  /*236a0*/  STL [R1+0x514c], R9 ;  /* 0x00514c0901007387 */ /* 0x000fe20000100800 */
[----:B------:R-:W-:Y:S01]  /*236b0*/  @!P0 IMAD.IADD R11, R11, 0x1, -R26 ;  /* 0x000000010b0b8824 */ /* 0x000fe200078e0a1a */
[----:B------:R-:W-:Y:S01]  /*236c0*/  ISETP.GE.AND P0, PT, R25, RZ, PT ;  /* 0x000000ff1900720c */ /* 0x000fe20003f06270 */
[----:B------:R-:W-:Y:S01]  /*236d0*/  IMAD R14, R26, R17, R14 ;  /* 0x000000111a0e7224 */ /* 0x000fe200078e020e */
[----:B-----5:R-:W-:Y:S01]  /*236e0*/  IABS R15, R27 ;  /* 0x0000001b000f7213 */ /* 0x020fe20000000000 */
[----:B------:R-:W-:Y:S01]  /*236f0*/  @!P2 IMAD.IADD R6, R6, 0x1, -R26 ;  /* 0x000000010606a824 */ /* 0x000fe200078e0a1a */
[----:B------:R-:W5:Y:S01]  /*23700*/  LDL.LU R25, [R1+0xb38] ;  /* 0x000b380001197983 */ /* 0x000f620000300800 */
[----:B------:R-:W-:-:S03]  /*23710*/  ISETP.GE.AND P2, PT, R27, RZ, PT ;  /* 0x000000ff1b00720c */ /* 0x000fc60003f46270 */
        /* <DEDUP_REMOVED lines=8> */
[----:B------:R-:W-:Y:S02]  /*237a0*/  ISETP.GE.AND P4, PT, R22, RZ, PT ;  /* 0x000000ff1600720c */ /* 0x000fe40003f86270 */
[----:B------:R-:W-:-:S05]  /*237b0*/  ISETP.GE.AND P1, PT, R21, RZ, PT ;  /* 0x000000ff1500720c */ /* 0x000fca0003f26270 */
[----:B------:R-:W-:Y:S01]  /*237c0*/  @!P6 IMAD.IADD R10, R10, 0x1, -R26 ;  /* 0x000000010a0ae824 */ /* 0x000fe200078e0a1a */
[----:B------:R-:W-:-:S03]  /*237d0*/  ISETP.GT.U32.AND P6, PT, R26, R13, PT ;  /* 0x0000000d1a00720c */ /* 0x000fc60003fc4070 */
[----:B------:R-:W-:Y:S02]  /*237e0*/  @!P5 IMAD.IADD R14, R14, 0x1, -R26 ;  /* 0x000000010e0ed824 */ /* 0x000fe400078e0a1a */
[----:B------:R-:W-:Y:S02]  /*237f0*/  @!P4 IMAD.MOV R10, RZ, RZ, -R10 ;  /* 0x000000ffff0ac224 */ /* 0x000fe400078e0a0a */
[----:B-1----:R-:W-:Y:S02]  /*23800*/  IMAD.MOV.U32 R5, RZ, RZ, R14 ;  /* 0x000000ffff057224 */ /* 0x002fe400078e000e */
[----:B------:R-:W-:-:S04]  /*23810*/  @!P3 IMAD.MOV R11, RZ, RZ, -R11 ;  /* 0x000000ffff0bb224 */ /* 0x000fc800078e0a0b */
[----:B------:R-:W-:Y:S02]  /*23820*/  @!P6 IMAD.IADD R13, R13, 0x1, -R26 ;  /* 0x000000010d0de824 */ /* 0x000fe400078e0a1a */
[----:B------:R-:W-:Y:S01]  /*23830*/  @!P1 IMAD.MOV R5, RZ, RZ, -R5 ;  /* 0x000000ffff059224 */ /* 0x000fe200078e0a05 */
[----:B--2---:R-:W-:Y:S02]  /*23840*/  IABS R3, R29 ;  /* 0x0000001d00037213 */ /* 0x004fe40000000000 */
[----:B------:R-:W-:Y:S02]  /*23850*/  ISETP.GE.AND P6, PT, R29, RZ, PT ;  /* 0x000000ff1d00720c */ /* 0x000fe40003fc6270 */
[----:B------:R-:W2:Y:S04]  /*23860*/  LDL.LU R29, [R1+0xb40] ;  /* 0x000b4000011d7983 */ /* 0x000ea80000300800 */
[----:B------:R-:W-:Y:S01]  /*23870*/  STL [R1+0x5150], R10 ;  /* 0x0051500a01007387 */ /* 0x000fe20000100800 */
[----:B---3--:R-:W-:-:S03]  /*23880*/  IABS R12, R28 ;  /* 0x0000001c000c7213 */ /* 0x008fc60000000000 */
[----:B------:R-:W-:Y:S01]  /*23890*/  STL [R1+0x5154], R11 ;  /* 0x0051540b01007387 */ /* 0x000fe20000100800 */
[----:B------:R-:W-:-:S03]  /*238a0*/  ISETP.GE.AND P1, PT, R28, RZ, PT ;  /* 0x000000ff1c00720c */ /* 0x000fc60003f26270 */
[----:B------:R-:W3:Y:S01]  /*238b0*/  LDL.LU R28, [R1+0xb44] ;  /* 0x000b4400011c7983 */ /* 0x000ee20000300800 */
[----:B------:R-:W-:-:S04]  /*238c0*/  IMAD.HI.U32 R15, R2, R3, RZ ;  /* 0x00000003020f7227 */ /* 0x000fc800078e00ff */
[----:B------:R-:W-:-:S04]  /*238d0*/  IMAD.MOV R15, RZ, RZ, -R15 ;  /* 0x000000ffff0f7224 */ /* 0x000fc800078e0a0f */
[----:B------:R-:W-:-:S05]  /*238e0*/  IMAD R3, R26, R15, R3 ;  /* 0x0000000f1a037224 */ /* 0x000fca00078e0203 */
[----:B------:R-:W-:Y:S01]  /*238f0*/  ISETP.GT.U32.AND P5, PT, R26, R3, PT ;  /* 0x000000031a00720c */ /* 0x000fe20003fa4070 */
[----:B------:R-:W-:Y:S01]  /*23900*/  IMAD.HI.U32 R16, R2, R12, RZ ;  /* 0x0000000c02107227 */ /* 0x000fe200078e00ff */
[----:B------:R-:W-:-:S11]  /*23910*/  ISETP.GT.U32.AND P4, PT, R26, R13, PT ;  /* 0x0000000d1a00720c */ /* 0x000fd60003f84070 */
[----:B------:R-:W-:-:S05]  /*23920*/  @!P5 IMAD.IADD R3, R3, 0x1, -R26 ;  /* 0x000000010303d824 */ /* 0x000fca00078e0a1a */
[----:B------:R-:W-:Y:S01]  /*23930*/  ISETP.GT.U32.AND P3, PT, R26, R3, PT ;  /* 0x000000031a00720c */ /* 0x000fe20003f64070 */
[----:B------:R-:W-:-:S04]  /*23940*/  IMAD.MOV R16, RZ, RZ, -R16 ;  /* 0x000000ffff107224 */ /* 0x000fc800078e0a10 */
[----:B------:R-:W-:-:S05]  /*23950*/  IMAD R12, R26, R16, R12 ;  /* 0x000000101a0c7224 */ /* 0x000fca00078e020c */
[----:B------:R-:W-:Y:S02]  /*23960*/  ISETP.GT.U32.AND P5, PT, R26, R12, PT ;  /* 0x0000000c1a00720c */ /* 0x000fe40003fa4070 */
[----:B----4-:R-:W-:-:S05]  /*23970*/  IABS R4, R20 ;  /* 0x0000001400047213 */ /* 0x010fca0000000000 */
[----:B------:R-:W-:-:S04]  /*23980*/  IMAD.HI.U32 R15, R2, R4, RZ ;  /* 0x00000004020f7227 */ /* 0x000fc800078e00ff */
[----:B------:R-:W-:Y:S01]  /*23990*/  IMAD.MOV R15, RZ, RZ, -R15 ;  /* 0x000000ffff0f7224 */ /* 0x000fe200078e0a0f */
[----:B------:R-:W-:-:S03]  /*239a0*/  IABS R17, R24 ;  /* 0x0000001800117213 */ /* 0x000fc60000000000 */
[----:B------:R-:W-:Y:S02]  /*239b0*/  IMAD R4, R26, R15, R4 ;  /* 0x0000000f1a047224 */ /* 0x000fe400078e0204 */
[----:B------:R-:W-:-:S04]  /*239c0*/  IMAD.HI.U32 R15, R2, R17, RZ ;  /* 0x00000011020f7227 */ /* 0x000fc800078e00ff */
[----:B------:R-:W-:-:S04]  /*239d0*/  IMAD.MOV R15, RZ, RZ, -R15 ;  /* 0x000000ffff0f7224 */ /* 0x000fc800078e0a0f */
[----:B------:R-:W-:Y:S02]  /*239e0*/  IMAD R17, R26, R15, R17 ;  /* 0x0000000f1a117224 */ /* 0x000fe400078e0211 */
[----:B------:R-:W-:-:S03]  /*239f0*/  @!P3 IMAD.IADD R3, R3, 0x1, -R26 ;  /* 0x000000010303b824 */ /* 0x000fc600078e0a1a */
[----:B------:R-:W-:Y:S01]  /*23a00*/  ISETP.GT.U32.AND P3, PT, R26, R17, PT ;  /* 0x000000111a00720c */ /* 0x000fe20003f64070 */
[----:B0-----:R-:W-:Y:S02]  /*23a10*/  IMAD.MOV.U32 R0, RZ, RZ, R6 ;  /* 0x000000ffff007224 */ /* 0x001fe400078e0006 */
[----:B------:R-:W-:Y:S01]  /*23a20*/  @!P4 IMAD.IADD R13, R13, 0x1, -R26 ;  /* 0x000000010d0dc824 */ /* 0x000fe200078e0a1a */
[----:B------:R0:W-:Y:S01]  /*23a30*/  STL [R1+0x40], R5 ;  /* 0x0000400501007387 */ /* 0x0001e20000100800 */
[----:B------:R-:W-:Y:S02]  /*23a40*/  @!P0 IMAD.MOV R0, RZ, RZ, -R0 ;  /* 0x000000ffff008224 */ /* 0x000fe400078e0a00 */
[----:B------:R-:W-:-:S03]  /*23a50*/  @!P5 IMAD.IADD R12, R12, 0x1, -R26 ;  /* 0x000000010c0cd824 */ /* 0x000fc600078e0a1a */
[----:B------:R1:W-:Y:S01]  /*23a60*/  STL [R1+0x50], R0 ;  /* 0x0000500001007387 */ /* 0x0003e20000100800 */
[----:B0-----:R-:W-:Y:S01]  /*23a70*/  IMAD.MOV.U32 R5, RZ, RZ, R13 ;  /* 0x000000ffff057224 */ /* 0x001fe200078e000d */
[----:B-----5:R-:W-:Y:S02]  /*23a80*/  IABS R19, R25 ;  /* 0x0000001900137213 */ /* 0x020fe40000000000 */
[----:B------:R-:W4:Y:S01]  /*23a90*/  LDL.LU R22, [R1+0xb48] ;  /* 0x000b480001167983 */ /* 0x000f220000300800 */
[----:B------:R-:W-:Y:S02]  /*23aa0*/  @!P3 IMAD.IADD R17, R17, 0x1, -R26 ;  /* 0x000000011111b824 */ /* 0x000fe400078e0a1a */
[----:B------:R-:W-:Y:S01]  /*23ab0*/  @!P2 IMAD.MOV R5, RZ, RZ, -R5 ;  /* 0x000000ffff05a224 */ /* 0x000fe200078e0a05 */
[----:B------:R-:W-:Y:S01]  /*23ac0*/  IABS R6, R27 ;  /* 0x0000001b00067213 */ /* 0x000fe20000000000 */
[----:B------:R-:W-:Y:S01]  /*23ad0*/  IMAD.HI.U32 R13, R2, R19, RZ ;  /* 0x00000013020d7227 */ /* 0x000fe200078e00ff */
[----:B------:R-:W-:-:S02]  /*23ae0*/  ISETP.GT.U32.AND P2, PT, R26, R12, PT ;  /* 0x0000000c1a00720c */ /* 0x000fc40003f44070 */
[----:B------:R0:W-:Y:S01]  /*23af0*/  STL [R1+0x68], R5 ;  /* 0x0000680501007387 */ /* 0x0001e20000100800 */
[----:B------:R-:W-:Y:S01]  /*23b00*/  ISETP.GT.U32.AND P3, PT, R26, R17, PT ;  /* 0x000000111a00720c */ /* 0x000fe20003f64070 */
[----:B------:R-:W-:Y:S02]  /*23b10*/  IMAD.HI.U32 R14, R2, R6, RZ ;  /* 0x00000006020e7227 */ /* 0x000fe400078e00ff */
[----:B------:R-:W5:Y:S01]  /*23b20*/  LDL.LU R21, [R1+0xb4c] ;  /* 0x000b4c0001157983 */ /* 0x000f620000300800 */
[C---:B------:R-:W-:Y:S01]  /*23b30*/  ISETP.GT.U32.AND P0, PT, R26.reuse, R4, PT ;  /* 0x000000041a00720c */ /* 0x040fe20003f04070 */
[----:B------:R-:W-:Y:S02]  /*23b40*/  IMAD.MOV R13, RZ, RZ, -R13 ;  /* 0x000000ffff0d7224 */ /* 0x000fe400078e0a0d */
[----:B------:R-:W-:Y:S02]  /*23b50*/  IMAD.MOV R14, RZ, RZ, -R14 ;  /* 0x000000ffff0e7224 */ /* 0x000fe400078e0a0e */
[----:B------:R-:W-:-:S02]  /*23b60*/  IMAD R19, R26, R13, R19 ;  /* 0x0000000d1a137224 */ /* 0x000fc400078e0213 */
[----:B------:R-:W-:Y:S02]  /*23b70*/  IMAD R6, R26, R14, R6 ;  /* 0x0000000e1a067224 */ /* 0x000fe400078e0206 */
[--C-:B------:R-:W-:Y:S01]  /*23b80*/  @!P2 IMAD.IADD R12, R12, 0x1, -R26.reuse ;  /* 0x000000010c0ca824 */ /* 0x100fe200078e0a1a */
[C---:B------:R-:W-:Y:S01]  /*23b90*/  ISETP.GT.U32.AND P2, PT, R26.reuse, R19, PT ;  /* 0x000000131a00720c */ /* 0x040fe20003f44070 */
[--C-:B------:R-:W-:Y:S01]  /*23ba0*/  @!P3 IMAD.IADD R17, R17, 0x1, -R26.reuse ;  /* 0x000000011111b824 */ /* 0x100fe200078e0a1a */
[----:B------:R-:W-:Y:S01]  /*23bb0*/  ISETP.GT.U32.AND P3, PT, R26, R6, PT ;  /* 0x000000061a00720c */ /* 0x000fe20003f64070 */
[----:B------:R-:W-:-:S05]  /*23bc0*/  @!P0 IMAD.IADD R4, R4, 0x1, -R26 ;  /* 0x0000000104048824 */ /* 0x000fca00078e0a1a */
[----:B------:R-:W-:Y:S01]  /*23bd0*/  ISETP.GT.U32.AND P0, PT, R26, R4, PT ;  /* 0x000000041a00720c */ /* 0x000fe20003f04070 */
[----:B-1----:R-:W-:Y:S01]  /*23be0*/  IMAD.MOV.U32 R0, RZ, RZ, R3 ;  /* 0x000000ffff007224 */ /* 0x002fe200078e0003 */
[----:B------:R-:W-:Y:S01]  /*23bf0*/  ISETP.GE.AND P4, PT, R20, RZ, PT ;  /* 0x000000ff1400720c */ /* 0x000fe20003f86270 */
[----:B------:R-:W-:Y:S01]  /*23c00*/  @!P1 IMAD.MOV R12, RZ, RZ, -R12 ;  /* 0x000000ffff0c9224 */ /* 0x000fe200078e0a0c */
[----:B------:R-:W-:Y:S01]  /*23c10*/  ISETP.GE.AND P5, PT, R24, RZ, PT ;  /* 0x000000ff1800720c */ /* 0x000fe20003fa6270 */
[--C-:B------:R-:W-:Y:S01]  /*23c20*/  @!P2 IMAD.IADD R19, R19, 0x1, -R26.reuse ;  /* 0x000000011313a824 */ /* 0x100fe200078e0a1a */
[----:B------:R-:W5:Y:S01]  /*23c30*/  LDL.LU R20, [R1+0xb50] ;  /* 0x000b500001147983 */ /* 0x000f620000300800 */
[----:B------:R-:W-:-:S03]  /*23c40*/  @!P3 IMAD.IADD R6, R6, 0x1, -R26 ;  /* 0x000000010606b824 */ /* 0x000fc600078e0a1a */
[C---:B------:R-:W-:Y:S01]  /*23c50*/  ISETP.GT.U32.AND P3, PT, R26.reuse, R19, PT ;  /* 0x000000131a00720c */ /* 0x040fe20003f64070 */
[----:B------:R-:W-:Y:S01]  /*23c60*/  @!P6 IMAD.MOV R0, RZ, RZ, -R0 ;  /* 0x000000ffff00e224 */ /* 0x000fe200078e0a00 */
[----:B------:R-:W-:Y:S01]  /*23c70*/  ISETP.GT.U32.AND P1, PT, R26, R6, PT ;  /* 0x000000061a00720c */ /* 0x000fe20003f24070 */
[----:B------:R-:W-:Y:S01]  /*23c80*/  @!P0 IMAD.IADD R4, R4, 0x1, -R26 ;  /* 0x0000000104048824 */ /* 0x000fe200078e0a1a */
[----:B------:R-:W-:Y:S02]  /*23c90*/  ISETP.GE.AND P6, PT, R25, RZ, PT ;  /* 0x000000ff1900720c */ /* 0x000fe40003fc6270 */
[----:B------:R1:W-:Y:S01]  /*23ca0*/  STL [R1+0x6c], R0 ;  /* 0x00006c0001007387 */ /* 0x0003e20000100800 */
[----:B0-----:R-:W-:Y:S01]  /*23cb0*/  IMAD.MOV.U32 R5, RZ, RZ, R4 ;  /* 0x000000ffff057224 */ /* 0x001fe200078e0004 */
[----:B------:R-:W-:Y:S02]  /*23cc0*/  ISETP.GE.AND P0, PT, R27, RZ, PT ;  /* 0x000000ff1b00720c */ /* 0x000fe40003f06270 */
[----:B------:R-:W5:Y:S01]  /*23cd0*/  LDL.LU R27, [R1+0xb54] ;  /* 0x000b5400011b7983 */ /* 0x000f620000300800 */
[----:B------:R-:W-:-:S02]  /*23ce0*/  @!P4 IMAD.MOV R5, RZ, RZ, -R5 ;  /* 0x000000ffff05c224 */ /* 0x000fc400078e0a05 */
[----:B-1----:R-:W-:Y:S02]  /*23cf0*/  IMAD.MOV.U32 R0, RZ, RZ, R17 ;  /* 0x000000ffff007224 */ /* 0x002fe400078e0011 */
[----:B------:R-:W-:Y:S02]  /*23d00*/  @!P3 IMAD.IADD R19, R19, 0x1, -R26 ;  /* 0x000000011313b824 */ /* 0x000fe400078e0a1a */
[----:B------:R-:W-:Y:S02]  /*23d10*/  @!P5 IMAD.MOV R0, RZ, RZ, -R0 ;  /* 0x000000ffff00d224 */ /* 0x000fe400078e0a00 */
[----:B------:R-:W-:Y:S01]  /*23d20*/  @!P1 IMAD.IADD R6, R6, 0x1, -R26 ;  /* 0x0000000106069824 */ /* 0x000fe200078e0a1a */
[----:B--2---:R-:W-:Y:S02]  /*23d30*/  IABS R3, R29 ;  /* 0x0000001d00037213 */ /* 0x004fe40000000000 */
[----:B------:R-:W-:Y:S02]  /*23d40*/  ISETP.GE.AND P2, PT, R29, RZ, PT ;  /* 0x000000ff1d00720c */ /* 0x000fe40003f46270 */
[----:B------:R-:W2:Y:S04]  /*23d50*/  LDL.LU R29, [R1+0xb58] ;  /* 0x000b5800011d7983 */ /* 0x000ea80000300800 */
[----:B------:R-:W-:Y:S04]  /*23d60*/  STL [R1+0x5144], R12 ;  /* 0x0051440c01007387 */ /* 0x000fe80000100800 */
[----:B------:R0:W-:Y:S01]  /*23d70*/  STL [R1+0x34], R5 ;  /* 0x0000340501007387 */ /* 0x0001e20000100800 */
[----:B---3--:R-:W-:-:S02]  /*23d80*/  IABS R13, R28 ;  /* 0x0000001c000d7213 */ /* 0x008fc40000000000 */
[----:B------:R-:W-:Y:S01]  /*23d90*/  ISETP.GE.AND P1, PT, R28, RZ, PT ;  /* 0x000000ff1c00720c */ /* 0x000fe20003f26270 */
[----:B------:R1:W-:Y:S04]  /*23da0*/  STL [R1+0x38], R0 ;  /* 0x0000380001007387 */ /* 0x0003e80000100800 */
[----:B------:R-:W3:Y:S01]  /*23db0*/  LDL R28, [R1+0xb64] ;  /* 0x000b6400011c7983 */ /* 0x000ee20000100800 */
[----:B0-----:R-:W-:-:S03]  /*23dc0*/  IMAD.MOV.U32 R5, RZ, RZ, R19 ;  /* 0x000000ffff057224 */ /* 0x001fc600078e0013 */
[----:B------:R-:W2:Y:S01]  /*23dd0*/  LDL R24, [R1+0xb5c] ;  /* 0x000b5c0001187983 */ /* 0x000ea20000100800 */
[----:B-1----:R-:W-:Y:S02]  /*23de0*/  IMAD.MOV.U32 R0, RZ, RZ, R6 ;  /* 0x000000ffff007224 */ /* 0x002fe400078e0006 */
[----:B------:R-:W-:Y:S01]  /*23df0*/  @!P6 IMAD.MOV R5, RZ, RZ, -R5 ;  /* 0x000000ffff05e224 */ /* 0x000fe200078e0a05 */
[----:B------:R-:W2:Y:S01]  /*23e00*/  LDL R25, [R1+0xb60] ;  /* 0x000b600001197983 */ /* 0x000ea20000100800 */
[----:B------:R-:W-:-:S03]  /*23e10*/  @!P0 IMAD.MOV R0, RZ, RZ, -R0 ;  /* 0x000000ffff008224 */ /* 0x000fc600078e0a00 */
[----:B------:R-:W-:Y:S04]  /*23e20*/  STL [R1+0x2c], R5 ;  /* 0x00002c0501007387 */ /* 0x000fe80000100800 */
[----:B------:R0:W-:Y:S04]  /*23e30*/  STL [R1+0x30], R0 ;  /* 0x0000300001007387 */ /* 0x0001e80000100800 */
[----:B0-----:R-:W2:Y:S01]  /*23e40*/  LDL.LU R0, [R1+0xb68] ;  /* 0x000b680001007983 */ /* 0x001ea20000300800 */
[----:B------:R-:W-:-:S03]  /*23e50*/  IMAD.HI.U32 R16, R2, R3, RZ ;  /* 0x0000000302107227 */ /* 0x000fc600078e00ff */
[----:B------:R-:W2:Y:S01]  /*23e60*/  LDL.LU R5, [R1+0xb6c] ;  /* 0x000b6c0001057983 */ /* 0x000ea20000300800 */
[----:B------:R-:W-:-:S03]  /*23e70*/  IMAD.HI.U32 R18, R2, R13, RZ ;  /* 0x0000000d02127227 */ /* 0x000fc600078e00ff */
[----:B------:R-:W2:Y:S01]  /*23e80*/  LDL.LU R8, [R1+0xb70] ;  /* 0x000b700001087983 */ /* 0x000ea20000300800 */
[----:B------:R-:W-:Y:S02]  /*23e90*/  IMAD.MOV R16, RZ, RZ, -R16 ;  /* 0x000000ffff107224 */ /* 0x000fe400078e0a10 */
[----:B------:R-:W-:Y:S02]  /*23ea0*/  IMAD.MOV R18, RZ, RZ, -R18 ;  /* 0x000000ffff127224 */ /* 0x000fe400078e0a12 */
[C---:B------:R-:W-:Y:S02]  /*23eb0*/  IMAD R3, R26.reuse, R16, R3 ;  /* 0x000000101a037224 */ /* 0x040fe400078e0203 */
[----:B------:R-:W-:-:S03]  /*23ec0*/  IMAD R13, R26, R18, R13 ;  /* 0x000000121a0d7224 */ /* 0x000fc600078e020d */
[C---:B------:R-:W-:Y:S02]  /*23ed0*/  ISETP.GT.U32.AND P4, PT, R26.reuse, R3, PT ;  /* 0x000000031a00720c */ /* 0x040fe40003f84070 */
[----:B------:R-:W-:-:S11]  /*23ee0*/  ISETP.GT.U32.AND P5, PT, R26, R13, PT ;  /* 0x0000000d1a00720c */ /* 0x000fd60003fa4070 */
[--C-:B------:R-:W-:Y:S02]  /*23ef0*/  @!P4 IMAD.IADD R3, R3, 0x1, -R26.reuse ;  /* 0x000000010303c824 */ /* 0x100fe400078e0a1a */
[----:B------:R-:W-:-:S03]  /*23f00*/  @!P5 IMAD.IADD R13, R13, 0x1, -R26 ;  /* 0x000000010d0dd824 */ /* 0x000fc600078e0a1a */
[----:B------:R-:W-:Y:S02]  /*23f10*/  ISETP.GT.U32.AND P5, PT, R26, R3, PT ;  /* 0x000000031a00720c */ /* 0x000fe40003fa4070 */
[----:B----4-:R-:W-:-:S05]  /*23f20*/  IABS R14, R22 ;  /* 0x00000016000e7213 */ /* 0x010fca0000000000 */
[----:B------:R-:W-:Y:S01]  /*23f30*/  IMAD.HI.U32 R15, R2, R14, RZ ;  /* 0x0000000e020f7227 */ /* 0x000fe200078e00ff */
[----:B-----5:R-:W-:-:S03]  /*23f40*/  IABS R16, R21 ;  /* 0x0000001500107213 */ /* 0x020fc60000000000 */
[----:B------:R-:W-:Y:S02]  /*23f50*/  IMAD.MOV R18, RZ, RZ, -R15 ;  /* 0x000000ffff127224 */ /* 0x000fe400078e0a0f */
[----:B------:R-:W-:-:S04]  /*23f60*/  IMAD.MOV.U32 R15, RZ, RZ, R16 ;  /* 0x000000ffff0f7224 */ /* 0x000fc800078e0010 */
[----:B------:R-:W-:-:S04]  /*23f70*/  IMAD.HI.U32 R4, R2, R15, RZ ;  /* 0x0000000f02047227 */ /* 0x000fc800078e00ff */
[----:B------:R-:W-:-:S04]  /*23f80*/  IMAD.MOV R4, RZ, RZ, -R4 ;  /* 0x000000ffff047224 */ /* 0x000fc800078e0a04 */
[----:B------:R-:W-:-:S05]  /*23f90*/  IMAD R15, R26, R4, R15 ;  /* 0x000000041a0f7224 */ /* 0x000fca00078e020f */
[----:B------:R-:W-:Y:S01]  /*23fa0*/  ISETP.GT.U32.AND P4, PT, R26, R15, PT ;  /* 0x0000000f1a00720c */ /* 0x000fe20003f84070 */
[----:B------:R-:W-:-:S12]  /*23fb0*/  @!P5 IMAD.IADD R3, R3, 0x1, -R26 ;  /* 0x000000010303d824 */ /* 0x000fd800078e0a1a */
[----:B------:R-:W-:-:S05]  /*23fc0*/  @!P4 IMAD.IADD R15, R15, 0x1, -R26 ;  /* 0x000000010f0fc824 */ /* 0x000fca00078e0a1a */
[----:B------:R-:W-:Y:S02]  /*23fd0*/  ISETP.GT.U32.AND P4, PT, R26, R15, PT ;  /* 0x0000000f1a00720c */ /* 0x000fe40003f84070 */
[----:B------:R-:W-:Y:S01]  /*23fe0*/  ISETP.GE.AND P5, PT, R21, RZ, PT ;  /* 0x000000ff1500720c */ /* 0x000fe20003fa6270 */
[----:B------:R-:W-:-:S04]  /*23ff0*/  IMAD.MOV.U32 R7, RZ, RZ, R3 ;  /* 0x000000ffff077224 */ /* 0x000fc800078e0003 */
[----:B------:R-:W-:-:S06]  /*24000*/  @!P2 IMAD.MOV R7, RZ, RZ, -R7 ;  /* 0x000000ffff07a224 */ /* 0x000fcc00078e0a07 */
[----:B------:R-:W-:Y:S01]  /*24010*/  @!P4 IMAD.IADD R15, R15, 0x1, -R26 ;  /* 0x000000010f0fc824 */ /* 0x000fe200078e0a1a */
[----:B---3--:R-:W-:Y:S02]  /*24020*/  IABS R21, R28 ;  /* 0x0000001c00157213 */ /* 0x008fe40000000000 */
[----:B------:R-:W3:Y:S04]  /*24030*/  LDL R28, [R1+0xb78] ;  /* 0x000b7800011c7983 */ /* 0x000ee80000100800 */
[----:B------:R-:W-:Y:S04]  /*24040*/  STL [R1+0x51a8], R15 ;  /* 0x0051a80f01007387 */ /* 0x000fe80000100800 */
[----:B--2---:R-:W-:Y:S04]  /*24050*/  STL [R1+0x51a4], R0 ;  /* 0x0051a40001007387 */ /* 0x004fe80000100800 */
[----:B------:R-:W2:Y:S04]  /*24060*/  LDL.LU R12, [R1+0xb7c] ;  /* 0x000b7c00010c7983 */ /* 0x000ea80000300800 */
[----:B------:R-:W4:Y:S04]  /*24070*/  LDL.LU R11, [R1+0xb80] ;  /* 0x000b8000010b7983 */ /* 0x000f280000300800 */
[----:B------:R0:W-:Y:S04]  /*24080*/  STL [R1+0x24], R7 ;  /* 0x0000240701007387 */ /* 0x0001e80000100800 */
[----:B0-----:R-:W5:Y:S04]  /*24090*/  LDL.LU R7, [R1+0xb84] ;  /* 0x000b840001077983 */ /* 0x001f680000300800 */
[----:B------:R-:W5:Y:S04]  /*240a0*/  LDL.LU R10, [R1+0xb88] ;  /* 0x000b8800010a7983 */ /* 0x000f680000300800 */
[----:B------:R-:W5:Y:S01]  /*240b0*/  LDL R9, [R1+0xd80] ;  /* 0x000d800001097983 */ /* 0x000f620000100800 */
[----:B------:R-:W-:-:S05]  /*240c0*/  IMAD R14, R26, R18, R14 ;  /* 0x000000121a0e7224 */ /* 0x000fca00078e020e */
[----:B------:R-:W-:Y:S02]  /*240d0*/  ISETP.GT.U32.AND P3, PT, R26, R14, PT ;  /* 0x0000000e1a00720c */ /* 0x000fe40003f64070 */
[----:B------:R-:W-:-:S05]  /*240e0*/  IABS R16, R20 ;  /* 0x0000001400107213 */ /* 0x000fca0000000000 */
[----:B------:R-:W-:-:S06]  /*240f0*/  IMAD.HI.U32 R4, R2, R16, RZ ;  /* 0x0000001002047227 */ /* 0x000fcc00078e00ff */
[----:B------:R-:W-:Y:S01]  /*24100*/  @!P3 IMAD.IADD R14, R14, 0x1, -R26 ;  /* 0x000000010e0eb824 */ /* 0x000fe200078e0a1a */
[----:B------:R-:W-:Y:S01]  /*24110*/  ISETP.GT.U32.AND P3, PT, R26, R13, PT ;  /* 0x0000000d1a00720c */ /* 0x000fe20003f64070 */
[----:B------:R-:W-:Y:S01]  /*24120*/  IMAD.MOV R4, RZ, RZ, -R4 ;  /* 0x000000ffff047224 */ /* 0x000fe200078e0a04 */
[----:B------:R-:W-:-:S03]  /*24130*/  IABS R18, R29 ;  /* 0x0000001d00127213 */ /* 0x000fc60000000000 */
[----:B------:R-:W-:Y:S01]  /*24140*/  IMAD R16, R26, R4, R16 ;  /* 0x000000041a107224 */ /* 0x000fe200078e0210 */
[----:B------:R-:W-:Y:S01]  /*24150*/  IABS R17, R27 ;  /* 0x0000001b00117213 */ /* 0x000fe20000000000 */
[----:B------:R-:W-:-:S06]  /*24160*/  IMAD.HI.U32 R4, R2, R18, RZ ;  /* 0x0000001202047227 */ /* 0x000fcc00078e00ff */
[----:B------:R-:W-:Y:S01]  /*24170*/  @!P3 IMAD.IADD R13, R13, 0x1, -R26 ;  /* 0x000000010d0db824 */ /* 0x000fe200078e0a1a */
[----:B------:R-:W-:Y:S01]  /*24180*/  ISETP.GT.U32.AND P3, PT, R26, R16, PT ;  /* 0x000000101a00720c */ /* 0x000fe20003f64070 */
[----:B------:R-:W-:-:S04]  /*24190*/  IMAD.HI.U32 R6, R2, R17, RZ ;  /* 0x0000001102067227 */ /* 0x000fc800078e00ff */
[----:B------:R-:W-:Y:S02]  /*241a0*/  IMAD.MOV R4, RZ, RZ, -R4 ;  /* 0x000000ffff047224 */ /* 0x000fe400078e0a04 */
[----:B------:R-:W-:Y:S02]  /*241b0*/  IMAD.MOV R6, RZ, RZ, -R6 ;  /* 0x000000ffff067224 */ /* 0x000fe400078e0a06 */
[C---:B------:R-:W-:Y:S02]  /*241c0*/  IMAD R18, R26.reuse, R4, R18 ;  /* 0x000000041a127224 */ /* 0x040fe400078e0212 */
[----:B------:R-:W-:Y:S02]  /*241d0*/  IMAD R17, R26, R6, R17 ;  /* 0x000000061a117224 */ /* 0x000fe400078e0211 */
[----:B------:R-:W-:Y:S01]  /*241e0*/  @!P3 IMAD.IADD R16, R16, 0x1, -R26 ;  /* 0x000000011010b824 */ /* 0x000fe200078e0a1a */
[C---:B------:R-:W-:Y:S02]  /*241f0*/  ISETP.GT.U32.AND P3, PT, R26.reuse, R18, PT ;  /* 0x000000121a00720c */ /* 0x040fe40003f64070 */
[----:B------:R-:W-:-:S02]  /*24200*/  ISETP.GT.U32.AND P6, PT, R26, R14, PT ;  /* 0x0000000e1a00720c */ /* 0x000fc40003fc4070 */
[----:B------:R-:W-:Y:S01]  /*24210*/  ISETP.GT.U32.AND P4, PT, R26, R17, PT ;  /* 0x000000111a00720c */ /* 0x000fe20003f84070 */
[----:B------:R-:W-:Y:S01]  /*24220*/  IMAD.HI.U32 R3, R2, R21, RZ ;  /* 0x0000001502037227 */ /* 0x000fe200078e00ff */
[----:B------:R-:W-:-:S07]  /*24230*/  ISETP.GE.AND P0, PT, R22, RZ, PT ;  /* 0x000000ff1600720c */ /* 0x000fce0003f06270 */
[--C-:B------:R-:W-:Y:S02]  /*24240*/  @!P3 IMAD.IADD R18, R18, 0x1, -R26.reuse ;  /* 0x000000011212b824 */ /* 0x100fe400078e0a1a */
[--C-:B------:R-:W-:Y:S01]  /*24250*/  @!P6 IMAD.IADD R14, R14, 0x1, -R26.reuse ;  /* 0x000000010e0ee824 */ /* 0x100fe200078e0a1a */
[----:B------:R-:W-:Y:S01]  /*24260*/  ISETP.GE.AND P6, PT, R20, RZ, PT ;  /* 0x000000ff1400720c */ /* 0x000fe20003fc6270 */
[----:B------:R-:W-:Y:S01]  /*24270*/  @!P4 IMAD.IADD R17, R17, 0x1, -R26 ;  /* 0x000000011111c824 */ /* 0x000fe200078e0a1a */
[----:B------:R-:W-:Y:S02]  /*24280*/  IABS R20, R25 ;  /* 0x0000001900147213 */ /* 0x000fe40000000000 */
[----:B------:R-:W-:Y:S01]  /*24290*/  ISETP.GT.U32.AND P3, PT, R26, R18, PT ;  /* 0x000000121a00720c */ /* 0x000fe20003f64070 */
[----:B------:R-:W-:Y:S01]  /*242a0*/  IMAD.MOV R3, RZ, RZ, -R3 ;  /* 0x000000ffff037224 */ /* 0x000fe200078e0a03 */
[----:B------:R-:W-:Y:S01]  /*242b0*/  IABS R22, R0 ;  /* 0x0000000000167213 */ /* 0x000fe20000000000 */
[----:B------:R-:W-:Y:S01]  /*242c0*/  IMAD.HI.U32 R4, R2, R20, RZ ;  /* 0x0000001402047227 */ /* 0x000fe200078e00ff */
[----:B------:R-:W-:-:S03]  /*242d0*/  ISETP.GT.U32.AND P2, PT, R26, R17, PT ;  /* 0x000000111a00720c */ /* 0x000fc60003f44070 */
[----:B------:R-:W-:Y:S01]  /*242e0*/  IMAD R21, R26, R3, R21 ;  /* 0x000000031a157224 */ /* 0x000fe200078e0215 */
[----:B------:R-:W-:Y:S01]  /*242f0*/  IABS R19, R24 ;  /* 0x0000001800137213 */ /* 0x000fe20000000000 */
[----:B------:R-:W-:Y:S01]  /*24300*/  IMAD.HI.U32 R3, R2, R22, RZ ;  /* 0x0000001602037227 */ /* 0x000fe200078e00ff */
[----:B------:R-:W-:-:S03]  /*24310*/  IABS R24, R8 ;  /* 0x0000000800187213 */ /* 0x000fc60000000000 */
[----:B------:R-:W-:Y:S02]  /*24320*/  IMAD.MOV R4, RZ, RZ, -R4 ;  /* 0x000000ffff047224 */ /* 0x000fe400078e0a04 */
[----:B------:R-:W-:Y:S02]  /*24330*/  IMAD.MOV R3, RZ, RZ, -R3 ;  /* 0x000000ffff037224 */ /* 0x000fe400078e0a03 */
[----:B------:R-:W-:Y:S02]  /*24340*/  IMAD R20, R26, R4, R20 ;  /* 0x000000041a147224 */ /* 0x000fe400078e0214 */
[----:B------:R-:W-:Y:S01]  /*24350*/  @!P3 IMAD.IADD R18, R18, 0x1, -R26 ;  /* 0x000000011212b824 */ /* 0x000fe200078e0a1a */
[----:B------:R-:W-:Y:S01]  /*24360*/  ISETP.GT.U32.AND P3, PT, R26, R21, PT ;  /* 0x000000151a00720c */ /* 0x000fe20003f64070 */
[----:B------:R-:W-:-:S04]  /*24370*/  IMAD.HI.U32 R6, R2, R19, RZ ;  /* 0x0000001302067227 */ /* 0x000fc800078e00ff */
[----:B------:R-:W-:Y:S01]  /*24380*/  IMAD.HI.U32 R4, R2, R24, RZ ;  /* 0x0000001802047227 */ /* 0x000fe200078e00ff */
[----:B------:R-:W-:-:S03]  /*24390*/  IABS R23, R5 ;  /* 0x0000000500177213 */ /* 0x000fc60000000000 */
[C---:B------:R-:W-:Y:S02]  /*243a0*/  IMAD R22, R26.reuse, R3, R22 ;  /* 0x000000031a167224 */ /* 0x040fe400078e0216 */
[----:B------:R-:W-:Y:S01]  /*243b0*/  @!P2 IMAD.IADD R17, R17, 0x1, -R26 ;  /* 0x000000011111a824 */ /* 0x000fe200078e0a1a */
[C---:B------:R-:W-:Y:S01]  /*243c0*/  ISETP.GT.U32.AND P2, PT, R26.reuse, R20, PT ;  /* 0x000000141a00720c */ /* 0x040fe20003f44070 */
[----:B------:R-:W-:Y:S02]  /*243d0*/  IMAD.MOV R6, RZ, RZ, -R6 ;  /* 0x000000ffff067224 */ /* 0x000fe400078e0a06 */
[----:B------:R-:W-:Y:S02]  /*243e0*/  IMAD.MOV R4, RZ, RZ, -R4 ;  /* 0x000000ffff047224 */ /* 0x000fe400078e0a04 */
[C---:B------:R-:W-:Y:S02]  /*243f0*/  IMAD R19, R26.reuse, R6, R19 ;  /* 0x000000061a137224 */ /* 0x040fe400078e0213 */
[----:B------:R-:W-:-:S02]  /*24400*/  IMAD R24, R26, R4, R24 ;  /* 0x000000041a187224 */ /* 0x000fc400078e0218 */
[----:B------:R-:W-:Y:S01]  /*24410*/  IMAD.HI.U32 R6, R2, R23, RZ ;  /* 0x0000001702067227 */ /* 0x000fe200078e00ff */
[----:B------:R0:W-:Y:S03]  /*24420*/  STL [R1+0x51ac], R5 ;  /* 0x0051ac0501007387 */ /* 0x0001e60000100800 */
[----:B------:R-:W-:Y:S01]  /*24430*/  @!P3 IMAD.IADD R21, R21, 0x1, -R26 ;  /* 0x000000011515b824 */ /* 0x000fe200078e0a1a */
[----:B------:R-:W-:Y:S01]  /*24440*/  ISETP.GE.AND P3, PT, R29, RZ, PT ;  /* 0x000000ff1d00720c */ /* 0x000fe20003f66270 */
[----:B------:R-:W-:Y:S02]  /*24450*/  IMAD.MOV R6, RZ, RZ, -R6 ;  /* 0x000000ffff067224 */ /* 0x000fe400078e0a06 */
[----:B------:R-:W-:Y:S01]  /*24460*/  @!P2 IMAD.IADD R20, R20, 0x1, -R26 ;  /* 0x000000011414a824 */ /* 0x000fe200078e0a1a */
[----:B------:R-:W-:Y:S01]  /*24470*/  ISETP.GE.AND P2, PT, R27, RZ, PT ;  /* 0x000000ff1b00720c */ /* 0x000fe20003f46270 */
[----:B------:R-:W-:Y:S01]  /*24480*/  IMAD R23, R26, R6, R23 ;  /* 0x000000061a177224 */ /* 0x000fe200078e0217 */
[----:B---3--:R-:W-:-:S05]  /*24490*/  IABS R25, R28 ;  /* 0x0000001c00197213 */ /* 0x008fca0000000000 */
[----:B------:R-:W-:-:S04]  /*244a0*/  IMAD.HI.U32 R3, R2, R25, RZ ;  /* 0x0000001902037227 */ /* 0x000fc800078e00ff */
[----:B------:R-:W-:-:S04]  /*244b0*/  IMAD.MOV R3, RZ, RZ, -R3 ;  /* 0x000000ffff037224 */ /* 0x000fc800078e0a03 */
[----:B------:R-:W-:Y:S01]  /*244c0*/  IMAD R25, R26, R3, R25 ;  /* 0x000000031a197224 */ /* 0x000fe200078e0219 */
[----:B--2---:R-:W-:-:S05]  /*244d0*/  IABS R4, R12 ;  /* 0x0000000c00047213 */ /* 0x004fca0000000000 */
[----:B------:R-:W-:Y:S01]  /*244e0*/  IMAD.HI.U32 R29, R2, R4, RZ ;  /* 0x00000004021d7227 */ /* 0x000fe200078e00ff */
[----:B----4-:R-:W-:-:S03]  /*244f0*/  IABS R27, R11 ;  /* 0x0000000b001b7213 */ /* 0x010fc60000000000 */
[----:B------:R-:W-:Y:S01]  /*24500*/  IMAD.MOV R0, RZ, RZ, -R29 ;  /* 0x000000ffff007224 */ /* 0x000fe200078e0a1d */
[----:B-----5:R-:W-:Y:S02]  /*24510*/  IABS R28, R7 ;  /* 0x00000007001c7213 */ /* 0x020fe40000000000 */
[----:B------:R-:W-:-:S03]  /*24520*/  IABS R3, R10 ;  /* 0x0000000a00037213 */ /* 0x000fc60000000000 */
[----:B0-----:R-:W-:-:S04]  /*24530*/  IMAD.HI.U32 R5, R2, R28, RZ ;  /* 0x0000001c02057227 */ /* 0x001fc800078e00ff */
[----:B------:R-:W-:Y:S01]  /*24540*/  IMAD.HI.U32 R15, R2, R3, RZ ;  /* 0x00000003020f7227 */ /* 0x000fe200078e00ff */
[----:B------:R-:W-:-:S03]  /*24550*/  IABS R6, R9 ;  /* 0x0000000900067213 */ /* 0x000fc60000000000 */
[----:B------:R-:W-:Y:S02]  /*24560*/  IMAD.MOV R5, RZ, RZ, -R5 ;  /* 0x000000ffff057224 */ /* 0x000fe400078e0a05 */
[----:B------:R-:W-:Y:S02]  /*24570*/  IMAD.MOV R15, RZ, RZ, -R15 ;  /* 0x000000ffff0f7224 */ /* 0x000fe400078e0a0f */
[----:B------:R-:W-:Y:S02]  /*24580*/  IMAD R4, R26, R0, R4 ;  /* 0x000000001a047224 */ /* 0x000fe400078e0204 */
[----:B------:R-:W-:-:S04]  /*24590*/  IMAD.HI.U32 R29, R2, R27, RZ ;  /* 0x0000001b021d7227 */ /* 0x000fc800078e00ff */
[----:B------:R-:W-:-:S04]  /*245a0*/  IMAD.HI.U32 R0, R2, R6, RZ ;  /* 0x0000000602007227 */ /* 0x000fc800078e00ff */
[C---:B------:R-:W-:Y:S02]  /*245b0*/  IMAD R2, R26.reuse, R5, R28 ;  /* 0x000000051a027224 */ /* 0x040fe400078e021c */
[----:B------:R-:W2:Y:S01]  /*245c0*/  LDL.LU R5, [R1+0x51ac] ;  /* 0x0051ac0001057983 */ /* 0x000ea20000300800 */
[----:B------:R-:W-:-:S03]  /*245d0*/  IMAD R3, R26, R15, R3 ;  /* 0x0000000f1a037224 */ /* 0x000fc600078e0203 */
[----:B------:R-:W3:Y:S01]  /*245e0*/  LDL.LU R15, [R1+0x51a8] ;  /* 0x0051a800010f7983 */ /* 0x000ee20000300800 */
[----:B------:R-:W-:-:S03]  /*245f0*/  IMAD.MOV R28, RZ, RZ, -R0 ;  /* 0x000000ffff1c7224 */ /* 0x000fc600078e0a00 */
[----:B------:R-:W4:Y:S01]  /*24600*/  LDL.LU R0, [R1+0x51a4] ;  /* 0x0051a40001007983 */ /* 0x000f220000300800 */
[----:B------:R-:W-:-:S13]  /*24610*/  ISETP.GT.U32.AND P4, PT, R26, R16, PT ;  /* 0x000000101a00720c */ /* 0x000fda0003f84070 */
[----:B------:R-:W-:Y:S01]  /*24620*/  @!P4 IMAD.IADD R16, R16, 0x1, -R26 ;  /* 0x000000011010c824 */ /* 0x000fe200078e0a1a */
[----:B------:R-:W-:-:S13]  /*24630*/  ISETP.GT.U32.AND P4, PT, R26, R19, PT ;  /* 0x000000131a00720c */ /* 0x000fda0003f84070 */
[----:B------:R-:W-:Y:S01]  /*24640*/  @!P4 IMAD.IADD R19, R19, 0x1, -R26 ;  /* 0x000000011313c824 */ /* 0x000fe200078e0a1a */
[----:B------:R-:W-:Y:S01]  /*24650*/  ISETP.GT.U32.AND P4, PT, R26, R22, PT ;  /* 0x000000161a00720c */ /* 0x000fe20003f84070 */
[----:B------:R-:W-:-:S12]  /*24660*/  IMAD.MOV R29, RZ, RZ, -R29 ;  /* 0x000000ffff1d7224 */ /* 0x000fd800078e0a1d */
[--C-:B------:R-:W-:Y:S01]  /*24670*/  @!P4 IMAD.IADD R22, R22, 0x1, -R26.reuse ;  /* 0x000000011616c824 */ /* 0x100fe200078e0a1a */
[C---:B------:R-:W-:Y:S01]  /*24680*/  ISETP.GT.U32.AND P4, PT, R26.reuse, R23, PT ;  /* 0x000000171a00720c */ /* 0x040fe20003f84070 */
[C---:B------:R-:W-:Y:S02]  /*24690*/  IMAD R27, R26.reuse, R29, R27 ;  /* 0x0000001d1a1b7224 */ /* 0x040fe400078e021b */
[----:B------:R-:W5:Y:S10]  /*246a0*/  LDL.LU R29, [R1+0xb64] ;  /* 0x000b6400011d7983 */ /* 0x000f740000300800 */
[----:B------:R-:W-:Y:S01]  /*246b0*/  @!P4 IMAD.IADD R23, R23, 0x1, -R26 ;  /* 0x000000011717c824 */ /* 0x000fe200078e0a1a */
[----:B------:R-:W-:Y:S01]  /*246c0*/  ISETP.GT.U32.AND P4, PT, R26, R24, PT ;  /* 0x000000181a00720c */ /* 0x000fe20003f84070 */
[----:B------:R-:W-:-:S02]  /*246d0*/  @!P1 IMAD.MOV R13, RZ, RZ, -R13 ;  /* 0x000000ffff0d9224 */ /* 0x000fc400078e0a0d */
[----:B------:R-:W-:Y:S01]  /*246e0*/  @!P0 IMAD.MOV R14, RZ, RZ, -R14 ;  /* 0x000000ffff0e8224 */ /* 0x000fe200078e0a0e */
[----:B------:R-:W-:Y:S02]  /*246f0*/  ISETP.GT.U32.AND P0, PT, R26, R20, PT ;  /* 0x000000141a00720c */ /* 0x000fe40003f04070 */
[----:B------:R0:W-:Y:S07]  /*24700*/  STL [R1+0x5158], R13 ;  /* 0x0051580d01007387 */ /* 0x0001ee0000100800 */
[--C-:B------:R-:W-:Y:S01]  /*24710*/  @!P4 IMAD.IADD R24, R24, 0x1, -R26.reuse ;  /* 0x000000011818c824 */ /* 0x100fe200078e0a1a */
[----:B------:R-:W-:Y:S01]  /*24720*/  ISETP.GT.U32.AND P4, PT, R26, R21, PT ;  /* 0x000000151a00720c */ /* 0x000fe20003f84070 */
[----:B0-----:R-:W5:Y:S04]  /*24730*/  LDL.LU R13, [R1+0xb60] ;  /* 0x000b6000010d7983 */ /* 0x001f680000300800 */
[----:B------:R0:W-:Y:S01]  /*24740*/  STL [R1+0x515c], R14 ;  /* 0x00515c0e01007387 */ /* 0x0001e20000100800 */
[----:B------:R-:W-:Y:S01]  /*24750*/  @!P0 IMAD.IADD R20, R20, 0x1, -R26 ;  /* 0x0000000114148824 */ /* 0x000fe200078e0a1a */
[----:B------:R-:W-:-:S02]  /*24760*/  ISETP.GT.U32.AND P0, PT, R26, R27, PT ;  /* 0x0000001b1a00720c */ /* 0x000fc40003f04070 */
[----:B0-----:R-:W5:Y:S04]  /*24770*/  LDL.LU R14, [R1+0xb5c] ;  /* 0x000b5c00010e7983 */ /* 0x001f680000300800 */
[----:B------:R-:W-:Y:S01]  /*24780*/  @!P4 IMAD.IADD R21, R21, 0x1, -R26 ;  /* 0x000000011515c824 */ /* 0x000fe200078e0a1a */
[----:B------:R-:W-:Y:S01]  /*24790*/  ISETP.GT.U32.AND P4, PT, R26, R2, PT ;  /* 0x000000021a00720c */ /* 0x000fe20003f84070 */
[----:B------:R-:W-:Y:S02]  /*247a0*/  @!P6 IMAD.MOV R16, RZ, RZ, -R16 ;  /* 0x000000ffff10e224 */ /* 0x000fe400078e0a10 */
[----:B------:R-:W-:Y:S02]  /*247b0*/  @!P2 IMAD.MOV R17, RZ, RZ, -R17 ;  /* 0x000000ffff11a224 */ /* 0x000fe400078e0a11 */
[----:B------:R-:W-:-:S02]  /*247c0*/  @!P3 IMAD.MOV R18, RZ, RZ, -R18 ;  /* 0x000000ffff12b224 */ /* 0x000fc400078e0a12 */
[----:B------:R-:W-:-:S06]  /*247d0*/  @!P0 IMAD.IADD R27, R27, 0x1, -R26 ;  /* 0x000000011b1b8824 */ /* 0x000fcc00078e0a1a */
[----:B------:R-:W-:Y:S02]  /*247e0*/  @!P4 IMAD.IADD R2, R2, 0x1, -R26 ;  /* 0x000000010202c824 */ /* 0x000fe400078e0a1a */
[----:B---3--:R-:W-:Y:S01]  /*247f0*/  @!P5 IMAD.MOV R15, RZ, RZ, -R15 ;  /* 0x000000ffff0fd224 */ /* 0x008fe200078e0a0f */
[----:B--2---:R-:W-:-:S04]  /*24800*/  ISETP.GE.AND P4, PT, R5, RZ, PT ;  /* 0x000000ff0500720c */ /* 0x004fc80003f86270 */
[----:B------:R-:W-:Y:S01]  /*24810*/  STL [R1+0x5160], R15 ;  /* 0x0051600f01007387 */ /* 0x000fe20000100800 */
[----:B----4-:R-:W-:-:S03]  /*24820*/  ISETP.GE.AND P0, PT, R0, RZ, PT ;  /* 0x000000ff0000720c */ /* 0x010fc60003f06270 */
[----:B------:R-:W-:Y:S04]  /*24830*/  STL [R1+0x5164], R16 ;  /* 0x0051641001007387 */ /* 0x000fe80000100800 */
[----:B------:R-:W-:Y:S04]  /*24840*/  STL [R1+0x5168], R17 ;  /* 0x0051681101007387 */ /* 0x000fe80000100800 */
[----:B------:R-:W-:Y:S04]  /*24850*/  STL [R1+0x516c], R18 ;  /* 0x00516c1201007387 */ /* 0x000fe80000100800 */
[----:B------:R-:W2:Y:S04]  /*24860*/  LDL.LU R0, [R1+0x51a0] ;  /* 0x0051a00001007983 */ /* 0x000ea80000300800 */
[----:B------:R-:W3:Y:S01]  /*24870*/  LDL.LU R5, [R1+0x519c] ;  /* 0x00519c0001057983 */ /* 0x000ee20000300800 */
[----:B------:R-:W-:-:S02]  /*24880*/  ISETP.GT.U32.AND P1, PT, R26, R19, PT ;  /* 0x000000131a00720c */ /* 0x000fc40003f24070 */
[----:B------:R-:W-:-:S11]  /*24890*/  ISETP.GT.U32.AND P5, PT, R26, R22, PT ;  /* 0x000000161a00720c */ /* 0x000fd60003fa4070 */
[----:B------:R-:W-:Y:S01]  /*248a0*/  @!P1 IMAD.IADD R19, R19, 0x1, -R26 ;  /* 0x0000000113139824 */ /* 0x000fe200078e0a1a */
[C---:B------:R-:W-:Y:S02]  /*248b0*/  ISETP.GT.U32.AND P1, PT, R26.reuse, R4, PT ;  /* 0x000000041a00720c */ /* 0x040fe40003f24070 */
[C---:B------:R-:W-:Y:S02]  /*248c0*/  ISETP.GT.U32.AND P3, PT, R26.reuse, R25, PT ;  /* 0x000000191a00720c */ /* 0x040fe40003f64070 */
[----:B------:R-:W-:-:S09]  /*248d0*/  ISETP.GT.U32.AND P2, PT, R26, R23, PT ;  /* 0x000000171a00720c */ /* 0x000fd20003f44070 */
[--C-:B------:R-:W-:Y:S01]  /*248e0*/  @!P1 IMAD.IADD R4, R4, 0x1, -R26.reuse ;  /* 0x0000000104049824 */ /* 0x100fe200078e0a1a */
[----:B-----5:R-:W-:Y:S02]  /*248f0*/  ISETP.GE.AND P1, PT, R29, RZ, PT ;  /* 0x000000ff1d00720c */ /* 0x020fe40003f26270 */
[----:B------:R-:W4:Y:S01]  /*24900*/  LDL.LU R29, [R1+0xb78] ;  /* 0x000b7800011d7983 */ /* 0x000f220000300800 */
[--C-:B------:R-:W-:Y:S01]  /*24910*/  @!P5 IMAD.IADD R22, R22, 0x1, -R26.reuse ;  /* 0x000000011616d824 */ /* 0x100fe200078e0a1a */
[C---:B------:R-:W-:Y:S01]  /*24920*/  ISETP.GT.U32.AND P5, PT, R26.reuse, R3, PT ;  /* 0x000000031a00720c */ /* 0x040fe20003fa4070 */
[--C-:B------:R-:W-:Y:S02]  /*24930*/  @!P3 IMAD.IADD R25, R25, 0x1, -R26.reuse ;  /* 0x000000011919b824 */ /* 0x100fe400078e0a1a */
[----:B------:R-:W-:Y:S01]  /*24940*/  @!P2 IMAD.IADD R23, R23, 0x1, -R26 ;  /* 0x000000011717a824 */ /* 0x000fe200078e0a1a */
[----:B------:R-:W-:Y:S02]  /*24950*/  ISETP.GT.U32.AND P6, PT, R26, R24, PT ;  /* 0x000000181a00720c */ /* 0x000fe40003fc4070 */
[----:B------:R-:W-:-:S07]  /*24960*/  ISETP.GE.AND P3, PT, R13, RZ, PT ;  /* 0x000000ff0d00720c */ /* 0x000fce0003f66270 */
[----:B------:R-:W-:Y:S01]  /*24970*/  @!P5 IMAD.IADD R3, R3, 0x1, -R26 ;  /* 0x000000010303d824 */ /* 0x000fe200078e0a1a */
[----:B------:R-:W-:Y:S02]  /*24980*/  ISETP.GE.AND P5, PT, R8, RZ, PT ;  /* 0x000000ff0800720c */ /* 0x000fe40003fa6270 */
[----:B------:R-:W-:-:S03]  /*24990*/  ISETP.GE.AND P2, PT, R14, RZ, PT ;  /* 0x000000ff0e00720c */ /* 0x000fc60003f46270 */
[----:B------:R-:W-:Y:S01]  /*249a0*/  @!P3 IMAD.MOV R20, RZ, RZ, -R20 ;  /* 0x000000ffff14b224 */ /* 0x000fe200078e0a14 */
[----:B------:R-:W-:Y:S01]  /*249b0*/  ISETP.GT.U32.AND P3, PT, R26, R4, PT ;  /* 0x000000041a00720c */ /* 0x000fe20003f64070 */
[----:B------:R-:W-:Y:S01]  /*249c0*/  @!P6 IMAD.IADD R24, R24, 0x1, -R26 ;  /* 0x000000011818e824 */ /* 0x000fe200078e0a1a */
[----:B------:R-:W0:Y:S01]  /*249d0*/  LDC R8, c[0x0][0x23c] ;  /* 0x00008f00ff087b82 */ /* 0x000e220000000800 */
[----:B------:R-:W-:Y:S02]  /*249e0*/  @!P1 IMAD.MOV R21, RZ, RZ, -R21 ;  /* 0x000000ffff159224 */ /* 0x000fe400078e0a15 */
[----:B------:R-:W-:Y:S02]  /*249f0*/  @!P0 IMAD.MOV R22, RZ, RZ, -R22 ;  /* 0x000000ffff168224 */ /* 0x000fe400078e0a16 */
[----:B------:R-:W-:Y:S02]  /*24a00*/  @!P4 IMAD.MOV R23, RZ, RZ, -R23 ;  /* 0x000000ffff17c224 */ /* 0x000fe400078e0a17 */
[----:B------:R-:W-:-:S02]  /*24a10*/  @!P2 IMAD.MOV R19, RZ, RZ, -R19 ;  /* 0x000000ffff13a224 */ /* 0x000fc400078e0a13 */
[----:B------:R-:W-:-:S03]  /*24a20*/  @!P5 IMAD.MOV R24, RZ, RZ, -R24 ;  /* 0x000000ffff18d224 */ /* 0x000fc600078e0a18 */
[----:B------:R-:W-:Y:S01]  /*24a30*/  STL [R1+0x5170], R19 ;  /* 0x0051701301007387 */ /* 0x000fe20000100800 */
[----:B------:R-:W-:-:S03]  /*24a40*/  @!P3 IMAD.IADD R4, R4, 0x1, -R26 ;  /* 0x000000010404b824 */ /* 0x000fc600078e0a1a */
[----:B------:R-:W-:Y:S04]  /*24a50*/  STL [R1+0x5174], R20 ;  /* 0x0051741401007387 */ /* 0x000fe80000100800 */
[----:B------:R-:W-:Y:S04]  /*24a60*/  STL [R1+0x5178], R21 ;  /* 0x0051781501007387 */ /* 0x000fe80000100800 */
[----:B------:R-:W-:Y:S04]  /*24a70*/  STL [R1+0x517c], R22 ;  /* 0x00517c1601007387 */ /* 0x000fe80000100800 */
[----:B------:R-:W-:Y:S04]  /*24a80*/  STL [R1+0x5184], R23 ;  /* 0x0051841701007387 */ /* 0x000fe80000100800 */
[----:B------:R1:W-:Y:S01]  /*24a90*/  STL [R1+0x5188], R24 ;  /* 0x0051881801007387 */ /* 0x0003e20000100800 */
[----:B---3--:R-:W-:-:S03]  /*24aa0*/  ISETP.GE.AND P3, PT, R5, RZ, PT ;  /* 0x000000ff0500720c */ /* 0x008fc60003f66270 */
[----:B------:R-:W3:Y:S01]  /*24ab0*/  LDL.LU R5, [R1+0x5198] ;  /* 0x0051980001057983 */ /* 0x000ee20000300800 */
[----:B------:R-:W-:-:S05]  /*24ac0*/  IMAD R6, R26, R28, R6 ;  /* 0x0000001c1a067224 */ /* 0x000fca00078e0206 */
[C---:B------:R-:W-:Y:S02]  /*24ad0*/  ISETP.GT.U32.AND P6, PT, R26.reuse, R6, PT ;  /* 0x000000061a00720c */ /* 0x040fe40003fc4070 */
[C---:B------:R-:W-:Y:S02]  /*24ae0*/  ISETP.GT.U32.AND P2, PT, R26.reuse, R25, PT ;  /* 0x000000191a00720c */ /* 0x040fe40003f44070 */
[C---:B------:R-:W-:Y:S02]  /*24af0*/  ISETP.GT.U32.AND P4, PT, R26.reuse, R3, PT ;  /* 0x000000031a00720c */ /* 0x040fe40003f84070 */
[C---:B------:R-:W-:Y:S02]  /*24b00*/  ISETP.GT.U32.AND P1, PT, R26.reuse, R27, PT ;  /* 0x0000001b1a00720c */ /* 0x040fe40003f24070 */
[----:B------:R-:W-:-:S05]  /*24b10*/  ISETP.GT.U32.AND P0, PT, R26, R2, PT ;  /* 0x000000021a00720c */ /* 0x000fca0003f04070 */
[--C-:B------:R-:W-:Y:S01]  /*24b20*/  @!P6 IMAD.IADD R6, R6, 0x1, -R26.reuse ;  /* 0x000000010606e824 */ /* 0x100fe200078e0a1a */
[----:B--2---:R-:W-:Y:S01]  /*24b30*/  ISETP.GT.U32.AND P5, PT, R26, R0, PT ;  /* 0x000000001a00720c */ /* 0x004fe20003fa4070 */
[----:B------:R-:W-:-:S03]  /*24b40*/  @!P2 IMAD.IADD R25, R25, 0x1, -R26 ;  /* 0x000000011919a824 */ /* 0x000fc600078e0a1a */
[----:B------:R-:W-:Y:S01]  /*24b50*/  ISETP.GT.U32.AND P6, PT, R26, R6, PT ;  /* 0x000000061a00720c */ /* 0x000fe20003fc4070 */
[--C-:B------:R-:W-:Y:S01]  /*24b60*/  @!P4 IMAD.IADD R3, R3, 0x1, -R26.reuse ;  /* 0x000000010303c824 */ /* 0x100fe200078e0a1a */
[----:B------:R-:W-:Y:S01]  /*24b70*/  ISETP.GE.AND P4, PT, R7, RZ, PT ;  /* 0x000000ff0700720c */ /* 0x000fe20003f86270 */
[--C-:B------:R-:W-:Y:S01]  /*24b80*/  @!P1 IMAD.IADD R27, R27, 0x1, -R26.reuse ;  /* 0x000000011b1b9824 */ /* 0x100fe200078e0a1a */
[----:B------:R-:W-:Y:S01]  /*24b90*/  ISETP.GE.AND P1, PT, R12, RZ, PT ;  /* 0x000000ff0c00720c */ /* 0x000fe20003f26270 */
[----:B------:R-:W2:Y:S01]  /*24ba0*/  S2R R7, SR_TID.X ;  /* 0x0000000000077919 */ /* 0x000ea20000002100 */
[----:B----4-:R-:W-:Y:S01]  /*24bb0*/  ISETP.GE.AND P2, PT, R29, RZ, PT ;  /* 0x000000ff1d00720c */ /* 0x010fe20003f46270 */
[--C-:B------:R-:W-:Y:S02]  /*24bc0*/  @!P0 IMAD.IADD R2, R2, 0x1, -R26.reuse ;  /* 0x0000000102028824 */ /* 0x100fe400078e0a1a */
[----:B------:R-:W-:-:S04]  /*24bd0*/  @!P5 IMAD.IADD R0, R0, 0x1, -R26 ;  /* 0x000000010000d824 */ /* 0x000fc800078e0a1a */
[----:B------:R-:W-:Y:S02]  /*24be0*/  @!P6 IMAD.IADD R6, R6, 0x1, -R26 ;  /* 0x000000010606e824 */ /* 0x000fe400078e0a1a */
[----:B------:R-:W-:-:S04]  /*24bf0*/  IMAD.MOV.U32 R26, RZ, RZ, R4 ;  /* 0x000000ffff1a7224 */ /* 0x000fc800078e0004 */
[----:B------:R-:W-:Y:S02]  /*24c00*/  @!P2 IMAD.MOV R25, RZ, RZ, -R25 ;  /* 0x000000ffff19a224 */ /* 0x000fe400078e0a19 */
[----:B------:R-:W-:-:S03]  /*24c10*/  @!P1 IMAD.MOV R26, RZ, RZ, -R26 ;  /* 0x000000ffff1a9224 */ /* 0x000fc600078e0a1a */
[----:B------:R-:W-:Y:S04]  /*24c20*/  STL [R1+0x518c], R25 ;  /* 0x00518c1901007387 */ /* 0x000fe80000100800 */
[----:B------:R-:W-:Y:S04]  /*24c30*/  STL [R1+0x5190], R26 ;  /* 0x0051901a01007387 */ /* 0x000fe80000100800 */
[----:B-1----:R-:W4:Y:S04]  /*24c40*/  LDL.LU R24, [R1+0x944] ;  /* 0x0009440001187983 */ /* 0x002f280000300800 */
[----:B------:R-:W5:Y:S04]  /*24c50*/  LDL.LU R23, [R1+0x940] ;  /* 0x0009400001177983 */ /* 0x000f680000300800 */
[----:B------:R-:W4:Y:S04]  /*24c60*/  LDL.LU R22, [R1+0x7e8] ;  /* 0x0007e80001167983 */ /* 0x000f280000300800 */
[----:B------:R-:W4:Y:S04]  /*24c70*/  LDL.LU R21, [R1+0x7e4] ;  /* 0x0007e40001157983 */ /* 0x000f280000300800 */
[----:B------:R-:W4:Y:S01]  /*24c80*/  LDL.LU R20, [R1+0x93c] ;  /* 0x00093c0001147983 */ /* 0x000f220000300800 */
[----:B--2---:R-:W-:-:S03]  /*24c90*/  LOP3.LUT R7, R7, 0x3f, RZ, 0xc0, !PT ;  /* 0x0000003f07077812 */ /* 0x004fc600078ec0ff */
[----:B------:R-:W2:Y:S04]  /*24ca0*/  LDL.LU R19, [R1+0x7dc] ;  /* 0x0007dc0001137983 */ /* 0x000ea80000300800 */
[----:B------:R-:W2:Y:S01]  /*24cb0*/  LDL.LU R18, [R1+0x7d8] ;  /* 0x0007d80001127983 */ /* 0x000ea20000300800 */
[----:B0-----:R-:W-:-:S03]  /*24cc0*/  IMAD R7, R7, R8, RZ ;  /* 0x0000000807077224 */ /* 0x001fc600078e02ff */
[----:B------:R-:W2:Y:S04]  /*24cd0*/  LDL.LU R17, [R1+0x7d4] ;  /* 0x0007d40001117983 */ /* 0x000ea80000300800 */
[----:B------:R-:W2:Y:S04]  /*24ce0*/  LDL.LU R16, [R1+0x938] ;  /* 0x0009380001107983 */ /* 0x000ea80000300800 */
[----:B------:R-:W2:Y:S01]  /*24cf0*/  LDL.LU R15, [R1+0x934] ;  /* 0x00093400010f7983 */ /* 0x000ea20000300800 */
[----:B------:R-:W-:-:S03]  /*24d00*/  ISETP.GE.AND P0, PT, R11, RZ, PT ;  /* 0x000000ff0b00720c */ /* 0x000fc60003f06270 */
[----:B------:R-:W2:Y:S10]  /*24d10*/  LDL.LU R12, [R1+0x930] ;  /* 0x00093000010c7983 */ /* 0x000eb40000300800 */
[----:B------:R-:W-:Y:S01]  /*24d20*/  @!P0 IMAD.MOV R27, RZ, RZ, -R27 ;  /* 0x000000ffff1b8224 */ /* 0x000fe200078e0a1b */
[----:B------:R-:W-:-:S02]  /*24d30*/  IADD3 R4, P0, R7, UR6, RZ ;  /* 0x0000000607047c10 */ /* 0x000fc4000ff1e0ff */
[----:B---3--:R-:W-:Y:S02]  /*24d40*/  ISETP.NE.AND P2, PT, R5, RZ, PT ;  /* 0x000000ff0500720c */ /* 0x008fe40003f45270 */
[----:B------:R-:W-:Y:S01]  /*24d50*/  LOP3.LUT R28, RZ, R5, RZ, 0x33, !PT ;  /* 0x00000005ff1c7212 */ /* 0x000fe200078e33ff */
[----:B------:R-:W-:Y:S02]  /*24d60*/  IMAD R5, R8, 0x40, R7 ;  /* 0x0000004008057824 */ /* 0x000fe400078e0207 */
[----:B------:R-:W3:Y:S04]  /*24d70*/  LDL.LU R8, [R1+0x92c] ;  /* 0x00092c0001087983 */ /* 0x000ee80000300800 */
[----:B------:R-:W-:Y:S04]  /*24d80*/  STL [R1+0x5194], R27 ;  /* 0x0051941b01007387 */ /* 0x000fe80000100800 */
[----:B------:R5:W-:Y:S04]  /*24d90*/  STL [R1+0x5048], R4 ;  /* 0x0050480401007387 */ /* 0x000be80000100800 */
[----:B------:R-:W3:Y:S04]  /*24da0*/  LDL.LU R14, [R1+0x928] ;  /* 0x00092800010e7983 */ /* 0x000ee80000300800 */
[----:B------:R-:W3:Y:S04]  /*24db0*/  LDL.LU R13, [R1+0x924] ;  /* 0x00092400010d7983 */ /* 0x000ee80000300800 */
[----:B------:R-:W3:Y:S04]  /*24dc0*/  LDL.LU R29, [R1+0x920] ;  /* 0x00092000011d7983 */ /* 0x000ee80000300800 */
[----:B------:R-:W3:Y:S04]  /*24dd0*/  LDL.LU R7, [R1+0x7b4] ;  /* 0x0007b40001077983 */ /* 0x000ee80000300800 */
[----:B------:R-:W3:Y:S01]  /*24de0*/  LDL.LU R11, [R1+0x7b0] ;  /* 0x0007b000010b7983 */ /* 0x000ee20000300800 */
[----:B------:R-:W-:-:S03]  /*24df0*/  ISETP.GE.AND P5, PT, R10, RZ, PT ;  /* 0x000000ff0a00720c */ /* 0x000fc60003fa6270 */
[----:B------:R-:W3:Y:S01]  /*24e00*/  LDL.LU R10, [R1+0x7ac] ;  /* 0x0007ac00010a7983 */ /* 0x000ee20000300800 */
[----:B------:R-:W-:Y:S02]  /*24e10*/  ISETP.GE.AND P1, PT, R9, RZ, PT ;  /* 0x000000ff0900720c */ /* 0x000fe40003f26270 */
[----:B------:R-:W-:Y:S01]  /*24e20*/  IADD3 R5, P6, R5, UR6, RZ ;  /* 0x0000000605057c10 */ /* 0x000fe2000ffde0ff */
[----:B------:R-:W3:Y:S01]  /*24e30*/  LDL.LU R9, [R1+0x91c] ;  /* 0x00091c0001097983 */ /* 0x000ee20000300800 */
[----:B------:R-:W-:Y:S01]  /*24e40*/  @!P4 IMAD.MOV R2, RZ, RZ, -R2 ;  /* 0x000000ffff02c224 */ /* 0x000fe200078e0a02 */
[----:B------:R-:W-:Y:S02]  /*24e50*/  UIMAD UR61, UR26, 0x7f, URZ ;  /* 0x0000007f1a3d78a4 */ /* 0x000fe4000f8e023f */
[----:B------:R0:W-:Y:S01]  /*24e60*/  STL [R1+0x504c], R5 ;  /* 0x00504c0501007387 */ /* 0x0001e20000100800 */
[----:B------:R-:W-:Y:S01]  /*24e70*/  @!P3 IMAD.MOV R0, RZ, RZ, -R0 ;  /* 0x000000ffff00b224 */ /* 0x000fe200078e0a00 */
[----:B------:R-:W-:Y:S01]  /*24e80*/  UIMAD UR28, UR28, 0x3b, URZ ;  /* 0x0000003b1c1c78a4 */ /* 0x000fe2000f8e023f */
[----:B-----5:R-:W-:-:S02]  /*24e90*/  SEL R4, R28, R23, !P2 ;  /* 0x000000171c047207 */ /* 0x020fc40005000000 */
[C---:B----4-:R-:W-:Y:S02]  /*24ea0*/  SEL R22, R28.reuse, R22, !P2 ;  /* 0x000000161c167207 */ /* 0x050fe40005000000 */
[C---:B--2---:R-:W-:Y:S02]  /*24eb0*/  SEL R19, R28.reuse, R19, !P2 ;  /* 0x000000131c137207 */ /* 0x044fe40005000000 */
[C---:B------:R-:W-:Y:S02]  /*24ec0*/  SEL R16, R28.reuse, R16, !P2 ;  /* 0x000000101c107207 */ /* 0x040fe40005000000 */
[C---:B---3--:R-:W-:Y:S01]  /*24ed0*/  SEL R8, R28.reuse, R8, !P2 ;  /* 0x000000081c087207 */ /* 0x048fe20005000000 */
[----:B------:R-:W-:Y:S01]  /*24ee0*/  @!P5 IMAD.MOV R3, RZ, RZ, -R3 ;  /* 0x000000ffff03d224 */ /* 0x000fe200078e0a03 */
[----:B0-----:R-:W-:Y:S01]  /*24ef0*/  SEL R5, R28, R24, !P2 ;  /* 0x000000181c057207 */ /* 0x001fe20005000000 */
[----:B------:R-:W-:Y:S01]  /*24f00*/  @!P1 IMAD.MOV R6, RZ, RZ, -R6 ;  /* 0x000000ffff069224 */ /* 0x000fe200078e0a06 */
[----:B------:R-:W-:-:S02]  /*24f10*/  UIMAD UR29, UR29, 0x39, URZ ;  /* 0x000000391d1d78a4 */ /* 0x000fc4000f8e023f */
[----:B------:R-:W-:Y:S01]  /*24f20*/  UIMAD UR35, UR35, 0x38, URZ ;  /* 0x00000038232378a4 */ /* 0x000fe2000f8e023f */
[----:B------:R0:W-:Y:S01]  /*24f30*/  STL [R1+0x7f0], R5 ;  /* 0x0007f00501007387 */ /* 0x0001e20000100800 */
[----:B------:R-:W-:Y:S02]  /*24f40*/  UIMAD UR5, UR5, 0x37, URZ ;  /* 0x00000037050578a4 */ /* 0x000fe4000f8e023f */
[----:B------:R-:W-:Y:S01]  /*24f50*/  UIMAD UR34, UR34, 0x36, URZ ;  /* 0x00000036222278a4 */ /* 0x000fe2000f8e023f */
[----:B------:R1:W-:Y:S01]  /*24f60*/  STL [R1+0x7ec], R4 ;  /* 0x0007ec0401007387 */ /* 0x0003e20000100800 */
[----:B------:R-:W-:Y:S01]  /*24f70*/  ULDC UR6, c[0x0][0x238] ;  /* 0x00008e0000067ab9 */ /* 0x000fe20000000800 */
[C---:B0-----:R-:W-:Y:S02]  /*24f80*/  SEL R5, R28.reuse, R21, !P2 ;  /* 0x000000151c057207 */ /* 0x041fe40005000000 */
[----:B------:R-:W-:Y:S01]  /*24f90*/  STL [R1+0x7e8], R22 ;  /* 0x0007e81601007387 */ /* 0x000fe20000100800 */
[----:B-1----:R-:W-:-:S03]  /*24fa0*/  SEL R4, R28, R20, !P2 ;  /* 0x000000141c047207 */ /* 0x002fc60005000000 */
[----:B------:R0:W-:Y:S04]  /*24fb0*/  STL [R1+0x7e4], R5 ;  /* 0x0007e40501007387 */ /* 0x0001e80000100800 */
[----:B------:R1:W-:Y:S01]  /*24fc0*/  STL [R1+0x7e0], R4 ;  /* 0x0007e00401007387 */ /* 0x0003e20000100800 */
[----:B0-----:R-:W-:-:S03]  /*24fd0*/  SEL R5, R28, R18, !P2 ;  /* 0x000000121c057207 */ /* 0x001fc60005000000 */
        /* <DEDUP_REMOVED lines=8> */
[----:B0-----:R-:W2:Y:S04]  /*25060*/  LDL.LU R5, [R1+0x918] ;  /* 0x0009180001057983 */ /* 0x001ea80000300800 */
[----:B------:R0:W-:Y:S04]  /*25070*/  STL [R1+0x7c8], R4 ;  /* 0x0007c80401007387 */ /* 0x0001e80000100800 */
[----:B0-----:R-:W3:Y:S04]  /*25080*/  LDL.LU R4, [R1+0x914] ;  /* 0x0009140001047983 */ /* 0x001ee80000300800 */
[----:B------:R0:W-:Y:S04]  /*25090*/  STL [R1+0x7c4], R8 ;  /* 0x0007c40801007387 */ /* 0x0001e80000100800 */
[----:B------:R-:W4:Y:S04]  /*250a0*/  LDL.LU R27, [R1+0x910] ;  /* 0x00091000011b7983 */ /* 0x000f280000300800 */
[----:B------:R-:W5:Y:S04]  /*250b0*/  LDL.LU R26, [R1+0x90c] ;  /* 0x00090c00011a7983 */ /* 0x000f680000300800 */
[----:B------:R-:W5:Y:S04]  /*250c0*/  LDL.LU R16, [R1+0x794] ;  /* 0x0007940001107983 */ /* 0x000f680000300800 */
[----:B------:R-:W5:Y:S04]  /*250d0*/  LDL.LU R15, [R1+0x908] ;  /* 0x00090800010f7983 */ /* 0x000f680000300800 */
[----:B------:R-:W5:Y:S04]  /*250e0*/  LDL.LU R12, [R1+0x78c] ;  /* 0x00078c00010c7983 */ /* 0x000f680000300800 */
[----:B0-----:R-:W5:Y:S01]  /*250f0*/  LDL.LU R8, [R1+0x788] ;  /* 0x0007880001087983 */ /* 0x001f620000300800 */
[----:B------:R-:W-:-:S02]  /*25100*/  SEL R18, R28, R14, !P2 ;  /* 0x0000000e1c127207 */ /* 0x000fc40005000000 */
[C---:B------:R-:W-:Y:S02]  /*25110*/  SEL R17, R28.reuse, R13, !P2 ;  /* 0x0000000d1c117207 */ /* 0x040fe40005000000 */
[C---:B------:R-:W-:Y:S01]  /*25120*/  SEL R13, R28.reuse, R7, !P2 ;  /* 0x000000071c0d7207 */ /* 0x040fe20005000000 */
[----:B------:R-:W-:Y:S04]  /*25130*/  STL [R1+0x7c0], R18 ;  /* 0x0007c01201007387 */ /* 0x000fe80000100800 */
[----:B------:R-:W-:Y:S04]  /*25140*/  STL [R1+0x7bc], R17 ;  /* 0x0007bc1101007387 */ /* 0x000fe80000100800 */
[----:B------:R-:W5:Y:S01]  /*25150*/  LDL.LU R7, [R1+0x784] ;  /* 0x0007840001077983 */ /* 0x000f620000300800 */
[----:B------:R-:W-:-:S05]  /*25160*/  SEL R14, R28, R29, !P2 ;  /* 0x0000001d1c0e7207 */ /* 0x000fca0005000000 */
[----:B------:R0:W-:Y:S04]  /*25170*/  STL [R1+0x7b8], R14 ;  /* 0x0007b80e01007387 */ /* 0x0001e80000100800 */
[----:B------:R1:W-:Y:S01]  /*25180*/  STL [R1+0x7b4], R13 ;  /* 0x0007b40d01007387 */ /* 0x0003e20000100800 */
[----:B0-----:R-:W-:-:S03]  /*25190*/  SEL R14, R28, R11, !P2 ;  /* 0x0000000b1c0e7207 */ /* 0x001fc60005000000 */
[----:B------:R-:W5:Y:S01]  /*251a0*/  LDL.LU R11, [R1+0x780] ;  /* 0x00078000010b7983 */ /* 0x000f620000300800 */
[----:B-1----:R-:W-:-:S03]  /*251b0*/  SEL R13, R28, R10, !P2 ;  /* 0x0000000a1c0d7207 */ /* 0x002fc60005000000 */
[----:B------:R0:W-:Y:S04]  /*251c0*/  STL [R1+0x7b0], R14 ;  /* 0x0007b00e01007387 */ /* 0x0001e80000100800 */
[----:B------:R-:W5:Y:S01]  /*251d0*/  LDL.LU R10, [R1+0x77c] ;  /* 0x00077c00010a7983 */ /* 0x000f620000300800 */
[----:B------:R-:W-:-:S03]  /*251e0*/  SEL R9, R28, R9, !P2 ;  /* 0x000000091c097207 */ /* 0x000fc60005000000 */
[----:B------:R1:W-:Y:S04]  /*251f0*/  STL [R1+0x7ac], R13 ;  /* 0x0007ac0d01007387 */ /* 0x0003e80000100800 */
[----:B------:R-:W5:Y:S04]  /*25200*/  LDL.LU R25, [R1+0x778] ;  /* 0x0007780001197983 */ /* 0x000f680000300800 */
[----:B------:R-:W5:Y:S04]  /*25210*/  LDL.LU R24, [R1+0x774] ;  /* 0x0007740001187983 */ /* 0x000f680000300800 */
[----:B------:R1:W-:Y:S04]  /*25220*/  STL [R1+0x7a8], R9 ;  /* 0x0007a80901007387 */ /* 0x0003e80000100800 */
[----:B------:R-:W5:Y:S04]  /*25230*/  LDL.LU R23, [R1+0x770] ;  /* 0x0007700001177983 */ /* 0x000f680000300800 */
[----:B------:R-:W5:Y:S04]  /*25240*/  LDL.LU R22, [R1+0x76c] ;  /* 0x00076c0001167983 */ /* 0x000f680000300800 */
[----:B------:R-:W5:Y:S04]  /*25250*/  LDL.LU R21, [R1+0x904] ;  /* 0x0009040001157983 */ /* 0x000f680000300800 */
[----:B------:R-:W5:Y:S04]  /*25260*/  LDL.LU R20, [R1+0x764] ;  /* 0x0007640001147983 */ /* 0x000f680000300800 */
[----:B------:R-:W5:Y:S04]  /*25270*/  LDL.LU R19, [R1+0x900] ;  /* 0x0009000001137983 */ /* 0x000f680000300800 */
[----:B------:R-:W5:Y:S04]  /*25280*/  LDL.LU R18, [R1+0x8fc] ;  /* 0x0008fc0001127983 */ /* 0x000f680000300800 */
[----:B------:R-:W5:Y:S04]  /*25290*/  LDL.LU R17, [R1+0x8f8] ;  /* 0x0008f80001117983 */ /* 0x000f680000300800 */
[----:B0-----:R-:W5:Y:S04]  /*252a0*/  LDL.LU R14, [R1+0x754] ;  /* 0x00075400010e7983 */ /* 0x001f680000300800 */
[----:B-1----:R-:W5:Y:S04]  /*252b0*/  LDL.LU R13, [R1+0x8f4] ;  /* 0x0008f400010d7983 */ /* 0x002f680000300800 */
[----:B------:R-:W5:Y:S04]  /*252c0*/  LDL.LU R29, [R1+0x8f0] ;  /* 0x0008f000011d7983 */ /* 0x000f680000300800 */
[----:B------:R-:W5:Y:S01]  /*252d0*/  LDL.LU R9, [R1+0x8ec] ;  /* 0x0008ec0001097983 */ /* 0x000f620000300800 */
[----:B--2---:R-:W-:-:S05]  /*252e0*/  SEL R5, R28, R5, !P2 ;  /* 0x000000051c057207 */ /* 0x004fca0005000000 */
[----:B------:R5:W-:Y:S01]  /*252f0*/  STL [R1+0x7a4], R5 ;  /* 0x0007a40501007387 */ /* 0x000be20000100800 */
[----:B---3--:R-:W-:-:S05]  /*25300*/  SEL R4, R28, R4, !P2 ;  /* 0x000000041c047207 */ /* 0x008fca0005000000 */
[----:B------:R0:W-:Y:S01]  /*25310*/  STL [R1+0x7a0], R4 ;  /* 0x0007a00401007387 */ /* 0x0001e20000100800 */
[C---:B----4-:R-:W-:Y:S02]  /*25320*/  SEL R27, R28.reuse, R27, !P2 ;  /* 0x0000001b1c1b7207 */ /* 0x050fe40005000000 */
[----:B-----5:R-:W-:-:S03]  /*25330*/  SEL R5, R28, R26, !P2 ;  /* 0x0000001a1c057207 */ /* 0x020fc60005000000 */
[----:B------:R-:W-:Y:S01]  /*25340*/  STL [R1+0x79c], R27 ;  /* 0x00079c1b01007387 */ /* 0x000fe20000100800 */
[----:B0-----:R-:W-:-:S03]  /*25350*/  SEL R4, R28, R16, !P2 ;  /* 0x000000101c047207 */ /* 0x001fc60005000000 */
[----:B------:R0:W-:Y:S01]  /*25360*/  STL [R1+0x798], R5 ;  /* 0x0007980501007387 */ /* 0x0001e20000100800 */
[----:B------:R-:W-:-:S03]  /*25370*/  SEL R15, R28, R15, !P2 ;  /* 0x0000000f1c0f7207 */ /* 0x000fc60005000000 */
[----:B------:R1:W-:Y:S01]  /*25380*/  STL [R1+0x794], R4 ;  /* 0x0007940401007387 */ /* 0x0003e20000100800 */
[----:B0-----:R-:W-:-:S03]  /*25390*/  SEL R5, R28, R12, !P2 ;  /* 0x0000000c1c057207 */ /* 0x001fc60005000000 */
[----:B------:R0:W-:Y:S01]  /*253a0*/  STL [R1+0x790], R15 ;  /* 0x0007900f01007387 */ /* 0x0001e20000100800 */
[----:B-1----:R-:W-:-:S03]  /*253b0*/  SEL R4, R28, R8, !P2 ;  /* 0x000000081c047207 */ /* 0x002fc60005000000 */
[----:B------:R-:W2:Y:S04]  /*253c0*/  LDL.LU R16, [R1+0x8e8] ;  /* 0x0008e80001107983 */ /* 0x000ea80000300800 */
[----:B------:R-:W-:Y:S04]  /*253d0*/  STL [R1+0x78c], R5 ;  /* 0x00078c0501007387 */ /* 0x000fe80000100800 */
[----:B0-----:R-:W3:Y:S04]  /*253e0*/  LDL.LU R15, [R1+0x8e4] ;  /* 0x0008e400010f7983 */ /* 0x001ee80000300800 */
[----:B------:R0:W-:Y:S04]  /*253f0*/  STL [R1+0x788], R4 ;  /* 0x0007880401007387 */ /* 0x0001e80000100800 */
[----:B------:R-:W4:Y:S04]  /*25400*/  LDL.LU R12, [R1+0x73c] ;  /* 0x00073c00010c7983 */ /* 0x000f280000300800 */
[----:B------:R-:W5:Y:S01]  /*25410*/  LDL.LU R8, [R1+0x8e0] ;  /* 0x0008e00001087983 */ /* 0x000f620000300800 */
[----:B0-----:R-:W-:-:S03]  /*25420*/  SEL R4, R28, R7, !P2 ;  /* 0x000000071c047207 */ /* 0x001fc60005000000 */
[----:B------:R-:W5:Y:S01]  /*25430*/  LDL.LU R7, [R1+0x734] ;  /* 0x0007340001077983 */ /* 0x000f620000300800 */
[----:B------:R-:W-:-:S03]  /*25440*/  SEL R5, R28, R11, !P2 ;  /* 0x0000000b1c057207 */ /* 0x000fc60005000000 */
[----:B------:R0:W-:Y:S04]  /*25450*/  STL [R1+0x784], R4 ;  /* 0x0007840401007387 */ /* 0x0001e80000100800 */
[----:B------:R-:W5:Y:S04]  /*25460*/  LDL.LU R11, [R1+0x8dc] ;  /* 0x0008dc00010b7983 */ /* 0x000f680000300800 */
[----:B------:R1:W-:Y:S01]  /*25470*/  STL [R1+0x780], R5 ;  /* 0x0007800501007387 */ /* 0x0003e20000100800 */
[----:B0-----:R-:W-:-:S03]  /*25480*/  SEL R4, R28, R10, !P2 ;  /* 0x0000000a1c047207 */ /* 0x001fc60005000000 */
[----:B------:R-:W5:Y:S01]  /*25490*/  LDL.LU R10, [R1+0x72c] ;  /* 0x00072c00010a7983 */ /* 0x000f620000300800 */
[----:B------:R-:W-:-:S03]  /*254a0*/  SEL R25, R28, R25, !P2 ;  /* 0x000000191c197207 */ /* 0x000fc60005000000 */
[----:B------:R0:W-:Y:S01]  /*254b0*/  STL [R1+0x77c], R4 ;  /* 0x00077c0401007387 */ /* 0x0001e20000100800 */
[----:B-1----:R-:W-:-:S03]  /*254c0*/  SEL R5, R28, R24, !P2 ;  /* 0x000000181c057207 */ /* 0x002fc60005000000 */
[----:B------:R-:W-:Y:S04]  /*254d0*/  STL [R1+0x778], R25 ;  /* 0x0007781901007387 */ /* 0x000fe80000100800 */
[----:B------:R1:W-:Y:S01]  /*254e0*/  STL [R1+0x774], R5 ;  /* 0x0007740501007387 */ /* 0x0003e20000100800 */
[C---:B0-----:R-:W-:Y:S02]  /*254f0*/  SEL R4, R28.reuse, R23, !P2 ;  /* 0x000000171c047207 */ /* 0x041fe40005000000 */
        /* <DEDUP_REMOVED lines=9> */
[----:B------:R-:W-:Y:S01]  /*25590*/  STL [R1+0x760], R19 ;  /* 0x0007601301007387 */ /* 0x000fe20000100800 */
[C---:B------:R-:W-:Y:S02]  /*255a0*/  SEL R14, R28.reuse, R14, !P2 ;  /* 0x0000000e1c0e7207 */ /* 0x040fe40005000000 */
[C---:B0-----:R-:W-:Y:S01]  /*255b0*/  SEL R4, R28.reuse, R17, !P2 ;  /* 0x000000111c047207 */ /* 0x041fe20005000000 */
[----:B------:R0:W-:Y:S04]  /*255c0*/  STL [R1+0x75c], R5 ;  /* 0x00075c0501007387 */ /* 0x0001e80000100800 */
[----:B------:R1:W-:Y:S01]  /*255d0*/  STL [R1+0x758], R4 ;  /* 0x0007580401007387 */ /* 0x0003e20000100800 */
[----:B0-----:R-:W-:-:S03]  /*255e0*/  SEL R5, R28, R13, !P2 ;  /* 0x0000000d1c057207 */ /* 0x001fc60005000000 */
[----:B------:R-:W-:Y:S01]  /*255f0*/  STL [R1+0x754], R14 ;  /* 0x0007540e01007387 */ /* 0x000fe20000100800 */
[C---:B------:R-:W-:Y:S02]  /*25600*/  SEL R9, R28.reuse, R9, !P2 ;  /* 0x000000091c097207 */ /* 0x040fe40005000000 */
[C---:B-1----:R-:W-:Y:S01]  /*25610*/  SEL R4, R28.reuse, R29, !P2 ;  /* 0x0000001d1c047207 */ /* 0x042fe20005000000 */
[----:B------:R0:W-:Y:S04]  /*25620*/  STL [R1+0x750], R5 ;  /* 0x0007500501007387 */ /* 0x0001e80000100800 */
[----:B0-----:R-:W5:Y:S04]  /*25630*/  LDL.LU R5, [R1+0x8d8] ;  /* 0x0008d80001057983 */ /* 0x001f680000300800 */
[----:B------:R0:W-:Y:S04]  /*25640*/  STL [R1+0x74c], R4 ;  /* 0x00074c0401007387 */ /* 0x0001e80000100800 */
[----:B0-----:R-:W5:Y:S04]  /*25650*/  LDL.LU R4, [R1+0x8d4] ;  /* 0x0008d40001047983 */ /* 0x001f680000300800 */
[----:B------:R0:W-:Y:S04]  /*25660*/  STL [R1+0x748], R9 ;  /* 0x0007480901007387 */ /* 0x0001e80000100800 */
[----:B------:R-:W5:Y:S04]  /*25670*/  LDL.LU R27, [R1+0x8d0] ;  /* 0x0008d000011b7983 */ /* 0x000f680000300800 */
[----:B------:R-:W5:Y:S04]  /*25680*/  LDL.LU R26, [R1+0x8cc] ;  /* 0x0008cc00011a7983 */ /* 0x000f680000300800 */
[----:B------:R-:W5:Y:S04]  /*25690*/  LDL.LU R14, [R1+0x8c8] ;  /* 0x0008c800010e7983 */ /* 0x000f680000300800 */
[----:B------:R-:W5:Y:S04]  /*256a0*/  LDL.LU R13, [R1+0x8c4] ;  /* 0x0008c400010d7983 */ /* 0x000f680000300800 */
[----:B------:R-:W5:Y:S04]  /*256b0*/  LDL.LU R29, [R1+0x8c0] ;  /* 0x0008c000011d7983 */ /* 0x000f680000300800 */
[----:B0-----:R-:W5:Y:S01]  /*256c0*/  LDL.LU R9, [R1+0x8bc] ;  /* 0x0008bc0001097983 */ /* 0x001f620000300800 */
[----:B--2---:R-:W-:-:S02]  /*256d0*/  SEL R17, R28, R16, !P2 ;  /* 0x000000101c117207 */ /* 0x004fc40005000000 */
[----:B---3--:R-:W-:-:S03]  /*256e0*/  SEL R16, R28, R15, !P2 ;  /* 0x0000000f1c107207 */ /* 0x008fc60005000000 */
[----:B------:R-:W-:Y:S04]  /*256f0*/  STL [R1+0x744], R17 ;  /* 0x0007441101007387 */ /* 0x000fe80000100800 */
[----:B------:R-:W-:Y:S01]  /*25700*/  STL [R1+0x740], R16 ;  /* 0x0007401001007387 */ /* 0x000fe20000100800 */
[C---:B----4-:R-:W-:Y:S02]  /*25710*/  SEL R15, R28.reuse, R12, !P2 ;  /* 0x0000000c1c0f7207 */ /* 0x050fe40005000000 */
[C---:B-----5:R-:W-:Y:S02]  /*25720*/  SEL R12, R28.reuse, R8, !P2 ;  /* 0x000000081c0c7207 */ /* 0x060fe40005000000 */
[----:B------:R-:W2:Y:S04]  /*25730*/  LDL.LU R8, [R1+0x8b8] ;  /* 0x0008b80001087983 */ /* 0x000ea80000300800 */
[----:B------:R0:W-:Y:S04]  /*25740*/  STL [R1+0x73c], R15 ;  /* 0x00073c0f01007387 */ /* 0x0001e80000100800 */
[----:B------:R1:W-:Y:S01]  /*25750*/  STL [R1+0x738], R12 ;  /* 0x0007380c01007387 */ /* 0x0003e20000100800 */
[----:B0-----:R-:W-:-:S03]  /*25760*/  SEL R15, R28, R7, !P2 ;  /* 0x000000071c0f7207 */ /* 0x001fc60005000000 */
[----:B------:R-:W3:Y:S01]  /*25770*/  LDL.LU R7, [R1+0x8b4] ;  /* 0x0008b40001077983 */ /* 0x000ee20000300800 */
[----:B-1----:R-:W-:-:S03]  /*25780*/  SEL R12, R28, R11, !P2 ;  /* 0x0000000b1c0c7207 */ /* 0x002fc60005000000 */
[----:B------:R0:W-:Y:S01]  /*25790*/  STL [R1+0x734], R15 ;  /* 0x0007340f01007387 */ /* 0x0001e20000100800 */
[----:B------:R-:W-:-:S03]  /*257a0*/  SEL R10, R28, R10, !P2 ;  /* 0x0000000a1c0a7207 */ /* 0x000fc60005000000 */
[----:B------:R-:W4:Y:S04]  /*257b0*/  LDL.LU R11, [R1+0x8b0] ;  /* 0x0008b000010b7983 */ /* 0x000f280000300800 */
        /* <DEDUP_REMOVED lines=14> */
[----:B------:R-:W5:Y:S01]  /*258a0*/  LDL.LU R10, [R1+0x6cc] ;  /* 0x0006cc00010a7983 */ /* 0x000f620000300800 */
[----:B------:R-:W-:-:S05]  /*258b0*/  SEL R5, R28, R5, !P2 ;  /* 0x000000051c057207 */ /* 0x000fca0005000000 */
[----:B------:R0:W-:Y:S01]  /*258c0*/  STL [R1+0x728], R5 ;  /* 0x0007280501007387 */ /* 0x0001e20000100800 */
[----:B------:R-:W-:-:S05]  /*258d0*/  SEL R4, R28, R4, !P2 ;  /* 0x000000041c047207 */ /* 0x000fca0005000000 */
[----:B------:R1:W-:Y:S01]  /*258e0*/  STL [R1+0x724], R4 ;  /* 0x0007240401007387 */ /* 0x0003e20000100800 */
[C---:B------:R-:W-:Y:S02]  /*258f0*/  SEL R27, R28.reuse, R27, !P2 ;  /* 0x0000001b1c1b7207 */ /* 0x040fe40005000000 */
[----:B0-----:R-:W-:-:S03]  /*25900*/  SEL R5, R28, R26, !P2 ;  /* 0x0000001a1c057207 */ /* 0x001fc60005000000 */
[----:B------:R-:W-:Y:S01]  /*25910*/  STL [R1+0x720], R27 ;  /* 0x0007201b01007387 */ /* 0x000fe20000100800 */
[----:B-1----:R-:W-:-:S03]  /*25920*/  SEL R4, R28, R14, !P2 ;  /* 0x0000000e1c047207 */ /* 0x002fc60005000000 */
[----:B------:R0:W-:Y:S01]  /*25930*/  STL [R1+0x71c], R5 ;  /* 0x00071c0501007387 */ /* 0x0001e20000100800 */
[----:B------:R-:W-:-:S03]  /*25940*/  SEL R13, R28, R13, !P2 ;  /* 0x0000000d1c0d7207 */ /* 0x000fc60005000000 */
[----:B------:R1:W-:Y:S01]  /*25950*/  STL [R1+0x718], R4 ;  /* 0x0007180401007387 */ /* 0x0003e20000100800 */
[----:B0-----:R-:W-:-:S03]  /*25960*/  SEL R5, R28, R29, !P2 ;  /* 0x0000001d1c057207 */ /* 0x001fc60005000000 */
[----:B------:R0:W-:Y:S01]  /*25970*/  STL [R1+0x714], R13 ;  /* 0x0007140d01007387 */ /* 0x0001e20000100800 */
[----:B-1----:R-:W-:-:S03]  /*25980*/  SEL R4, R28, R9, !P2 ;  /* 0x000000091c047207 */ /* 0x002fc60005000000 */
[----:B------:R-:W5:Y:S04]  /*25990*/  LDL.LU R14, [R1+0x6c8] ;  /* 0x0006c800010e7983 */ /* 0x000f680000300800 */
[----:B------:R-:W-:Y:S04]  /*259a0*/  STL [R1+0x710], R5 ;  /* 0x0007100501007387 */ /* 0x000fe80000100800 */
[----:B0-----:R-:W5:Y:S04]  /*259b0*/  LDL.LU R13, [R1+0x8a0] ;  /* 0x0008a000010d7983 */ /* 0x001f680000300800 */
[----:B------:R2:W-:Y:S04]  /*259c0*/  STL [R1+0x70c], R4 ;  /* 0x00070c0401007387 */ /* 0x0005e80000100800 */
[----:B------:R-:W5:Y:S04]  /*259d0*/  LDL.LU R29, [R1+0x6c0] ;  /* 0x0006c000011d7983 */ /* 0x000f680000300800 */
[----:B------:R-:W5:Y:S01]  /*259e0*/  LDL.LU R9, [R1+0x89c] ;  /* 0x00089c0001097983 */ /* 0x000f620000300800 */
[----:B--2---:R-:W-:-:S03]  /*259f0*/  SEL R4, R28, R8, !P2 ;  /* 0x000000081c047207 */ /* 0x004fc60005000000 */
[----:B------:R-:W2:Y:S04]  /*25a00*/  LDL.LU R8, [R1+0x898] ;  /* 0x0008980001087983 */ /* 0x000ea80000300800 */
[----:B------:R4:W-:Y:S01]  /*25a10*/  STL [R1+0x708], R4 ;  /* 0x0007080401007387 */ /* 0x0009e20000100800 */
[----:B---3--:R-:W-:-:S03]  /*25a20*/  SEL R5, R28, R7, !P2 ;  /* 0x000000071c057207 */ /* 0x008fc60005000000 */
[----:B------:R-:W3:Y:S04]  /*25a30*/  LDL.LU R7, [R1+0x894] ;  /* 0x0008940001077983 */ /* 0x000ee80000300800 */
[----:B------:R0:W-:Y:S01]  /*25a40*/  STL [R1+0x704], R5 ;  /* 0x0007040501007387 */ /* 0x0001e20000100800 */
[----:B----4-:R-:W-:-:S03]  /*25a50*/  SEL R4, R28, R11, !P2 ;  /* 0x0000000b1c047207 */ /* 0x010fc60005000000 */
[----:B------:R-:W4:Y:S01]  /*25a60*/  LDL.LU R11, [R1+0x890] ;  /* 0x00089000010b7983 */ /* 0x000f220000300800 */
[----:B-----5:R-:W-:-:S03]  /*25a70*/  SEL R25, R28, R25, !P2 ;  /* 0x000000191c197207 */ /* 0x020fc60005000000 */
[----:B------:R1:W-:Y:S01]  /*25a80*/  STL [R1+0x700], R4 ;  /* 0x0007000401007387 */ /* 0x0003e20000100800 */
[----:B0-----:R-:W-:-:S03]  /*25a90*/  SEL R5, R28, R24, !P2 ;  /* 0x000000181c057207 */ /* 0x001fc60005000000 */
[----:B------:R-:W-:Y:S04]  /*25aa0*/  STL [R1+0x6fc], R25 ;  /* 0x0006fc1901007387 */ /* 0x000fe80000100800 */
[----:B------:R0:W-:Y:S01]  /*25ab0*/  STL [R1+0x6f8], R5 ;  /* 0x0006f80501007387 */ /* 0x0001e20000100800 */
[C---:B-1----:R-:W-:Y:S02]  /*25ac0*/  SEL R4, R28.reuse, R23, !P2 ;  /* 0x000000171c047207 */ /* 0x042fe40005000000 */
[----:B------:R-:W-:-:S03]  /*25ad0*/  SEL R22, R28, R22, !P2 ;  /* 0x000000161c167207 */ /* 0x000fc60005000000 */
        /* <DEDUP_REMOVED lines=8> */
[----:B------:R-:W-:Y:S01]  /*25b60*/  STL [R1+0x6e4], R19 ;  /* 0x0006e41301007387 */ /* 0x000fe20000100800 */
[C---:B------:R-:W-:Y:S02]  /*25b70*/  SEL R16, R28.reuse, R16, !P2 ;  /* 0x000000101c107207 */ /* 0x040fe40005000000 */
[C---:B-1----:R-:W-:Y:S01]  /*25b80*/  SEL R4, R28.reuse, R17, !P2 ;  /* 0x000000111c047207 */ /* 0x042fe20005000000 */
        /* <DEDUP_REMOVED lines=17> */
[----:B------:R-:W-:-:S02]  /*25ca0*/  SEL R18, R28, R14, !P2 ;  /* 0x0000000e1c127207 */ /* 0x000fc40005000000 */
[----:B------:R-:W-:-:S03]  /*25cb0*/  SEL R17, R28, R13, !P2 ;  /* 0x0000000d1c117207 */ /* 0x000fc60005000000 */
[----:B------:R-:W-:Y:S01]  /*25cc0*/  STL [R1+0x6c8], R18 ;  /* 0x0006c81201007387 */ /* 0x000fe20000100800 */
[----:B------:R-:W-:-:S03]  /*25cd0*/  SEL R14, R28, R29, !P2 ;  /* 0x0000001d1c0e7207 */ /* 0x000fc60005000000 */
[----:B------:R-:W-:Y:S01]  /*25ce0*/  STL [R1+0x6c4], R17 ;  /* 0x0006c41101007387 */ /* 0x000fe20000100800 */
[----:B------:R-:W-:-:S03]  /*25cf0*/  SEL R13, R28, R9, !P2 ;  /* 0x000000091c0d7207 */ /* 0x000fc60005000000 */
[----:B------:R-:W5:Y:S04]  /*25d00*/  LDL.LU R9, [R1+0x878] ;  /* 0x0008780001097983 */ /* 0x000f680000300800 */
[----:B------:R2:W-:Y:S04]  /*25d10*/  STL [R1+0x6c0], R14 ;  /* 0x0006c00e01007387 */ /* 0x0005e80000100800 */
[----:B------:R3:W-:Y:S01]  /*25d20*/  STL [R1+0x6bc], R13 ;  /* 0x0006bc0d01007387 */ /* 0x0007e20000100800 */
[----:B--2---:R-:W-:-:S03]  /*25d30*/  SEL R14, R28, R8, !P2 ;  /* 0x000000081c0e7207 */ /* 0x004fc60005000000 */
[----:B------:R-:W2:Y:S04]  /*25d40*/  LDL.LU R8, [R1+0x688] ;  /* 0x0006880001087983 */ /* 0x000ea80000300800 */
[----:B------:R0:W-:Y:S01]  /*25d50*/  STL [R1+0x6b8], R14 ;  /* 0x0006b80e01007387 */ /* 0x0001e20000100800 */
[----:B---3--:R-:W-:-:S03]  /*25d60*/  SEL R13, R28, R7, !P2 ;  /* 0x000000071c0d7207 */ /* 0x008fc60005000000 */
[----:B------:R-:W3:Y:S04]  /*25d70*/  LDL.LU R7, [R1+0x684] ;  /* 0x0006840001077983 */ /* 0x000ee80000300800 */
[----:B------:R1:W-:Y:S01]  /*25d80*/  STL [R1+0x6b4], R13 ;  /* 0x0006b40d01007387 */ /* 0x0003e20000100800 */
[----:B----4-:R-:W-:-:S03]  /*25d90*/  SEL R11, R28, R11, !P2 ;  /* 0x0000000b1c0b7207 */ /* 0x010fc60005000000 */
[----:B------:R-:W4:Y:S04]  /*25da0*/  LDL.LU R25, [R1+0x680] ;  /* 0x0006800001197983 */ /* 0x000f280000300800 */
[----:B------:R-:W4:Y:S04]  /*25db0*/  LDL.LU R24, [R1+0x67c] ;  /* 0x00067c0001187983 */ /* 0x000f280000300800 */
[----:B------:R1:W-:Y:S04]  /*25dc0*/  STL [R1+0x6b0], R11 ;  /* 0x0006b00b01007387 */ /* 0x0003e80000100800 */
[----:B------:R-:W4:Y:S04]  /*25dd0*/  LDL.LU R23, [R1+0x678] ;  /* 0x0006780001177983 */ /* 0x000f280000300800 */
[----:B------:R-:W4:Y:S04]  /*25de0*/  LDL.LU R22, [R1+0x674] ;  /* 0x0006740001167983 */ /* 0x000f280000300800 */
[----:B------:R-:W4:Y:S04]  /*25df0*/  LDL.LU R21, [R1+0x670] ;  /* 0x0006700001157983 */ /* 0x000f280000300800 */
[----:B------:R-:W4:Y:S04]  /*25e00*/  LDL.LU R20, [R1+0x874] ;  /* 0x0008740001147983 */ /* 0x000f280000300800 */
[----:B------:R-:W4:Y:S04]  /*25e10*/  LDL.LU R19, [R1+0x870] ;  /* 0x0008700001137983 */ /* 0x000f280000300800 */
[----:B------:R-:W4:Y:S04]  /*25e20*/  LDL.LU R18, [R1+0x86c] ;  /* 0x00086c0001127983 */ /* 0x000f280000300800 */
[----:B------:R-:W4:Y:S04]  /*25e30*/  LDL.LU R17, [R1+0x868] ;  /* 0x0008680001117983 */ /* 0x000f280000300800 */
[----:B0-----:R-:W4:Y:S04]  /*25e40*/  LDL.LU R14, [R1+0x864] ;  /* 0x00086400010e7983 */ /* 0x001f280000300800 */
[----:B-1----:R-:W4:Y:S04]  /*25e50*/  LDL.LU R13, [R1+0x860] ;  /* 0x00086000010d7983 */ /* 0x002f280000300800 */
[----:B------:R-:W4:Y:S04]  /*25e60*/  LDL.LU R29, [R1+0x85c] ;  /* 0x00085c00011d7983 */ /* 0x000f280000300800 */
[----:B------:R-:W4:Y:S01]  /*25e70*/  LDL.LU R11, [R1+0x650] ;  /* 0x00065000010b7983 */ /* 0x000f220000300800 */
[----:B-----5:R-:W-:-:S05]  /*25e80*/  SEL R5, R28, R5, !P2 ;  /* 0x000000051c057207 */ /* 0x020fca0005000000 */
        /* <DEDUP_REMOVED lines=19> */
[----:B0-----:R-:W-:-:S03]  /*25fc0*/  SEL R4, R28, R9, !P2 ;  /* 0x000000091c047207 */ /* 0x001fc60005000000 */
[----:B------:R-:W5:Y:S04]  /*25fd0*/  LDL.LU R9, [R1+0x854] ;  /* 0x0008540001097983 */ /* 0x000f680000300800 */
[----:B------:R3:W-:Y:S01]  /*25fe0*/  STL [R1+0x68c], R4 ;  /* 0x00068c0401007387 */ /* 0x0007e20000100800 */
[----:B--2---:R-:W-:-:S03]  /*25ff0*/  SEL R5, R28, R8, !P2 ;  /* 0x000000081c057207 */ /* 0x004fc60005000000 */
[----:B------:R-:W2:Y:S04]  /*26000*/  LDL.LU R8, [R1+0x638] ;  /* 0x0006380001087983 */ /* 0x000ea80000300800 */
[----:B------:R0:W-:Y:S01]  /*26010*/  STL [R1+0x688], R5 ;  /* 0x0006880501007387 */ /* 0x0001e20000100800 */
[----:B---3--:R-:W-:-:S03]  /*26020*/  SEL R4, R28, R7, !P2 ;  /* 0x000000071c047207 */ /* 0x008fc60005000000 */
[----:B------:R-:W3:Y:S01]  /*26030*/  LDL.LU R7, [R1+0x850] ;  /* 0x0008500001077983 */ /* 0x000ee20000300800 */
[----:B----4-:R-:W-:-:S03]  /*26040*/  SEL R25, R28, R25, !P2 ;  /* 0x000000191c197207 */ /* 0x010fc60005000000 */
        /* <DEDUP_REMOVED lines=24> */
[----:B0-----:R-:W4:Y:S04]  /*261d0*/  LDL.LU R5, [R1+0x84c] ;  /* 0x00084c0001057983 */ /* 0x001f280000300800 */
[----:B------:R0:W-:Y:S04]  /*261e0*/  STL [R1+0x654], R4 ;  /* 0x0006540401007387 */ /* 0x0001e80000100800 */
[----:B0-----:R-:W4:Y:S04]  /*261f0*/  LDL.LU R4, [R1+0x62c] ;  /* 0x00062c0001047983 */ /* 0x001f280000300800 */
[----:B------:R0:W-:Y:S04]  /*26200*/  STL [R1+0x650], R11 ;  /* 0x0006500b01007387 */ /* 0x0001e80000100800 */
[----:B------:R-:W4:Y:S04]  /*26210*/  LDL.LU R27, [R1+0x628] ;  /* 0x00062800011b7983 */ /* 0x000f280000300800 */
[----:B------:R-:W4:Y:S04]  /*26220*/  LDL.LU R26, [R1+0x624] ;  /* 0x00062400011a7983 */ /* 0x000f280000300800 */
[----:B------:R-:W4:Y:S04]  /*26230*/  LDL.LU R14, [R1+0x848] ;  /* 0x00084800010e7983 */ /* 0x000f280000300800 */
[----:B------:R-:W4:Y:S04]  /*26240*/  LDL.LU R13, [R1+0x844] ;  /* 0x00084400010d7983 */ /* 0x000f280000300800 */
[----:B------:R-:W4:Y:S04]  /*26250*/  LDL.LU R29, [R1+0x840] ;  /* 0x00084000011d7983 */ /* 0x000f280000300800 */
[----:B0-----:R-:W4:Y:S01]  /*26260*/  LDL.LU R11, [R1+0x614] ;  /* 0x00061400010b7983 */ /* 0x001f220000300800 */
[----:B-----5:R-:W-:-:S02]  /*26270*/  SEL R17, R28, R16, !P2 ;  /* 0x000000101c117207 */ /* 0x020fc40005000000 */
[----:B------:R-:W-:-:S03]  /*26280*/  SEL R16, R28, R15, !P2 ;  /* 0x0000000f1c107207 */ /* 0x000fc60005000000 */
[----:B------:R-:W-:Y:S04]  /*26290*/  STL [R1+0x64c], R17 ;  /* 0x00064c1101007387 */ /* 0x000fe80000100800 */
[----:B------:R-:W-:Y:S01]  /*262a0*/  STL [R1+0x648], R16 ;  /* 0x0006481001007387 */ /* 0x000fe20000100800 */
[C---:B------:R-:W-:Y:S02]  /*262b0*/  SEL R15, R28.reuse, R12, !P2 ;  /* 0x0000000c1c0f7207 */ /* 0x040fe40005000000 */
[C---:B------:R-:W-:Y:S02]  /*262c0*/  SEL R12, R28.reuse, R10, !P2 ;  /* 0x0000000a1c0c7207 */ /* 0x040fe40005000000 */
[----:B------:R-:W5:Y:S04]  /*262d0*/  LDL.LU R10, [R1+0x83c] ;  /* 0x00083c00010a7983 */ /* 0x000f680000300800 */
[----:B------:R0:W-:Y:S04]  /*262e0*/  STL [R1+0x644], R15 ;  /* 0x0006440f01007387 */ /* 0x0001e80000100800 */
[----:B------:R2:W-:Y:S01]  /*262f0*/  STL [R1+0x640], R12 ;  /* 0x0006400c01007387 */ /* 0x0005e20000100800 */
[----:B0-----:R-:W-:-:S03]  /*26300*/  SEL R15, R28, R9, !P2 ;  /* 0x000000091c0f7207 */ /* 0x001fc60005000000 */
[----:B------:R-:W5:Y:S04]  /*26310*/  LDL.LU R9, [R1+0x838] ;  /* 0x0008380001097983 */ /* 0x000f680000300800 */
[----:B------:R0:W-:Y:S01]  /*26320*/  STL [R1+0x63c], R15 ;  /* 0x00063c0f01007387 */ /* 0x0001e20000100800 */
[----:B--2---:R-:W-:-:S03]  /*26330*/  SEL R12, R28, R8, !P2 ;  /* 0x000000081c0c7207 */ /* 0x004fc60005000000 */
[----:B------:R-:W2:Y:S04]  /*26340*/  LDL.LU R8, [R1+0x608] ;  /* 0x0006080001087983 */ /* 0x000ea80000300800 */
[----:B------:R1:W-:Y:S04]  /*26350*/  STL [R1+0x638], R12 ;  /* 0x0006380c01007387 */ /* 0x0003e80000100800 */
[----:B------:R-:W2:Y:S04]  /*26360*/  LDL.LU R25, [R1+0x830] ;  /* 0x0008300001197983 */ /* 0x000ea80000300800 */
[----:B------:R-:W2:Y:S01]  /*26370*/  LDL.LU R24, [R1+0x600] ;  /* 0x0006000001187983 */ /* 0x000ea20000300800 */
[----:B---3--:R-:W-:-:S05]  /*26380*/  SEL R7, R28, R7, !P2 ;  /* 0x000000071c077207 */ /* 0x008fca0005000000 */
[----:B------:R3:W-:Y:S04]  /*26390*/  STL [R1+0x634], R7 ;  /* 0x0006340701007387 */ /* 0x0007e80000100800 */
[----:B------:R-:W2:Y:S04]  /*263a0*/  LDL.LU R23, [R1+0x5fc] ;  /* 0x0005fc0001177983 */ /* 0x000ea80000300800 */
[----:B------:R-:W2:Y:S04]  /*263b0*/  LDL.LU R22, [R1+0x82c] ;  /* 0x00082c0001167983 */ /* 0x000ea80000300800 */
[----:B------:R-:W2:Y:S04]  /*263c0*/  LDL.LU R21, [R1+0x828] ;  /* 0x0008280001157983 */ /* 0x000ea80000300800 */
[----:B------:R-:W2:Y:S04]  /*263d0*/  LDL.LU R20, [R1+0x824] ;  /* 0x0008240001147983 */ /* 0x000ea80000300800 */
[----:B------:R-:W2:Y:S04]  /*263e0*/  LDL.LU R19, [R1+0x820] ;  /* 0x0008200001137983 */ /* 0x000ea80000300800 */
[----:B------:R-:W2:Y:S04]  /*263f0*/  LDL.LU R18, [R1+0x81c] ;  /* 0x00081c0001127983 */ /* 0x000ea80000300800 */
[----:B------:R-:W2:Y:S04]  /*26400*/  LDL.LU R17, [R1+0x818] ;  /* 0x0008180001117983 */ /* 0x000ea80000300800 */
[----:B------:R-:W2:Y:S04]  /*26410*/  LDL.LU R16, [R1+0x814] ;  /* 0x0008140001107983 */ /* 0x000ea80000300800 */
[----:B0-----:R-:W2:Y:S04]  /*26420*/  LDL.LU R15, [R1+0x810] ;  /* 0x00081000010f7983 */ /* 0x001ea80000300800 */
[----:B-1----:R-:W2:Y:S04]  /*26430*/  LDL.LU R12, [R1+0x80c] ;  /* 0x00080c00010c7983 */ /* 0x002ea80000300800 */
[----:B---3--:R-:W3:Y:S01]  /*26440*/  LDL.LU R7, [R1+0x5d4] ;  /* 0x0005d40001077983 */ /* 0x008ee20000300800 */
[----:B----4-:R-:W-:-:S05]  /*26450*/  SEL R5, R28, R5, !P2 ;  /* 0x000000051c057207 */ /* 0x010fca0005000000 */
        /* <DEDUP_REMOVED lines=13> */
[----:B------:R-:W4:Y:S04]  /*26530*/  LDL.LU R14, [R1+0x5d0] ;  /* 0x0005d000010e7983 */ /* 0x000f280000300800 */
[----:B------:R-:W-:Y:S04]  /*26540*/  STL [R1+0x618], R5 ;  /* 0x0006180501007387 */ /* 0x000fe80000100800 */
[----:B0-----:R-:W4:Y:S04]  /*26550*/  LDL.LU R13, [R1+0x5cc] ;  /* 0x0005cc00010d7983 */ /* 0x001f280000300800 */
[----:B------:R5:W-:Y:S04]  /*26560*/  STL [R1+0x614], R4 ;  /* 0x0006140401007387 */ /* 0x000be80000100800 */
[----:B------:R-:W4:Y:S04]  /*26570*/  LDL.LU R29, [R1+0x808] ;  /* 0x00080800011d7983 */ /* 0x000f280000300800 */
[----:B------:R-:W4:Y:S01]  /*26580*/  LDL.LU R11, [R1+0x5c4] ;  /* 0x0005c400010b7983 */ /* 0x000f220000300800 */
[----:B-----5:R-:W-:-:S03]  /*26590*/  SEL R4, R28, R10, !P2 ;  /* 0x0000000a1c047207 */ /* 0x020fc60005000000 */
[----:B------:R-:W5:Y:S04]  /*265a0*/  LDL.LU R10, [R1+0x5c0] ;  /* 0x0005c000010a7983 */ /* 0x000f680000300800 */
[----:B------:R2:W-:Y:S01]  /*265b0*/  STL [R1+0x610], R4 ;  /* 0x0006100401007387 */ /* 0x0005e20000100800 */
[----:B------:R-:W-:-:S03]  /*265c0*/  SEL R5, R28, R9, !P2 ;  /* 0x000000091c057207 */ /* 0x000fc60005000000 */
[----:B------:R-:W5:Y:S04]  /*265d0*/  LDL.LU R9, [R1+0x804] ;  /* 0x0008040001097983 */ /* 0x000f680000300800 */
[----:B------:R0:W-:Y:S01]  /*265e0*/  STL [R1+0x60c], R5 ;  /* 0x00060c0501007387 */ /* 0x0001e20000100800 */
[----:B--2---:R-:W-:-:S03]  /*265f0*/  SEL R4, R28, R8, !P2 ;  /* 0x000000081c047207 */ /* 0x004fc60005000000 */
[----:B------:R-:W2:Y:S01]  /*26600*/  LDL.LU R8, [R1+0x800] ;  /* 0x0008000001087983 */ /* 0x000ea20000300800 */
        /* <DEDUP_REMOVED lines=22> */
[C---:B---3--:R-:W-:Y:S02]  /*26770*/  SEL R7, R28.reuse, R7, !P2 ;  /* 0x000000071c077207 */ /* 0x048fe40005000000 */
[C---:B-1----:R-:W-:Y:S01]  /*26780*/  SEL R4, R28.reuse, R12, !P2 ;  /* 0x0000000c1c047207 */ /* 0x042fe20005000000 */
[----:B------:R0:W-:Y:S04]  /*26790*/  STL [R1+0x5dc], R5 ;  /* 0x0005dc0501007387 */ /* 0x0001e80000100800 */
[----:B0-----:R-:W3:Y:S04]  /*267a0*/  LDL.LU R5, [R1+0x7fc] ;  /* 0x0007fc0001057983 */ /* 0x001ee80000300800 */
[----:B------:R0:W-:Y:S04]  /*267b0*/  STL [R1+0x5d8], R4 ;  /* 0x0005d80401007387 */ /* 0x0001e80000100800 */
[----:B0-----:R-:W3:Y:S04]  /*267c0*/  LDL.LU R4, [R1+0x5b0] ;  /* 0x0005b00001047983 */ /* 0x001ee80000300800 */
[----:B------:R0:W-:Y:S04]  /*267d0*/  STL [R1+0x5d4], R7 ;  /* 0x0005d40701007387 */ /* 0x0001e80000100800 */
[----:B------:R-:W3:Y:S04]  /*267e0*/  LDL.LU R27, [R1+0x5ac] ;  /* 0x0005ac00011b7983 */ /* 0x000ee80000300800 */
[----:B------:R-:W3:Y:S04]  /*267f0*/  LDL.LU R26, [R1+0x5a8] ;  /* 0x0005a800011a7983 */ /* 0x000ee80000300800 */
[----:B------:R-:W3:Y:S04]  /*26800*/  LDL.LU R16, [R1+0x7f8] ;  /* 0x0007f80001107983 */ /* 0x000ee80000300800 */
[----:B------:R-:W3:Y:S04]  /*26810*/  LDL.LU R15, [R1+0x7f4] ;  /* 0x0007f400010f7983 */ /* 0x000ee80000300800 */
[----:B------:R-:W3:Y:S04]  /*26820*/  LDL.LU R12, [R1+0x59c] ;  /* 0x00059c00010c7983 */ /* 0x000ee80000300800 */
[----:B0-----:R-:W3:Y:S01]  /*26830*/  LDL.LU R7, [R1+0x598] ;  /* 0x0005980001077983 */ /* 0x001ee20000300800 */
[----:B----4-:R-:W-:-:S02]  /*26840*/  SEL R18, R28, R14, !P2 ;  /* 0x0000000e1c127207 */ /* 0x010fc40005000000 */
[----:B------:R-:W-:-:S03]  /*26850*/  SEL R17, R28, R13, !P2 ;  /* 0x0000000d1c117207 */ /* 0x000fc60005000000 */
[----:B------:R-:W-:Y:S04]  /*26860*/  STL [R1+0x5d0], R18 ;  /* 0x0005d01201007387 */ /* 0x000fe80000100800 */
[----:B------:R-:W-:Y:S01]  /*26870*/  STL [R1+0x5cc], R17 ;  /* 0x0005cc1101007387 */ /* 0x000fe20000100800 */
[C---:B------:R-:W-:Y:S02]  /*26880*/  SEL R14, R28.reuse, R29, !P2 ;  /* 0x0000001d1c0e7207 */ /* 0x040fe40005000000 */
[C---:B------:R-:W-:Y:S02]  /*26890*/  SEL R13, R28.reuse, R11, !P2 ;  /* 0x0000000b1c0d7207 */ /* 0x040fe40005000000 */
[----:B------:R-:W4:Y:S04]  /*268a0*/  LDL.LU R11, [R1+0x590] ;  /* 0x00059000010b7983 */ /* 0x000f280000300800 */
[----:B------:R5:W-:Y:S04]  /*268b0*/  STL [R1+0x5c8], R14 ;  /* 0x0005c80e01007387 */ /* 0x000be80000100800 */
[----:B------:R0:W-:Y:S01]  /*268c0*/  STL [R1+0x5c4], R13 ;  /* 0x0005c40d01007387 */ /* 0x0001e20000100800 */
[----:B-----5:R-:W-:-:S03]  /*268d0*/  SEL R14, R28, R10, !P2 ;  /* 0x0000000a1c0e7207 */ /* 0x020fc60005000000 */
[----:B------:R-:W5:Y:S04]  /*268e0*/  LDL.LU R10, [R1+0x588] ;  /* 0x00058800010a7983 */ /* 0x000f680000300800 */
[----:B------:R1:W-:Y:S01]  /*268f0*/  STL [R1+0x5c0], R14 ;  /* 0x0005c00e01007387 */ /* 0x0003e20000100800 */
[----:B0-----:R-:W-:-:S03]  /*26900*/  SEL R13, R28, R9, !P2 ;  /* 0x000000091c0d7207 */ /* 0x001fc60005000000 */
[----:B------:R-:W5:Y:S04]  /*26910*/  LDL.LU R9, [R1+0x584] ;  /* 0x0005840001097983 */ /* 0x000f680000300800 */
[----:B------:R0:W-:Y:S04]  /*26920*/  STL [R1+0x5bc], R13 ;  /* 0x0005bc0d01007387 */ /* 0x0001e80000100800 */
[----:B------:R-:W5:Y:S04]  /*26930*/  LDL.LU R25, [R1+0x578] ;  /* 0x0005780001197983 */ /* 0x000f680000300800 */
[----:B------:R-:W5:Y:S01]  /*26940*/  LDL.LU R24, [R1+0x574] ;  /* 0x0005740001187983 */ /* 0x000f620000300800 */
[----:B--2---:R-:W-:-:S05]  /*26950*/  SEL R8, R28, R8, !P2 ;  /* 0x000000081c087207 */ /* 0x004fca0005000000 */
        /* <DEDUP_REMOVED lines=8> */
[----:B-1----:R-:W5:Y:S04]  /*269e0*/  LDL.LU R14, [R1+0x548] ;  /* 0x00054800010e7983 */ /* 0x002f680000300800 */
[----:B0-----:R-:W5:Y:S04]  /*269f0*/  LDL.LU R13, [R1+0x540] ;  /* 0x00054000010d7983 */ /* 0x001f680000300800 */
[----:B------:R-:W5:Y:S04]  /*26a00*/  LDL.LU R29, [R1+0x53c] ;  /* 0x00053c00011d7983 */ /* 0x000f680000300800 */
[----:B--2---:R-:W2:Y:S01]  /*26a10*/  LDL.LU R8, [R1+0x534] ;  /* 0x0005340001087983 */ /* 0x004ea20000300800 */
[----:B---3--:R-:W-:-:S05]  /*26a20*/  SEL R5, R28, R5, !P2 ;  /* 0x000000051c057207 */ /* 0x008fca0005000000 */
        /* <DEDUP_REMOVED lines=13> */
[----:B------:R-:W3:Y:S04]  /*26b00*/  LDL.LU R16, [R1+0x530] ;  /* 0x0005300001107983 */ /* 0x000ee80000300800 */
[----:B------:R-:W-:Y:S04]  /*26b10*/  STL [R1+0x59c], R5 ;  /* 0x00059c0501007387 */ /* 0x000fe80000100800 */
[----:B0-----:R-:W3:Y:S04]  /*26b20*/  LDL.LU R15, [R1+0x528] ;  /* 0x00052800010f7983 */ /* 0x001ee80000300800 */
[----:B------:R4:W-:Y:S04]  /*26b30*/  STL [R1+0x598], R4 ;  /* 0x0005980401007387 */ /* 0x0009e80000100800 */
[----:B------:R-:W3:Y:S04]  /*26b40*/  LDL.LU R12, [R1+0x524] ;  /* 0x00052400010c7983 */ /* 0x000ee80000300800 */
[----:B------:R-:W3:Y:S01]  /*26b50*/  LDL.LU R7, [R1+0x518] ;  /* 0x0005180001077983 */ /* 0x000ee20000300800 */
[----:B----4-:R-:W-:-:S03]  /*26b60*/  SEL R4, R28, R11, !P2 ;  /* 0x0000000b1c047207 */ /* 0x010fc60005000000 */
[----:B------:R-:W4:Y:S04]  /*26b70*/  LDL.LU R11, [R1+0x514] ;  /* 0x00051400010b7983 */ /* 0x000f280000300800 */
[----:B------:R0:W-:Y:S01]  /*26b80*/  STL [R1+0x594], R4 ;  /* 0x0005940401007387 */ /* 0x0001e20000100800 */
[----:B-----5:R-:W-:-:S03]  /*26b90*/  SEL R5, R28, R10, !P2 ;  /* 0x0000000a1c057207 */ /* 0x020fc60005000000 */
        /* <DEDUP_REMOVED lines=26> */
[C---:B--2---:R-:W-:Y:S02]  /*26d40*/  SEL R8, R28.reuse, R8, !P2 ;  /* 0x000000081c087207 */ /* 0x044fe40005000000 */
[C---:B-1----:R-:W-:Y:S01]  /*26d50*/  SEL R4, R28.reuse, R29, !P2 ;  /* 0x0000001d1c047207 */ /* 0x042fe20005000000 */
[----:B------:R0:W-:Y:S04]  /*26d60*/  STL [R1+0x560], R5 ;  /* 0x0005600501007387 */ /* 0x0001e80000100800 */
[----:B0-----:R-:W2:Y:S04]  /*26d70*/  LDL.LU R5, [R1+0x500] ;  /* 0x0005000001057983 */ /* 0x001ea80000300800 */
[----:B------:R0:W-:Y:S04]  /*26d80*/  STL [R1+0x55c], R4 ;  /* 0x00055c0401007387 */ /* 0x0001e80000100800 */
[----:B0-----:R-:W2:Y:S04]  /*26d90*/  LDL.LU R4, [R1+0x4fc] ;  /* 0x0004fc0001047983 */ /* 0x001ea80000300800 */
[----:B------:R0:W-:Y:S04]  /*26da0*/  STL [R1+0x558], R8 ;  /* 0x0005580801007387 */ /* 0x0001e80000100800 */
[----:B------:R-:W2:Y:S04]  /*26db0*/  LDL.LU R27, [R1+0x4f8] ;  /* 0x0004f800011b7983 */ /* 0x000ea80000300800 */
[----:B------:R-:W2:Y:S04]  /*26dc0*/  LDL.LU R26, [R1+0x4f4] ;  /* 0x0004f400011a7983 */ /* 0x000ea80000300800 */
[----:B------:R-:W2:Y:S04]  /*26dd0*/  LDL.LU R14, [R1+0x4e8] ;  /* 0x0004e800010e7983 */ /* 0x000ea80000300800 */
[----:B------:R-:W2:Y:S04]  /*26de0*/  LDL.LU R13, [R1+0x4e4] ;  /* 0x0004e400010d7983 */ /* 0x000ea80000300800 */
[----:B------:R-:W2:Y:S04]  /*26df0*/  LDL.LU R29, [R1+0x4d8] ;  /* 0x0004d800011d7983 */ /* 0x000ea80000300800 */
[----:B0-----:R-:W2:Y:S01]  /*26e00*/  LDL.LU R8, [R1+0x4d4] ;  /* 0x0004d40001087983 */ /* 0x001ea20000300800 */
[----:B---3--:R-:W-:-:S02]  /*26e10*/  SEL R17, R28, R16, !P2 ;  /* 0x000000101c117207 */ /* 0x008fc40005000000 */
[----:B------:R-:W-:-:S03]  /*26e20*/  SEL R16, R28, R15, !P2 ;  /* 0x0000000f1c107207 */ /* 0x000fc60005000000 */
[----:B------:R-:W-:Y:S04]  /*26e30*/  STL [R1+0x554], R17 ;  /* 0x0005541101007387 */ /* 0x000fe80000100800 */
[----:B------:R-:W-:Y:S01]  /*26e40*/  STL [R1+0x550], R16 ;  /* 0x0005501001007387 */ /* 0x000fe20000100800 */
[C---:B------:R-:W-:Y:S02]  /*26e50*/  SEL R15, R28.reuse, R12, !P2 ;  /* 0x0000000c1c0f7207 */ /* 0x040fe40005000000 */
[C---:B------:R-:W-:Y:S02]  /*26e60*/  SEL R12, R28.reuse, R7, !P2 ;  /* 0x000000071c0c7207 */ /* 0x040fe40005000000 */
[----:B------:R-:W3:Y:S04]  /*26e70*/  LDL.LU R7, [R1+0x4d0] ;  /* 0x0004d00001077983 */ /* 0x000ee80000300800 */
[----:B------:R4:W-:Y:S04]  /*26e80*/  STL [R1+0x54c], R15 ;  /* 0x00054c0f01007387 */ /* 0x0009e80000100800 */
[----:B------:R5:W-:Y:S01]  /*26e90*/  STL [R1+0x548], R12 ;  /* 0x0005480c01007387 */ /* 0x000be20000100800 */
[----:B----4-:R-:W-:-:S03]  /*26ea0*/  SEL R15, R28, R11, !P2 ;  /* 0x0000000b1c0f7207 */ /* 0x010fc60005000000 */
[----:B------:R-:W4:Y:S04]  /*26eb0*/  LDL.LU R11, [R1+0x4cc] ;  /* 0x0004cc00010b7983 */ /* 0x000f280000300800 */
[----:B------:R0:W-:Y:S01]  /*26ec0*/  STL [R1+0x544], R15 ;  /* 0x0005440f01007387 */ /* 0x0001e20000100800 */
[----:B-----5:R-:W-:-:S03]  /*26ed0*/  SEL R12, R28, R10, !P2 ;  /* 0x0000000a1c0c7207 */ /* 0x020fc60005000000 */
[----:B------:R-:W5:Y:S04]  /*26ee0*/  LDL.LU R10, [R1+0x4c8] ;  /* 0x0004c800010a7983 */ /* 0x000f680000300800 */
[----:B------:R1:W-:Y:S01]  /*26ef0*/  STL [R1+0x540], R12 ;  /* 0x0005400c01007387 */ /* 0x0003e20000100800 */
[----:B------:R-:W-:-:S03]  /*26f00*/  SEL R9, R28, R9, !P2 ;  /* 0x000000091c097207 */ /* 0x000fc60005000000 */
        /* <DEDUP_REMOVED lines=14> */
[----:B--2---:R-:W-:-:S05]  /*26ff0*/  SEL R5, R28, R5, !P2 ;  /* 0x000000051c057207 */ /* 0x004fca0005000000 */
        /* <DEDUP_REMOVED lines=15> */
[----:B0-----:R-:W2:Y:S04]  /*270f0*/  LDL.LU R13, [R1+0x48c] ;  /* 0x00048c00010d7983 */ /* 0x001ea80000300800 */
[----:B------:R3:W-:Y:S04]  /*27100*/  STL [R1+0x518], R4 ;  /* 0x0005180401007387 */ /* 0x0007e80000100800 */
[----:B------:R-:W2:Y:S04]  /*27110*/  LDL.LU R29, [R1+0x488] ;  /* 0x00048800011d7983 */ /* 0x000ea80000300800 */
[----:B------:R-:W2:Y:S01]  /*27120*/  LDL.LU R8, [R1+0x484] ;  /* 0x0004840001087983 */ /* 0x000ea20000300800 */
[----:B---3--:R-:W-:-:S03]  /*27130*/  SEL R4, R28, R7, !P2 ;  /* 0x000000071c047207 */ /* 0x008fc60005000000 */
[----:B------:R-:W3:Y:S04]  /*27140*/  LDL.LU R7, [R1+0x480] ;  /* 0x0004800001077983 */ /* 0x000ee80000300800 */
[----:B------:R5:W-:Y:S01]  /*27150*/  STL [R1+0x514], R4 ;  /* 0x0005140401007387 */ /* 0x000be20000100800 */
[----:B----4-:R-:W-:-:S03]  /*27160*/  SEL R5, R28, R11, !P2 ;  /* 0x0000000b1c057207 */ /* 0x010fc60005000000 */
[----:B------:R-:W4:Y:S04]  /*27170*/  LDL.LU R11, [R1+0x47c] ;  /* 0x00047c00010b7983 */ /* 0x000f280000300800 */
[----:B------:R0:W-:Y:S01]  /*27180*/  STL [R1+0x510], R5 ;  /* 0x0005100501007387 */ /* 0x0001e20000100800 */
[----:B-----5:R-:W-:-:S03]  /*27190*/  SEL R4, R28, R10, !P2 ;  /* 0x0000000a1c047207 */ /* 0x020fc60005000000 */
[----:B------:R-:W5:Y:S01]  /*271a0*/  LDL.LU R10, [R1+0x478] ;  /* 0x00047800010a7983 */ /* 0x000f620000300800 */
        /* <DEDUP_REMOVED lines=36> */
[----:B------:R-:W-:-:S03]  /*273f0*/  SEL R17, R28, R13, !P2 ;  /* 0x0000000d1c117207 */ /* 0x000fc60005000000 */
[----:B------:R-:W-:Y:S04]  /*27400*/  STL [R1+0x4d4], R18 ;  /* 0x0004d41201007387 */ /* 0x000fe80000100800 */
[----:B------:R-:W-:Y:S01]  /*27410*/  STL [R1+0x4d0], R17 ;  /* 0x0004d01101007387 */ /* 0x000fe20000100800 */
[C---:B------:R-:W-:Y:S02]  /*27420*/  SEL R14, R28.reuse, R29, !P2 ;  /* 0x0000001d1c0e7207 */ /* 0x040fe40005000000 */
[C---:B------:R-:W-:Y:S02]  /*27430*/  SEL R13, R28.reuse, R8, !P2 ;  /* 0x000000081c0d7207 */ /* 0x040fe40005000000 */
[----:B------:R-:W2:Y:S04]  /*27440*/  LDL.LU R8, [R1+0x454] ;  /* 0x0004540001087983 */ /* 0x000ea80000300800 */
[----:B------:R3:W-:Y:S04]  /*27450*/  STL [R1+0x4cc], R14 ;  /* 0x0004cc0e01007387 */ /* 0x0007e80000100800 */
[----:B------:R4:W-:Y:S01]  /*27460*/  STL [R1+0x4c8], R13 ;  /* 0x0004c80d01007387 */ /* 0x0009e20000100800 */
[----:B---3--:R-:W-:-:S03]  /*27470*/  SEL R14, R28, R7, !P2 ;  /* 0x000000071c0e7207 */ /* 0x008fc60005000000 */
[----:B------:R-:W3:Y:S04]  /*27480*/  LDL.LU R7, [R1+0x450] ;  /* 0x0004500001077983 */ /* 0x000ee80000300800 */
[----:B------:R0:W-:Y:S01]  /*27490*/  STL [R1+0x4c4], R14 ;  /* 0x0004c40e01007387 */ /* 0x0001e20000100800 */
[----:B----4-:R-:W-:-:S03]  /*274a0*/  SEL R13, R28, R11, !P2 ;  /* 0x0000000b1c0d7207 */ /* 0x010fc60005000000 */
[----:B------:R-:W4:Y:S04]  /*274b0*/  LDL.LU R11, [R1+0x44c] ;  /* 0x00044c00010b7983 */ /* 0x000f280000300800 */
[----:B------:R1:W-:Y:S04]  /*274c0*/  STL [R1+0x4c0], R13 ;  /* 0x0004c00d01007387 */ /* 0x0003e80000100800 */
[----:B------:R-:W4:Y:S01]  /*274d0*/  LDL.LU R25, [R1+0x448] ;  /* 0x0004480001197983 */ /* 0x000f220000300800 */
[----:B-----5:R-:W-:-:S03]  /*274e0*/  SEL R10, R28, R10, !P2 ;  /* 0x0000000a1c0a7207 */ /* 0x020fc60005000000 */
        /* <DEDUP_REMOVED lines=41> */
[----:B------:R-:W-:-:S03]  /*27780*/  SEL R25, R28, R25, !P2 ;  /* 0x000000191c197207 */ /* 0x000fc60005000000 */
[----:B------:R0:W-:Y:S01]  /*27790*/  STL [R1+0x490], R4 ;  /* 0x0004900401007387 */ /* 0x0001e20000100800 */
[----:B-----5:R-:W-:-:S03]  /*277a0*/  SEL R5, R28, R24, !P2 ;  /* 0x000000181c057207 */ /* 0x020fc60005000000 */
        /* <DEDUP_REMOVED lines=46> */
[----:B------:R1:W-:Y:S04]  /*27a90*/  STL [R1+0x444], R12 ;  /* 0x0004440c01007387 */ /* 0x0003e80000100800 */
[----:B------:R-:W3:Y:S04]  /*27aa0*/  LDL.LU R25, [R1+0x400] ;  /* 0x0004000001197983 */ /* 0x000ee80000300800 */
[----:B------:R-:W3:Y:S01]  /*27ab0*/  LDL.LU R24, [R1+0x3fc] ;  /* 0x0003fc0001187983 */ /* 0x000ee20000300800 */
[----:B----4-:R-:W-:-:S05]  /*27ac0*/  SEL R11, R28, R11, !P2 ;  /* 0x0000000b1c0b7207 */ /* 0x010fca0005000000 */
[----:B------:R4:W-:Y:S04]  /*27ad0*/  STL [R1+0x43c], R11 ;  /* 0x00043c0b01007387 */ /* 0x0009e80000100800 */
[----:B------:R-:W3:Y:S04]  /*27ae0*/  LDL.LU R23, [R1+0x3f8] ;  /* 0x0003f80001177983 */ /* 0x000ee80000300800 */
[----:B------:R-:W3:Y:S04]  /*27af0*/  LDL.LU R22, [R1+0x3d0] ;  /* 0x0003d00001167983 */ /* 0x000ee80000300800 */
[----:B------:R-:W3:Y:S04]  /*27b00*/  LDL.LU R21, [R1+0x3e8] ;  /* 0x0003e80001157983 */ /* 0x000ee80000300800 */
[----:B------:R-:W3:Y:S04]  /*27b10*/  LDL.LU R20, [R1+0x3ec] ;  /* 0x0003ec0001147983 */ /* 0x000ee80000300800 */
[----:B------:R-:W3:Y:S04]  /*27b20*/  LDL.LU R19, [R1+0x3e4] ;  /* 0x0003e40001137983 */ /* 0x000ee80000300800 */
[----:B------:R-:W3:Y:S04]  /*27b30*/  LDL.LU R18, [R1+0x3d4] ;  /* 0x0003d40001127983 */ /* 0x000ee80000300800 */
[----:B------:R-:W3:Y:S04]  /*27b40*/  LDL.LU R17, [R1+0x3dc] ;  /* 0x0003dc0001117983 */ /* 0x000ee80000300800 */
[----:B------:R-:W3:Y:S04]  /*27b50*/  LDL.LU R16, [R1+0x3e0] ;  /* 0x0003e00001107983 */ /* 0x000ee80000300800 */
[----:B0-----:R-:W3:Y:S04]  /*27b60*/  LDL.LU R15, [R1+0x3d8] ;  /* 0x0003d800010f7983 */ /* 0x001ee80000300800 */
[----:B-1----:R-:W3:Y:S04]  /*27b70*/  LDL.LU R12, [R1+0x3cc] ;  /* 0x0003cc00010c7983 */ /* 0x002ee80000300800 */
[----:B----4-:R-:W4:Y:S01]  /*27b80*/  LDL.LU R11, [R1+0x3c8] ;  /* 0x0003c800010b7983 */ /* 0x010f220000300800 */
        /* <DEDUP_REMOVED lines=50> */
[C---:B----4-:R-:W-:Y:S02]  /*27eb0*/  SEL R11, R28.reuse, R11, !P2 ;  /* 0x0000000b1c0b7207 */ /* 0x050fe40005000000 */
        /* <DEDUP_REMOVED lines=40> */
[----:B------:R-:W2:Y:S04]  /*28140*/  LDL.LU R29, [R1+0x350] ;  /* 0x00035000011d7983 */ /* 0x000ea80000300800 */
        /* <DEDUP_REMOVED lines=161> */
[----:B------:R-:W-:-:S03]  /*28b60*/  SEL R13, R28, R7, !P2 ;  /* 0x000000071c0d7207 */ /* 0x000fc60005000000 */
[----:B------:R-:W3:Y:S01]  /*28b70*/  LDL.LU R7, [R1+0x288] ;  /* 0x0002880001077983 */ /* 0x000ee20000300800 */
[----:B------:R-:W-:-:S05]  /*28b80*/  SEL R14, R28, R29, !P2 ;  /* 0x0000001d1c0e7207 */ /* 0x000fca0005000000 */
[----:B------:R4:W-:Y:S04]  /*28b90*/  STL [R1+0x2d4], R14 ;  /* 0x0002d40e01007387 */ /* 0x0009e80000100800 */
[----:B------:R5:W-:Y:S01]  /*28ba0*/  STL [R1+0x2d0], R13 ;  /* 0x0002d00d01007387 */ /* 0x000be20000100800 */
[----:B----4-:R-:W-:-:S03]  /*28bb0*/  SEL R14, R28, R11, !P2 ;  /* 0x0000000b1c0e7207 */ /* 0x010fc60005000000 */
[----:B------:R-:W4:Y:S04]  /*28bc0*/  LDL.LU R11, [R1+0x284] ;  /* 0x00028400010b7983 */ /* 0x000f280000300800 */
[----:B------:R0:W-:Y:S01]  /*28bd0*/  STL [R1+0x2cc], R14 ;  /* 0x0002cc0e01007387 */ /* 0x0001e20000100800 */
[----:B-----5:R-:W-:-:S03]  /*28be0*/  SEL R13, R28, R10, !P2 ;  /* 0x0000000a1c0d7207 */ /* 0x020fc60005000000 */
[----:B------:R-:W5:Y:S04]  /*28bf0*/  LDL.LU R10, [R1+0x270] ;  /* 0x00027000010a7983 */ /* 0x000f680000300800 */
[----:B------:R1:W-:Y:S04]  /*28c00*/  STL [R1+0x2c8], R13 ;  /* 0x0002c80d01007387 */ /* 0x0003e80000100800 */
[----:B------:R-:W5:Y:S01]  /*28c10*/  LDL.LU R25, [R1+0x274] ;  /* 0x0002740001197983 */ /* 0x000f620000300800 */
[----:B------:R-:W-:-:S03]  /*28c20*/  SEL R9, R28, R9, !P2 ;  /* 0x000000091c097207 */ /* 0x000fc60005000000 */
        /* <DEDUP_REMOVED lines=134> */
[----:B------:R0:W-:Y:S01]  /*29490*/  STL [R1+0x21c], R4 ;  /* 0x00021c0401007387 */ /* 0x0001e20000100800 */
[C---:B------:R-:W-:Y:S02]  /*294a0*/  SEL R25, R28.reuse, R25, !P2 ;  /* 0x000000191c197207 */ /* 0x040fe40005000000 */
[----:B-----5:R-:W-:-:S03]  /*294b0*/  SEL R5, R28, R24, !P2 ;  /* 0x000000181c057207 */ /* 0x020fc60005000000 */
[----:B------:R-:W-:Y:S04]  /*294c0*/  STL [R1+0x218], R25 ;  /* 0x0002181901007387 */ /* 0x000fe80000100800 */
[----:B------:R1:W-:Y:S01]  /*294d0*/  STL [R1+0x214], R5 ;  /* 0x0002140501007387 */ /* 0x0003e20000100800 */
[C---:B0-----:R-:W-:Y:S02]  /*294e0*/  SEL R4, R28.reuse, R23, !P2 ;  /* 0x000000171c047207 */ /* 0x041fe40005000000 */
[----:B------:R-:W-:-:S03]  /*294f0*/  SEL R22, R28, R22, !P2 ;  /* 0x000000161c167207 */ /* 0x000fc60005000000 */
[----:B------:R0:W-:Y:S01]  /*29500*/  STL [R1+0x210], R4 ;  /* 0x0002100401007387 */ /* 0x0001e20000100800 */
[----:B-1----:R-:W-:-:S03]  /*29510*/  SEL R5, R28, R21, !P2 ;  /* 0x000000151c057207 */ /* 0x002fc60005000000 */
[----:B------:R-:W-:Y:S01]  /*29520*/  STL [R1+0x20c], R22 ;  /* 0x00020c1601007387 */ /* 0x000fe20000100800 */
[----:B0-----:R-:W-:-:S03]  /*29530*/  SEL R4, R28, R20, !P2 ;  /* 0x000000141c047207 */ /* 0x001fc60005000000 */
[----:B------:R0:W-:Y:S01]  /*29540*/  STL [R1+0x208], R5 ;  /* 0x0002080501007387 */ /* 0x0001e20000100800 */
[----:B------:R-:W-:-:S03]  /*29550*/  SEL R19, R28, R19, !P2 ;  /* 0x000000131c137207 */ /* 0x000fc60005000000 */
[----:B------:R1:W-:Y:S01]  /*29560*/  STL [R1+0x204], R4 ;  /* 0x0002040401007387 */ /* 0x0003e20000100800 */
[----:B0-----:R-:W-:-:S03]  /*29570*/  SEL R5, R28, R18, !P2 ;  /* 0x000000121c057207 */ /* 0x001fc60005000000 */
[----:B------:R-:W-:Y:S01]  /*29580*/  STL [R1+0x200], R19 ;  /* 0x0002001301007387 */ /* 0x000fe20000100800 */
[----:B-1----:R-:W-:-:S03]  /*29590*/  SEL R4, R28, R17, !P2 ;  /* 0x000000111c047207 */ /* 0x002fc60005000000 */
        /* <DEDUP_REMOVED lines=46> */
[----:B------:R-:W3:Y:S04]  /*29880*/  LDL.LU R29, [R1+0x168] ;  /* 0x00016800011d7983 */ /* 0x000ee80000300800 */
        /* <DEDUP_REMOVED lines=28> */
[----:B------:R-:W3:Y:S04]  /*29a50*/  LDL.LU R7, [R1+0x144] ;  /* 0x0001440001077983 */ /* 0x000ee80000300800 */
[----:B------:R1:W-:Y:S01]  /*29a60*/  STL [R1+0x1a0], R4 ;  /* 0x0001a00401007387 */ /* 0x0003e20000100800 */
[C---:B------:R-:W-:Y:S02]  /*29a70*/  SEL R25, R28.reuse, R25, !P2 ;  /* 0x000000191c197207 */ /* 0x040fe40005000000 */
        /* <DEDUP_REMOVED lines=22> */
[----:B----4-:R-:W-:-:S03]  /*29be0*/  SEL R11, R28, R11, !P2 ;  /* 0x0000000b1c0b7207 */ /* 0x010fc60005000000 */
        /* <DEDUP_REMOVED lines=55> */
[----:B------:R5:W-:Y:S04]  /*29f60*/  STL [R1+0x138], R5 ;  /* 0x0001380501007387 */ /* 0x000be80000100800 */
[----:B0-----:R-:W4:Y:S04]  /*29f70*/  LDL.LU R13, [R1+0xbc] ;  /* 0x0000bc00010d7983 */ /* 0x001f280000300800 */
[----:B------:R0:W-:Y:S04]  /*29f80*/  STL [R1+0x124], R4 ;  /* 0x0001240401007387 */ /* 0x0001e80000100800 */
[----:B------:R-:W4:Y:S04]  /*29f90*/  LDL.LU R29, [R1+0xb8] ;  /* 0x0000b800011d7983 */ /* 0x000f280000300800 */
[----:B------:R-:W4:Y:S01]  /*29fa0*/  LDL.LU R11, [R1+0xb4] ;  /* 0x0000b400010b7983 */ /* 0x000f220000300800 */
[----:B-----5:R-:W-:-:S03]  /*29fb0*/  SEL R5, R28, R10, !P2 ;  /* 0x0000000a1c057207 */ /* 0x020fc60005000000 */
[----:B------:R-:W5:Y:S04]  /*29fc0*/  LDL.LU R10, [R1+0xb0] ;  /* 0x0000b000010a7983 */ /* 0x000f680000300800 */
[----:B------:R2:W-:Y:S01]  /*29fd0*/  STL [R1+0x120], R5 ;  /* 0x0001200501007387 */ /* 0x0005e20000100800 */
[----:B0-----:R-:W-:-:S03]  /*29fe0*/  SEL R4, R28, R9, !P2 ;  /* 0x000000091c047207 */ /* 0x001fc60005000000 */
[----:B------:R-:W5:Y:S04]  /*29ff0*/  LDL.LU R9, [R1+0xa8] ;  /* 0x0000a80001097983 */ /* 0x000f680000300800 */
[----:B------:R0:W-:Y:S01]  /*2a000*/  STL [R1+0x11c], R4 ;  /* 0x00011c0401007387 */ /* 0x0001e20000100800 */
[----:B--2---:R-:W-:-:S03]  /*2a010*/  SEL R5, R28, R8, !P2 ;  /* 0x000000081c057207 */ /* 0x004fc60005000000 */
[----:B------:R-:W2:Y:S01]  /*2a020*/  LDL.LU R8, [R1+0xa4] ;  /* 0x0000a40001087983 */ /* 0x000ea20000300800 */
[----:B0-----:R-:W-:-:S03]  /*2a030*/  SEL R4, R28, R25, !P2 ;  /* 0x000000191c047207 */ /* 0x001fc60005000000 */
[----:B------:R0:W-:Y:S01]  /*2a040*/  STL [R1+0x118], R5 ;  /* 0x0001180501007387 */ /* 0x0001e20000100800 */
[----:B------:R-:W-:-:S03]  /*2a050*/  SEL R24, R28, R24, !P2 ;  /* 0x000000181c187207 */ /* 0x000fc60005000000 */
[----:B------:R1:W-:Y:S04]  /*2a060*/  STL [R1+0x114], R4 ;  /* 0x0001140401007387 */ /* 0x0003e80000100800 */
[----:B------:R-:W-:Y:S01]  /*2a070*/  STL [R1+0x110], R24 ;  /* 0x0001101801007387 */ /* 0x000fe20000100800 */
[C---:B0-----:R-:W-:Y:S02]  /*2a080*/  SEL R5, R28.reuse, R23, !P2 ;  /* 0x000000171c057207 */ /* 0x041fe40005000000 */
        /* <DEDUP_REMOVED lines=18> */
[----:B---3--:R-:W-:-:S03]  /*2a1b0*/  SEL R4, R28, R7, !P2 ;  /* 0x000000071c047207 */ /* 0x008fc60005000000 */
[----:B------:R-:W3:Y:S04]  /*2a1c0*/  LDL.LU R27, [R1+0x9c] ;  /* 0x00009c00011b7983 */ /* 0x000ee80000300800 */
[----:B------:R0:W-:Y:S04]  /*2a1d0*/  STL [R1+0xe0], R5 ;  /* 0x0000e00501007387 */ /* 0x0001e80000100800 */
[----:B------:R-:W3:Y:S04]  /*2a1e0*/  LDL.LU R26, [R1+0x90] ;  /* 0x00009000011a7983 */ /* 0x000ee80000300800 */
[----:B------:R1:W-:Y:S04]  /*2a1f0*/  STL [R1+0xdc], R4 ;  /* 0x0000dc0401007387 */ /* 0x0003e80000100800 */
[----:B------:R-:W3:Y:S04]  /*2a200*/  LDL.LU R25, [R1+0x94] ;  /* 0x0000940001197983 */ /* 0x000ee80000300800 */
[----:B------:R-:W3:Y:S04]  /*2a210*/  LDL.LU R24, [R1+0x98] ;  /* 0x0000980001187983 */ /* 0x000ee80000300800 */
[----:B------:R-:W3:Y:S04]  /*2a220*/  LDL.LU R23, [R1+0x84] ;  /* 0x0000840001177983 */ /* 0x000ee80000300800 */
[----:B------:R-:W3:Y:S04]  /*2a230*/  LDL.LU R7, [R1+0x88] ;  /* 0x0000880001077983 */ /* 0x000ee80000300800 */
[----:B0-----:R-:W3:Y:S04]  /*2a240*/  LDL.LU R5, [R1+0x14] ;  /* 0x0000140001057983 */ /* 0x001ee80000300800 */
[----:B------:R-:W3:Y:S01]  /*2a250*/  LDL.LU R12, [R1+0x10] ;  /* 0x00001000010c7983 */ /* 0x000ee20000300800 */
[----:B----4-:R-:W-:-:S02]  /*2a260*/  SEL R14, R28, R14, !P2 ;  /* 0x0000000e1c0e7207 */ /* 0x010fc40005000000 */
[----:B-1----:R-:W-:-:S03]  /*2a270*/  SEL R4, R28, R13, !P2 ;  /* 0x0000000d1c047207 */ /* 0x002fc60005000000 */
[----:B------:R-:W-:Y:S04]  /*2a280*/  STL [R1+0xd8], R14 ;  /* 0x0000d80e01007387 */ /* 0x000fe80000100800 */
[----:B------:R0:W-:Y:S01]  /*2a290*/  STL [R1+0xd4], R4 ;  /* 0x0000d40401007387 */ /* 0x0001e20000100800 */
[C---:B------:R-:W-:Y:S02]  /*2a2a0*/  SEL R13, R28.reuse, R29, !P2 ;  /* 0x0000001d1c0d7207 */ /* 0x040fe40005000000 */
[C---:B------:R-:W-:Y:S01]  /*2a2b0*/  SEL R11, R28.reuse, R11, !P2 ;  /* 0x0000000b1c0b7207 */ /* 0x040fe20005000000 */
[----:B0-----:R-:W4:Y:S04]  /*2a2c0*/  LDL.LU R4, [R1+0x54] ;  /* 0x0000540001047983 */ /* 0x001f280000300800 */
[----:B------:R0:W-:Y:S04]  /*2a2d0*/  STL [R1+0xd0], R13 ;  /* 0x0000d00d01007387 */ /* 0x0001e80000100800 */
[----:B------:R1:W-:Y:S01]  /*2a2e0*/  STL [R1+0xcc], R11 ;  /* 0x0000cc0b01007387 */ /* 0x0003e20000100800 */
[----:B-----5:R-:W-:-:S03]  /*2a2f0*/  SEL R10, R28, R10, !P2 ;  /* 0x0000000a1c0a7207 */ /* 0x020fc60005000000 */
[----:B------:R-:W5:Y:S04]  /*2a300*/  LDL.LU R29, [R1+0x58] ;  /* 0x00005800011d7983 */ /* 0x000f680000300800 */
[----:B------:R1:W-:Y:S04]  /*2a310*/  STL [R1+0xc8], R10 ;  /* 0x0000c80a01007387 */ /* 0x0003e80000100800 */
[----:B------:R-:W5:Y:S01]  /*2a320*/  LDL.LU R22, [R1+0x64] ;  /* 0x0000640001167983 */ /* 0x000f620000300800 */
[----:B------:R-:W-:-:S05]  /*2a330*/  SEL R9, R28, R9, !P2 ;  /* 0x000000091c097207 */ /* 0x000fca0005000000 */
        /* <DEDUP_REMOVED lines=14> */
[----:B------:R-:W5:Y:S04]  /*2a420*/  LDL.LU R9, [R1+0x48] ;  /* 0x0000480001097983 */ /* 0x000f680000300800 */
[----:B--2---:R-:W2:Y:S01]  /*2a430*/  LDL.LU R8, [R1+0x44] ;  /* 0x0000440001087983 */ /* 0x004ea20000300800 */
[----:B---3--:R-:W-:-:S05]  /*2a440*/  SEL R27, R28, R27, !P2 ;  /* 0x0000001b1c1b7207 */ /* 0x008fca0005000000 */
[----:B------:R0:W-:Y:S01]  /*2a450*/  STL [R1+0xbc], R27 ;  /* 0x0000bc1b01007387 */ /* 0x0001e20000100800 */
[----:B------:R-:W-:-:S03]  /*2a460*/  SEL R26, R28, R26, !P2 ;  /* 0x0000001a1c1a7207 */ /* 0x000fc60005000000 */
[----:B0-----:R-:W3:Y:S01]  /*2a470*/  LDL.LU R27, [R1+0x5194] ;  /* 0x00519400011b7983 */ /* 0x001ee20000300800 */
[----:B------:R-:W-:-:S03]  /*2a480*/  SEL R25, R28, R25, !P2 ;  /* 0x000000191c197207 */ /* 0x000fc60005000000 */
[----:B------:R0:W-:Y:S01]  /*2a490*/  STL [R1+0xb8], R26 ;  /* 0x0000b81a01007387 */ /* 0x0001e20000100800 */
[C---:B------:R-:W-:Y:S02]  /*2a4a0*/  SEL R24, R28.reuse, R24, !P2 ;  /* 0x000000181c187207 */ /* 0x040fe40005000000 */
[C---:B------:R-:W-:Y:S01]  /*2a4b0*/  SEL R23, R28.reuse, R23, !P2 ;  /* 0x000000171c177207 */ /* 0x040fe20005000000 */
[----:B0-----:R-:W3:Y:S01]  /*2a4c0*/  LDL.LU R26, [R1+0x5190] ;  /* 0x00519000011a7983 */ /* 0x001ee20000300800 */
[----:B------:R-:W-:-:S03]  /*2a4d0*/  SEL R7, R28, R7, !P2 ;  /* 0x000000071c077207 */ /* 0x000fc60005000000 */
[----:B------:R0:W-:Y:S04]  /*2a4e0*/  STL [R1+0xb4], R25 ;  /* 0x0000b41901007387 */ /* 0x0001e80000100800 */
[----:B0-----:R-:W3:Y:S04]  /*2a4f0*/  LDL.LU R25, [R1+0x518c] ;  /* 0x00518c0001197983 */ /* 0x001ee80000300800 */
[----:B------:R0:W-:Y:S04]  /*2a500*/  STL [R1+0xb0], R24 ;  /* 0x0000b01801007387 */ /* 0x0001e80000100800 */
[----:B0-----:R-:W3:Y:S04]  /*2a510*/  LDL.LU R24, [R1+0x5188] ;  /* 0x0051880001187983 */ /* 0x001ee80000300800 */
[----:B------:R0:W-:Y:S04]  /*2a520*/  STL [R1+0xa8], R23 ;  /* 0x0000a81701007387 */ /* 0x0001e80000100800 */
[----:B0-----:R-:W3:Y:S04]  /*2a530*/  LDL.LU R23, [R1+0x5184] ;  /* 0x0051840001177983 */ /* 0x001ee80000300800 */
[----:B------:R0:W-:Y:S04]  /*2a540*/  STL [R1+0xa4], R7 ;  /* 0x0000a40701007387 */ /* 0x0001e80000100800 */
[----:B0-----:R-:W4:Y:S01]  /*2a550*/  LDL.LU R7, [R1+0x5180] ;  /* 0x0051800001077983 */ /* 0x001f220000300800 */
[----:B------:R-:W-:-:S05]  /*2a560*/  SEL R5, R28, R5, !P2 ;  /* 0x000000051c057207 */ /* 0x000fca0005000000 */
[----:B------:R0:W-:Y:S02]  /*2a570*/  STL [R1+0x9c], R5 ;  /* 0x00009c0501007387 */ /* 0x0001e40000100800 */
[C---:B0-----:R-:W-:Y:S02]  /*2a580*/  SEL R5, R28.reuse, R12, !P2 ;  /* 0x0000000c1c057207 */ /* 0x041fe40005000000 */
[----:B------:R-:W3:Y:S04]  /*2a590*/  LDL.LU R12, [R1+0x40] ;  /* 0x00004000010c7983 */ /* 0x000ee80000300800 */
[----:B------:R4:W-:Y:S02]  /*2a5a0*/  STL [R1+0x98], R5 ;  /* 0x0000980501007387 */ /* 0x0009e40000100800 */
[----:B----4-:R-:W-:-:S02]  /*2a5b0*/  SEL R5, R28, R7, !P2 ;  /* 0x000000071c057207 */ /* 0x010fc40005000000 */
[----:B------:R-:W4:Y:S01]  /*2a5c0*/  LDL.LU R7, [R1+0x70] ;  /* 0x0000700001077983 */ /* 0x000f220000300800 */
[C---:B------:R-:W-:Y:S02]  /*2a5d0*/  SEL R4, R28.reuse, R4, !P2 ;  /* 0x000000041c047207 */ /* 0x040fe40005000000 */
[C---:B-----5:R-:W-:Y:S01]  /*2a5e0*/  SEL R29, R28.reuse, R29, !P2 ;  /* 0x0000001d1c1d7207 */ /* 0x060fe20005000000 */
[----:B------:R0:W-:Y:S01]  /*2a5f0*/  STL [R1+0x94], R5 ;  /* 0x0000940501007387 */ /* 0x0001e20000100800 */
[C---:B------:R-:W-:Y:S02]  /*2a600*/  SEL R22, R28.reuse, R22, !P2 ;  /* 0x000000161c167207 */ /* 0x040fe40005000000 */
[C---:B------:R-:W-:Y:S01]  /*2a610*/  SEL R21, R28.reuse, R21, !P2 ;  /* 0x000000151c157207 */ /* 0x040fe20005000000 */
[----:B0-----:R-:W5:Y:S04]  /*2a620*/  LDL.LU R5, [R1+0x34] ;  /* 0x0000340001057983 */ /* 0x001f680000300800 */
[----:B------:R0:W-:Y:S01]  /*2a630*/  STL [R1+0x90], R4 ;  /* 0x0000900401007387 */ /* 0x0001e20000100800 */
[----:B------:R-:W-:-:S02]  /*2a640*/  SEL R20, R28, R20, !P2 ;  /* 0x000000141c147207 */ /* 0x000fc40005000000 */
[C---:B------:R-:W-:Y:S01]  /*2a650*/  SEL R19, R28.reuse, R19, !P2 ;  /* 0x000000131c137207 */ /* 0x040fe20005000000 */
[----:B0-----:R-:W5:Y:S04]  /*2a660*/  LDL.LU R4, [R1+0x38] ;  /* 0x0000380001047983 */ /* 0x001f680000300800 */
[----:B------:R0:W-:Y:S01]  /*2a670*/  STL [R1+0x8c], R29 ;  /* 0x00008c1d01007387 */ /* 0x0001e20000100800 */
[----:B------:R-:W-:-:S03]  /*2a680*/  SEL R18, R28, R18, !P2 ;  /* 0x000000121c127207 */ /* 0x000fc60005000000 */
[----:B0-----:R-:W5:Y:S04]  /*2a690*/  LDL.LU R29, [R1+0x2c] ;  /* 0x00002c00011d7983 */ /* 0x001f680000300800 */
[----:B------:R0:W-:Y:S01]  /*2a6a0*/  STL [R1+0x88], R22 ;  /* 0x0000881601007387 */ /* 0x0001e20000100800 */
[----:B------:R-:W-:-:S03]  /*2a6b0*/  SEL R17, R28, R17, !P2 ;  /* 0x000000111c117207 */ /* 0x000fc60005000000 */
[----:B0-----:R-:W5:Y:S01]  /*2a6c0*/  LDL.LU R22, [R1+0x517c] ;  /* 0x00517c0001167983 */ /* 0x001f620000300800 */
[C---:B------:R-:W-:Y:S02]  /*2a6d0*/  SEL R16, R28.reuse, R16, !P2 ;  /* 0x000000101c107207 */ /* 0x040fe40005000000 */
[C---:B------:R-:W-:Y:S02]  /*2a6e0*/  SEL R15, R28.reuse, R15, !P2 ;  /* 0x0000000f1c0f7207 */ /* 0x040fe40005000000 */
[C---:B------:R-:W-:Y:S02]  /*2a6f0*/  SEL R14, R28.reuse, R14, !P2 ;  /* 0x0000000e1c0e7207 */ /* 0x040fe40005000000 */
[C---:B------:R-:W-:Y:S02]  /*2a700*/  SEL R13, R28.reuse, R13, !P2 ;  /* 0x0000000d1c0d7207 */ /* 0x040fe40005000000 */
[C---:B------:R-:W-:Y:S02]  /*2a710*/  SEL R11, R28.reuse, R11, !P2 ;  /* 0x0000000b1c0b7207 */ /* 0x040fe40005000000 */
[----:B------:R-:W-:-:S02]  /*2a720*/  SEL R10, R28, R10, !P2 ;  /* 0x0000000a1c0a7207 */ /* 0x000fc40005000000 */
[C---:B------:R-:W-:Y:S02]  /*2a730*/  SEL R9, R28.reuse, R9, !P2 ;  /* 0x000000091c097207 */ /* 0x040fe40005000000 */
[C---:B--2---:R-:W-:Y:S02]  /*2a740*/  SEL R8, R28.reuse, R8, !P2 ;  /* 0x000000081c087207 */ /* 0x044fe40005000000 */
[----:B----4-:R-:W-:-:S05]  /*2a750*/  SEL R7, R28, R7, !P2 ;  /* 0x000000071c077207 */ /* 0x010fca0005000000 */
[----:B------:R0:W-:Y:S04]  /*2a760*/  STL [R1+0x84], R7 ;  /* 0x0000840701007387 */ /* 0x0001e80000100800 */
[----:B0-----:R-:W2:Y:S04]  /*2a770*/  LDL.LU R7, [R1+0x24] ;  /* 0x0000240001077983 */ /* 0x001ea80000300800 */
[----:B------:R0:W-:Y:S04]  /*2a780*/  STL [R1+0x80], R21 ;  /* 0x0000801501007387 */ /* 0x0001e80000100800 */
[----:B0-----:R-:W4:Y:S04]  /*2a790*/  LDL.LU R21, [R1+0x5178] ;  /* 0x0051780001157983 */ /* 0x001f280000300800 */
        /* <DEDUP_REMOVED lines=17> */
[----:B0-----:R-:W5:Y:S04]  /*2a8b0*/  LDL.LU R11, [R1+0x5154] ;  /* 0x00515400010b7983 */ /* 0x001f680000300800 */
[----:B------:R0:W-:Y:S04]  /*2a8c0*/  STL [R1+0x4c], R10 ;  /* 0x00004c0a01007387 */ /* 0x0001e80000100800 */
[----:B0-----:R-:W2:Y:S04]  /*2a8d0*/  LDL.LU R10, [R1+0x5150] ;  /* 0x00515000010a7983 */ /* 0x001ea80000300800 */
[----:B------:R0:W-:Y:S04]  /*2a8e0*/  STL [R1+0x48], R9 ;  /* 0x0000480901007387 */ /* 0x0001e80000100800 */
[----:B0-----:R-:W4:Y:S04]  /*2a8f0*/  LDL.LU R9, [R1+0x514c] ;  /* 0x00514c0001097983 */ /* 0x001f280000300800 */
[----:B------:R0:W-:Y:S04]  /*2a900*/  STL [R1+0x44], R8 ;  /* 0x0000440801007387 */ /* 0x0001e80000100800 */
[----:B0-----:R-:W4:Y:S01]  /*2a910*/  LDL.LU R8, [R1+0x5148] ;  /* 0x0051480001087983 */ /* 0x001f220000300800 */
[----:B---3--:R-:W-:-:S02]  /*2a920*/  SEL R12, R28, R12, !P2 ;  /* 0x0000000c1c0c7207 */ /* 0x008fc40005000000 */
[C---:B-----5:R-:W-:Y:S02]  /*2a930*/  SEL R11, R28.reuse, R11, !P2 ;  /* 0x0000000b1c0b7207 */ /* 0x060fe40005000000 */
[C---:B--2---:R-:W-:Y:S02]  /*2a940*/  SEL R10, R28.reuse, R10, !P2 ;  /* 0x0000000a1c0a7207 */ /* 0x044fe40005000000 */
[C---:B----4-:R-:W-:Y:S02]  /*2a950*/  SEL R9, R28.reuse, R9, !P2 ;  /* 0x000000091c097207 */ /* 0x050fe40005000000 */
[----:B------:R-:W-:-:S05]  /*2a960*/  SEL R8, R28, R8, !P2 ;  /* 0x000000081c087207 */ /* 0x000fca0005000000 */
[----:B------:R0:W-:Y:S04]  /*2a970*/  STL [R1+0x3c], R8 ;  /* 0x00003c0801007387 */ /* 0x0001e80000100800 */
[----:B0-----:R-:W2:Y:S04]  /*2a980*/  LDL.LU R8, [R1+0x30] ;  /* 0x0000300001087983 */ /* 0x001ea80000300800 */
[----:B------:R0:W-:Y:S04]  /*2a990*/  STL [R1+0x28], R9 ;  /* 0x0000280901007387 */ /* 0x0001e80000100800 */
[----:B0-----:R-:W3:Y:S04]  /*2a9a0*/  LDL.LU R9, [R1+0x6c] ;  /* 0x00006c0001097983 */ /* 0x001ee80000300800 */
[----:B------:R0:W-:Y:S04]  /*2a9b0*/  STL [R1+0x20], R10 ;  /* 0x0000200a01007387 */ /* 0x0001e80000100800 */
[----:B0-----:R-:W4:Y:S04]  /*2a9c0*/  LDL.LU R10, [R1+0x68] ;  /* 0x00006800010a7983 */ /* 0x001f280000300800 */
[----:B------:R0:W-:Y:S04]  /*2a9d0*/  STL [R1+0x1c], R11 ;  /* 0x00001c0b01007387 */ /* 0x0001e80000100800 */
[----:B0-----:R-:W5:Y:S04]  /*2a9e0*/  LDL.LU R11, [R1+0x50] ;  /* 0x00005000010b7983 */ /* 0x001f680000300800 */
[----:B------:R0:W-:Y:S04]  /*2a9f0*/  STL [R1+0x18], R12 ;  /* 0x0000180c01007387 */ /* 0x0001e80000100800 */
[----:B0-----:R-:W2:Y:S01]  /*2aa00*/  LDL.LU R12, [R1+0x5144] ;  /* 0x00514400010c7983 */ /* 0x001ea20000300800 */
[----:B------:R-:W-:-:S02]  /*2aa10*/  SEL R5, R28, R5, !P2 ;  /* 0x000000051c057207 */ /* 0x000fc40005000000 */
[C---:B------:R-:W-:Y:S02]  /*2aa20*/  SEL R4, R28.reuse, R4, !P2 ;  /* 0x000000041c047207 */ /* 0x040fe40005000000 */
[C---:B------:R-:W-:Y:S02]  /*2aa30*/  SEL R29, R28.reuse, R29, !P2 ;  /* 0x0000001d1c1d7207 */ /* 0x040fe40005000000 */
[C---:B------:R-:W-:Y:S02]  /*2aa40*/  SEL R7, R28.reuse, R7, !P2 ;  /* 0x000000071c077207 */ /* 0x040fe40005000000 */
[C---:B------:R-:W-:Y:S02]  /*2aa50*/  SEL R13, R28.reuse, R13, !P2 ;  /* 0x0000000d1c0d7207 */ /* 0x040fe40005000000 */
[C---:B------:R-:W-:Y:S02]  /*2aa60*/  SEL R14, R28.reuse, R14, !P2 ;  /* 0x0000000e1c0e7207 */ /* 0x040fe40005000000 */
        /* <DEDUP_REMOVED lines=15> */
[----:B-----5:R-:W-:-:S05]  /*2ab60*/  SEL R11, R28, R11, !P2 ;  /* 0x0000000b1c0b7207 */ /* 0x020fca0005000000 */
[----:B------:R4:W-:Y:S02]  /*2ab70*/  STL [R1+0x14], R11 ;  /* 0x0000140b01007387 */ /* 0x0009e40000100800 */
[C---:B----4-:R-:W-:Y:S02]  /*2ab80*/  SEL R11, R28.reuse, R10, !P2 ;  /* 0x0000000a1c0b7207 */ /* 0x050fe40005000000 */
[----:B---3--:R-:W-:-:S03]  /*2ab90*/  SEL R10, R28, R9, !P2 ;  /* 0x000000091c0a7207 */ /* 0x008fc60005000000 */
[----:B------:R-:W-:Y:S04]  /*2aba0*/  STL [R1+0x10], R11 ;  /* 0x0000100b01007387 */ /* 0x000fe80000100800 */
[----:B------:R0:W-:Y:S02]  /*2abb0*/  STL [R1+0xc], R10 ;  /* 0x00000c0a01007387 */ /* 0x0001e40000100800 */
[----:B0-----:R-:W0:Y:S02]  /*2abc0*/  S2R R10, SR_TID.X ;  /* 0x00000000000a7919 */ /* 0x001e240000002100 */
[----:B------:R1:W-:Y:S01]  /*2abd0*/  STL [R1+0x5070], R5 ;  /* 0x0050700501007387 */ /* 0x0003e20000100800 */
[C---:B--2---:R-:W-:Y:S01]  /*2abe0*/  SEL R9, R28.reuse, R12, !P2 ;  /* 0x0000000c1c097207 */ /* 0x044fe20005000000 */
[----:B-1----:R-:W1:Y:S01]  /*2abf0*/  LDC R5, c[0x0][0x23c] ;  /* 0x00008f00ff057b82 */ /* 0x002e620000000800 */
[----:B------:R-:W-:-:S03]  /*2ac00*/  SEL R12, R28, R8, !P2 ;  /* 0x000000081c0c7207 */ /* 0x000fc60005000000 */
[----:B------:R2:W-:Y:S04]  /*2ac10*/  STL [R1+0x8], R9 ;  /* 0x0000080901007387 */ /* 0x0005e80000100800 */
[----:B------:R-:W-:Y:S04]  /*2ac20*/  STL [R1+0x5074], R4 ;  /* 0x0050740401007387 */ /* 0x000fe80000100800 */
[----:B------:R-:W-:Y:S04]  /*2ac30*/  STL [R1+0x5078], R29 ;  /* 0x0050781d01007387 */ /* 0x000fe80000100800 */
[----:B------:R-:W-:Y:S04]  /*2ac40*/  STL [R1+0x507c], R12 ;  /* 0x00507c0c01007387 */ /* 0x000fe80000100800 */
[----:B------:R-:W-:Y:S04]  /*2ac50*/  STL [R1+0x5080], R7 ;  /* 0x0050800701007387 */ /* 0x000fe80000100800 */
[----:B------:R-:W-:Y:S01]  /*2ac60*/  STL [R1+0x5084], R13 ;  /* 0x0050840d01007387 */ /* 0x000fe20000100800 */
[----:B0-----:R-:W-:-:S03]  /*2ac70*/  LOP3.LUT R10, R10, 0x3f, RZ, 0xc0, !PT ;  /* 0x0000003f0a0a7812 */ /* 0x001fc600078ec0ff */
[----:B------:R-:W-:Y:S04]  /*2ac80*/  STL [R1+0x5088], R14 ;  /* 0x0050880e01007387 */ /* 0x000fe80000100800 */
[----:B------:R-:W-:Y:S04]  /*2ac90*/  STL [R1+0x508c], R15 ;  /* 0x00508c0f01007387 */ /* 0x000fe80000100800 */
[----:B------:R-:W-:Y:S04]  /*2aca0*/  STL [R1+0x5090], R16 ;  /* 0x0050901001007387 */ /* 0x000fe80000100800 */
[----:B------:R-:W-:Y:S04]  /*2acb0*/  STL [R1+0x5094], R17 ;  /* 0x0050941101007387 */ /* 0x000fe80000100800 */
[----:B------:R-:W-:Y:S01]  /*2acc0*/  STL [R1+0x5098], R18 ;  /* 0x0050981201007387 */ /* 0x000fe20000100800 */
[----:B-1----:R-:W-:-:S03]  /*2acd0*/  IMAD R11, R10, R5, RZ ;  /* 0x000000050a0b7224 */ /* 0x002fc600078e02ff */
[----:B------:R-:W-:Y:S01]  /*2ace0*/  STL [R1+0x509c], R19 ;  /* 0x00509c1301007387 */ /* 0x000fe20000100800 */
[----:B------:R-:W-:-:S03]  /*2acf0*/  SEL R8, R28, R2, !P2 ;  /* 0x000000021c087207 */ /* 0x000fc60005000000 */
[----:B------:R-:W-:Y:S01]  /*2ad00*/  STL [R1+0x50a0], R20 ;  /* 0x0050a01401007387 */ /* 0x000fe20000100800 */
[----:B------:R-:W-:-:S03]  /*2ad10*/  IMAD R10, R10, R5, RZ ;  /* 0x000000050a0a7224 */ /* 0x000fc600078e02ff */
[----:B------:R-:W-:Y:S01]  /*2ad20*/  STL [R1+0x50a4], R21 ;  /* 0x0050a41501007387 */ /* 0x000fe20000100800 */
[----:B--2---:R-:W-:-:S03]  /*2ad30*/  SEL R9, R28, R3, !P2 ;  /* 0x000000031c097207 */ /* 0x004fc60005000000 */
[----:B------:R-:W-:Y:S04]  /*2ad40*/  STL [R1+0x50a8], R22 ;  /* 0x0050a81601007387 */ /* 0x000fe80000100800 */
[----:B------:R-:W-:Y:S01]  /*2ad50*/  STL [R1+0x50ac], R23 ;  /* 0x0050ac1701007387 */ /* 0x000fe20000100800 */
[----:B------:R-:W-:-:S03]  /*2ad60*/  IMAD R10, R5, 0x40, R10 ;  /* 0x00000040050a7824 */ /* 0x000fc600078e020a */
[----:B------:R-:W-:Y:S01]  /*2ad70*/  STL [R1+0x50b0], R24 ;  /* 0x0050b01801007387 */ /* 0x000fe20000100800 */
[----:B------:R-:W-:-:S03]  /*2ad80*/  LEA.HI.X.SX32 R2, R11, UR7, 0x1, P0 ;  /* 0x000000070b027c11 */ /* 0x000fc600080f0eff */
[----:B------:R-:W-:Y:S04]  /*2ad90*/  STL [R1+0x50b4], R25 ;  /* 0x0050b41901007387 */ /* 0x000fe80000100800 */
[----:B------:R-:W-:Y:S04]  /*2ada0*/  STL [R1+0x50b8], R26 ;  /* 0x0050b81a01007387 */ /* 0x000fe80000100800 */
[----:B------:R-:W-:Y:S04]  /*2adb0*/  STL [R1+0x50bc], R27 ;  /* 0x0050bc1b01007387 */ /* 0x000fe80000100800 */
[----:B------:R-:W-:Y:S01]  /*2adc0*/  STL [R1+0x50c0], R8 ;  /* 0x0050c00801007387 */ /* 0x000fe20000100800 */
[----:B------:R-:W-:Y:S01]  /*2add0*/  LEA.HI.X.SX32 R3, R10, UR7, 0x1, P6 ;  /* 0x000000070a037c11 */ /* 0x000fe2000b0f0eff */
[----:B------:R-:W-:-:S02]  /*2ade0*/  UIMAD UR6, UR6, 0x35, URZ ;  /* 0x00000035060678a4 */ /* 0x000fc4000f8e023f */
[----:B------:R-:W-:Y:S01]  /*2adf0*/  STL [R1+0x50c4], R9 ;  /* 0x0050c40901007387 */ /* 0x000fe20000100800 */
[----:B------:R-:W-:Y:S02]  /*2ae00*/  UIMAD UR49, UR49, 0x34, URZ ;  /* 0x00000034313178a4 */ /* 0x000fe4000f8e023f */
[----:B------:R-:W-:Y:S01]  /*2ae10*/  UIMAD UR30, UR30, 0x33, URZ ;  /* 0x000000331e1e78a4 */ /* 0x000fe2000f8e023f */
[----:B------:R-:W-:Y:S01]  /*2ae20*/  STL [R1+0x50c8], R0 ;  /* 0x0050c80001007387 */ /* 0x000fe20000100800 */
[----:B------:R-:W-:Y:S02]  /*2ae30*/  UIMAD UR36, UR36, 0x32, URZ ;  /* 0x00000032242478a4 */ /* 0x000fe4000f8e023f */
[----:B------:R-:W-:Y:S01]  /*2ae40*/  UIMAD UR39, UR39, 0x31, URZ ;  /* 0x00000031272778a4 */ /* 0x000fe2000f8e023f */
[----:B------:R-:W-:Y:S01]  /*2ae50*/  STL [R1+0x50cc], R6 ;  /* 0x0050cc0601007387 */ /* 0x000fe20000100800 */
[----:B------:R-:W-:Y:S02]  /*2ae60*/  UIMAD UR57, UR57, 0x30, URZ ;  /* 0x00000030393978a4 */ /* 0x000fe4000f8e023f */
[----:B------:R-:W-:Y:S01]  /*2ae70*/  UIMAD UR43, UR43, 0x2f, URZ ;  /* 0x0000002f2b2b78a4 */ /* 0x000fe2000f8e023f */
[----:B------:R0:W-:Y:S01]  /*2ae80*/  STL [R1+0x5040], R2 ;  /* 0x0050400201007387 */ /* 0x0001e20000100800 */
[----:B------:R-:W-:-:S02]  /*2ae90*/  UIMAD UR53, UR53, 0x2e, URZ ;  /* 0x0000002e353578a4 */ /* 0x000fc4000f8e023f */
[----:B------:R-:W-:Y:S01]  /*2aea0*/  UIMAD UR37, UR37, 0x2d, URZ ;  /* 0x0000002d252578a4 */ /* 0x000fe2000f8e023f */
[----:B------:R-:W2:Y:S01]  /*2aeb0*/  LDL.LU R10, [R1+0xb90] ;  /* 0x000b9000010a7983 */ /* 0x000ea20000300800 */
[----:B------:R-:W-:Y:S02]  /*2aec0*/  UIMAD UR41, UR41, 0x2c, URZ ;  /* 0x0000002c292978a4 */ /* 0x000fe4000f8e023f */
[----:B------:R-:W-:Y:S01]  /*2aed0*/  UIMAD UR45, UR45, 0x2b, URZ ;  /* 0x0000002b2d2d78a4 */ /* 0x000fe2000f8e023f */
[----:B------:R-:W3:Y:S01]  /*2aee0*/  LDL.LU R11, [R1+0xb8c] ;  /* 0x000b8c00010b7983 */ /* 0x000ee20000300800 */
[----:B------:R-:W-:Y:S02]  /*2aef0*/  UIMAD UR51, UR51, 0x2a, URZ ;  /* 0x0000002a333378a4 */ /* 0x000fe4000f8e023f */
[----:B------:R-:W-:Y:S01]  /*2af00*/  UIMAD UR55, UR55, 0x29, URZ ;  /* 0x00000029373778a4 */ /* 0x000fe2000f8e023f */
[----:B------:R1:W-:Y:S01]  /*2af10*/  STL [R1+0x5044], R3 ;  /* 0x0050440301007387 */ /* 0x0003e20000100800 */
[----:B------:R-:W-:-:S02]  /*2af20*/  UIMAD UR59, UR59, 0x28, URZ ;  /* 0x000000283b3b78a4 */ /* 0x000fc4000f8e023f */
[----:B------:R-:W-:Y:S01]  /*2af30*/  UIMAD UR38, UR38, 0x27, URZ ;  /* 0x00000027262678a4 */ /* 0x000fe2000f8e023f */
[----:B0-----:R-:W4:Y:S01]  /*2af40*/  LDL.LU R2, [R1+0x7f0] ;  /* 0x0007f00001027983 */ /* 0x001f220000300800 */
[----:B------:R-:W-:Y:S02]  /*2af50*/  UIMAD UR40, UR40, 0x26, URZ ;  /* 0x00000026282878a4 */ /* 0x000fe4000f8e023f */
[----:B------:R-:W-:Y:S02]  /*2af60*/  UIMAD UR42, UR42, 0x25, URZ ;  /* 0x000000252a2a78a4 */ /* 0x000fe4000f8e023f */
[----:B------:R-:W-:Y:S02]  /*2af70*/  UIMAD UR44, UR44, 0x24, URZ ;  /* 0x000000242c2c78a4 */ /* 0x000fe4000f8e023f */
[----:B------:R-:W-:Y:S02]  /*2af80*/  UIMAD UR48, UR48, 0x23, URZ ;  /* 0x00000023303078a4 */ /* 0x000fe4000f8e023f */
[----:B------:R-:W-:-:S02]  /*2af90*/  UIMAD UR50, UR50, 0x22, URZ ;  /* 0x00000022323278a4 */ /* 0x000fc4000f8e023f */
[----:B------:R-:W-:Y:S02]  /*2afa0*/  UIMAD UR52, UR52, 0x21, URZ ;  /* 0x00000021343478a4 */ /* 0x000fe4000f8e023f */
[----:B------:R-:W-:Y:S02]  /*2afb0*/  USHF.L.U32 UR54, UR54, 0x5, URZ ;  /* 0x0000000536367899 */ /* 0x000fe4000800063f */
[----:B------:R-:W-:Y:S02]  /*2afc0*/  UIMAD UR56, UR56, 0x1f, URZ ;  /* 0x0000001f383878a4 */ /* 0x000fe4000f8e023f */
[----:B------:R-:W-:Y:S01]  /*2afd0*/  UIMAD UR58, UR58, 0x1e, URZ ;  /* 0x0000001e3a3a78a4 */ /* 0x000fe2000f8e023f */
[----:B------:R-:W-:Y:S01]  /*2afe0*/  ULDC UR7, c[0x0][0x238] ;  /* 0x00008e0000077ab9 */ /* 0x000fe20000000800 */
[----:B--2---:R-:W-:Y:S02]  /*2aff0*/  IMAD R10, R10, UR23, RZ ;  /* 0x000000170a0a7c24 */ /* 0x004fe4000f8e02ff */
[----:B---3--:R-:W-:-:S03]  /*2b000*/  IMAD R11, R11, UR23, RZ ;  /* 0x000000170b0b7c24 */ /* 0x008fc6000f8e02ff */
[----:B-1----:R-:W-:Y:S01]  /*2b010*/  IADD3 R3, P0, R10, UR32, RZ ;  /* 0x000000200a037c10 */ /* 0x002fe2000ff1e0ff */
[----:B------:R-:W-:Y:S01]  /*2b020*/  ULDC UR23, c[0x0][0x238] ;  /* 0x00008e0000177ab9 */ /* 0x000fe20000000800 */
[----:B------:R-:W-:-:S03]  /*2b030*/  IADD3 R0, P1, R11, UR32, RZ ;  /* 0x000000200b007c10 */ /* 0x000fc6000ff3e0ff */
[----:B------:R-:W-:Y:S01]  /*2b040*/  STL [R1+0x1eac], R3 ;  /* 0x001eac0301007387 */ /* 0x000fe20000100800 */
[----:B------:R-:W-:-:S03]  /*2b050*/  ULDC UR32, c[0x0][0x238] ;  /* 0x00008e0000207ab9 */ /* 0x000fc60000000800 */
[----:B------:R-:W2:Y:S04]  /*2b060*/  LDL.LU R6, [R1+0x7ec] ;  /* 0x0007ec0001067983 */ /* 0x000ea80000300800 */
[----:B------:R0:W-:Y:S04]  /*2b070*/  STL [R1+0x1eb0], R0 ;  /* 0x001eb00001007387 */ /* 0x0001e80000100800 */
[----:B------:R-:W3:Y:S04]  /*2b080*/  LDL.LU R28, [R1+0x7e8] ;  /* 0x0007e800011c7983 */ /* 0x000ee80000300800 */
[----:B0-----:R-:W5:Y:S04]  /*2b090*/  LDL.LU R0, [R1+0x7e4] ;  /* 0x0007e40001007983 */ /* 0x001f680000300800 */
        /* <DEDUP_REMOVED lines=11> */
[----:B------:R-:W5:Y:S01]  /*2b150*/  LDL.LU R4, [R1+0x7b4] ;  /* 0x0007b40001047983 */ /* 0x000f620000300800 */
[----:B------:R-:W-:-:S03]  /*2b160*/  LEA.HI.X.SX32 R3, R10, UR33, 0x1, P0 ;  /* 0x000000210a037c11 */ /* 0x000fc600080f0eff */
        /* <DEDUP_REMOVED lines=8> */
[----:B------:R-:W5:Y:S01]  /*2b1f0*/  LDL.LU R12, [R1+0x794] ;  /* 0x00079400010c7983 */ /* 0x000f620000300800 */
[----:B------:R-:W-:Y:S01]  /*2b200*/  LEA.HI.X.SX32 R10, R11, UR33, 0x1, P1 ;  /* 0x000000210b0a7c11 */ /* 0x000fe200088f0eff */
[----:B----4-:R-:W-:-:S02]  /*2b210*/  IMAD R3, R2, UR60, RZ ;  /* 0x0000003c02037c24 */ /* 0x010fc4000f8e02ff */
[----:B------:R-:W4:Y:S04]  /*2b220*/  LDL.LU R29, [R1+0x790] ;  /* 0x00079000011d7983 */ /* 0x000f280000300800 */
[----:B------:R-:W4:Y:S04]  /*2b230*/  LDL.LU R5, [R1+0x78c] ;  /* 0x00078c0001057983 */ /* 0x000f280000300800 */
[----:B------:R-:W-:Y:S04]  /*2b240*/  STL [R1+0x1ea4], R10 ;  /* 0x001ea40a01007387 */ /* 0x000fe80000100800 */
[----:B------:R-:W-:Y:S01]  /*2b250*/  STL [R1+0x50d0], R3 ;  /* 0x0050d00301007387 */ /* 0x000fe20000100800 */
[----:B--2---:R-:W-:-:S05]  /*2b260*/  IMAD R2, R6, UR60, RZ ;  /* 0x0000003c06027c24 */ /* 0x004fca000f8e02ff */
[----:B------:R5:W-:Y:S01]  /*2b270*/  STL [R1+0x50d4], R2 ;  /* 0x0050d40201007387 */ /* 0x000be20000100800 */
[----:B---3--:R-:W-:Y:S02]  /*2b280*/  IMAD R6, R28, UR60, RZ ;  /* 0x0000003c1c067c24 */ /* 0x008fe4000f8e02ff */
[----:B-----5:R-:W-:-:S03]  /*2b290*/  IMAD R2, R0, UR60, RZ ;  /* 0x0000003c00027c24 */ /* 0x020fc6000f8e02ff */
[----:B------:R-:W-:Y:S01]  /*2b2a0*/  STL [R1+0x130], R6 ;  /* 0x0001300601007387 */ /* 0x000fe20000100800 */
[----:B------:R-:W-:-:S03]  /*2b2b0*/  IMAD R3, R9, UR60, RZ ;  /* 0x0000003c09037c24 */ /* 0x000fc6000f8e02ff */
[----:B------:R0:W-:Y:S01]  /*2b2c0*/  STL [R1+0x134], R2 ;  /* 0x0001340201007387 */ /* 0x0001e20000100800 */
[----:B------:R-:W-:-:S03]  /*2b2d0*/  IMAD R0, R8, UR60, RZ ;  /* 0x0000003c08007c24 */ /* 0x000fc6000f8e02ff */
[----:B------:R1:W-:Y:S01]  /*2b2e0*/  STL [R1+0x42c], R3 ;  /* 0x00042c0301007387 */ /* 0x0003e20000100800 */
[----:B0-----:R-:W-:-:S03]  /*2b2f0*/  IMAD R2, R27, UR60, RZ ;  /* 0x0000003c1b027c24 */ /* 0x001fc6000f8e02ff */
[----:B------:R0:W-:Y:S01]  /*2b300*/  STL [R1+0x440], R0 ;  /* 0x0004400001007387 */ /* 0x0001e20000100800 */
[----:B-1----:R-:W-:-:S03]  /*2b310*/  IMAD R3, R26, UR60, RZ ;  /* 0x0000003c1a037c24 */ /* 0x002fc6000f8e02ff */
[----:B------:R1:W-:Y:S01]  /*2b320*/  STL [R1+0x538], R2 ;  /* 0x0005380201007387 */ /* 0x0003e20000100800 */
[----:B0-----:R-:W-:-:S03]  /*2b330*/  IMAD R0, R25, UR60, RZ ;  /* 0x0000003c19007c24 */ /* 0x001fc6000f8e02ff */
[----:B------:R0:W-:Y:S01]  /*2b340*/  STL [R1+0x7d4], R3 ;  /* 0x0007d40301007387 */ /* 0x0001e20000100800 */
[----:B-1----:R-:W-:-:S03]  /*2b350*/  IMAD R2, R24, UR60, RZ ;  /* 0x0000003c18027c24 */ /* 0x002fc6000f8e02ff */
[----:B------:R1:W-:Y:S04]  /*2b360*/  STL [R1+0x7d0], R0 ;  /* 0x0007d00001007387 */ /* 0x0003e80000100800 */
[----:B------:R2:W-:Y:S01]  /*2b370*/  STL [R1+0x7cc], R2 ;  /* 0x0007cc0201007387 */ /* 0x0005e20000100800 */
[----:B0-----:R-:W-:Y:S02]  /*2b380*/  IMAD R3, R23, UR60, RZ ;  /* 0x0000003c17037c24 */ /* 0x001fe4000f8e02ff */
[----:B-1----:R-:W-:-:S03]  /*2b390*/  IMAD R0, R22, UR60, RZ ;  /* 0x0000003c16007c24 */ /* 0x002fc6000f8e02ff */
[----:B------:R0:W-:Y:S01]  /*2b3a0*/  STL [R1+0x7c8], R3 ;  /* 0x0007c80301007387 */ /* 0x0001e20000100800 */
[----:B--2---:R-:W-:-:S03]  /*2b3b0*/  IMAD R2, R21, UR60, RZ ;  /* 0x0000003c15027c24 */ /* 0x004fc6000f8e02ff */
[----:B------:R1:W-:Y:S04]  /*2b3c0*/  STL [R1+0x7c4], R0 ;  /* 0x0007c40001007387 */ /* 0x0003e80000100800 */
[----:B------:R2:W-:Y:S01]  /*2b3d0*/  STL [R1+0x7c0], R2 ;  /* 0x0007c00201007387 */ /* 0x0005e20000100800 */
[----:B0-----:R-:W-:Y:S02]  /*2b3e0*/  IMAD R3, R20, UR60, RZ ;  /* 0x0000003c14037c24 */ /* 0x001fe4000f8e02ff */
[----:B-1----:R-:W-:-:S03]  /*2b3f0*/  IMAD R0, R19, UR60, RZ ;  /* 0x0000003c13007c24 */ /* 0x002fc6000f8e02ff */
[----:B------:R0:W-:Y:S01]  /*2b400*/  STL [R1+0x7bc], R3 ;  /* 0x0007bc0301007387 */ /* 0x0001e20000100800 */
[----:B--2---:R-:W-:-:S03]  /*2b410*/  IMAD R2, R4, UR60, RZ ;  /* 0x0000003c04027c24 */ /* 0x004fc6000f8e02ff */
[----:B------:R-:W2:Y:S04]  /*2b420*/  LDL.LU R4, [R1+0x788] ;  /* 0x0007880001047983 */ /* 0x000ea80000300800 */
[----:B------:R1:W-:Y:S04]  /*2b430*/  STL [R1+0x7b8], R0 ;  /* 0x0007b80001007387 */ /* 0x0003e80000100800 */
[----:B------:R3:W-:Y:S01]  /*2b440*/  STL [R1+0x7b4], R2 ;  /* 0x0007b40201007387 */ /* 0x0007e20000100800 */
[----:B0-----:R-:W-:Y:S02]  /*2b450*/  IMAD R3, R16, UR60, RZ ;  /* 0x0000003c10037c24 */ /* 0x001fe4000f8e02ff */
[----:B-1----:R-:W-:-:S02]  /*2b460*/  IMAD R0, R18, UR60, RZ ;  /* 0x0000003c12007c24 */ /* 0x002fc4000f8e02ff */
[----:B---3--:R-:W-:-:S03]  /*2b470*/  IMAD R2, R17, UR60, RZ ;  /* 0x0000003c11027c24 */ /* 0x008fc6000f8e02ff */
[----:B------:R0:W-:Y:S04]  /*2b480*/  STL [R1+0x7b0], R0 ;  /* 0x0007b00001007387 */ /* 0x0001e80000100800 */
        /* <DEDUP_REMOVED lines=8> */
[----:B------:R-:W-:Y:S01]  /*2b510*/  STL [R1+0x79c], R3 ;  /* 0x00079c0301007387 */ /* 0x000fe20000100800 */
[----:B---3--:R-:W-:-:S03]  /*2b520*/  IMAD R2, R12, UR60, RZ ;  /* 0x0000003c0c027c24 */ /* 0x008fc6000f8e02ff */
[----:B------:R-:W-:Y:S04]  /*2b530*/  STL [R1+0x798], R0 ;  /* 0x0007980001007387 */ /* 0x000fe80000100800 */
[----:B------:R0:W-:Y:S04]  /*2b540*/  STL [R1+0x794], R2 ;  /* 0x0007940201007387 */ /* 0x0001e80000100800 */
[----:B0-----:R-:W3:Y:S01]  /*2b550*/  LDL.LU R2, [R1+0x780] ;  /* 0x0007800001027983 */ /* 0x001ee20000300800 */
[----:B----4-:R-:W-:Y:S02]  /*2b560*/  IMAD R3, R29, UR60, RZ ;  /* 0x0000003c1d037c24 */ /* 0x010fe4000f8e02ff */
[----:B------:R-:W-:-:S03]  /*2b570*/  IMAD R0, R5, UR60, RZ ;  /* 0x0000003c05007c24 */ /* 0x000fc6000f8e02ff */
[----:B------:R-:W-:Y:S04]  /*2b580*/  STL [R1+0x790], R3 ;  /* 0x0007900301007387 */ /* 0x000fe80000100800 */
[----:B---3--:R0:W-:Y:S04]  /*2b590*/  STL [R1+0x5140], R2 ;  /* 0x0051400201007387 */ /* 0x0081e80000100800 */
[----:B------:R1:W-:Y:S04]  /*2b5a0*/  STL [R1+0x78c], R0 ;  /* 0x00078c0001007387 */ /* 0x0003e80000100800 */
[----:B0-----:R-:W3:Y:S04]  /*2b5b0*/  LDL.LU R2, [R1+0x784] ;  /* 0x0007840001027983 */ /* 0x001ee80000300800 */
[----:B------:R-:W4:Y:S04]  /*2b5c0*/  LDL.LU R3, [R1+0x77c] ;  /* 0x00077c0001037983 */ /* 0x000f280000300800 */
[----:B------:R-:W5:Y:S04]  /*2b5d0*/  LDL.LU R11, [R1+0x778] ;  /* 0x00077800010b7983 */ /* 0x000f680000300800 */
[----:B------:R-:W5:Y:S04]  /*2b5e0*/  LDL.LU R10, [R1+0x774] ;  /* 0x00077400010a7983 */ /* 0x000f680000300800 */
[----:B------:R-:W5:Y:S04]  /*2b5f0*/  LDL.LU R6, [R1+0x770] ;  /* 0x0007700001067983 */ /* 0x000f680000300800 */
[----:B------:R-:W5:Y:S04]  /*2b600*/  LDL.LU R28, [R1+0x76c] ;  /* 0x00076c00011c7983 */ /* 0x000f680000300800 */
[----:B-1----:R-:W5:Y:S04]  /*2b610*/  LDL.LU R0, [R1+0x768] ;  /* 0x0007680001007983 */ /* 0x002f680000300800 */
[----:B------:R-:W5:Y:S04]  /*2b620*/  LDL.LU R9, [R1+0x764] ;  /* 0x0007640001097983 */ /* 0x000f680000300800 */
[----:B------:R-:W5:Y:S04]  /*2b630*/  LDL.LU R8, [R1+0x760] ;  /* 0x0007600001087983 */ /* 0x000f680000300800 */
[----:B------:R-:W5:Y:S04]  /*2b640*/  LDL.LU R27, [R1+0x75c] ;  /* 0x00075c00011b7983 */ /* 0x000f680000300800 */
[----:B------:R-:W5:Y:S04]  /*2b650*/  LDL.LU R26, [R1+0x758] ;  /* 0x00075800011a7983 */ /* 0x000f680000300800 */
[----:B------:R-:W5:Y:S01]  /*2b660*/  LDL.LU R25, [R1+0x754] ;  /* 0x0007540001197983 */ /* 0x000f620000300800 */
[----:B--2---:R-:W-:-:S03]  /*2b670*/  IMAD R4, R4, UR60, RZ ;  /* 0x0000003c04047c24 */ /* 0x004fc6000f8e02ff */
        /* <DEDUP_REMOVED lines=17> */
[----:B0-----:R-:W2:Y:S01]  /*2b790*/  LDL.LU R4, [R1+0x710] ;  /* 0x0007100001047983 */ /* 0x001ea20000300800 */
[----:B---3--:R-:W-:-:S05]  /*2b7a0*/  IMAD R2, R2, UR60, RZ ;  /* 0x0000003c02027c24 */ /* 0x008fca000f8e02ff */
[----:B------:R0:W-:Y:S04]  /*2b7b0*/  STL [R1+0x784], R2 ;  /* 0x0007840201007387 */ /* 0x0001e80000100800 */
[----:B0-----:R-:W3:Y:S01]  /*2b7c0*/  LDL.LU R2, [R1+0x5140] ;  /* 0x0051400001027983 */ /* 0x001ee20000300800 */
[----:B----4-:R-:W-:Y:S02]  /*2b7d0*/  IMAD R3, R3, UR60, RZ ;  /* 0x0000003c03037c24 */ /* 0x010fe4000f8e02ff */
[----:B-----5:R-:W-:Y:S02]  /*2b7e0*/  IMAD R6, R6, UR60, RZ ;  /* 0x0000003c06067c24 */ /* 0x020fe4000f8e02ff */
[----:B---3--:R-:W-:-:S05]  /*2b7f0*/  IMAD R2, R2, UR60, RZ ;  /* 0x0000003c02027c24 */ /* 0x008fca000f8e02ff */
[----:B------:R0:W-:Y:S04]  /*2b800*/  STL [R1+0x780], R2 ;  /* 0x0007800201007387 */ /* 0x0001e80000100800 */
[----:B------:R1:W-:Y:S01]  /*2b810*/  STL [R1+0x77c], R3 ;  /* 0x00077c0301007387 */ /* 0x0003e20000100800 */
[----:B0-----:R-:W-:Y:S02]  /*2b820*/  IMAD R2, R11, UR60, RZ ;  /* 0x0000003c0b027c24 */ /* 0x001fe4000f8e02ff */
[----:B-1----:R-:W-:-:S03]  /*2b830*/  IMAD R3, R10, UR60, RZ ;  /* 0x0000003c0a037c24 */ /* 0x002fc6000f8e02ff */
[----:B------:R0:W-:Y:S04]  /*2b840*/  STL [R1+0x778], R2 ;  /* 0x0007780201007387 */ /* 0x0001e80000100800 */
[----:B------:R1:W-:Y:S01]  /*2b850*/  STL [R1+0x774], R3 ;  /* 0x0007740301007387 */ /* 0x0003e20000100800 */
[----:B0-----:R-:W-:-:S03]  /*2b860*/  IMAD R2, R28, UR60, RZ ;  /* 0x0000003c1c027c24 */ /* 0x001fc6000f8e02ff */
[----:B------:R-:W-:Y:S01]  /*2b870*/  STL [R1+0x770], R6 ;  /* 0x0007700601007387 */ /* 0x000fe20000100800 */
[----:B-1----:R-:W-:-:S03]  /*2b880*/  IMAD R3, R0, UR60, RZ ;  /* 0x0000003c00037c24 */ /* 0x002fc6000f8e02ff */
[----:B------:R0:W-:Y:S01]  /*2b890*/  STL [R1+0x76c], R2 ;  /* 0x00076c0201007387 */ /* 0x0001e20000100800 */
[----:B------:R-:W-:-:S03]  /*2b8a0*/  IMAD R0, R9, UR60, RZ ;  /* 0x0000003c09007c24 */ /* 0x000fc6000f8e02ff */
        /* <DEDUP_REMOVED lines=14> */
[----:B------:R-:W-:Y:S01]  /*2b990*/  STL [R1+0x74c], R0 ;  /* 0x00074c0001007387 */ /* 0x000fe20000100800 */
[----:B--2---:R-:W-:-:S03]  /*2b9a0*/  IMAD R3, R21, UR60, RZ ;  /* 0x0000003c15037c24 */ /* 0x004fc6000f8e02ff */
[----:B------:R0:W-:Y:S04]  /*2b9b0*/  STL [R1+0x748], R2 ;  /* 0x0007480201007387 */ /* 0x0001e80000100800 */
[----:B------:R1:W-:Y:S01]  /*2b9c0*/  STL [R1+0x744], R3 ;  /* 0x0007440301007387 */ /* 0x0003e20000100800 */
[----:B0-----:R-:W-:-:S03]  /*2b9d0*/  IMAD R2, R5, UR60, RZ ;  /* 0x0000003c05027c24 */ /* 0x001fc6000f8e02ff */
[----:B------:R-:W2:Y:S01]  /*2b9e0*/  LDL.LU R5, [R1+0x70c] ;  /* 0x00070c0001057983 */ /* 0x000ea20000300800 */
[----:B------:R-:W-:-:S05]  /*2b9f0*/  IMAD R0, R20, UR60, RZ ;  /* 0x0000003c14007c24 */ /* 0x000fca000f8e02ff */
[----:B------:R0:W-:Y:S01]  /*2ba00*/  STL [R1+0x740], R0 ;  /* 0x0007400001007387 */ /* 0x0001e20000100800 */
[----:B-1----:R-:W-:-:S03]  /*2ba10*/  IMAD R3, R18, UR60, RZ ;  /* 0x0000003c12037c24 */ /* 0x002fc6000f8e02ff */
[----:B------:R1:W-:Y:S01]  /*2ba20*/  STL [R1+0x73c], R2 ;  /* 0x00073c0201007387 */ /* 0x0003e20000100800 */
[----:B0-----:R-:W-:Y:S02]  /*2ba30*/  IMAD R0, R19, UR60, RZ ;  /* 0x0000003c13007c24 */ /* 0x001fe4000f8e02ff */
[----:B-1----:R-:W-:-:S03]  /*2ba40*/  IMAD R2, R17, UR60, RZ ;  /* 0x0000003c11027c24 */ /* 0x002fc6000f8e02ff */
[----:B------:R0:W-:Y:S04]  /*2ba50*/  STL [R1+0x738], R0 ;  /* 0x0007380001007387 */ /* 0x0001e80000100800 */
        /* <DEDUP_REMOVED lines=10> */
[----:B0-----:R-:W-:-:S03]  /*2bb00*/  IMAD R3, R29, UR60, RZ ;  /* 0x0000003c1d037c24 */ /* 0x001fc6000f8e02ff */
[----:B-1----:R-:W4:Y:S01]  /*2bb10*/  LDL.LU R2, [R1+0x708] ;  /* 0x0007080001027983 */ /* 0x002f220000300800 */
[----:B---3--:R-:W-:-:S03]  /*2bb20*/  IMAD R0, R4, UR60, RZ ;  /* 0x0000003c04007c24 */ /* 0x008fc6000f8e02ff */
[----:B------:R0:W-:Y:S04]  /*2bb30*/  STL [R1+0x714], R3 ;  /* 0x0007140301007387 */ /* 0x0001e80000100800 */
[----:B0-----:R-:W3:Y:S04]  /*2bb40*/  LDL.LU R3, [R1+0x704] ;  /* 0x0007040001037983 */ /* 0x001ee80000300800 */
[----:B------:R0:W-:Y:S04]  /*2bb50*/  STL [R1+0x710], R0 ;  /* 0x0007100001007387 */ /* 0x0001e80000100800 */
[----:B------:R-:W5:Y:S04]  /*2bb60*/  LDL.LU R6, [R1+0x700] ;  /* 0x0007000001067983 */ /* 0x000f680000300800 */
[----:B------:R-:W5:Y:S04]  /*2bb70*/  LDL.LU R28, [R1+0x6fc] ;  /* 0x0006fc00011c7983 */ /* 0x000f680000300800 */
        /* <DEDUP_REMOVED lines=10> */
[----:B------:R-:W-:-:S03]  /*2bc20*/  IMAD R10, R7, UR60, RZ ;  /* 0x0000003c070a7c24 */ /* 0x000fc6000f8e02ff */
[----:B------:R-:W5:Y:S04]  /*2bc30*/  LDL.LU R20, [R1+0x6d0] ;  /* 0x0006d00001147983 */ /* 0x000f680000300800 */
[----:B------:R-:W5:Y:S04]  /*2bc40*/  LDL.LU R19, [R1+0x6cc] ;  /* 0x0006cc0001137983 */ /* 0x000f680000300800 */
[----:B------:R-:W5:Y:S04]  /*2bc50*/  LDL.LU R18, [R1+0x6c8] ;  /* 0x0006c80001127983 */ /* 0x000f680000300800 */
[----:B------:R-:W-:Y:S04]  /*2bc60*/  STL [R1+0x71c], R10 ;  /* 0x00071c0a01007387 */ /* 0x000fe80000100800 */
[----:B------:R-:W-:Y:S04]  /*2bc70*/  STL [R1+0x5060], R10 ;  /* 0x0050600a01007387 */ /* 0x000fe80000100800 */
[----:B------:R-:W5:Y:S04]  /*2bc80*/  LDL.LU R17, [R1+0x6c4] ;  /* 0x0006c40001117983 */ /* 0x000f680000300800 */
[----:B------:R-:W5:Y:S01]  /*2bc90*/  LDL.LU R16, [R1+0x6c0] ;  /* 0x0006c00001107983 */ /* 0x000f620000300800 */
[----:B------:R-:W-:-:S02]  /*2bca0*/  IMAD R11, R12, UR60, RZ ;  /* 0x0000003c0c0b7c24 */ /* 0x000fc4000f8e02ff */
[----:B--2---:R-:W-:-:S05]  /*2bcb0*/  IMAD R4, R5, UR60, RZ ;  /* 0x0000003c05047c24 */ /* 0x004fca000f8e02ff */
[----:B------:R0:W-:Y:S04]  /*2bcc0*/  STL [R1+0x70c], R4 ;  /* 0x00070c0401007387 */ /* 0x0001e80000100800 */
[----:B------:R-:W2:Y:S04]  /*2bcd0*/  LDL.LU R15, [R1+0x6bc] ;  /* 0x0006bc00010f7983 */ /* 0x000ea80000300800 */
[----:B------:R-:W2:Y:S04]  /*2bce0*/  LDL.LU R14, [R1+0x6b8] ;  /* 0x0006b800010e7983 */ /* 0x000ea80000300800 */
[----:B------:R-:W2:Y:S04]  /*2bcf0*/  LDL.LU R13, [R1+0x6b4] ;  /* 0x0006b400010d7983 */ /* 0x000ea80000300800 */
[----:B------:R-:W2:Y:S04]  /*2bd00*/  LDL.LU R7, [R1+0x6b0] ;  /* 0x0006b00001077983 */ /* 0x000ea80000300800 */
[----:B------:R-:W2:Y:S04]  /*2bd10*/  LDL.LU R12, [R1+0x6ac] ;  /* 0x0006ac00010c7983 */ /* 0x000ea80000300800 */
[----:B------:R-:W2:Y:S04]  /*2bd20*/  LDL.LU R29, [R1+0x6a8] ;  /* 0x0006a800011d7983 */ /* 0x000ea80000300800 */
[----:B0-----:R-:W2:Y:S04]  /*2bd30*/  LDL.LU R4, [R1+0x6a4] ;  /* 0x0006a40001047983 */ /* 0x001ea80000300800 */
[----:B------:R-:W2:Y:S04]  /*2bd40*/  LDL.LU R5, [R1+0x6a0] ;  /* 0x0006a00001057983 */ /* 0x000ea80000300800 */
[----:B------:R-:W-:Y:S04]  /*2bd50*/  STL [R1+0x718], R11 ;  /* 0x0007180b01007387 */ /* 0x000fe80000100800 */
[----:B------:R-:W-:Y:S01]  /*2bd60*/  STL [R1+0x5064], R11 ;  /* 0x0050640b01007387 */ /* 0x000fe20000100800 */
[----:B----4-:R-:W-:-:S05]  /*2bd70*/  IMAD R10, R2, UR60, RZ ;  /* 0x0000003c020a7c24 */ /* 0x010fca000f8e02ff */
[----:B------:R-:W-:Y:S01]  /*2bd80*/  STL [R1+0x708], R10 ;  /* 0x0007080a01007387 */ /* 0x000fe20000100800 */
[----:B---3--:R-:W-:-:S05]  /*2bd90*/  IMAD R3, R3, UR60, RZ ;  /* 0x0000003c03037c24 */ /* 0x008fca000f8e02ff */
[----:B------:R0:W-:Y:S01]  /*2bda0*/  STL [R1+0x704], R3 ;  /* 0x0007040301007387 */ /* 0x0001e20000100800 */
[----:B-----5:R-:W-:Y:S02]  /*2bdb0*/  IMAD R2, R6, UR60, RZ ;  /* 0x0000003c06027c24 */ /* 0x020fe4000f8e02ff */
[----:B------:R-:W-:-:S03]  /*2bdc0*/  IMAD R6, R28, UR60, RZ ;  /* 0x0000003c1c067c24 */ /* 0x000fc6000f8e02ff */
        /* <DEDUP_REMOVED lines=19> */
[----:B------:R-:W-:Y:S02]  /*2bf00*/  IMAD R28, R21, UR60, RZ ;  /* 0x0000003c151c7c24 */ /* 0x000fe4000f8e02ff */
[----:B0-----:R-:W-:Y:S01]  /*2bf10*/  IMAD R3, R20, UR60, RZ ;  /* 0x0000003c14037c24 */ /* 0x001fe2000f8e02ff */
[----:B------:R0:W-:Y:S01]  /*2bf20*/  STL [R1+0x6d8], R0 ;  /* 0x0006d80001007387 */ /* 0x0001e20000100800 */
[----:B-1----:R-:W-:-:S03]  /*2bf30*/  IMAD R2, R19, UR60, RZ ;  /* 0x0000003c13027c24 */ /* 0x002fc6000f8e02ff */
[----:B------:R1:W-:Y:S04]  /*2bf40*/  STL [R1+0x6d0], R3 ;  /* 0x0006d00301007387 */ /* 0x0003e80000100800 */
[----:B------:R-:W-:Y:S01]  /*2bf50*/  STL [R1+0x6d4], R28 ;  /* 0x0006d41c01007387 */ /* 0x000fe20000100800 */
[----:B0-----:R-:W-:-:S03]  /*2bf60*/  IMAD R0, R18, UR60, RZ ;  /* 0x0000003c12007c24 */ /* 0x001fc6000f8e02ff */
[----:B------:R-:W-:Y:S04]  /*2bf70*/  STL [R1+0x6cc], R2 ;  /* 0x0006cc0201007387 */ /* 0x000fe80000100800 */
[----:B------:R-:W-:Y:S01]  /*2bf80*/  STL [R1+0x5068], R28 ;  /* 0x0050681c01007387 */ /* 0x000fe20000100800 */
[----:B-1----:R-:W-:-:S03]  /*2bf90*/  IMAD R3, R16, UR60, RZ ;  /* 0x0000003c10037c24 */ /* 0x002fc6000f8e02ff */
[----:B------:R0:W-:Y:S02]  /*2bfa0*/  STL [R1+0x6c8], R0 ;  /* 0x0006c80001007387 */ /* 0x0001e40000100800 */
[----:B0-----:R-:W-:-:S05]  /*2bfb0*/  IMAD R0, R17, UR60, RZ ;  /* 0x0000003c11007c24 */ /* 0x001fca000f8e02ff */
[----:B------:R0:W-:Y:S04]  /*2bfc0*/  STL [R1+0x6c4], R0 ;  /* 0x0006c40001007387 */ /* 0x0001e80000100800 */
[----:B------:R1:W-:Y:S01]  /*2bfd0*/  STL [R1+0x6c0], R3 ;  /* 0x0006c00301007387 */ /* 0x0003e20000100800 */
[----:B--2---:R-:W-:Y:S02]  /*2bfe0*/  IMAD R2, R15, UR60, RZ ;  /* 0x0000003c0f027c24 */ /* 0x004fe4000f8e02ff */
        /* <DEDUP_REMOVED lines=10> */
[----:B------:R-:W-:Y:S04]  /*2c090*/  STL [R1+0x6a8], R3 ;  /* 0x0006a80301007387 */ /* 0x000fe80000100800 */
[----:B------:R-:W2:Y:S01]  /*2c0a0*/  LDL.LU R28, [R1+0x694] ;  /* 0x00069400011c7983 */ /* 0x000ea20000300800 */
[----:B0-----:R-:W-:Y:S02]  /*2c0b0*/  IMAD R2, R4, UR60, RZ ;  /* 0x0000003c04027c24 */ /* 0x001fe4000f8e02ff */
[----:B-1----:R-:W-:-:S03]  /*2c0c0*/  IMAD R0, R5, UR60, RZ ;  /* 0x0000003c05007c24 */ /* 0x002fc6000f8e02ff */
[----:B------:R-:W-:Y:S04]  /*2c0d0*/  STL [R1+0x6a4], R2 ;  /* 0x0006a40201007387 */ /* 0x000fe80000100800 */
[----:B--2---:R0:W-:Y:S04]  /*2c0e0*/  STL [R1+0x5138], R28 ;  /* 0x0051381c01007387 */ /* 0x0041e80000100800 */
[----:B------:R-:W-:Y:S04]  /*2c0f0*/  STL [R1+0x6a0], R0 ;  /* 0x0006a00001007387 */ /* 0x000fe80000100800 */
[----:B0-----:R-:W2:Y:S04]  /*2c100*/  LDL.LU R28, [R1+0x698] ;  /* 0x00069800011c7983 */ /* 0x001ea80000300800 */
[----:B--2---:R0:W-:Y:S04]  /*2c110*/  STL [R1+0x513c], R28 ;  /* 0x00513c1c01007387 */ /* 0x0041e80000100800 */
[----:B0-----:R-:W2:Y:S04]  /*2c120*/  LDL.LU R28, [R1+0x69c] ;  /* 0x00069c00011c7983 */ /* 0x001ea80000300800 */
[----:B------:R-:W3:Y:S04]  /*2c130*/  LDL.LU R11, [R1+0x690] ;  /* 0x00069000010b7983 */ /* 0x000ee80000300800 */
[----:B------:R-:W4:Y:S04]  /*2c140*/  LDL.LU R10, [R1+0x68c] ;  /* 0x00068c00010a7983 */ /* 0x000f280000300800 */
[----:B------:R-:W5:Y:S04]  /*2c150*/  LDL.LU R2, [R1+0x688] ;  /* 0x0006880001027983 */ /* 0x000f680000300800 */
[----:B------:R-:W4:Y:S04]  /*2c160*/  LDL.LU R3, [R1+0x684] ;  /* 0x0006840001037983 */ /* 0x000f280000300800 */
        /* <DEDUP_REMOVED lines=23> */
[----:B------:R-:W4:Y:S01]  /*2c2e0*/  LDL.LU R5, [R1+0x624] ;  /* 0x0006240001057983 */ /* 0x000f220000300800 */
[----:B--2---:R-:W-:-:S05]  /*2c2f0*/  IMAD R28, R28, UR60, RZ ;  /* 0x0000003c1c1c7c24 */ /* 0x004fca000f8e02ff */
[----:B------:R0:W-:Y:S04]  /*2c300*/  STL [R1+0x69c], R28 ;  /* 0x00069c1c01007387 */ /* 0x0001e80000100800 */
[----:B0-----:R-:W2:Y:S02]  /*2c310*/  LDL.LU R28, [R1+0x513c] ;  /* 0x00513c00011c7983 */ /* 0x001ea40000300800 */
[----:B--2---:R-:W-:-:S05]  /*2c320*/  IMAD R28, R28, UR60, RZ ;  /* 0x0000003c1c1c7c24 */ /* 0x004fca000f8e02ff */
[----:B------:R0:W-:Y:S04]  /*2c330*/  STL [R1+0x698], R28 ;  /* 0x0006981c01007387 */ /* 0x0001e80000100800 */
[----:B0-----:R-:W2:Y:S01]  /*2c340*/  LDL.LU R28, [R1+0x5138] ;  /* 0x00513800011c7983 */ /* 0x001ea20000300800 */
[----:B-----5:R-:W-:Y:S02]  /*2c350*/  IMAD R2, R2, UR60, RZ ;  /* 0x0000003c02027c24 */ /* 0x020fe4000f8e02ff */
[----:B--2---:R-:W-:-:S05]  /*2c360*/  IMAD R28, R28, UR60, RZ ;  /* 0x0000003c1c1c7c24 */ /* 0x004fca000f8e02ff */
[----:B------:R3:W-:Y:S02]  /*2c370*/  STL [R1+0x694], R28 ;  /* 0x0006941c01007387 */ /* 0x0007e40000100800 */
[----:B---3--:R-:W-:Y:S02]  /*2c380*/  IMAD R28, R11, UR60, RZ ;  /* 0x0000003c0b1c7c24 */ /* 0x008fe4000f8e02ff */
[----:B----4-:R-:W-:Y:S02]  /*2c390*/  IMAD R11, R10, UR60, RZ ;  /* 0x0000003c0a0b7c24 */ /* 0x010fe4000f8e02ff */
[----:B------:R-:W-:Y:S01]  /*2c3a0*/  IMAD R10, R3, UR60, RZ ;  /* 0x0000003c030a7c24 */ /* 0x000fe2000f8e02ff */
[----:B------:R-:W-:Y:S01]  /*2c3b0*/  STL [R1+0x690], R28 ;  /* 0x0006901c01007387 */ /* 0x000fe20000100800 */
[----:B------:R-:W-:-:S03]  /*2c3c0*/  IMAD R3, R6, UR60, RZ ;  /* 0x0000003c06037c24 */ /* 0x000fc6000f8e02ff */
[----:B------:R-:W-:Y:S04]  /*2c3d0*/  STL [R1+0x68c], R11 ;  /* 0x00068c0b01007387 */ /* 0x000fe80000100800 */
[----:B------:R0:W-:Y:S04]  /*2c3e0*/  STL [R1+0x688], R2 ;  /* 0x0006880201007387 */ /* 0x0001e80000100800 */
[----:B------:R-:W-:Y:S04]  /*2c3f0*/  STL [R1+0x684], R10 ;  /* 0x0006840a01007387 */ /* 0x000fe80000100800 */
[----:B------:R1:W-:Y:S01]  /*2c400*/  STL [R1+0x680], R3 ;  /* 0x0006800301007387 */ /* 0x0003e20000100800 */
[----:B0-----:R-:W-:-:S02]  /*2c410*/  IMAD R2, R0, UR60, RZ ;  /* 0x0000003c00027c24 */ /* 0x001fc4000f8e02ff */
[----:B------:R-:W-:-:S03]  /*2c420*/  IMAD R0, R9, UR60, RZ ;  /* 0x0000003c09007c24 */ /* 0x000fc6000f8e02ff */
        /* <DEDUP_REMOVED lines=282> */
[----:B------:R-:W-:Y:S02]  /*2d5d0*/  IMAD R10, R3, UR60, RZ ;  /* 0x0000003c030a7c24 */ /* 0x000fe4000f8e02ff */
[----:B------:R-:W-:Y:S01]  /*2d5e0*/  IMAD R3, R6, UR60, RZ ;  /* 0x0000003c06037c24 */ /* 0x000fe2000f8e02ff */
[----:B------:R-:W-:Y:S04]  /*2d5f0*/  STL [R1+0x518], R28 ;  /* 0x0005181c01007387 */ /* 0x000fe80000100800 */
[----:B------:R-:W-:Y:S04]  /*2d600*/  STL [R1+0x514], R11 ;  /* 0x0005140b01007387 */ /* 0x000fe80000100800 */
[----:B------:R0:W-:Y:S04]  /*2d610*/  STL [R1+0x510], R2 ;  /* 0x0005100201007387 */ /* 0x0001e80000100800 */
[----:B------:R-:W-:Y:S04]  /*2d620*/  STL [R1+0x50c], R10 ;  /* 0x00050c0a01007387 */ /* 0x000fe80000100800 */
[----:B------:R1:W-:Y:S01]  /*2d630*/  STL [R1+0x508], R3 ;  /* 0x0005080301007387 */ /* 0x0003e20000100800 */
[----:B0-----:R-:W-:-:S02]  /*2d640*/  IMAD R2, R0, UR60, RZ ;  /* 0x0000003c00027c24 */ /* 0x001fc4000f8e02ff */
[----:B------:R-:W-:Y:S02]  /*2d650*/  IMAD R0, R9, UR60, RZ ;  /* 0x0000003c09007c24 */ /* 0x000fe4000f8e02ff */
[----:B-1----:R-:W-:Y:S01]  /*2d660*/  IMAD R3, R8, UR60, RZ ;  /* 0x0000003c08037c24 */ /* 0x002fe2000f8e02ff */
[----:B------:R0:W-:Y:S04]  /*2d670*/  STL [R1+0x504], R2 ;  /* 0x0005040201007387 */ /* 0x0001e80000100800 */
[----:B------:R1:W-:Y:S04]  /*2d680*/  STL [R1+0x500], R0 ;  /* 0x0005000001007387 */ /* 0x0003e80000100800 */
[----:B------:R2:W-:Y:S01]  /*2d690*/  STL [R1+0x4fc], R3 ;  /* 0x0004fc0301007387 */ /* 0x0005e20000100800 */
[----:B0-----:R-:W-:-:S02]  /*2d6a0*/  IMAD R2, R27, UR60, RZ ;  /* 0x0000003c1b027c24 */ /* 0x001fc4000f8e02ff */
[----:B-1----:R-:W-:Y:S02]  /*2d6b0*/  IMAD R0, R26, UR60, RZ ;  /* 0x0000003c1a007c24 */ /* 0x002fe4000f8e02ff */
[----:B--2---:R-:W-:Y:S01]  /*2d6c0*/  IMAD R3, R25, UR60, RZ ;  /* 0x0000003c19037c24 */ /* 0x004fe2000f8e02ff */
        /* <DEDUP_REMOVED lines=32> */
[----:B------:R-:W-:Y:S04]  /*2d8d0*/  STL [R1+0x4b4], R3 ;  /* 0x0004b40301007387 */ /* 0x000fe80000100800 */
[----:B------:R-:W2:Y:S01]  /*2d8e0*/  LDL.LU R28, [R1+0x4a0] ;  /* 0x0004a000011c7983 */ /* 0x000ea20000300800 */
[----:B0-----:R-:W-:-:S02]  /*2d8f0*/  IMAD R2, R4, UR60, RZ ;  /* 0x0000003c04027c24 */ /* 0x001fc4000f8e02ff */
        /* <DEDUP_REMOVED lines=714> */
[----:B--2---:R-:W-:-:S05]  /*305a0*/  IMAD R28, R28, UR60, RZ ;  /* 0x0000003c1c1c7c24 */ /* 0x004fca000f8e02ff */
[----:B------:R0:W-:Y:S04]  /*305b0*/  STL [R1+0xbb4], R28 ;  /* 0x000bb41c01007387 */ /* 0x0001e80000100800 */
[----:B0-----:R-:W2:Y:S02]  /*305c0*/  LDL.LU R28, [R1+0x50e4] ;  /* 0x0050e400011c7983 */ /* 0x001ea40000300800 */
[----:B--2---:R-:W-:-:S05]  /*305d0*/  IMAD R28, R28, UR60, RZ ;  /* 0x0000003c1c1c7c24 */ /* 0x004fca000f8e02ff */
[----:B------:R0:W-:Y:S04]  /*305e0*/  STL [R1+0xbb8], R28 ;  /* 0x000bb81c01007387 */ /* 0x0001e80000100800 */
[----:B0-----:R-:W2:Y:S01]  /*305f0*/  LDL.LU R28, [R1+0x50e0] ;  /* 0x0050e000011c7983 */ /* 0x001ea20000300800 */
[----:B---3--:R-:W-:Y:S02]  /*30600*/  IMAD R11, R11, UR60, RZ ;  /* 0x0000003c0b0b7c24 */ /* 0x008fe4000f8e02ff */
[----:B--2---:R-:W-:-:S05]  /*30610*/  IMAD R28, R28, UR60, RZ ;  /* 0x0000003c1c1c7c24 */ /* 0x004fca000f8e02ff */
[----:B------:R4:W-:Y:S04]  /*30620*/  STL [R1+0xbc4], R28 ;  /* 0x000bc41c01007387 */ /* 0x0009e80000100800 */
[----:B------:R5:W-:Y:S01]  /*30630*/  STL [R1+0xbc8], R11 ;  /* 0x000bc80b01007387 */ /* 0x000be20000100800 */
[----:B----4-:R-:W-:Y:S02]  /*30640*/  IMAD R28, R10, UR60, RZ ;  /* 0x0000003c0a1c7c24 */ /* 0x010fe4000f8e02ff */
[----:B-----5:R-:W-:Y:S02]  /*30650*/  IMAD R11, R2, UR60, RZ ;  /* 0x0000003c020b7c24 */ /* 0x020fe4000f8e02ff */
[----:B------:R-:W-:Y:S02]  /*30660*/  IMAD R10, R3, UR60, RZ ;  /* 0x0000003c030a7c24 */ /* 0x000fe4000f8e02ff */
[----:B------:R-:W-:Y:S01]  /*30670*/  IMAD R2, R6, UR60, RZ ;  /* 0x0000003c06027c24 */ /* 0x000fe2000f8e02ff */
[----:B------:R-:W-:Y:S04]  /*30680*/  STL [R1+0xbd0], R28 ;  /* 0x000bd01c01007387 */ /* 0x000fe80000100800 */
[----:B------:R-:W-:Y:S01]  /*30690*/  STL [R1+0xbd4], R11 ;  /* 0x000bd40b01007387 */ /* 0x000fe20000100800 */
[----:B------:R-:W-:-:S03]  /*306a0*/  IMAD R3, R0, UR60, RZ ;  /* 0x0000003c00037c24 */ /* 0x000fc6000f8e02ff */
[----:B------:R-:W-:Y:S01]  /*306b0*/  STL [R1+0xbdc], R10 ;  /* 0x000bdc0a01007387 */ /* 0x000fe20000100800 */
[----:B------:R-:W-:-:S03]  /*306c0*/  IMAD R0, R9, UR60, RZ ;  /* 0x0000003c09007c24 */ /* 0x000fc6000f8e02ff */
[----:B------:R0:W-:Y:S04]  /*306d0*/  STL [R1+0xbe4], R2 ;  /* 0x000be40201007387 */ /* 0x0001e80000100800 */
[----:B------:R1:W-:Y:S04]  /*306e0*/  STL [R1+0xbe8], R3 ;  /* 0x000be80301007387 */ /* 0x0003e80000100800 */
[----:B------:R2:W-:Y:S01]  /*306f0*/  STL [R1+0xbf0], R0 ;  /* 0x000bf00001007387 */ /* 0x0005e20000100800 */
[----:B0-----:R-:W-:Y:S02]  /*30700*/  IMAD R2, R8, UR60, RZ ;  /* 0x0000003c08027c24 */ /* 0x001fe4000f8e02ff */
[----:B-1----:R-:W-:-:S02]  /*30710*/  IMAD R3, R27, UR60, RZ ;  /* 0x0000003c1b037c24 */ /* 0x002fc4000f8e02ff */
        /* <DEDUP_REMOVED lines=32> */
[----:B------:R-:W-:Y:S04]  /*30920*/  STL [R1+0xc5c], R3 ;  /* 0x000c5c0301007387 */ /* 0x000fe80000100800 */
[----:B------:R-:W-:Y:S01]  /*30930*/  STL [R1+0xc60], R0 ;  /* 0x000c600001007387 */ /* 0x000fe20000100800 */
[----:B0-----:R-:W-:-:S05]  /*30940*/  IMAD R2, R29, UR60, RZ ;  /* 0x0000003c1d027c24 */ /* 0x001fca000f8e02ff */
[----:B------:R0:W-:Y:S04]  /*30950*/  STL [R1+0xc68], R2 ;  /* 0x000c680201007387 */ /* 0x0001e80000100800 */
[----:B0-----:R-:W2:Y:S01]  /*30960*/  LDL.LU R2, [R1+0x9c] ;  /* 0x00009c0001027983 */ /* 0x001ea20000300800 */
[----:B------:R-:W-:Y:S02]  /*30970*/  IMAD R3, R4, UR60, RZ ;  /* 0x0000003c04037c24 */ /* 0x000fe4000f8e02ff */
[----:B------:R-:W-:-:S03]  /*30980*/  IMAD R0, R5, UR60, RZ ;  /* 0x0000003c05007c24 */ /* 0x000fc6000f8e02ff */
        /* <DEDUP_REMOVED lines=41> */
[----:B----4-:R-:W-:Y:S02]  /*30c20*/  IMAD R6, R6, UR60, RZ ;  /* 0x0000003c06067c24 */ /* 0x010fe4000f8e02ff */
[----:B-----5:R-:W-:Y:S02]  /*30c30*/  IMAD R0, R0, UR60, RZ ;  /* 0x0000003c00007c24 */ /* 0x020fe4000f8e02ff */
[----:B------:R-:W-:-:S02]  /*30c40*/  IMAD R9, R9, UR60, RZ ;  /* 0x0000003c09097c24 */ /* 0x000fc4000f8e02ff */
[----:B------:R-:W-:Y:S02]  /*30c50*/  IMAD R8, R8, UR60, RZ ;  /* 0x0000003c08087c24 */ /* 0x000fe4000f8e02ff */
[----:B------:R-:W-:Y:S02]  /*30c60*/  IMAD R27, R27, UR60, RZ ;  /* 0x0000003c1b1b7c24 */ /* 0x000fe4000f8e02ff */
[----:B------:R-:W-:Y:S02]  /*30c70*/  IMAD R26, R26, UR60, RZ ;  /* 0x0000003c1a1a7c24 */ /* 0x000fe4000f8e02ff */
[----:B------:R-:W-:Y:S02]  /*30c80*/  IMAD R25, R25, UR60, RZ ;  /* 0x0000003c19197c24 */ /* 0x000fe4000f8e02ff */
[----:B------:R-:W-:Y:S02]  /*30c90*/  IMAD R24, R24, UR60, RZ ;  /* 0x0000003c18187c24 */ /* 0x000fe4000f8e02ff */
        /* <DEDUP_REMOVED lines=16> */
[----:B--2---:R-:W-:-:S05]  /*30da0*/  IMAD R2, R2, UR60, RZ ;  /* 0x0000003c02027c24 */ /* 0x004fca000f8e02ff */
        /* <DEDUP_REMOVED lines=51> */
[----:B0-----:R-:W3:Y:S01]  /*310e0*/  LDL.LU R5, [R1+0x5070] ;  /* 0x0050700001057983 */ /* 0x001ee20000300800 */
[----:B------:R-:W-:-:S02]  /*310f0*/  IMAD R28, R28, UR60, RZ ;  /* 0x0000003c1c1c7c24 */ /* 0x000fc4000f8e02ff */
[----:B------:R-:W-:Y:S02]  /*31100*/  IMAD R11, R11, UR60, RZ ;  /* 0x0000003c0b0b7c24 */ /* 0x000fe4000f8e02ff */
[----:B------:R-:W-:Y:S01]  /*31110*/  IMAD R10, R10, UR60, RZ ;  /* 0x0000003c0a0a7c24 */ /* 0x000fe2000f8e02ff */
[----:B------:R0:W-:Y:S04]  /*31120*/  STL [R1+0xd2c], R28 ;  /* 0x000d2c1c01007387 */ /* 0x0001e80000100800 */
[----:B------:R1:W-:Y:S04]  /*31130*/  STL [R1+0xd34], R11 ;  /* 0x000d340b01007387 */ /* 0x0003e80000100800 */
[----:B------:R3:W-:Y:S01]  /*31140*/  STL [R1+0xd38], R10 ;  /* 0x000d380a01007387 */ /* 0x0007e20000100800 */
[----:B------:R-:W-:Y:S01]  /*31150*/  USHF.R.S32.HI UR33, URZ, 0x1f, UR61 ;  /* 0x0000001f3f217899 */ /* 0x000fe2000801143d */
[----:B0-----:R-:W0:Y:S02]  /*31160*/  LDC R28, c[0x0][0x230] ;  /* 0x00008c00ff1c7b82 */ /* 0x001e240000000800 */
[----:B-1----:R-:W5:Y:S01]  /*31170*/  LDL R11, [R1+0x1eb0] ;  /* 0x001eb000010b7983 */ /* 0x002f620000100800 */
[----:B----4-:R-:W-:-:S02]  /*31180*/  IMAD R12, R12, UR60, RZ ;  /* 0x0000003c0c0c7c24 */ /* 0x010fc4000f8e02ff */
[----:B--2---:R-:W-:Y:S02]  /*31190*/  IMAD R4, R4, UR60, RZ ;  /* 0x0000003c04047c24 */ /* 0x004fe4000f8e02ff */
[----:B---3--:R-:W-:-:S05]  /*311a0*/  IMAD R5, R5, UR60, RZ ;  /* 0x0000003c05057c24 */ /* 0x008fca000f8e02ff */
[----:B------:R5:W-:Y:S04]  /*311b0*/  STL [R1+0xd40], R5 ;  /* 0x000d400501007387 */ /* 0x000be80000100800 */
[----:B------:R-:W2:Y:S04]  /*311c0*/  LDL R10, [R1+0x1eac] ;  /* 0x001eac00010a7983 */ /* 0x000ea80000100800 */
[----:B------:R1:W-:Y:S01]  /*311d0*/  STL [R1+0xd44], R4 ;  /* 0x000d440401007387 */ /* 0x0003e20000100800 */
[----:B-----5:R-:W-:Y:S02]  /*311e0*/  IMAD R5, R29, UR60, RZ ;  /* 0x0000003c1d057c24 */ /* 0x020fe4000f8e02ff */
[----:B-1----:R-:W-:-:S02]  /*311f0*/  IMAD R4, R7, UR60, RZ ;  /* 0x0000003c07047c24 */ /* 0x002fc4000f8e02ff */
[----:B------:R-:W-:Y:S01]  /*31200*/  IMAD R7, R14, UR60, RZ ;  /* 0x0000003c0e077c24 */ /* 0x000fe2000f8e02ff */
[----:B------:R1:W-:Y:S04]  /*31210*/  STL [R1+0xd4c], R5 ;  /* 0x000d4c0501007387 */ /* 0x0003e80000100800 */
[----:B------:R-:W-:Y:S04]  /*31220*/  STL [R1+0xd54], R12 ;  /* 0x000d540c01007387 */ /* 0x000fe80000100800 */
[----:B------:R3:W-:Y:S01]  /*31230*/  STL [R1+0xd58], R4 ;  /* 0x000d580401007387 */ /* 0x0007e20000100800 */
[----:B-1----:R-:W-:-:S02]  /*31240*/  IMAD R5, R13, UR60, RZ ;  /* 0x0000003c0d057c24 */ /* 0x002fc4000f8e02ff */
[----:B---3--:R-:W-:-:S03]  /*31250*/  IMAD R4, R15, UR60, RZ ;  /* 0x0000003c0f047c24 */ /* 0x008fc6000f8e02ff */
[----:B------:R1:W-:Y:S04]  /*31260*/  STL [R1+0xd60], R5 ;  /* 0x000d600501007387 */ /* 0x0003e80000100800 */
[----:B------:R3:W-:Y:S04]  /*31270*/  STL [R1+0xd68], R7 ;  /* 0x000d680701007387 */ /* 0x0007e80000100800 */
[----:B------:R4:W-:Y:S01]  /*31280*/  STL [R1+0xd6c], R4 ;  /* 0x000d6c0401007387 */ /* 0x0009e20000100800 */
[----:B-1----:R-:W-:Y:S02]  /*31290*/  IMAD R5, R16, UR60, RZ ;  /* 0x0000003c10057c24 */ /* 0x002fe4000f8e02ff */
[----:B---3--:R-:W-:-:S02]  /*312a0*/  IMAD R7, R17, UR60, RZ ;  /* 0x0000003c11077c24 */ /* 0x008fc4000f8e02ff */
[----:B----4-:R-:W-:Y:S01]  /*312b0*/  IMAD R4, R18, UR60, RZ ;  /* 0x0000003c12047c24 */ /* 0x010fe2000f8e02ff */
[----:B------:R1:W-:Y:S04]  /*312c0*/  STL [R1+0xd74], R5 ;  /* 0x000d740501007387 */ /* 0x0003e80000100800 */
[----:B------:R3:W-:Y:S04]  /*312d0*/  STL [R1+0xd78], R7 ;  /* 0x000d780701007387 */ /* 0x0007e80000100800 */
[----:B------:R4:W-:Y:S01]  /*312e0*/  STL [R1+0xde0], R4 ;  /* 0x000de00401007387 */ /* 0x0009e20000100800 */
[----:B-1----:R-:W-:-:S02]  /*312f0*/  IMAD R5, R19, UR60, RZ ;  /* 0x0000003c13057c24 */ /* 0x002fc4000f8e02ff */
[----:B---3--:R-:W-:Y:S02]  /*31300*/  IMAD R7, R20, UR60, RZ ;  /* 0x0000003c14077c24 */ /* 0x008fe4000f8e02ff */
        /* <DEDUP_REMOVED lines=8> */
[----:B------:R-:W-:Y:S01]  /*31390*/  STL [R1+0xda0], R7 ;  /* 0x000da00701007387 */ /* 0x000fe20000100800 */
[----:B-1----:R-:W-:-:S03]  /*313a0*/  IMAD R5, R25, UR60, RZ ;  /* 0x0000003c19057c24 */ /* 0x002fc6000f8e02ff */
[----:B------:R-:W3:Y:S04]  /*313b0*/  LDL R25, [R1+0x1ea8] ;  /* 0x001ea80001197983 */ /* 0x000ee80000100800 */
[----:B------:R1:W-:Y:S02]  /*313c0*/  STL [R1+0xda8], R4 ;  /* 0x000da80401007387 */ /* 0x0003e40000100800 */
[----:B-1----:R-:W-:Y:S02]  /*313d0*/  IMAD R4, R26, UR60, RZ ;  /* 0x0000003c1a047c24 */ /* 0x002fe4000f8e02ff */
[----:B------:R-:W4:Y:S01]  /*313e0*/  LDL R26, [R1+0x1ea4] ;  /* 0x001ea400011a7983 */ /* 0x000f220000100800 */
[----:B------:R-:W-:Y:S02]  /*313f0*/  IMAD R12, R27, UR60, RZ ;  /* 0x0000003c1b0c7c24 */ /* 0x000fe4000f8e02ff */
[----:B------:R-:W-:Y:S01]  /*31400*/  IMAD R7, R8, UR60, RZ ;  /* 0x0000003c08077c24 */ /* 0x000fe2000f8e02ff */
[----:B------:R-:W-:Y:S04]  /*31410*/  STL [R1+0xdac], R5 ;  /* 0x000dac0501007387 */ /* 0x000fe80000100800 */
[----:B------:R-:W-:Y:S04]  /*31420*/  STL [R1+0xdb8], R12 ;  /* 0x000db80c01007387 */ /* 0x000fe80000100800 */
[----:B------:R1:W-:Y:S01]  /*31430*/  STL [R1+0x5050], R5 ;  /* 0x0050500501007387 */ /* 0x0003e20000100800 */
[----:B------:R-:W-:-:S03]  /*31440*/  IMAD R0, R0, UR60, RZ ;  /* 0x0000003c00007c24 */ /* 0x000fc6000f8e02ff */
[----:B------:R-:W-:Y:S04]  /*31450*/  STL [R1+0xdc0], R7 ;  /* 0x000dc00701007387 */ /* 0x000fe80000100800 */
[----:B------:R-:W-:Y:S04]  /*31460*/  STL [R1+0xdb4], R4 ;  /* 0x000db40401007387 */ /* 0x000fe80000100800 */
[----:B------:R5:W-:Y:S01]  /*31470*/  STL [R1+0x5054], R4 ;  /* 0x0050540401007387 */ /* 0x000be20000100800 */
[----:B-1----:R-:W-:Y:S02]  /*31480*/  IMAD R5, R9, UR60, RZ ;  /* 0x0000003c09057c24 */ /* 0x002fe4000f8e02ff */
[----:B-----5:R-:W-:-:S03]  /*31490*/  IMAD R4, R6, UR60, RZ ;  /* 0x0000003c06047c24 */ /* 0x020fc6000f8e02ff */
[----:B------:R-:W-:Y:S04]  /*314a0*/  STL [R1+0xdc8], R5 ;  /* 0x000dc80501007387 */ /* 0x000fe80000100800 */
[----:B------:R1:W-:Y:S01]  /*314b0*/  STL [R1+0xb10], R0 ;  /* 0x000b100001007387 */ /* 0x0003e20000100800 */
[----:B------:R-:W-:-:S03]  /*314c0*/  UIMAD UR60, UR26, 0x7e, URZ ;  /* 0x0000007e1a3c78a4 */ /* 0x000fc6000f8e023f */
[----:B------:R2:W-:Y:S01]  /*314d0*/  STL [R1+0xdcc], R4 ;  /* 0x000dcc0401007387 */ /* 0x0005e20000100800 */
[----:B-1----:R-:W-:-:S05]  /*314e0*/  IADD3 R0, P0, R11, UR61, RZ ;  /* 0x0000003d0b007c10 */ /* 0x002fca000ff1e0ff */
[----:B------:R-:W-:Y:S01]  /*314f0*/  STL [R1+0x47f0], R0 ;  /* 0x0047f00001007387 */ /* 0x000fe20000100800 */
[----:B--2---:R-:W-:Y:S01]  /*31500*/  IADD3 R4, P1, R10, UR61, RZ ;  /* 0x0000003d0a047c10 */ /* 0x004fe2000ff3e0ff */
[----:B------:R-:W-:-:S04]  /*31510*/  USHF.R.S32.HI UR61, URZ, 0x1f, UR60 ;  /* 0x0000001f3f3d7899 */ /* 0x000fc8000801143c */
[----:B------:R3:W-:Y:S02]  /*31520*/  STL [R1+0x47f8], R4 ;  /* 0x0047f80401007387 */ /* 0x0007e40000100800 */
[----:B---3--:R-:W-:Y:S02]  /*31530*/  IADD3.X R4, R25, UR33, RZ, P1, !PT ;  /* 0x0000002119047c10 */ /* 0x008fe40008ffe4ff */
[----:B----4-:R-:W-:-:S05]  /*31540*/  IADD3.X R0, R26, UR33, RZ, P0, !PT ;  /* 0x000000211a007c10 */ /* 0x010fca00087fe4ff */
[----:B------:R1:W-:Y:S04]  /*31550*/  STL [R1+0x47ec], R0 ;  /* 0x0047ec0001007387 */ /* 0x0003e80000100800 */
[----:B------:R2:W-:Y:S01]  /*31560*/  STL [R1+0x47f4], R4 ;  /* 0x0047f40401007387 */ /* 0x0005e20000100800 */
[----:B------:R-:W-:Y:S01]  /*31570*/  UIMAD UR33, UR26, 0x7d, URZ ;  /* 0x0000007d1a2178a4 */ /* 0x000fe2000f8e023f */
[----:B-1----:R-:W-:Y:S02]  /*31580*/  IADD3 R0, P0, R11, UR60, RZ ;  /* 0x0000003c0b007c10 */ /* 0x002fe4000ff1e0ff */
[----:B--2---:R-:W-:-:S03]  /*31590*/  IADD3 R4, P1, R10, UR60, RZ ;  /* 0x0000003c0a047c10 */ /* 0x004fc6000ff3e0ff */
[----:B------:R1:W-:Y:S04]  /*315a0*/  STL [R1+0x4800], R0 ;  /* 0x0048000001007387 */ /* 0x0003e80000100800 */
[----:B------:R2:W-:Y:S01]  /*315b0*/  STL [R1+0x4808], R4 ;  /* 0x0048080401007387 */ /* 0x0005e20000100800 */
[----:B------:R-:W-:Y:S01]  /*315c0*/  USHF.R.S32.HI UR60, URZ, 0x1f, UR33 ;  /* 0x0000001f3f3c7899 */ /* 0x000fe20008011421 */
[----:B-1----:R-:W-:Y:S02]  /*315d0*/  IADD3.X R0, R26, UR61, RZ, P0, !PT ;  /* 0x0000003d1a007c10 */ /* 0x002fe400087fe4ff */
[----:B--2---:R-:W-:-:S03]  /*315e0*/  IADD3.X R4, R25, UR61, RZ, P1, !PT ;  /* 0x0000003d19047c10 */ /* 0x004fc60008ffe4ff */
        /* <DEDUP_REMOVED lines=602> */
[----:B------:R-:W-:Y:S01]  /*33b90*/  USHF.L.U32 UR61, UR26, 0x6, URZ ;  /* 0x000000061a3d7899 */ /* 0x000fe2000800063f */
[----:B-1----:R-:W-:Y:S02]  /*33ba0*/  IADD3 R0, P0, R11, UR33, RZ ;  /* 0x000000210b007c10 */ /* 0x002fe4000ff1e0ff */
[----:B--2---:R-:W-:-:S03]  /*33bb0*/  IADD3 R4, P1, R10, UR33, RZ ;  /* 0x000000210a047c10 */ /* 0x004fc6000ff3e0ff */
[----:B------:R1:W-:Y:S04]  /*33bc0*/  STL [R1+0x4bd0], R0 ;  /* 0x004bd00001007387 */ /* 0x0003e80000100800 */
[----:B------:R2:W-:Y:S01]  /*33bd0*/  STL [R1+0x4bd8], R4 ;  /* 0x004bd80401007387 */ /* 0x0005e20000100800 */
[----:B------:R-:W-:Y:S01]  /*33be0*/  UIMAD UR33, UR26, 0x3f, URZ ;  /* 0x0000003f1a2178a4 */ /* 0x000fe2000f8e023f */
[----:B-1----:R-:W-:Y:S02]  /*33bf0*/  IADD3.X R0, R26, UR60, RZ, P0, !PT ;  /* 0x0000003c1a007c10 */ /* 0x002fe400087fe4ff */
[----:B--2---:R-:W-:-:S03]  /*33c00*/  IADD3.X R4, R25, UR60, RZ, P1, !PT ;  /* 0x0000003c19047c10 */ /* 0x004fc60008ffe4ff */
[----:B------:R1:W-:Y:S04]  /*33c10*/  STL [R1+0x4bcc], R0 ;  /* 0x004bcc0001007387 */ /* 0x0003e80000100800 */
[----:B------:R2:W-:Y:S01]  /*33c20*/  STL [R1+0x4bd4], R4 ;  /* 0x004bd40401007387 */ /* 0x0005e20000100800 */
[----:B------:R-:W-:Y:S02]  /*33c30*/  USHF.R.S32.HI UR60, URZ, 0x1f, UR61 ;  /* 0x0000001f3f3c7899 */ /* 0x000fe4000801143d */
[----:B-1----:R-:W-:Y:S02]  /*33c40*/  IADD3 R0, P0, R11, UR61, RZ ;  /* 0x0000003d0b007c10 */ /* 0x002fe4000ff1e0ff */
[----:B--2---:R-:W-:-:S03]  /*33c50*/  IADD3 R4, P1, R10, UR61, RZ ;  /* 0x0000003d0a047c10 */ /* 0x004fc6000ff3e0ff */
[----:B------:R1:W-:Y:S04]  /*33c60*/  STL [R1+0x4be0], R0 ;  /* 0x004be00001007387 */ /* 0x0003e80000100800 */
[----:B------:R2:W-:Y:S01]  /*33c70*/  STL [R1+0x4be8], R4 ;  /* 0x004be80401007387 */ /* 0x0005e20000100800 */
[----:B------:R-:W-:Y:S01]  /*33c80*/  IADD3 R5, P3, R10, UR33, RZ ;  /* 0x000000210a057c10 */ /* 0x000fe2000ff7e0ff */
[----:B------:R-:W-:Y:S02]  /*33c90*/  USHF.R.S32.HI UR61, URZ, 0x1f, UR33 ;  /* 0x0000001f3f3d7899 */ /* 0x000fe40008011421 */
[----:B-1----:R-:W-:Y:S02]  /*33ca0*/  IADD3 R0, P2, R11, UR33, RZ ;  /* 0x000000210b007c10 */ /* 0x002fe4000ff5e0ff */
[----:B--2---:R-:W-:Y:S01]  /*33cb0*/  IADD3.X R4, R26, UR60, RZ, P0, !PT ;  /* 0x0000003c1a047c10 */ /* 0x004fe200087fe4ff */
[----:B0-----:R-:W-:Y:S01]  /*33cc0*/  VIADD R28, R28, 0x7f ;  /* 0x0000007f1c1c7836 */ /* 0x001fe20000000000 */
[----:B------:R-:W-:Y:S01]  /*33cd0*/  ULDC UR33, c[0x0][0x238] ;  /* 0x00008e0000217ab9 */ /* 0x000fe20000000800 */
[----:B------:R0:W-:Y:S04]  /*33ce0*/  STL [R1+0x4bf0], R0 ;  /* 0x004bf00001007387 */ /* 0x0001e80000100800 */
[----:B------:R-:W-:Y:S04]  /*33cf0*/  STL [R1+0x4bf8], R5 ;  /* 0x004bf80501007387 */ /* 0x000fe80000100800 */
[----:B------:R1:W-:Y:S01]  /*33d00*/  STL [R1+0x4bdc], R4 ;  /* 0x004bdc0401007387 */ /* 0x0003e20000100800 */
[----:B0-----:R-:W-:Y:S01]  /*33d10*/  IADD3.X R0, R25, UR60, RZ, P1, !PT ;  /* 0x0000003c19007c10 */ /* 0x001fe20008ffe4ff */
[----:B------:R-:W-:Y:S01]  /*33d20*/  UIMAD UR60, UR26, 0x3e, URZ ;  /* 0x0000003e1a3c78a4 */ /* 0x000fe2000f8e023f */
[----:B-1----:R-:W-:-:S03]  /*33d30*/  IADD3.X R4, R26, UR61, RZ, P2, !PT ;  /* 0x0000003d1a047c10 */ /* 0x002fc600097fe4ff */
[----:B------:R0:W-:Y:S04]  /*33d40*/  STL [R1+0x4be4], R0 ;  /* 0x004be40001007387 */ /* 0x0001e80000100800 */
[----:B------:R1:W-:Y:S01]  /*33d50*/  STL [R1+0x4bec], R4 ;  /* 0x004bec0401007387 */ /* 0x0003e20000100800 */
[----:B0-----:R-:W-:Y:S01]  /*33d60*/  IADD3.X R0, R25, UR61, RZ, P3, !PT ;  /* 0x0000003d19007c10 */ /* 0x001fe20009ffe4ff */
[----:B------:R-:W-:Y:S02]  /*33d70*/  USHF.R.S32.HI UR61, URZ, 0x1f, UR60 ;  /* 0x0000001f3f3d7899 */ /* 0x000fe4000801143c */
[----:B-1----:R-:W-:Y:S02]  /*33d80*/  IADD3 R4, P0, R11, UR60, RZ ;  /* 0x0000003c0b047c10 */ /* 0x002fe4000ff1e0ff */
[----:B------:R0:W-:Y:S04]  /*33d90*/  STL [R1+0x4bf4], R0 ;  /* 0x004bf40001007387 */ /* 0x0001e80000100800 */
[----:B------:R1:W-:Y:S01]  /*33da0*/  STL [R1+0x4c00], R4 ;  /* 0x004c000401007387 */ /* 0x0003e20000100800 */
[----:B------:R-:W-:Y:S01]  /*33db0*/  UIMAD UR26, UR26, 0x3d, URZ ;  /* 0x0000003d1a1a78a4 */ /* 0x000fe2000f8e023f */
[----:B0-----:R-:W-:-:S02]  /*33dc0*/  IADD3 R0, P1, R10, UR60, RZ ;  /* 0x0000003c0a007c10 */ /* 0x001fc4000ff3e0ff */
[----:B-1----:R-:W-:-:S03]  /*33dd0*/  IADD3.X R4, R26, UR61, RZ, P0, !PT ;  /* 0x0000003d1a047c10 */ /* 0x002fc600087fe4ff */
[----:B------:R0:W-:Y:S04]  /*33de0*/  STL [R1+0x4c08], R0 ;  /* 0x004c080001007387 */ /* 0x0001e80000100800 */
[----:B------:R1:W-:Y:S01]  /*33df0*/  STL [R1+0x4bfc], R4 ;  /* 0x004bfc0401007387 */ /* 0x0003e20000100800 */
[----:B------:R-:W-:Y:S01]  /*33e00*/  USHF.R.S32.HI UR60, URZ, 0x1f, UR26 ;  /* 0x0000001f3f3c7899 */ /* 0x000fe2000801141a */
[----:B0-----:R-:W-:Y:S02]  /*33e10*/  IADD3.X R0, R25, UR61, RZ, P1, !PT ;  /* 0x0000003d19007c10 */ /* 0x001fe40008ffe4ff */
[----:B-1----:R-:W-:Y:S01]  /*33e20*/  IADD3 R4, P0, R11, UR26, RZ ;  /* 0x0000001a0b047c10 */ /* 0x002fe2000ff1e0ff */
[----:B------:R-:W-:Y:S02]  /*33e30*/  UIMAD UR31, UR31, 0x1d, URZ ;  /* 0x0000001d1f1f78a4 */ /* 0x000fe4000f8e023f */
[----:B------:R-:W-:-:S02]  /*33e40*/  UIMAD UR7, UR7, 0x1c, URZ ;  /* 0x0000001c070778a4 */ /* 0x000fc4000f8e023f */
[----:B------:R-:W-:Y:S01]  /*33e50*/  UIMAD UR8, UR8, 0x1b, URZ ;  /* 0x0000001b080878a4 */ /* 0x000fe2000f8e023f */
[----:B------:R0:W-:Y:S04]  /*33e60*/  STL [R1+0x4c04], R0 ;  /* 0x004c040001007387 */ /* 0x0001e80000100800 */
[----:B------:R1:W-:Y:S01]  /*33e70*/  STL [R1+0x4c10], R4 ;  /* 0x004c100401007387 */ /* 0x0003e20000100800 */
[----:B------:R-:W-:Y:S02]  /*33e80*/  UIMAD UR9, UR9, 0x1a, URZ ;  /* 0x0000001a090978a4 */ /* 0x000fe4000f8e023f */
[----:B------:R-:W-:Y:S02]  /*33e90*/  UIMAD UR10, UR10, 0x19, URZ ;  /* 0x000000190a0a78a4 */ /* 0x000fe4000f8e023f */
[----:B------:R-:W-:-:S02]  /*33ea0*/  UIMAD UR11, UR11, 0x18, URZ ;  /* 0x000000180b0b78a4 */ /* 0x000fc4000f8e023f */
[----:B------:R-:W-:Y:S02]  /*33eb0*/  UIMAD UR12, UR12, 0x17, URZ ;  /* 0x000000170c0c78a4 */ /* 0x000fe4000f8e023f */
[----:B------:R-:W-:Y:S02]  /*33ec0*/  UIMAD UR13, UR13, 0x16, URZ ;  /* 0x000000160d0d78a4 */ /* 0x000fe4000f8e023f */
[----:B------:R-:W-:Y:S02]  /*33ed0*/  UIMAD UR14, UR14, 0x15, URZ ;  /* 0x000000150e0e78a4 */ /* 0x000fe4000f8e023f */
[----:B------:R-:W-:Y:S02]  /*33ee0*/  UIMAD UR15, UR15, 0x14, URZ ;  /* 0x000000140f0f78a4 */ /* 0x000fe4000f8e023f */
[----:B------:R-:W-:Y:S01]  /*33ef0*/  UIMAD UR16, UR16, 0x13, URZ ;  /* 0x00000013101078a4 */ /* 0x000fe2000f8e023f */
[----:B0-----:R-:W-:Y:S01]  /*33f00*/  IADD3 R0, P1, R10, UR26, RZ ;  /* 0x0000001a0a007c10 */ /* 0x001fe2000ff3e0ff */
[----:B------:R-:W-:Y:S01]  /*33f10*/  UIMAD UR26, UR25, 0x3c, URZ ;  /* 0x0000003c191a78a4 */ /* 0x000fe2000f8e023f */
[----:B-1----:R-:W-:Y:S01]  /*33f20*/  IADD3.X R4, R26, UR60, RZ, P0, !PT ;  /* 0x0000003c1a047c10 */ /* 0x002fe200087fe4ff */
[----:B------:R-:W-:-:S02]  /*33f30*/  UIMAD UR17, UR17, 0x12, URZ ;  /* 0x00000012111178a4 */ /* 0x000fc4000f8e023f */
[----:B------:R-:W-:Y:S01]  /*33f40*/  UIMAD UR18, UR18, 0x11, URZ ;  /* 0x00000011121278a4 */ /* 0x000fe2000f8e023f */
[----:B------:R0:W-:Y:S04]  /*33f50*/  STL [R1+0x4c18], R0 ;  /* 0x004c180001007387 */ /* 0x0001e80000100800 */
[----:B------:R1:W-:Y:S01]  /*33f60*/  STL [R1+0x4c0c], R4 ;  /* 0x004c0c0401007387 */ /* 0x0003e20000100800 */
[----:B------:R-:W-:Y:S02]  /*33f70*/  USHF.L.U32 UR19, UR19, 0x4, URZ ;  /* 0x0000000413137899 */ /* 0x000fe4000800063f */
[----:B------:R-:W-:Y:S02]  /*33f80*/  UIMAD UR20, UR20, 0xf, URZ ;  /* 0x0000000f141478a4 */ /* 0x000fe4000f8e023f */
[----:B------:R-:W-:-:S02]  /*33f90*/  UIMAD UR21, UR21, 0xe, URZ ;  /* 0x0000000e151578a4 */ /* 0x000fc4000f8e023f */
[----:B------:R-:W-:Y:S02]  /*33fa0*/  UIMAD UR22, UR22, 0xd, URZ ;  /* 0x0000000d161678a4 */ /* 0x000fe4000f8e023f */
[----:B------:R-:W-:Y:S02]  /*33fb0*/  UIMAD UR23, UR23, 0xc, URZ ;  /* 0x0000000c171778a4 */ /* 0x000fe4000f8e023f */
[----:B------:R-:W-:Y:S02]  /*33fc0*/  UIMAD UR24, UR24, 0xb, URZ ;  /* 0x0000000b181878a4 */ /* 0x000fe4000f8e023f */
[----:B------:R-:W-:Y:S02]  /*33fd0*/  UIMAD UR32, UR32, 0xa, URZ ;  /* 0x0000000a202078a4 */ /* 0x000fe4000f8e023f */
[----:B------:R-:W-:Y:S01]  /*33fe0*/  UIMAD UR33, UR33, 0x9, URZ ;  /* 0x00000009212178a4 */ /* 0x000fe2000f8e023f */
[----:B0-----:R-:W-:Y:S01]  /*33ff0*/  IADD3.X R0, R25, UR60, RZ, P1, !PT ;  /* 0x0000003c19007c10 */ /* 0x001fe20008ffe4ff */
[----:B------:R-:W-:-:S02]  /*34000*/  USHF.R.S32.HI UR60, URZ, 0x1f, UR26 ;  /* 0x0000001f3f3c7899 */ /* 0x000fc4000801141a */
[----:B-1----:R-:W-:Y:S01]  /*34010*/  IADD3 R4, P0, R11, UR26, RZ ;  /* 0x0000001a0b047c10 */ /* 0x002fe2000ff1e0ff */
[----:B------:R-:W-:Y:S01]  /*34020*/  ULDC UR61, c[0x0][0x238] ;  /* 0x00008e00003d7ab9 */ /* 0x000fe20000000800 */
[----:B------:R-:W-:Y:S01]  /*34030*/  ULDC UR25, c[0x0][0x238] ;  /* 0x00008e0000197ab9 */ /* 0x000fe20000000800 */
[----:B------:R0:W-:Y:S04]  /*34040*/  STL [R1+0x4c14], R0 ;  /* 0x004c140001007387 */ /* 0x0001e80000100800 */
[----:B------:R1:W-:Y:S01]  /*34050*/  STL [R1+0x4c20], R4 ;  /* 0x004c200401007387 */ /* 0x0003e20000100800 */
[----:B0-----:R-:W-:Y:S02]  /*34060*/  IADD3 R0, P1, R10, UR26, RZ ;  /* 0x0000001a0a007c10 */ /* 0x001fe4000ff3e0ff */
[----:B-1----:R-:W-:-:S03]  /*34070*/  IADD3.X R4, R26, UR60, RZ, P0, !PT ;  /* 0x0000003c1a047c10 */ /* 0x002fc600087fe4ff */
[----:B------:R0:W-:Y:S04]  /*34080*/  STL [R1+0x4c28], R0 ;  /* 0x004c280001007387 */ /* 0x0001e80000100800 */
[----:B------:R1:W-:Y:S01]  /*34090*/  STL [R1+0x4c1c], R4 ;  /* 0x004c1c0401007387 */ /* 0x0003e20000100800 */
[----:B------:R-:W-:Y:S01]  /*340a0*/  USHF.R.S32.HI UR26, URZ, 0x1f, UR28 ;  /* 0x0000001f3f1a7899 */ /* 0x000fe2000801141c */
[----:B0-----:R-:W-:Y:S02]  /*340b0*/  IADD3.X R0, R25, UR60, RZ, P1, !PT ;  /* 0x0000003c19007c10 */ /* 0x001fe40008ffe4ff */
[----:B-1----:R-:W-:Y:S01]  /*340c0*/  IADD3 R4, P0, R11, UR28, RZ ;  /* 0x0000001c0b047c10 */ /* 0x002fe2000ff1e0ff */
[----:B------:R-:W-:Y:S02]  /*340d0*/  ULDC UR60, c[0x0][0x238] ;  /* 0x00008e00003c7ab9 */ /* 0x000fe40000000800 */
[----:B------:R0:W-:Y:S04]  /*340e0*/  STL [R1+0x4c24], R0 ;  /* 0x004c240001007387 */ /* 0x0001e80000100800 */
[----:B------:R1:W-:Y:S01]  /*340f0*/  STL [R1+0x4c30], R4 ;  /* 0x004c300401007387 */ /* 0x0003e20000100800 */
[----:B0-----:R-:W-:-:S02]  /*34100*/  IADD3 R0, P1, R10, UR28, RZ ;  /* 0x0000001c0a007c10 */ /* 0x001fc4000ff3e0ff */
[----:B-1----:R-:W-:Y:S01]  /*34110*/  IADD3.X R4, R26, UR26, RZ, P0, !PT ;  /* 0x0000001a1a047c10 */ /* 0x002fe200087fe4ff */
[----:B------:R-:W-:Y:S02]  /*34120*/  UIMAD UR28, UR27, 0x3a, URZ ;  /* 0x0000003a1b1c78a4 */ /* 0x000fe4000f8e023f */
[----:B------:R0:W-:Y:S04]  /*34130*/  STL [R1+0x4c38], R0 ;  /* 0x004c380001007387 */ /* 0x0001e80000100800 */
[----:B------:R1:W-:Y:S01]  /*34140*/  STL [R1+0x4c2c], R4 ;  /* 0x004c2c0401007387 */ /* 0x0003e20000100800 */
[----:B------:R-:W-:Y:S01]  /*34150*/  ULDC UR27, c[0x0][0x238] ;  /* 0x00008e00001b7ab9 */ /* 0x000fe20000000800 */
[----:B0-----:R-:W-:Y:S01]  /*34160*/  IADD3.X R0, R25, UR26, RZ, P1, !PT ;  /* 0x0000001a19007c10 */ /* 0x001fe20008ffe4ff */
[----:B------:R-:W-:-:S02]  /*34170*/  USHF.R.S32.HI UR26, URZ, 0x1f, UR28 ;  /* 0x0000001f3f1a7899 */ /* 0x000fc4000801141c */
[----:B-1----:R-:W-:Y:S02]  /*34180*/  IADD3 R4, P1, R10, UR28, RZ ;  /* 0x0000001c0a047c10 */ /* 0x002fe4000ff3e0ff */
[----:B------:R0:W-:Y:S02]  /*34190*/  STL [R1+0x4c34], R0 ;  /* 0x004c340001007387 */ /* 0x0001e40000100800 */
[----:B0-----:R-:W-:Y:S01]  /*341a0*/  IADD3 R0, P0, R11, UR28, RZ ;  /* 0x0000001c0b007c10 */ /* 0x001fe2000ff1e0ff */
[----:B------:R-:W-:-:S03]  /*341b0*/  ULDC UR28, c[0x0][0x238] ;  /* 0x00008e00001c7ab9 */ /* 0x000fc60000000800 */
[----:B------:R-:W-:Y:S01]  /*341c0*/  IADD3.X R5, R26, UR26, RZ, P0, !PT ;  /* 0x0000001a1a057c10 */ /* 0x000fe200087fe4ff */
[----:B------:R-:W-:Y:S04]  /*341d0*/  STL [R1+0x4c40], R0 ;  /* 0x004c400001007387 */ /* 0x000fe80000100800 */
[----:B------:R0:W-:Y:S04]  /*341e0*/  STL [R1+0x4c48], R4 ;  /* 0x004c480401007387 */ /* 0x0001e80000100800 */
[----:B------:R1:W-:Y:S01]  /*341f0*/  STL [R1+0x4c3c], R5 ;  /* 0x004c3c0501007387 */ /* 0x0003e20000100800 */
[----:B0-----:R-:W-:Y:S01]  /*34200*/  IADD3.X R4, R25, UR26, RZ, P1, !PT ;  /* 0x0000001a19047c10 */ /* 0x001fe20008ffe4ff */
[----:B------:R-:W-:-:S02]  /*34210*/  USHF.R.S32.HI UR26, URZ, 0x1f, UR29 ;  /* 0x0000001f3f1a7899 */ /* 0x000fc4000801141d */
[----:B-1----:R-:W-:Y:S02]  /*34220*/  IADD3 R5, P0, R11, UR29, RZ ;  /* 0x0000001d0b057c10 */ /* 0x002fe4000ff1e0ff */
[----:B------:R0:W-:Y:S04]  /*34230*/  STL [R1+0x4c44], R4 ;  /* 0x004c440401007387 */ /* 0x0001e80000100800 */
[----:B------:R-:W-:Y:S01]  /*34240*/  STL [R1+0x4c50], R5 ;  /* 0x004c500501007387 */ /* 0x000fe20000100800 */
[----:B------:R-:W-:Y:S02]  /*34250*/  SHF.R.S32.HI R0, RZ, 0x1f, R28 ;  /* 0x0000001fff007819 */ /* 0x000fe4000001141c */
[----:B0-----:R-:W-:Y:S02]  /*34260*/  IADD3 R4, P1, R10, UR29, RZ ;  /* 0x0000001d0a047c10 */ /* 0x001fe4000ff3e0ff */
[----:B------:R-:W-:Y:S01]  /*34270*/  LEA.HI R0, R0, R28, RZ, 0x7 ;  /* 0x0000001c00007211 */ /* 0x000fe200078f38ff */
[----:B------:R-:W-:-:S02]  /*34280*/  ULDC UR29, c[0x0][0x238] ;  /* 0x00008e00001d7ab9 */ /* 0x000fc40000000800 */
[----:B------:R0:W-:Y:S01]  /*34290*/  STL [R1+0x4c58], R4 ;  /* 0x004c580401007387 */ /* 0x0001e20000100800 */
[----:B------:R-:W-:Y:S02]  /*342a0*/  IADD3.X R0, R25, UR26, RZ, P1, !PT ;  /* 0x0000001a19007c10 */ /* 0x000fe40008ffe4ff */
[----:B0-----:R-:W-:Y:S02]  /*342b0*/  IADD3.X R4, R26, UR26, RZ, P0, !PT ;  /* 0x0000001a1a047c10 */ /* 0x001fe400087fe4ff */
[----:B------:R-:W-:Y:S01]  /*342c0*/  IADD3 R5, P0, R11, UR35, RZ ;  /* 0x000000230b057c10 */ /* 0x000fe2000ff1e0ff */
[----:B------:R-:W0:Y:S02]  /*342d0*/  S2R R28, SR_TID.X ;  /* 0x00000000001c7919 */ /* 0x000e240000002100 */
[----:B------:R1:W-:Y:S04]  /*342e0*/  STL [R1+0x4c4c], R4 ;  /* 0x004c4c0401007387 */ /* 0x0003e80000100800 */
[----:B------:R-:W-:Y:S04]  /*342f0*/  STL [R1+0x4c54], R0 ;  /* 0x004c540001007387 */ /* 0x000fe80000100800 */
[----:B------:R2:W-:Y:S01]  /*34300*/  STL [R1+0x4c60], R5 ;  /* 0x004c600501007387 */ /* 0x0005e20000100800 */
[----:B------:R-:W-:Y:S01]  /*34310*/  ULDC UR26, c[0x0][0x238] ;  /* 0x00008e00001a7ab9 */ /* 0x000fe20000000800 */
[----:B-1----:R-:W-:Y:S01]  /*34320*/  IADD3 R4, P1, R10, UR35, RZ ;  /* 0x000000230a047c10 */ /* 0x002fe2000ff3e0ff */
[----:B------:R-:W-:-:S04]  /*34330*/  USHF.R.S32.HI UR35, URZ, 0x1f, UR35 ;  /* 0x0000001f3f237899 */ /* 0x000fc80008011423 */
[----:B------:R1:W-:Y:S02]  /*34340*/  STL [R1+0x4c68], R4 ;  /* 0x004c680401007387 */ /* 0x0003e40000100800 */
[----:B--2---:R-:W-:Y:S02]  /*34350*/  IADD3.X R5, R25, UR35, RZ, P1, !PT ;  /* 0x0000002319057c10 */ /* 0x004fe40008ffe4ff */
[----:B-1----:R-:W-:-:S05]  /*34360*/  IADD3.X R4, R26, UR35, RZ, P0, !PT ;  /* 0x000000231a047c10 */ /* 0x002fca00087fe4ff */
[----:B------:R1:W-:Y:S04]  /*34370*/  STL [R1+0x4c5c], R4 ;  /* 0x004c5c0401007387 */ /* 0x0003e80000100800 */
[----:B------:R-:W-:Y:S04]  /*34380*/  STL [R1+0x4c64], R5 ;  /* 0x004c640501007387 */ /* 0x000fe80000100800 */
[----:B------:R-:W2:Y:S04]  /*34390*/  LDL R24, [R1+0x130] ;  /* 0x0001300001187983 */ /* 0x000ea80000100800 */
[----:B------:R-:W3:Y:S01]  /*343a0*/  LDL R23, [R1+0x134] ;  /* 0x0001340001177983 */ /* 0x000ee20000100800 */
[----:B-1----:R-:W-:-:S05]  /*343b0*/  IADD3 R4, P0, R11, UR5, RZ ;  /* 0x000000050b047c10 */ /* 0x002fca000ff1e0ff */
[----:B------:R1:W-:Y:S04]  /*343c0*/  STL [R1+0x4c70], R4 ;  /* 0x004c700401007387 */ /* 0x0003e80000100800 */
[----:B------:R-:W4:Y:S04]  /*343d0*/  LDL R22, [R1+0x42c] ;  /* 0x00042c0001167983 */ /* 0x000f280000100800 */
[----:B------:R-:W5:Y:S04]  /*343e0*/  LDL R21, [R1+0x440] ;  /* 0x0004400001157983 */ /* 0x000f680000100800 */
        /* <DEDUP_REMOVED lines=9> */
[----:B------:R-:W5:Y:S01]  /*34480*/  LDL R29, [R1+0x7b4] ;  /* 0x0007b400011d7983 */ /* 0x000f620000100800 */
[----:B0-----:R-:W-:-:S02]  /*34490*/  LOP3.LUT R6, R28, 0x3, RZ, 0xc0, !PT ;  /* 0x000000031c067812 */ /* 0x001fc400078ec0ff */
[----:B------:R-:W-:Y:S02]  /*344a0*/  LOP3.LUT R7, R28, 0x7, RZ, 0xc0, !PT ;  /* 0x000000071c077812 */ /* 0x000fe400078ec0ff */
[----:B------:R-:W-:Y:S02]  /*344b0*/  SHF.R.U32.HI R0, RZ, 0x2, R28 ;  /* 0x00000002ff007819 */ /* 0x000fe4000001161c */
[----:B-1----:R-:W-:Y:S01]  /*344c0*/  IADD3 R4, P1, R10, UR5, RZ ;  /* 0x000000050a047c10 */ /* 0x002fe2000ff3e0ff */
[----:B------:R-:W-:Y:S02]  /*344d0*/  IMAD.SHL.U32 R8, R28, 0x2, RZ ;  /* 0x000000021c087824 */ /* 0x000fe400078e00ff */
[----:B------:R-:W-:Y:S01]  /*344e0*/  IMAD R6, R6, 0x220, RZ ;  /* 0x0000022006067824 */ /* 0x000fe200078e02ff */
[----:B------:R-:W-:Y:S01]  /*344f0*/  SGXT.U32 R0, R0, 0x3 ;  /* 0x000000030000781a */ /* 0x000fe20000000000 */
[----:B------:R-:W-:Y:S01]  /*34500*/  IMAD R7, R7, 0x90, RZ ;  /* 0x0000009007077824 */ /* 0x000fe200078e02ff */
[----:B------:R-:W5:Y:S04]  /*34510*/  LDL R28, [R1+0x7b0] ;  /* 0x0007b000011c7983 */ /* 0x000f680000100800 */
[----:B------:R-:W5:Y:S04]  /*34520*/  LDL R11, [R1+0x7ac] ;  /* 0x0007ac00010b7983 */ /* 0x000f680000100800 */
[----:B------:R-:W5:Y:S01]  /*34530*/  LDL R10, [R1+0x7a8] ;  /* 0x0007a800010a7983 */ /* 0x000f620000100800 */
[----:B------:R-:W-:-:S03]  /*34540*/  USHF.R.S32.HI UR35, URZ, 0x1f, UR5 ;  /* 0x0000001f3f237899 */ /* 0x000fc60008011405 */
[----:B------:R0:W-:Y:S01]  /*34550*/  STL [R1+0x4c78], R4 ;  /* 0x004c780401007387 */ /* 0x0001e20000100800 */
[----:B------:R-:W-:Y:S01]  /*34560*/  LOP3.LUT R0, R6, R0, RZ, 0xfc, !PT ;  /* 0x0000000006007212 */ /* 0x000fe200078efcff */
[----:B------:R-:W-:-:S04]  /*34570*/  ULDC UR5, c[0x0][0x238] ;  /* 0x00008e0000057ab9 */ /* 0x000fc80000000800 */
[----:B------:R1:W-:Y:S01]  /*34580*/  STL [R1+0x4fe4], R0 ;  /* 0x004fe40001007387 */ /* 0x0003e20000100800 */
[----:B0-----:R-:W-:-:S05]  /*34590*/  LOP3.LUT R4, R7, 0x30, R8, 0x78, !PT ;  /* 0x0000003007047812 */ /* 0x001fca00078e7808 */
[----:B------:R0:W-:Y:S01]  /*345a0*/  STL [R1+0x10b4], R4 ;  /* 0x0010b40401007387 */ /* 0x0001e20000100800 */
[----:B-1----:R-:W-:-:S05]  /*345b0*/  IADD3.X R0, R26, UR35, RZ, P0, !PT ;  /* 0x000000231a007c10 */ /* 0x002fca00087fe4ff */
[----:B------:R1:W-:Y:S01]  /*345c0*/  STL [R1+0x4c6c], R0 ;  /* 0x004c6c0001007387 */ /* 0x0003e20000100800 */
[----:B0-----:R-:W-:-:S05]  /*345d0*/  IADD3.X R4, R25, UR35, RZ, P1, !PT ;  /* 0x0000002319047c10 */ /* 0x001fca0008ffe4ff */
[----:B------:R-:W-:Y:S01]  /*345e0*/  STL [R1+0x4c74], R4 ;  /* 0x004c740401007387 */ /* 0x000fe20000100800 */
[----:B-1----:R-:W-:-:S03]  /*345f0*/  SHF.R.S32.HI R0, RZ, 0x1f, R3 ;  /* 0x0000001fff007819 */ /* 0x002fc60000011403 */
[----:B------:R0:W-:Y:S04]  /*34600*/  STL [R1+0x5058], R3 ;  /* 0x0050580301007387 */ /* 0x0001e80000100800 */
[----:B------:R2:W-:Y:S04]  /*34610*/  STL [R1+0xbc], R0 ;  /* 0x0000bc0001007387 */ /* 0x0005e80000100800 */
[----:B------:R-:W-:Y:S01]  /*34620*/  STL [R1+0x505c], R2 ;  /* 0x00505c0201007387 */ /* 0x000fe20000100800 */
[----:B0-----:R-:W-:-:S05]  /*34630*/  SHF.R.S32.HI R3, RZ, 0x1f, R2 ;  /* 0x0000001fff037819 */ /* 0x001fca0000011402 */
[----:B------:R3:W-:Y:S01]  /*34640*/  STL [R1+0xb8], R3 ;  /* 0x0000b80301007387 */ /* 0x0007e20000100800 */
[----:B--2---:R-:W-:Y:S02]  /*34650*/  SHF.R.S32.HI R0, RZ, 0x1f, R24 ;  /* 0x0000001fff007819 */ /* 0x004fe40000011418 */
[----:B---3--:R-:W-:-:S03]  /*34660*/  SHF.R.S32.HI R3, RZ, 0x1f, R23 ;  /* 0x0000001fff037819 */ /* 0x008fc60000011417 */
[----:B------:R5:W-:Y:S04]  /*34670*/  STL [R1+0xb4], R0 ;  /* 0x0000b40001007387 */ /* 0x000be80000100800 */
[----:B------:R0:W-:Y:S01]  /*34680*/  STL [R1+0xb0], R3 ;  /* 0x0000b00301007387 */ /* 0x0001e20000100800 */
[----:B----4-:R-:W-:Y:S02]  /*34690*/  SHF.R.S32.HI R2, RZ, 0x1f, R22 ;  /* 0x0000001fff027819 */ /* 0x010fe40000011416 */
[----:B-----5:R-:W-:Y:S02]  /*346a0*/  SHF.R.S32.HI R0, RZ, 0x1f, R21 ;  /* 0x0000001fff007819 */ /* 0x020fe40000011415 */
[----:B0-----:R-:W-:Y:S01]  /*346b0*/  SHF.R.S32.HI R3, RZ, 0x1f, R20 ;  /* 0x0000001fff037819 */ /* 0x001fe20000011414 */
[----:B------:R0:W-:Y:S04]  /*346c0*/  STL [R1+0xac], R2 ;  /* 0x0000ac0201007387 */ /* 0x0001e80000100800 */
[----:B------:R1:W-:Y:S04]  /*346d0*/  STL [R1+0xa8], R0 ;  /* 0x0000a80001007387 */ /* 0x0003e80000100800 */
[----:B------:R2:W-:Y:S01]  /*346e0*/  STL [R1+0xa4], R3 ;  /* 0x0000a40301007387 */ /* 0x0005e20000100800 */
[----:B0-----:R-:W-:-:S02]  /*346f0*/  SHF.R.S32.HI R2, RZ, 0x1f, R19 ;  /* 0x0000001fff027819 */ /* 0x001fc40000011413 */
[----:B-1----:R-:W-:Y:S02]  /*34700*/  SHF.R.S32.HI R0, RZ, 0x1f, R18 ;  /* 0x0000001fff007819 */ /* 0x002fe40000011412 */
[----:B--2---:R-:W-:Y:S01]  /*34710*/  SHF.R.S32.HI R3, RZ, 0x1f, R17 ;  /* 0x0000001fff037819 */ /* 0x004fe20000011411 */
        /* <DEDUP_REMOVED lines=14> */
[----:B------:R-:W-:Y:S04]  /*34800*/  STL [R1+0x80], R3 ;  /* 0x0000800301007387 */ /* 0x000fe80000100800 */
[----:B------:R-:W2:Y:S01]  /*34810*/  LDL R12, [R1+0x7a0] ;  /* 0x0007a000010c7983 */ /* 0x000ea20000100800 */
[----:B0-----:R-:W-:-:S02]  /*34820*/  SHF.R.S32.HI R2, RZ, 0x1f, R28 ;  /* 0x0000001fff027819 */ /* 0x001fc4000001141c */
[----:B-1----:R-:W-:-:S03]  /*34830*/  SHF.R.S32.HI R0, RZ, 0x1f, R11 ;  /* 0x0000001fff007819 */ /* 0x002fc6000001140b */
[----:B------:R-:W-:Y:S04]  /*34840*/  STL [R1+0x7c], R2 ;  /* 0x00007c0201007387 */ /* 0x000fe80000100800 */
[----:B--2---:R0:W-:Y:S04]  /*34850*/  STL [R1+0x506c], R12 ;  /* 0x00506c0c01007387 */ /* 0x0041e80000100800 */
[----:B------:R1:W-:Y:S04]  /*34860*/  STL [R1+0x78], R0 ;  /* 0x0000780001007387 */ /* 0x0003e80000100800 */
[----:B------:R-:W2:Y:S04]  /*34870*/  LDL R28, [R1+0x79c] ;  /* 0x00079c00011c7983 */ /* 0x000ea80000100800 */
[----:B------:R-:W3:Y:S04]  /*34880*/  LDL R11, [R1+0x798] ;  /* 0x00079800010b7983 */ /* 0x000ee80000100800 */
[----:B0-----:R-:W4:Y:S01]  /*34890*/  LDL R12, [R1+0x7a4] ;  /* 0x0007a400010c7983 */ /* 0x001f220000100800 */
[----:B-1----:R-:W-:-:S05]  /*348a0*/  SHF.R.S32.HI R0, RZ, 0x1f, R10 ;  /* 0x0000001fff007819 */ /* 0x002fca000001140a */
[----:B------:R0:W-:Y:S04]  /*348b0*/  STL [R1+0x74], R0 ;  /* 0x0000740001007387 */ /* 0x0001e80000100800 */
[----:B------:R-:W5:Y:S04]  /*348c0*/  LDL R10, [R1+0x794] ;  /* 0x00079400010a7983 */ /* 0x000f680000100800 */
[----:B------:R-:W5:Y:S04]  /*348d0*/  LDL R2, [R1+0x790] ;  /* 0x0007900001027983 */ /* 0x000f680000100800 */
[----:B------:R-:W5:Y:S04]  /*348e0*/  LDL R3, [R1+0x78c] ;  /* 0x00078c0001037983 */ /* 0x000f680000100800 */
[----:B------:R-:W5:Y:S04]  /*348f0*/  LDL R7, [R1+0x788] ;  /* 0x0007880001077983 */ /* 0x000f680000100800 */
[----:B------:R-:W5:Y:S04]  /*34900*/  LDL R8, [R1+0x784] ;  /* 0x0007840001087983 */ /* 0x000f680000100800 */
[----:B------:R-:W5:Y:S04]  /*34910*/  LDL R6, [R1+0x77c] ;  /* 0x00077c0001067983 */ /* 0x000f680000100800 */
[----:B------:R-:W5:Y:S04]  /*34920*/  LDL R4, [R1+0x778] ;  /* 0x0007780001047983 */ /* 0x000f680000100800 */
[----:B0-----:R-:W5:Y:S04]  /*34930*/  LDL R0, [R1+0x780] ;  /* 0x0007800001007983 */ /* 0x001f680000100800 */
        /* <DEDUP_REMOVED lines=18> */
[----:B----4-:R-:W-:-:S05]  /*34a60*/  SHF.R.S32.HI R12, RZ, 0x1f, R12 ;  /* 0x0000001fff0c7819 */ /* 0x010fca000001140c */
[----:B------:R0:W-:Y:S04]  /*34a70*/  STL [R1+0x70], R12 ;  /* 0x0000700c01007387 */ /* 0x0001e80000100800 */
[----:B0-----:R-:W4:Y:S01]  /*34a80*/  LDL.LU R12, [R1+0x506c] ;  /* 0x00506c00010c7983 */ /* 0x001f220000300800 */
[----:B--2---:R-:W-:Y:S02]  /*34a90*/  SHF.R.S32.HI R28, RZ, 0x1f, R28 ;  /* 0x0000001fff1c7819 */ /* 0x004fe4000001141c */
[----:B---3--:R-:W-:Y:S02]  /*34aa0*/  SHF.R.S32.HI R11, RZ, 0x1f, R11 ;  /* 0x0000001fff0b7819 */ /* 0x008fe4000001140b */
[----:B-----5:R-:W-:Y:S02]  /*34ab0*/  SHF.R.S32.HI R10, RZ, 0x1f, R10 ;  /* 0x0000001fff0a7819 */ /* 0x020fe4000001140a */
[----:B------:R-:W-:-:S02]  /*34ac0*/  SHF.R.S32.HI R2, RZ, 0x1f, R2 ;  /* 0x0000001fff027819 */ /* 0x000fc40000011402 */
[----:B------:R-:W-:Y:S02]  /*34ad0*/  SHF.R.S32.HI R7, RZ, 0x1f, R7 ;  /* 0x0000001fff077819 */ /* 0x000fe40000011407 */
[----:B----4-:R-:W-:-:S05]  /*34ae0*/  SHF.R.S32.HI R12, RZ, 0x1f, R12 ;  /* 0x0000001fff0c7819 */ /* 0x010fca000001140c */
[----:B------:R0:W-:Y:S04]  /*34af0*/  STL [R1+0x6c], R12 ;  /* 0x00006c0c01007387 */ /* 0x0001e80000100800 */
[----:B0-----:R-:W2:Y:S04]  /*34b00*/  LDL R12, [R1+0x72c] ;  /* 0x00072c00010c7983 */ /* 0x001ea80000100800 */
[----:B------:R0:W-:Y:S04]  /*34b10*/  STL [R1+0x68], R28 ;  /* 0x0000681c01007387 */ /* 0x0001e80000100800 */
[----:B0-----:R-:W3:Y:S04]  /*34b20*/  LDL.LU R28, [R1+0x5068] ;  /* 0x00506800011c7983 */ /* 0x001ee80000300800 */
[----:B------:R0:W-:Y:S04]  /*34b30*/  STL [R1+0x64], R11 ;  /* 0x0000640b01007387 */ /* 0x0001e80000100800 */
[----:B0-----:R-:W4:Y:S04]  /*34b40*/  LDL.LU R11, [R1+0x5064] ;  /* 0x00506400010b7983 */ /* 0x001f280000300800 */
[----:B------:R0:W-:Y:S04]  /*34b50*/  STL [R1+0x60], R10 ;  /* 0x0000600a01007387 */ /* 0x0001e80000100800 */
[----:B0-----:R-:W5:Y:S04]  /*34b60*/  LDL.LU R10, [R1+0x5060] ;  /* 0x00506000010a7983 */ /* 0x001f680000300800 */
[----:B------:R0:W-:Y:S02]  /*34b70*/  STL [R1+0x5c], R2 ;  /* 0x00005c0201007387 */ /* 0x0001e40000100800 */
[----:B0-----:R-:W-:-:S02]  /*34b80*/  SHF.R.S32.HI R2, RZ, 0x1f, R3 ;  /* 0x0000001fff027819 */ /* 0x001fc40000011403 */
[----:B------:R-:W-:-:S03]  /*34b90*/  SHF.R.S32.HI R3, RZ, 0x1f, R8 ;  /* 0x0000001fff037819 */ /* 0x000fc60000011408 */
[----:B------:R0:W-:Y:S04]  /*34ba0*/  STL [R1+0x58], R2 ;  /* 0x0000580201007387 */ /* 0x0001e80000100800 */
[----:B------:R-:W-:Y:S04]  /*34bb0*/  STL [R1+0x54], R7 ;  /* 0x0000540701007387 */ /* 0x000fe80000100800 */
[----:B------:R1:W-:Y:S01]  /*34bc0*/  STL [R1+0x50], R3 ;  /* 0x0000500301007387 */ /* 0x0003e20000100800 */
[----:B0-----:R-:W-:Y:S02]  /*34bd0*/  SHF.R.S32.HI R2, RZ, 0x1f, R0 ;  /* 0x0000001fff027819 */ /* 0x001fe40000011400 */
[----:B------:R-:W-:-:S02]  /*34be0*/  SHF.R.S32.HI R0, RZ, 0x1f, R6 ;  /* 0x0000001fff007819 */ /* 0x000fc40000011406 */
[----:B-1----:R-:W-:Y:S01]  /*34bf0*/  SHF.R.S32.HI R3, RZ, 0x1f, R4 ;  /* 0x0000001fff037819 */ /* 0x002fe20000011404 */
[----:B------:R0:W-:Y:S04]  /*34c00*/  STL [R1+0x4c], R2 ;  /* 0x00004c0201007387 */ /* 0x0001e80000100800 */
[----:B------:R1:W-:Y:S04]  /*34c10*/  STL [R1+0x48], R0 ;  /* 0x0000480001007387 */ /* 0x0003e80000100800 */
[----:B------:R1:W-:Y:S01]  /*34c20*/  STL [R1+0x44], R3 ;  /* 0x0000440301007387 */ /* 0x0003e20000100800 */
[----:B0-----:R-:W-:-:S02]  /*34c30*/  SHF.R.S32.HI R2, RZ, 0x1f, R9 ;  /* 0x0000001fff027819 */ /* 0x001fc40000011409 */
[----:B-1----:R-:W-:Y:S02]  /*34c40*/  SHF.R.S32.HI R0, RZ, 0x1f, R5 ;  /* 0x0000001fff007819 */ /* 0x002fe40000011405 */
[----:B------:R-:W-:Y:S01]  /*34c50*/  SHF.R.S32.HI R3, RZ, 0x1f, R27 ;  /* 0x0000001fff037819 */ /* 0x000fe2000001141b */
        /* <DEDUP_REMOVED lines=25> */
[----:B------:R1:W-:Y:S01]  /*34df0*/  STL [R1+0xc], R0 ;  /* 0x00000c0001007387 */ /* 0x0003e20000100800 */
[----:B------:R-:W-:-:S03]  /*34e00*/  SHF.R.S32.HI R29, RZ, 0x1f, R29 ;  /* 0x0000001fff1d7819 */ /* 0x000fc6000001141d */
[----:B------:R-:W-:Y:S01]  /*34e10*/  STL [R1+0x8], R3 ;  /* 0x0000080301007387 */ /* 0x000fe20000100800 */
[----:B0-----:R-:W-:Y:S02]  /*34e20*/  SHF.R.S32.HI R2, RZ, 0x1f, R14 ;  /* 0x0000001fff027819 */ /* 0x001fe4000001140e */
[----:B-1----:R-:W-:-:S03]  /*34e30*/  SHF.R.S32.HI R0, RZ, 0x1f, R13 ;  /* 0x0000001fff007819 */ /* 0x002fc6000001140d */
[----:B------:R-:W-:Y:S04]  /*34e40*/  STL [R1+0x4], R2 ;  /* 0x0000040201007387 */ /* 0x000fe80000100800 */
[----:B------:R-:W3:Y:S04]  /*34e50*/  LDL R13, [R1+0x710] ;  /* 0x00071000010d7983 */ /* 0x000ee80000100800 */
[----:B------:R-:W-:Y:S04]  /*34e60*/  STL [R1], R0 ;  /* 0x0000000001007387 */ /* 0x000fe80000100800 */
[----:B------:R-:W-:Y:S04]  /*34e70*/  STL [R1+0x4ffc], R29 ;  /* 0x004ffc1d01007387 */ /* 0x000fe80000100800 */
[----:B------:R-:W3:Y:S04]  /*34e80*/  LDL R15, [R1+0x708] ;  /* 0x00070800010f7983 */ /* 0x000ee80000100800 */
[----:B------:R-:W3:Y:S01]  /*34e90*/  LDL R16, [R1+0x704] ;  /* 0x0007040001107983 */ /* 0x000ee20000100800 */
[----:B--2---:R-:W-:-:S05]  /*34ea0*/  SHF.R.S32.HI R6, RZ, 0x1f, R12 ;  /* 0x0000001fff067819 */ /* 0x004fca000001140c */
[----:B------:R0:W-:Y:S04]  /*34eb0*/  STL [R1+0x4ff8], R6 ;  /* 0x004ff80601007387 */ /* 0x0001e80000100800 */
[----:B0-----:R-:W2:Y:S02]  /*34ec0*/  LDL.LU R6, [R1+0x728] ;  /* 0x0007280001067983 */ /* 0x001ea40000300800 */
[----:B--2---:R-:W-:Y:S02]  /*34ed0*/  SHF.R.S32.HI R7, RZ, 0x1f, R6 ;  /* 0x0000001fff077819 */ /* 0x004fe40000011406 */
[----:B------:R-:W-:Y:S04]  /*34ee0*/  STL [R1+0x5004], R6 ;  /* 0x0050040601007387 */ /* 0x000fe80000100800 */
[----:B------:R0:W-:Y:S04]  /*34ef0*/  STL [R1+0x4ff4], R7 ;  /* 0x004ff40701007387 */ /* 0x0001e80000100800 */
[----:B0-----:R-:W2:Y:S02]  /*34f00*/  LDL.LU R7, [R1+0x724] ;  /* 0x0007240001077983 */ /* 0x001ea40000300800 */
[----:B--2---:R-:W-:-:S02]  /*34f10*/  SHF.R.S32.HI R8, RZ, 0x1f, R7 ;  /* 0x0000001fff087819 */ /* 0x004fc40000011407 */
[----:B------:R-:W-:Y:S04]  /*34f20*/  STL [R1+0x5000], R7 ;  /* 0x0050000701007387 */ /* 0x000fe80000100800 */
[----:B------:R0:W-:Y:S04]  /*34f30*/  STL [R1+0x4ff0], R8 ;  /* 0x004ff00801007387 */ /* 0x0001e80000100800 */
[----:B0-----:R-:W2:Y:S01]  /*34f40*/  LDL.LU R8, [R1+0x720] ;  /* 0x0007200001087983 */ /* 0x001ea20000300800 */
[----:B-----5:R-:W-:Y:S02]  /*34f50*/  SHF.R.S32.HI R10, RZ, 0x1f, R10 ;  /* 0x0000001fff0a7819 */ /* 0x020fe4000001140a */
[----:B----4-:R-:W-:-:S02]  /*34f60*/  SHF.R.S32.HI R11, RZ, 0x1f, R11 ;  /* 0x0000001fff0b7819 */ /* 0x010fc4000001140b */
[----:B--2---:R-:W-:-:S05]  /*34f70*/  SHF.R.S32.HI R9, RZ, 0x1f, R8 ;  /* 0x0000001fff097819 */ /* 0x004fca0000011408 */
[----:B------:R-:W-:Y:S04]  /*34f80*/  STL [R1+0x500c], R9 ;  /* 0x00500c0901007387 */ /* 0x000fe80000100800 */
[----:B------:R-:W-:Y:S04]  /*34f90*/  STL [R1+0x5008], R8 ;  /* 0x0050080801007387 */ /* 0x000fe80000100800 */
[----:B------:R-:W2:Y:S04]  /*34fa0*/  LDL R17, [R1+0x700] ;  /* 0x0007000001117983 */ /* 0x000ea80000100800 */
[----:B------:R-:W4:Y:S04]  /*34fb0*/  LDL R18, [R1+0x6fc] ;  /* 0x0006fc0001127983 */ /* 0x000f280000100800 */
[----:B------:R-:W-:Y:S04]  /*34fc0*/  STL [R1+0x5010], R10 ;  /* 0x0050100a01007387 */ /* 0x000fe80000100800 */
[----:B------:R-:W5:Y:S04]  /*34fd0*/  LDL R19, [R1+0x6f8] ;  /* 0x0006f80001137983 */ /* 0x000f680000100800 */
[----:B------:R-:W5:Y:S04]  /*34fe0*/  LDL R20, [R1+0x6f4] ;  /* 0x0006f40001147983 */ /* 0x000f680000100800 */
[----:B------:R-:W5:Y:S04]  /*34ff0*/  LDL R21, [R1+0x6f0] ;  /* 0x0006f00001157983 */ /* 0x000f680000100800 */
[----:B------:R0:W-:Y:S04]  /*35000*/  STL [R1+0x4fec], R11 ;  /* 0x004fec0b01007387 */ /* 0x0001e80000100800 */
[----:B0-----:R-:W2:Y:S01]  /*35010*/  LDL.LU R11, [R1+0x714] ;  /* 0x00071400010b7983 */ /* 0x001ea20000300800 */
[----:B---3--:R-:W-:-:S02]  /*35020*/  SHF.R.S32.HI R13, RZ, 0x1f, R13 ;  /* 0x0000001fff0d7819 */ /* 0x008fc4000001140d */
[----:B--2---:R-:W-:-:S05]  /*35030*/  SHF.R.S32.HI R12, RZ, 0x1f, R11 ;  /* 0x0000001fff0c7819 */ /* 0x004fca000001140b */
[----:B------:R-:W-:Y:S04]  /*35040*/  STL [R1+0x5018], R12 ;  /* 0x0050180c01007387 */ /* 0x000fe80000100800 */
[----:B------:R-:W-:Y:S04]  /*35050*/  STL [R1+0x5014], R11 ;  /* 0x0050140b01007387 */ /* 0x000fe80000100800 */
[----:B------:R-:W2:Y:S04]  /*35060*/  LDL R22, [R1+0x6ec] ;  /* 0x0006ec0001167983 */ /* 0x000ea80000100800 */
[----:B------:R-:W3:Y:S04]  /*35070*/  LDL R23, [R1+0x6e8] ;  /* 0x0006e80001177983 */ /* 0x000ee80000100800 */
[----:B------:R-:W3:Y:S04]  /*35080*/  LDL R24, [R1+0x6e4] ;  /* 0x0006e40001187983 */ /* 0x000ee80000100800 */
[----:B------:R-:W3:Y:S04]  /*35090*/  LDL R25, [R1+0x6e0] ;  /* 0x0006e00001197983 */ /* 0x000ee80000100800 */
[----:B------:R-:W3:Y:S04]  /*350a0*/  LDL R26, [R1+0x6dc] ;  /* 0x0006dc00011a7983 */ /* 0x000ee80000100800 */
[----:B------:R-:W3:Y:S04]  /*350b0*/  LDL R27, [R1+0x6d8] ;  /* 0x0006d800011b7983 */ /* 0x000ee80000100800 */
[----:B------:R0:W-:Y:S04]  /*350c0*/  STL [R1+0x4fe8], R13 ;  /* 0x004fe80d01007387 */ /* 0x0001e80000100800 */
[----:B0-----:R-:W2:Y:S01]  /*350d0*/  LDL.LU R13, [R1+0x70c] ;  /* 0x00070c00010d7983 */ /* 0x001ea20000300800 */
[----:B------:R-:W-:-:S02]  /*350e0*/  SHF.R.S32.HI R15, RZ, 0x1f, R15 ;  /* 0x0000001fff0f7819 */ /* 0x000fc4000001140f */
[----:B------:R-:W-:Y:S02]  /*350f0*/  SHF.R.S32.HI R16, RZ, 0x1f, R16 ;  /* 0x0000001fff107819 */ /* 0x000fe40000011410 */
[----:B------:R-:W-:Y:S02]  /*35100*/  SHF.R.S32.HI R17, RZ, 0x1f, R17 ;  /* 0x0000001fff117819 */ /* 0x000fe40000011411 */
[----:B----4-:R-:W-:Y:S02]  /*35110*/  SHF.R.S32.HI R18, RZ, 0x1f, R18 ;  /* 0x0000001fff127819 */ /* 0x010fe40000011412 */
[----:B-----5:R-:W-:Y:S02]  /*35120*/  SHF.R.S32.HI R19, RZ, 0x1f, R19 ;  /* 0x0000001fff137819 */ /* 0x020fe40000011413 */
[----:B------:R-:W-:Y:S02]  /*35130*/  SHF.R.S32.HI R20, RZ, 0x1f, R20 ;  /* 0x0000001fff147819 */ /* 0x000fe40000011414 */
[----:B------:R-:W-:-:S02]  /*35140*/  SHF.R.S32.HI R21, RZ, 0x1f, R21 ;  /* 0x0000001fff157819 */ /* 0x000fc40000011415 */
[----:B--2---:R-:W-:-:S05]  /*35150*/  SHF.R.S32.HI R14, RZ, 0x1f, R13 ;  /* 0x0000001fff0e7819 */ /* 0x004fca000001140d */
[----:B------:R-:W-:Y:S04]  /*35160*/  STL [R1+0x5020], R14 ;  /* 0x0050200e01007387 */ /* 0x000fe80000100800 */
[----:B------:R-:W-:Y:S04]  /*35170*/  STL [R1+0x501c], R13 ;  /* 0x00501c0d01007387 */ /* 0x000fe80000100800 */
[----:B------:R-:W2:Y:S04]  /*35180*/  LDL R7, [R1+0x6d0] ;  /* 0x0006d00001077983 */ /* 0x000ea80000100800 */
[----:B------:R-:W-:Y:S04]  /*35190*/  STL [R1+0x5024], R15 ;  /* 0x0050240f01007387 */ /* 0x000fe80000100800 */
[----:B------:R-:W4:Y:S04]  /*351a0*/  LDL R6, [R1+0x6cc] ;  /* 0x0006cc0001067983 */ /* 0x000f280000100800 */
[----:B------:R-:W5:Y:S04]  /*351b0*/  LDL R29, [R1+0x6c8] ;  /* 0x0006c800011d7983 */ /* 0x000f680000100800 */
[----:B------:R-:W-:Y:S04]  /*351c0*/  STL [R1+0x5028], R16 ;  /* 0x0050281001007387 */ /* 0x000fe80000100800 */
[----:B------:R-:W-:Y:S04]  /*351d0*/  STL [R1+0x502c], R17 ;  /* 0x00502c1101007387 */ /* 0x000fe80000100800 */
[----:B------:R-:W-:Y:S04]  /*351e0*/  STL [R1+0x5030], R18 ;  /* 0x0050301201007387 */ /* 0x000fe80000100800 */
[----:B------:R-:W3:Y:S04]  /*351f0*/  LDL R2, [R1+0x6c4] ;  /* 0x0006c40001027983 */ /* 0x000ee80000100800 */
[----:B------:R-:W-:Y:S04]  /*35200*/  STL [R1+0x5034], R19 ;  /* 0x0050341301007387 */ /* 0x000fe80000100800 */
[----:B------:R-:W3:Y:S04]  /*35210*/  LDL R3, [R1+0x6c0] ;  /* 0x0006c00001037983 */ /* 0x000ee80000100800 */
[----:B------:R0:W-:Y:S04]  /*35220*/  STL [R1+0x5038], R20 ;  /* 0x0050381401007387 */ /* 0x0001e80000100800 */
[----:B------:R-:W3:Y:S04]  /*35230*/  LDL R0, [R1+0x6bc] ;  /* 0x0006bc0001007983 */ /* 0x000ee80000100800 */
[----:B------:R1:W-:Y:S04]  /*35240*/  STL [R1+0x503c], R21 ;  /* 0x00503c1501007387 */ /* 0x0003e80000100800 */
[----:B------:R-:W3:Y:S04]  /*35250*/  LDL R4, [R1+0x6b8] ;  /* 0x0006b80001047983 */ /* 0x000ee80000100800 */
[----:B------:R-:W3:Y:S04]  /*35260*/  LDL R5, [R1+0x6b4] ;  /* 0x0006b40001057983 */ /* 0x000ee80000100800 */
[----:B------:R-:W3:Y:S04]  /*35270*/  LDL R8, [R1+0x6a8] ;  /* 0x0006a80001087983 */ /* 0x000ee80000100800 */
[----:B------:R-:W3:Y:S04]  /*35280*/  LDL R9, [R1+0x6a4] ;  /* 0x0006a40001097983 */ /* 0x000ee80000100800 */
[----:B0-----:R-:W3:Y:S04]  /*35290*/  LDL R20, [R1+0x6ac] ;  /* 0x0006ac0001147983 */ /* 0x001ee80000100800 */
[----:B-1----:R-:W3:Y:S01]  /*352a0*/  LDL R21, [R1+0x6b0] ;  /* 0x0006b00001157983 */ /* 0x002ee20000100800 */
[----:B--2---:R-:W-:-:S03]  /*352b0*/  SHF.R.S32.HI R10, RZ, 0x1f, R7 ;  /* 0x0000001fff0a7819 */ /* 0x004fc60000011407 */
[----:B------:R-:W2:Y:S01]  /*352c0*/  LDL R7, [R1+0x6a0] ;  /* 0x0006a00001077983 */ /* 0x000ea20000100800 */
[----:B----4-:R-:W-:-:S03]  /*352d0*/  SHF.R.S32.HI R11, RZ, 0x1f, R6 ;  /* 0x0000001fff0b7819 */ /* 0x010fc60000011406 */
[----:B------:R5:W-:Y:S04]  /*352e0*/  STL [R1+0xc0], R10 ;  /* 0x0000c00a01007387 */ /* 0x000be80000100800 */
[----:B------:R-:W4:Y:S04]  /*352f0*/  LDL R6, [R1+0x69c] ;  /* 0x00069c0001067983 */ /* 0x000f280000100800 */
[----:B------:R-:W-:Y:S04]  /*35300*/  STL [R1+0xc4], R11 ;  /* 0x0000c40b01007387 */ /* 0x000fe80000100800 */
[----:B------:R-:W4:Y:S04]  /*35310*/  LDL R19, [R1+0x698] ;  /* 0x0006980001137983 */ /* 0x000f280000100800 */
[----:B------:R-:W4:Y:S01]  /*35320*/  LDL R18, [R1+0x694] ;  /* 0x0006940001127983 */ /* 0x000f220000100800 */
[----:B-----5:R-:W-:-:S05]  /*35330*/  SHF.R.S32.HI R10, RZ, 0x1f, R29 ;  /* 0x0000001fff0a7819 */ /* 0x020fca000001141d */
[----:B------:R3:W-:Y:S04]  /*35340*/  STL [R1+0xc8], R10 ;  /* 0x0000c80a01007387 */ /* 0x0007e80000100800 */
[----:B------:R-:W5:Y:S04]  /*35350*/  LDL R17, [R1+0x690] ;  /* 0x0006900001117983 */ /* 0x000f680000100800 */
[----:B------:R-:W5:Y:S04]  /*35360*/  LDL R16, [R1+0x68c] ;  /* 0x00068c0001107983 */ /* 0x000f680000100800 */
[----:B------:R-:W5:Y:S04]  /*35370*/  LDL R15, [R1+0x688] ;  /* 0x00068800010f7983 */ /* 0x000f680000100800 */
[----:B------:R-:W5:Y:S04]  /*35380*/  LDL R29, [R1+0x684] ;  /* 0x00068400011d7983 */ /* 0x000f680000100800 */
[----:B------:R-:W5:Y:S01]  /*35390*/  LDL R13, [R1+0x680] ;  /* 0x00068000010d7983 */ /* 0x000f620000100800 */
[----:B---3--:R-:W-:-:S03]  /*353a0*/  SHF.R.S32.HI R10, RZ, 0x1f, R2 ;  /* 0x0000001fff0a7819 */ /* 0x008fc60000011402 */
[----:B------:R-:W3:Y:S04]  /*353b0*/  LDL R2, [R1+0x67c] ;  /* 0x00067c0001027983 */ /* 0x000ee80000100800 */
[----:B------:R0:W-:Y:S01]  /*353c0*/  STL [R1+0xcc], R10 ;  /* 0x0000cc0a01007387 */ /* 0x0001e20000100800 */
[----:B------:R-:W-:Y:S02]  /*353d0*/  SHF.R.S32.HI R0, RZ, 0x1f, R0 ;  /* 0x0000001fff007819 */ /* 0x000fe40000011400 */
[----:B0-----:R-:W-:Y:S02]  /*353e0*/  SHF.R.S32.HI R10, RZ, 0x1f, R3 ;  /* 0x0000001fff0a7819 */ /* 0x001fe40000011403 */
[----:B------:R-:W3:Y:S04]  /*353f0*/  LDL R3, [R1+0x678] ;  /* 0x0006780001037983 */ /* 0x000ee80000100800 */
[----:B------:R-:W-:Y:S04]  /*35400*/  STL [R1+0xd0], R10 ;  /* 0x0000d00a01007387 */ /* 0x000fe80000100800 */
[----:B------:R-:W3:Y:S04]  /*35410*/  LDL R14, [R1+0x674] ;  /* 0x00067400010e7983 */ /* 0x000ee80000100800 */
[----:B------:R-:W3:Y:S04]  /*35420*/  LDL R11, [R1+0x670] ;  /* 0x00067000010b7983 */ /* 0x000ee80000100800 */
[----:B------:R0:W-:Y:S04]  /*35430*/  STL [R1+0xd4], R0 ;  /* 0x0000d40001007387 */ /* 0x0001e80000100800 */
[----:B0-----:R-:W3:Y:S01]  /*35440*/  LDL R0, [R1+0x66c] ;  /* 0x00066c0001007983 */ /* 0x001ee20000100800 */
[----:B------:R-:W-:-:S03]  /*35450*/  SHF.R.S32.HI R10, RZ, 0x1f, R4 ;  /* 0x0000001fff0a7819 */ /* 0x000fc60000011404 */
[----:B------:R-:W3:Y:S01]  /*35460*/  LDL R4, [R1+0x668] ;  /* 0x0006680001047983 */ /* 0x000ee20000100800 */
[----:B------:R-:W-:-:S03]  /*35470*/  SHF.R.S32.HI R5, RZ, 0x1f, R5 ;  /* 0x0000001fff057819 */ /* 0x000fc60000011405 */
[----:B------:R0:W-:Y:S04]  /*35480*/  STL [R1+0xd8], R10 ;  /* 0x0000d80a01007387 */ /* 0x0001e80000100800 */
[----:B------:R-:W3:Y:S04]  /*35490*/  LDL R12, [R1+0x664] ;  /* 0x00066400010c7983 */ /* 0x000ee80000100800 */
[----:B0-----:R-:W3:Y:S04]  /*354a0*/  LDL R10, [R1+0x660] ;  /* 0x00066000010a7983 */ /* 0x001ee80000100800 */
[----:B------:R0:W-:Y:S04]  /*354b0*/  STL [R1+0xdc], R5 ;  /* 0x0000dc0501007387 */ /* 0x0001e80000100800 */
[----:B0-----:R-:W3:Y:S01]  /*354c0*/  LDL R5, [R1+0x65c] ;  /* 0x00065c0001057983 */ /* 0x001ee20000100800 */
[----:B------:R-:W-:-:S02]  /*354d0*/  SHF.R.S32.HI R21, RZ, 0x1f, R21 ;  /* 0x0000001fff157819 */ /* 0x000fc40000011415 */
[----:B------:R-:W-:-:S03]  /*354e0*/  SHF.R.S32.HI R20, RZ, 0x1f, R20 ;  /* 0x0000001fff147819 */ /* 0x000fc60000011414 */
[----:B------:R0:W-:Y:S04]  /*354f0*/  STL [R1+0xe0], R21 ;  /* 0x0000e01501007387 */ /* 0x0001e80000100800 */
[----:B------:R1:W-:Y:S01]  /*35500*/  STL [R1+0xe4], R20 ;  /* 0x0000e41401007387 */ /* 0x0003e20000100800 */
[----:B0-----:R-:W-:Y:S02]  /*35510*/  SHF.R.S32.HI R21, RZ, 0x1f, R8 ;  /* 0x0000001fff157819 */ /* 0x001fe40000011408 */
[----:B-1----:R-:W-:Y:S01]  /*35520*/  SHF.R.S32.HI R20, RZ, 0x1f, R9 ;  /* 0x0000001fff147819 */ /* 0x002fe20000011409 */
[----:B------:R-:W3:Y:S04]  /*35530*/  LDL R8, [R1+0x658] ;  /* 0x0006580001087983 */ /* 0x000ee80000100800 */
[----:B------:R-:W-:Y:S04]  /*35540*/  STL [R1+0xe8], R21 ;  /* 0x0000e81501007387 */ /* 0x000fe80000100800 */
[----:B------:R-:W3:Y:S04]  /*35550*/  LDL R9, [R1+0x654] ;  /* 0x0006540001097983 */ /* 0x000ee80000100800 */
[----:B------:R2:W-:Y:S02]  /*35560*/  STL [R1+0xec], R20 ;  /* 0x0000ec1401007387 */ /* 0x0005e40000100800 */
[----:B--2---:R-:W-:-:S02]  /*35570*/  SHF.R.S32.HI R20, RZ, 0x1f, R7 ;  /* 0x0000001fff147819 */ /* 0x004fc40000011407 */
[----:B------:R-:W2:Y:S01]  /*35580*/  LDL R7, [R1+0x650] ;  /* 0x0006500001077983 */ /* 0x000ea20000100800 */
[----:B----4-:R-:W-:-:S03]  /*35590*/  SHF.R.S32.HI R21, RZ, 0x1f, R6 ;  /* 0x0000001fff157819 */ /* 0x010fc60000011406 */
[----:B------:R0:W-:Y:S04]  /*355a0*/  STL [R1+0xf0], R20 ;  /* 0x0000f01401007387 */ /* 0x0001e80000100800 */
[----:B------:R-:W4:Y:S04]  /*355b0*/  LDL R6, [R1+0x64c] ;  /* 0x00064c0001067983 */ /* 0x000f280000100800 */
[----:B------:R-:W-:Y:S01]  /*355c0*/  STL [R1+0xf4], R21 ;  /* 0x0000f41501007387 */ /* 0x000fe20000100800 */
[----:B0-----:R-:W-:Y:S02]  /*355d0*/  SHF.R.S32.HI R20, RZ, 0x1f, R19 ;  /* 0x0000001fff147819 */ /* 0x001fe40000011413 */
[----:B------:R-:W-:-:S02]  /*355e0*/  SHF.R.S32.HI R19, RZ, 0x1f, R18 ;  /* 0x0000001fff137819 */ /* 0x000fc40000011412 */
[----:B-----5:R-:W-:Y:S02]  /*355f0*/  SHF.R.S32.HI R18, RZ, 0x1f, R17 ;  /* 0x0000001fff127819 */ /* 0x020fe40000011411 */
[----:B------:R-:W-:Y:S01]  /*35600*/  SHF.R.S32.HI R17, RZ, 0x1f, R16 ;  /* 0x0000001fff117819 */ /* 0x000fe20000011410 */
[----:B------:R-:W-:Y:S04]  /*35610*/  STL [R1+0xf8], R20 ;  /* 0x0000f81401007387 */ /* 0x000fe80000100800 */
[----:B------:R-:W-:Y:S01]  /*35620*/  STL [R1+0xfc], R19 ;  /* 0x0000fc1301007387 */ /* 0x000fe20000100800 */
[----:B------:R-:W-:-:S03]  /*35630*/  SHF.R.S32.HI R16, RZ, 0x1f, R15 ;  /* 0x0000001fff107819 */ /* 0x000fc6000001140f */
[----:B------:R-:W-:Y:S01]  /*35640*/  STL [R1+0x100], R18 ;  /* 0x0001001201007387 */ /* 0x000fe20000100800 */
[----:B------:R-:W-:-:S03]  /*35650*/  SHF.R.S32.HI R15, RZ, 0x1f, R29 ;  /* 0x0000001fff0f7819 */ /* 0x000fc6000001141d */
[----:B------:R-:W-:Y:S04]  /*35660*/  STL [R1+0x104], R17 ;  /* 0x0001041101007387 */ /* 0x000fe80000100800 */
[----:B------:R-:W5:Y:S04]  /*35670*/  LDL R29, [R1+0x648] ;  /* 0x00064800011d7983 */ /* 0x000f680000100800 */
[----:B------:R-:W-:Y:S01]  /*35680*/  STL [R1+0x108], R16 ;  /* 0x0001081001007387 */ /* 0x000fe20000100800 */
[----:B------:R-:W-:-:S03]  /*35690*/  SHF.R.S32.HI R13, RZ, 0x1f, R13 ;  /* 0x0000001fff0d7819 */ /* 0x000fc6000001140d */
[----:B------:R3:W-:Y:S02]  /*356a0*/  STL [R1+0x10c], R15 ;  /* 0x00010c0f01007387 */ /* 0x0007e40000100800 */
[----:B---3--:R-:W-:Y:S02]  /*356b0*/  SHF.R.S32.HI R15, RZ, 0x1f, R2 ;  /* 0x0000001fff0f7819 */ /* 0x008fe40000011402 */
[----:B------:R-:W3:Y:S04]  /*356c0*/  LDL R2, [R1+0x644] ;  /* 0x0006440001027983 */ /* 0x000ee80000100800 */
[----:B------:R0:W-:Y:S04]  /*356d0*/  STL [R1+0x110], R13 ;  /* 0x0001100d01007387 */ /* 0x0001e80000100800 */
[----:B------:R-:W-:Y:S01]  /*356e0*/  STL [R1+0x114], R15 ;  /* 0x0001140f01007387 */ /* 0x000fe20000100800 */
[----:B------:R-:W-:-:S02]  /*356f0*/  SHF.R.S32.HI R14, RZ, 0x1f, R14 ;  /* 0x0000001fff0e7819 */ /* 0x000fc4000001140e */
[----:B0-----:R-:W-:Y:S02]  /*35700*/  SHF.R.S32.HI R13, RZ, 0x1f, R3 ;  /* 0x0000001fff0d7819 */ /* 0x001fe40000011403 */
[----:B------:R-:W3:Y:S04]  /*35710*/  LDL R3, [R1+0x640] ;  /* 0x0006400001037983 */ /* 0x000ee80000100800 */
[----:B------:R0:W-:Y:S04]  /*35720*/  STL [R1+0x118], R13 ;  /* 0x0001180d01007387 */ /* 0x0001e80000100800 */
[----:B------:R-:W-:Y:S01]  /*35730*/  STL [R1+0x11c], R14 ;  /* 0x00011c0e01007387 */ /* 0x000fe20000100800 */
[----:B0-----:R-:W-:-:S02]  /*35740*/  SHF.R.S32.HI R13, RZ, 0x1f, R11 ;  /* 0x0000001fff0d7819 */ /* 0x001fc4000001140b */
[----:B------:R-:W-:Y:S02]  /*35750*/  SHF.R.S32.HI R11, RZ, 0x1f, R0 ;  /* 0x0000001fff0b7819 */ /* 0x000fe40000011400 */
[----:B------:R-:W3:Y:S04]  /*35760*/  LDL R0, [R1+0x63c] ;  /* 0x00063c0001007983 */ /* 0x000ee80000100800 */
[----:B------:R0:W-:Y:S04]  /*35770*/  STL [R1+0x120], R13 ;  /* 0x0001200d01007387 */ /* 0x0001e80000100800 */
[----:B------:R1:W-:Y:S01]  /*35780*/  STL [R1+0x124], R11 ;  /* 0x0001240b01007387 */ /* 0x0003e20000100800 */
[----:B0-----:R-:W-:-:S03]  /*35790*/  SHF.R.S32.HI R13, RZ, 0x1f, R4 ;  /* 0x0000001fff0d7819 */ /* 0x001fc60000011404 */
[----:B------:R-:W3:Y:S01]  /*357a0*/  LDL R4, [R1+0x638] ;  /* 0x0006380001047983 */ /* 0x000ee20000100800 */
[----:B-1----:R-:W-:-:S03]  /*357b0*/  SHF.R.S32.HI R11, RZ, 0x1f, R12 ;  /* 0x0000001fff0b7819 */ /* 0x002fc6000001140c */
[----:B------:R-:W-:Y:S01]  /*357c0*/  STL [R1+0x138], R13 ;  /* 0x0001380d01007387 */ /* 0x000fe20000100800 */
[----:B------:R-:W-:Y:S02]  /*357d0*/  SHF.R.S32.HI R10, RZ, 0x1f, R10 ;  /* 0x0000001fff0a7819 */ /* 0x000fe4000001140a */
[----:B------:R-:W-:Y:S01]  /*357e0*/  SHF.R.S32.HI R5, RZ, 0x1f, R5 ;  /* 0x0000001fff057819 */ /* 0x000fe20000011405 */
[----:B------:R-:W-:Y:S04]  /*357f0*/  STL [R1+0x13c], R11 ;  /* 0x00013c0b01007387 */ /* 0x000fe80000100800 */
[----:B------:R-:W3:Y:S04]  /*35800*/  LDL R21, [R1+0x634] ;  /* 0x0006340001157983 */ /* 0x000ee80000100800 */
[----:B------:R0:W-:Y:S04]  /*35810*/  STL [R1+0x140], R10 ;  /* 0x0001400a01007387 */ /* 0x0001e80000100800 */
[----:B------:R-:W3:Y:S04]  /*35820*/  LDL R20, [R1+0x630] ;  /* 0x0006300001147983 */ /* 0x000ee80000100800 */
[----:B------:R1:W-:Y:S04]  /*35830*/  STL [R1+0x144], R5 ;  /* 0x0001440501007387 */ /* 0x0003e80000100800 */
[----:B0-----:R-:W3:Y:S04]  /*35840*/  LDL R10, [R1+0x62c] ;  /* 0x00062c00010a7983 */ /* 0x001ee80000100800 */
[----:B-1----:R-:W3:Y:S01]  /*35850*/  LDL R5, [R1+0x628] ;  /* 0x0006280001057983 */ /* 0x002ee20000100800 */
[----:B------:R-:W-:-:S02]  /*35860*/  SHF.R.S32.HI R8, RZ, 0x1f, R8 ;  /* 0x0000001fff087819 */ /* 0x000fc40000011408 */
[----:B------:R-:W-:Y:S02]  /*35870*/  SHF.R.S32.HI R11, RZ, 0x1f, R9 ;  /* 0x0000001fff0b7819 */ /* 0x000fe40000011409 */
[----:B------:R-:W3:Y:S04]  /*35880*/  LDL R9, [R1+0x624] ;  /* 0x0006240001097983 */ /* 0x000ee80000100800 */
[----:B------:R2:W-:Y:S04]  /*35890*/  STL [R1+0x148], R8 ;  /* 0x0001480801007387 */ /* 0x0005e80000100800 */
[----:B------:R-:W-:Y:S01]  /*358a0*/  STL [R1+0x14c], R11 ;  /* 0x00014c0b01007387 */ /* 0x000fe20000100800 */
[----:B--2---:R-:W-:-:S03]  /*358b0*/  SHF.R.S32.HI R8, RZ, 0x1f, R7 ;  /* 0x0000001fff087819 */ /* 0x004fc60000011407 */
[----:B------:R-:W2:Y:S01]  /*358c0*/  LDL R7, [R1+0x620] ;  /* 0x0006200001077983 */ /* 0x000ea20000100800 */
[----:B----4-:R-:W-:-:S03]  /*358d0*/  SHF.R.S32.HI R6, RZ, 0x1f, R6 ;  /* 0x0000001fff067819 */ /* 0x010fc60000011406 */
[----:B------:R-:W-:Y:S04]  /*358e0*/  STL [R1+0x150], R8 ;  /* 0x0001500801007387 */ /* 0x000fe80000100800 */
[----:B------:R-:W4:Y:S04]  /*358f0*/  LDL R19, [R1+0x61c] ;  /* 0x00061c0001137983 */ /* 0x000f280000100800 */
[----:B------:R-:W4:Y:S04]  /*35900*/  LDL R18, [R1+0x618] ;  /* 0x0006180001127983 */ /* 0x000f280000100800 */
[----:B------:R0:W-:Y:S04]  /*35910*/  STL [R1+0x154], R6 ;  /* 0x0001540601007387 */ /* 0x0001e80000100800 */
[----:B------:R-:W4:Y:S04]  /*35920*/  LDL R17, [R1+0x614] ;  /* 0x0006140001117983 */ /* 0x000f280000100800 */
[----:B------:R-:W4:Y:S04]  /*35930*/  LDL R16, [R1+0x610] ;  /* 0x0006100001107983 */ /* 0x000f280000100800 */
[----:B------:R-:W4:Y:S04]  /*35940*/  LDL R15, [R1+0x60c] ;  /* 0x00060c00010f7983 */ /* 0x000f280000100800 */
[----:B------:R-:W4:Y:S04]  /*35950*/  LDL R13, [R1+0x604] ;  /* 0x00060400010d7983 */ /* 0x000f280000100800 */
[----:B0-----:R-:W4:Y:S01]  /*35960*/  LDL R6, [R1+0x608] ;  /* 0x0006080001067983 */ /* 0x001f220000100800 */
[----:B-----5:R-:W-:-:S03]  /*35970*/  SHF.R.S32.HI R8, RZ, 0x1f, R29 ;  /* 0x0000001fff087819 */ /* 0x020fc6000001141d */
[----:B------:R-:W5:Y:S04]  /*35980*/  LDL R29, [R1+0x600] ;  /* 0x00060000011d7983 */ /* 0x000f680000100800 */
[----:B------:R3:W-:Y:S02]  /*35990*/  STL [R1+0x158], R8 ;  /* 0x0001580801007387 */ /* 0x0007e40000100800 */
[----:B---3--:R-:W-:Y:S02]  /*359a0*/  SHF.R.S32.HI R8, RZ, 0x1f, R2 ;  /* 0x0000001fff087819 */ /* 0x008fe40000011402 */
[----:B------:R-:W3:Y:S04]  /*359b0*/  LDL R2, [R1+0x5fc] ;  /* 0x0005fc0001027983 */ /* 0x000ee80000100800 */
[----:B------:R-:W-:Y:S04]  /*359c0*/  STL [R1+0x15c], R8 ;  /* 0x00015c0801007387 */ /* 0x000fe80000100800 */
[----:B------:R-:W3:Y:S04]  /*359d0*/  LDL R14, [R1+0x5f8] ;  /* 0x0005f800010e7983 */ /* 0x000ee80000100800 */
[----:B------:R-:W3:Y:S01]  /*359e0*/  LDL R11, [R1+0x5f4] ;  /* 0x0005f400010b7983 */ /* 0x000ee20000100800 */
[----:B------:R-:W-:-:S05]  /*359f0*/  SHF.R.S32.HI R3, RZ, 0x1f, R3 ;  /* 0x0000001fff037819 */ /* 0x000fca0000011403 */
[----:B------:R0:W-:Y:S04]  /*35a00*/  STL [R1+0x160], R3 ;  /* 0x0001600301007387 */ /* 0x0001e80000100800 */
[----:B0-----:R-:W3:Y:S01]  /*35a10*/  LDL R3, [R1+0x5f0] ;  /* 0x0005f00001037983 */ /* 0x001ee20000100800 */
[----:B------:R-:W-:-:S03]  /*35a20*/  SHF.R.S32.HI R8, RZ, 0x1f, R0 ;  /* 0x0000001fff087819 */ /* 0x000fc60000011400 */
[----:B------:R-:W3:Y:S04]  /*35a30*/  LDL R0, [R1+0x5ec] ;  /* 0x0005ec0001007983 */ /* 0x000ee80000100800 */
[----:B------:R0:W-:Y:S04]  /*35a40*/  STL [R1+0x164], R8 ;  /* 0x0001640801007387 */ /* 0x0001e80000100800 */
[----:B------:R-:W3:Y:S01]  /*35a50*/  LDL R12, [R1+0x5e8] ;  /* 0x0005e800010c7983 */ /* 0x000ee20000100800 */
[----:B------:R-:W-:-:S03]  /*35a60*/  SHF.R.S32.HI R4, RZ, 0x1f, R4 ;  /* 0x0000001fff047819 */ /* 0x000fc60000011404 */
[----:B0-----:R-:W3:Y:S04]  /*35a70*/  LDL R8, [R1+0x5e4] ;  /* 0x0005e40001087983 */ /* 0x001ee80000100800 */
[----:B------:R0:W-:Y:S01]  /*35a80*/  STL [R1+0x168], R4 ;  /* 0x0001680401007387 */ /* 0x0001e20000100800 */
[----:B------:R-:W-:-:S03]  /*35a90*/  SHF.R.S32.HI R21, RZ, 0x1f, R21 ;  /* 0x0000001fff157819 */ /* 0x000fc60000011415 */
[----:B0-----:R-:W3:Y:S01]  /*35aa0*/  LDL R4, [R1+0x5e0] ;  /* 0x0005e00001047983 */ /* 0x001ee20000100800 */
[----:B------:R-:W-:-:S03]  /*35ab0*/  SHF.R.S32.HI R20, RZ, 0x1f, R20 ;  /* 0x0000001fff147819 */ /* 0x000fc60000011414 */
[----:B------:R0:W-:Y:S04]  /*35ac0*/  STL [R1+0x16c], R21 ;  /* 0x00016c1501007387 */ /* 0x0001e80000100800 */
[----:B------:R1:W-:Y:S01]  /*35ad0*/  STL [R1+0x170], R20 ;  /* 0x0001701401007387 */ /* 0x0003e20000100800 */
[----:B0-----:R-:W-:-:S03]  /*35ae0*/  SHF.R.S32.HI R21, RZ, 0x1f, R10 ;  /* 0x0000001fff157819 */ /* 0x001fc6000001140a */
[----:B------:R-:W3:Y:S04]  /*35af0*/  LDL R10, [R1+0x5dc] ;  /* 0x0005dc00010a7983 */ /* 0x000ee80000100800 */
[----:B------:R-:W-:Y:S01]  /*35b00*/  STL [R1+0x174], R21 ;  /* 0x0001741501007387 */ /* 0x000fe20000100800 */
[----:B-1----:R-:W-:-:S03]  /*35b10*/  SHF.R.S32.HI R20, RZ, 0x1f, R5 ;  /* 0x0000001fff147819 */ /* 0x002fc60000011405 */
[----:B------:R-:W3:Y:S04]  /*35b20*/  LDL R5, [R1+0x5d8] ;  /* 0x0005d80001057983 */ /* 0x000ee80000100800 */
[----:B------:R0:W-:Y:S02]  /*35b30*/  STL [R1+0x178], R20 ;  /* 0x0001781401007387 */ /* 0x0001e40000100800 */
[----:B0-----:R-:W-:Y:S02]  /*35b40*/  SHF.R.S32.HI R20, RZ, 0x1f, R9 ;  /* 0x0000001fff147819 */ /* 0x001fe40000011409 */
[----:B------:R-:W3:Y:S04]  /*35b50*/  LDL R9, [R1+0x5d4] ;  /* 0x0005d40001097983 */ /* 0x000ee80000100800 */
[----:B------:R4:W-:Y:S01]  /*35b60*/  STL [R1+0x17c], R20 ;  /* 0x00017c1401007387 */ /* 0x0009e20000100800 */
[----:B--2---:R-:W-:-:S03]  /*35b70*/  SHF.R.S32.HI R21, RZ, 0x1f, R7 ;  /* 0x0000001fff157819 */ /* 0x004fc60000011407 */
[----:B------:R-:W2:Y:S01]  /*35b80*/  LDL R7, [R1+0x5d0] ;  /* 0x0005d00001077983 */ /* 0x000ea20000100800 */
[----:B----4-:R-:W-:Y:S02]  /*35b90*/  SHF.R.S32.HI R20, RZ, 0x1f, R19 ;  /* 0x0000001fff147819 */ /* 0x010fe40000011413 */
[----:B------:R-:W-:Y:S02]  /*35ba0*/  SHF.R.S32.HI R19, RZ, 0x1f, R18 ;  /* 0x0000001fff137819 */ /* 0x000fe40000011412 */
[----:B------:R-:W-:Y:S02]  /*35bb0*/  SHF.R.S32.HI R18, RZ, 0x1f, R17 ;  /* 0x0000001fff127819 */ /* 0x000fe40000011411 */
[----:B------:R-:W-:Y:S01]  /*35bc0*/  SHF.R.S32.HI R17, RZ, 0x1f, R16 ;  /* 0x0000001fff117819 */ /* 0x000fe20000011410 */
[----:B------:R-:W-:Y:S04]  /*35bd0*/  STL [R1+0x180], R21 ;  /* 0x0001801501007387 */ /* 0x000fe80000100800 */
[----:B------:R-:W-:Y:S04]  /*35be0*/  STL [R1+0x184], R20 ;  /* 0x0001841401007387 */ /* 0x000fe80000100800 */
[----:B------:R-:W-:Y:S01]  /*35bf0*/  STL [R1+0x188], R19 ;  /* 0x0001881301007387 */ /* 0x000fe20000100800 */
[----:B------:R-:W-:-:S03]  /*35c00*/  SHF.R.S32.HI R16, RZ, 0x1f, R15 ;  /* 0x0000001fff107819 */ /* 0x000fc6000001140f */
[----:B------:R-:W-:Y:S04]  /*35c10*/  STL [R1+0x18c], R18 ;  /* 0x00018c1201007387 */ /* 0x000fe80000100800 */
[----:B------:R-:W-:Y:S01]  /*35c20*/  STL [R1+0x190], R17 ;  /* 0x0001901101007387 */ /* 0x000fe20000100800 */
[----:B------:R-:W-:-:S03]  /*35c30*/  SHF.R.S32.HI R15, RZ, 0x1f, R6 ;  /* 0x0000001fff0f7819 */ /* 0x000fc60000011406 */
[----:B------:R-:W4:Y:S04]  /*35c40*/  LDL R6, [R1+0x5cc] ;  /* 0x0005cc0001067983 */ /* 0x000f280000100800 */
[----:B------:R-:W-:Y:S01]  /*35c50*/  STL [R1+0x194], R16 ;  /* 0x0001941001007387 */ /* 0x000fe20000100800 */
[----:B------:R-:W-:-:S03]  /*35c60*/  SHF.R.S32.HI R13, RZ, 0x1f, R13 ;  /* 0x0000001fff0d7819 */ /* 0x000fc6000001140d */
[----:B------:R5:W-:Y:S02]  /*35c70*/  STL [R1+0x198], R15 ;  /* 0x0001980f01007387 */ /* 0x000be40000100800 */
[----:B-----5:R-:W-:Y:S02]  /*35c80*/  SHF.R.S32.HI R15, RZ, 0x1f, R29 ;  /* 0x0000001fff0f7819 */ /* 0x020fe4000001141d */
[----:B------:R-:W5:Y:S04]  /*35c90*/  LDL R29, [R1+0x5c8] ;  /* 0x0005c800011d7983 */ /* 0x000f680000100800 */
[----:B------:R3:W-:Y:S04]  /*35ca0*/  STL [R1+0x19c], R13 ;  /* 0x00019c0d01007387 */ /* 0x0007e80000100800 */
[----:B------:R-:W-:Y:S01]  /*35cb0*/  STL [R1+0x1a0], R15 ;  /* 0x0001a00f01007387 */ /* 0x000fe20000100800 */
[----:B---3--:R-:W-:-:S03]  /*35cc0*/  SHF.R.S32.HI R13, RZ, 0x1f, R2 ;  /* 0x0000001fff0d7819 */ /* 0x008fc60000011402 */
[----:B------:R-:W3:Y:S01]  /*35cd0*/  LDL R2, [R1+0x5c4] ;  /* 0x0005c40001027983 */ /* 0x000ee20000100800 */
[----:B------:R-:W-:-:S03]  /*35ce0*/  SHF.R.S32.HI R14, RZ, 0x1f, R14 ;  /* 0x0000001fff0e7819 */ /* 0x000fc6000001140e */
[----:B------:R0:W-:Y:S04]  /*35cf0*/  STL [R1+0x1a4], R13 ;  /* 0x0001a40d01007387 */ /* 0x0001e80000100800 */
[----:B------:R-:W-:Y:S01]  /*35d00*/  STL [R1+0x1a8], R14 ;  /* 0x0001a80e01007387 */ /* 0x000fe20000100800 */
[----:B0-----:R-:W-:Y:S02]  /*35d10*/  SHF.R.S32.HI R13, RZ, 0x1f, R11 ;  /* 0x0000001fff0d7819 */ /* 0x001fe4000001140b */
        /* <DEDUP_REMOVED lines=8> */
[----:B------:R-:W-:-:S03]  /*35da0*/  SHF.R.S32.HI R8, RZ, 0x1f, R8 ;  /* 0x0000001fff087819 */ /* 0x000fc60000011408 */
[----:B------:R-:W-:Y:S04]  /*35db0*/  STL [R1+0x1b8], R11 ;  /* 0x0001b80b01007387 */ /* 0x000fe80000100800 */
[----:B------:R-:W3:Y:S04]  /*35dc0*/  LDL R21, [R1+0x5b8] ;  /* 0x0005b80001157983 */ /* 0x000ee80000100800 */
[----:B------:R0:W-:Y:S04]  /*35dd0*/  STL [R1+0x1bc], R8 ;  /* 0x0001bc0801007387 */ /* 0x0001e80000100800 */
[----:B------:R-:W3:Y:S01]  /*35de0*/  LDL R20, [R1+0x5b4] ;  /* 0x0005b40001147983 */ /* 0x000ee20000100800 */
[----:B------:R-:W-:-:S05]  /*35df0*/  SHF.R.S32.HI R4, RZ, 0x1f, R4 ;  /* 0x0000001fff047819 */ /* 0x000fca0000011404 */
[----:B------:R1:W-:Y:S04]  /*35e00*/  STL [R1+0x1c0], R4 ;  /* 0x0001c00401007387 */ /* 0x0003e80000100800 */
[----:B0-----:R-:W3:Y:S04]  /*35e10*/  LDL R8, [R1+0x5b0] ;  /* 0x0005b00001087983 */ /* 0x001ee80000100800 */
[----:B-1----:R-:W3:Y:S01]  /*35e20*/  LDL R4, [R1+0x5ac] ;  /* 0x0005ac0001047983 */ /* 0x002ee20000100800 */
[----:B------:R-:W-:-:S03]  /*35e30*/  SHF.R.S32.HI R11, RZ, 0x1f, R5 ;  /* 0x0000001fff0b7819 */ /* 0x000fc60000011405 */
[----:B------:R-:W3:Y:S01]  /*35e40*/  LDL R5, [R1+0x5a8] ;  /* 0x0005a80001057983 */ /* 0x000ee20000100800 */
[----:B------:R-:W-:-:S05]  /*35e50*/  SHF.R.S32.HI R10, RZ, 0x1f, R10 ;  /* 0x0000001fff0a7819 */ /* 0x000fca000001140a */
[----:B------:R0:W-:Y:S04]  /*35e60*/  STL [R1+0x1c4], R10 ;  /* 0x0001c40a01007387 */ /* 0x0001e80000100800 */
[----:B------:R-:W-:Y:S01]  /*35e70*/  STL [R1+0x1c8], R11 ;  /* 0x0001c80b01007387 */ /* 0x000fe20000100800 */
[----:B0-----:R-:W-:-:S03]  /*35e80*/  SHF.R.S32.HI R10, RZ, 0x1f, R9 ;  /* 0x0000001fff0a7819 */ /* 0x001fc60000011409 */
[----:B------:R-:W3:Y:S04]  /*35e90*/  LDL R9, [R1+0x5a4] ;  /* 0x0005a40001097983 */ /* 0x000ee80000100800 */
[----:B------:R-:W-:Y:S04]  /*35ea0*/  STL [R1+0x1cc], R10 ;  /* 0x0001cc0a01007387 */ /* 0x000fe80000100800 */
[----:B------:R-:W3:Y:S04]  /*35eb0*/  LDL R19, [R1+0x5a0] ;  /* 0x0005a00001137983 */ /* 0x000ee80000100800 */
[----:B------:R-:W3:Y:S01]  /*35ec0*/  LDL R18, [R1+0x59c] ;  /* 0x00059c0001127983 */ /* 0x000ee20000100800 */
[----:B--2---:R-:W-:-:S05]  /*35ed0*/  SHF.R.S32.HI R7, RZ, 0x1f, R7 ;  /* 0x0000001fff077819 */ /* 0x004fca0000011407 */
[----:B------:R0:W-:Y:S04]  /*35ee0*/  STL [R1+0x1d0], R7 ;  /* 0x0001d00701007387 */ /* 0x0001e80000100800 */
[----:B------:R-:W2:Y:S04]  /*35ef0*/  LDL R17, [R1+0x598] ;  /* 0x0005980001117983 */ /* 0x000ea80000100800 */
[----:B------:R-:W2:Y:S04]  /*35f00*/  LDL R16, [R1+0x594] ;  /* 0x0005940001107983 */ /* 0x000ea80000100800 */
[----:B------:R-:W2:Y:S04]  /*35f10*/  LDL R15, [R1+0x590] ;  /* 0x00059000010f7983 */ /* 0x000ea80000100800 */
[----:B------:R-:W2:Y:S04]  /*35f20*/  LDL R13, [R1+0x588] ;  /* 0x00058800010d7983 */ /* 0x000ea80000100800 */
[----:B0-----:R-:W2:Y:S01]  /*35f30*/  LDL R7, [R1+0x58c] ;  /* 0x00058c0001077983 */ /* 0x001ea20000100800 */
[----:B----4-:R-:W-:-:S03]  /*35f40*/  SHF.R.S32.HI R10, RZ, 0x1f, R6 ;  /* 0x0000001fff0a7819 */ /* 0x010fc60000011406 */
[----:B------:R-:W4:Y:S04]  /*35f50*/  LDL R6, [R1+0x584] ;  /* 0x0005840001067983 */ /* 0x000f280000100800 */
[----:B------:R5:W-:Y:S02]  /*35f60*/  STL [R1+0x1d4], R10 ;  /* 0x0001d40a01007387 */ /* 0x000be40000100800 */
[----:B-----5:R-:W-:Y:S02]  /*35f70*/  SHF.R.S32.HI R10, RZ, 0x1f, R29 ;  /* 0x0000001fff0a7819 */ /* 0x020fe4000001141d */
[----:B------:R-:W5:Y:S04]  /*35f80*/  LDL R29, [R1+0x580] ;  /* 0x00058000011d7983 */ /* 0x000f680000100800 */
[----:B------:R-:W-:Y:S04]  /*35f90*/  STL [R1+0x1d8], R10 ;  /* 0x0001d80a01007387 */ /* 0x000fe80000100800 */
[----:B------:R-:W5:Y:S04]  /*35fa0*/  LDL R14, [R1+0x57c] ;  /* 0x00057c00010e7983 */ /* 0x000f680000100800 */
[----:B------:R-:W5:Y:S01]  /*35fb0*/  LDL R11, [R1+0x578] ;  /* 0x00057800010b7983 */ /* 0x000f620000100800 */
[----:B---3--:R-:W-:-:S05]  /*35fc0*/  SHF.R.S32.HI R2, RZ, 0x1f, R2 ;  /* 0x0000001fff027819 */ /* 0x008fca0000011402 */
        /* <DEDUP_REMOVED lines=23> */
[----:B------:R-:W-:-:S03]  /*36140*/  SHF.R.S32.HI R21, RZ, 0x1f, R9 ;  /* 0x0000001fff157819 */ /* 0x000fc60000011409 */
[----:B------:R-:W3:Y:S04]  /*36150*/  LDL R9, [R1+0x554] ;  /* 0x0005540001097983 */ /* 0x000ee80000100800 */
[----:B------:R-:W-:Y:S01]  /*36160*/  STL [R1+0x1fc], R21 ;  /* 0x0001fc1501007387 */ /* 0x000fe20000100800 */
[----:B0-----:R-:W-:Y:S02]  /*36170*/  SHF.R.S32.HI R20, RZ, 0x1f, R19 ;  /* 0x0000001fff147819 */ /* 0x001fe40000011413 */
[----:B------:R-:W-:-:S03]  /*36180*/  SHF.R.S32.HI R19, RZ, 0x1f, R18 ;  /* 0x0000001fff137819 */ /* 0x000fc60000011412 */
[----:B------:R-:W-:Y:S04]  /*36190*/  STL [R1+0x200], R20 ;  /* 0x0002001401007387 */ /* 0x000fe80000100800 */
[----:B------:R-:W-:Y:S01]  /*361a0*/  STL [R1+0x204], R19 ;  /* 0x0002041301007387 */ /* 0x000fe20000100800 */
[----:B--2---:R-:W-:Y:S02]  /*361b0*/  SHF.R.S32.HI R18, RZ, 0x1f, R17 ;  /* 0x0000001fff127819 */ /* 0x004fe40000011411 */
[----:B------:R-:W-:Y:S02]  /*361c0*/  SHF.R.S32.HI R17, RZ, 0x1f, R16 ;  /* 0x0000001fff117819 */ /* 0x000fe40000011410 */
[----:B------:R-:W-:Y:S01]  /*361d0*/  SHF.R.S32.HI R16, RZ, 0x1f, R15 ;  /* 0x0000001fff107819 */ /* 0x000fe2000001140f */
[----:B------:R-:W-:Y:S04]  /*361e0*/  STL [R1+0x208], R18 ;  /* 0x0002081201007387 */ /* 0x000fe80000100800 */
[----:B------:R-:W-:Y:S01]  /*361f0*/  STL [R1+0x20c], R17 ;  /* 0x00020c1101007387 */ /* 0x000fe20000100800 */
[----:B------:R-:W-:-:S03]  /*36200*/  SHF.R.S32.HI R15, RZ, 0x1f, R7 ;  /* 0x0000001fff0f7819 */ /* 0x000fc60000011407 */
[----:B------:R-:W2:Y:S04]  /*36210*/  LDL R7, [R1+0x550] ;  /* 0x0005500001077983 */ /* 0x000ea80000100800 */
[----:B------:R-:W-:Y:S01]  /*36220*/  STL [R1+0x210], R16 ;  /* 0x0002101001007387 */ /* 0x000fe20000100800 */
[----:B------:R-:W-:-:S03]  /*36230*/  SHF.R.S32.HI R13, RZ, 0x1f, R13 ;  /* 0x0000001fff0d7819 */ /* 0x000fc6000001140d */
[----:B------:R4:W-:Y:S02]  /*36240*/  STL [R1+0x214], R15 ;  /* 0x0002140f01007387 */ /* 0x0009e40000100800 */
[----:B----4-:R-:W-:Y:S02]  /*36250*/  SHF.R.S32.HI R15, RZ, 0x1f, R6 ;  /* 0x0000001fff0f7819 */ /* 0x010fe40000011406 */
[----:B------:R-:W4:Y:S04]  /*36260*/  LDL R6, [R1+0x54c] ;  /* 0x00054c0001067983 */ /* 0x000f280000100800 */
[----:B------:R0:W-:Y:S04]  /*36270*/  STL [R1+0x218], R13 ;  /* 0x0002180d01007387 */ /* 0x0001e80000100800 */
[----:B------:R-:W-:Y:S01]  /*36280*/  STL [R1+0x21c], R15 ;  /* 0x00021c0f01007387 */ /* 0x000fe20000100800 */
[----:B-----5:R-:W-:-:S02]  /*36290*/  SHF.R.S32.HI R14, RZ, 0x1f, R14 ;  /* 0x0000001fff0e7819 */ /* 0x020fc4000001140e */
[----:B0-----:R-:W-:Y:S02]  /*362a0*/  SHF.R.S32.HI R13, RZ, 0x1f, R29 ;  /* 0x0000001fff0d7819 */ /* 0x001fe4000001141d */
[----:B------:R-:W5:Y:S04]  /*362b0*/  LDL R29, [R1+0x548] ;  /* 0x00054800011d7983 */ /* 0x000f680000100800 */
[----:B------:R0:W-:Y:S04]  /*362c0*/  STL [R1+0x220], R13 ;  /* 0x0002200d01007387 */ /* 0x0001e80000100800 */
[----:B------:R-:W-:Y:S01]  /*362d0*/  STL [R1+0x224], R14 ;  /* 0x0002240e01007387 */ /* 0x000fe20000100800 */
[----:B0-----:R-:W-:-:S02]  /*362e0*/  SHF.R.S32.HI R13, RZ, 0x1f, R11 ;  /* 0x0000001fff0d7819 */ /* 0x001fc4000001140b */
[----:B---3--:R-:W-:Y:S02]  /*362f0*/  SHF.R.S32.HI R11, RZ, 0x1f, R2 ;  /* 0x0000001fff0b7819 */ /* 0x008fe40000011402 */
        /* <DEDUP_REMOVED lines=16> */
[----:B------:R-:W-:Y:S02]  /*36400*/  SHF.R.S32.HI R11, RZ, 0x1f, R8 ;  /* 0x0000001fff0b7819 */ /* 0x000fe40000011408 */
[----:B------:R-:W-:-:S02]  /*36410*/  SHF.R.S32.HI R8, RZ, 0x1f, R4 ;  /* 0x0000001fff087819 */ /* 0x000fc40000011404 */
[----:B------:R-:W3:Y:S04]  /*36420*/  LDL R4, [R1+0x528] ;  /* 0x0005280001047983 */ /* 0x000ee80000100800 */
[----:B------:R0:W-:Y:S04]  /*36430*/  STL [R1+0x240], R11 ;  /* 0x0002400b01007387 */ /* 0x0001e80000100800 */
[----:B------:R1:W-:Y:S01]  /*36440*/  STL [R1+0x244], R8 ;  /* 0x0002440801007387 */ /* 0x0003e20000100800 */
[----:B0-----:R-:W-:-:S03]  /*36450*/  SHF.R.S32.HI R11, RZ, 0x1f, R5 ;  /* 0x0000001fff0b7819 */ /* 0x001fc60000011405 */
[----:B------:R-:W3:Y:S04]  /*36460*/  LDL R5, [R1+0x524] ;  /* 0x0005240001057983 */ /* 0x000ee80000100800 */
[----:B------:R-:W-:Y:S04]  /*36470*/  STL [R1+0x248], R11 ;  /* 0x0002480b01007387 */ /* 0x000fe80000100800 */
[----:B------:R-:W3:Y:S04]  /*36480*/  LDL R19, [R1+0x520] ;  /* 0x0005200001137983 */ /* 0x000ee80000100800 */
[----:B------:R-:W3:Y:S01]  /*36490*/  LDL R18, [R1+0x51c] ;  /* 0x00051c0001127983 */ /* 0x000ee20000100800 */
[----:B-1----:R-:W-:-:S05]  /*364a0*/  SHF.R.S32.HI R8, RZ, 0x1f, R9 ;  /* 0x0000001fff087819 */ /* 0x002fca0000011409 */
[----:B------:R2:W-:Y:S04]  /*364b0*/  STL [R1+0x24c], R8 ;  /* 0x00024c0801007387 */ /* 0x0005e80000100800 */
[----:B------:R-:W3:Y:S04]  /*364c0*/  LDL R17, [R1+0x518] ;  /* 0x0005180001117983 */ /* 0x000ee80000100800 */
[----:B------:R-:W3:Y:S04]  /*364d0*/  LDL R16, [R1+0x514] ;  /* 0x0005140001107983 */ /* 0x000ee80000100800 */
[----:B------:R-:W3:Y:S04]  /*364e0*/  LDL R15, [R1+0x510] ;  /* 0x00051000010f7983 */ /* 0x000ee80000100800 */
[----:B------:R-:W3:Y:S04]  /*364f0*/  LDL R9, [R1+0x50c] ;  /* 0x00050c0001097983 */ /* 0x000ee80000100800 */
[----:B------:R-:W3:Y:S01]  /*36500*/  LDL R13, [R1+0x508] ;  /* 0x00050800010d7983 */ /* 0x000ee20000100800 */
[----:B--2---:R-:W-:-:S03]  /*36510*/  SHF.R.S32.HI R8, RZ, 0x1f, R7 ;  /* 0x0000001fff087819 */ /* 0x004fc60000011407 */
[----:B------:R-:W2:Y:S04]  /*36520*/  LDL R7, [R1+0x504] ;  /* 0x0005040001077983 */ /* 0x000ea80000100800 */
[----:B------:R5:W-:Y:S01]  /*36530*/  STL [R1+0x250], R8 ;  /* 0x0002500801007387 */ /* 0x000be20000100800 */
[----:B----4-:R-:W-:-:S03]  /*36540*/  SHF.R.S32.HI R11, RZ, 0x1f, R6 ;  /* 0x0000001fff0b7819 */ /* 0x010fc60000011406 */
[----:B------:R-:W4:Y:S04]  /*36550*/  LDL R6, [R1+0x500] ;  /* 0x0005000001067983 */ /* 0x000f280000100800 */
[----:B------:R0:W-:Y:S04]  /*36560*/  STL [R1+0x254], R11 ;  /* 0x0002540b01007387 */ /* 0x0001e80000100800 */
[----:B------:R-:W4:Y:S01]  /*36570*/  LDL R14, [R1+0x4fc] ;  /* 0x0004fc00010e7983 */ /* 0x000f220000100800 */
[----:B-----5:R-:W-:-:S03]  /*36580*/  SHF.R.S32.HI R8, RZ, 0x1f, R29 ;  /* 0x0000001fff087819 */ /* 0x020fc6000001141d */
[----:B0-----:R-:W5:Y:S04]  /*36590*/  LDL R11, [R1+0x4f8] ;  /* 0x0004f800010b7983 */ /* 0x001f680000100800 */
[----:B------:R3:W-:Y:S04]  /*365a0*/  STL [R1+0x258], R8 ;  /* 0x0002580801007387 */ /* 0x0007e80000100800 */
[----:B------:R-:W5:Y:S01]  /*365b0*/  LDL R29, [R1+0x4f4] ;  /* 0x0004f400011d7983 */ /* 0x000f620000100800 */
[----:B---3--:R-:W-:-:S03]  /*365c0*/  SHF.R.S32.HI R8, RZ, 0x1f, R2 ;  /* 0x0000001fff087819 */ /* 0x008fc60000011402 */
        /* <DEDUP_REMOVED lines=24> */
[----:B------:R-:W-:Y:S02]  /*36750*/  SHF.R.S32.HI R19, RZ, 0x1f, R18 ;  /* 0x0000001fff137819 */ /* 0x000fe40000011412 */
[----:B------:R-:W-:Y:S02]  /*36760*/  SHF.R.S32.HI R18, RZ, 0x1f, R17 ;  /* 0x0000001fff127819 */ /* 0x000fe40000011411 */
[----:B------:R-:W-:Y:S01]  /*36770*/  SHF.R.S32.HI R17, RZ, 0x1f, R16 ;  /* 0x0000001fff117819 */ /* 0x000fe20000011410 */
[----:B------:R-:W-:Y:S04]  /*36780*/  STL [R1+0x27c], R20 ;  /* 0x00027c1401007387 */ /* 0x000fe80000100800 */
[----:B------:R-:W-:Y:S01]  /*36790*/  STL [R1+0x280], R19 ;  /* 0x0002801301007387 */ /* 0x000fe20000100800 */
[----:B------:R-:W-:-:S03]  /*367a0*/  SHF.R.S32.HI R16, RZ, 0x1f, R15 ;  /* 0x0000001fff107819 */ /* 0x000fc6000001140f */
[----:B------:R-:W-:Y:S01]  /*367b0*/  STL [R1+0x284], R18 ;  /* 0x0002841201007387 */ /* 0x000fe20000100800 */
[----:B------:R-:W-:-:S03]  /*367c0*/  SHF.R.S32.HI R15, RZ, 0x1f, R9 ;  /* 0x0000001fff0f7819 */ /* 0x000fc60000011409 */
[----:B------:R-:W-:Y:S04]  /*367d0*/  STL [R1+0x288], R17 ;  /* 0x0002881101007387 */ /* 0x000fe80000100800 */
[----:B------:R-:W3:Y:S04]  /*367e0*/  LDL R9, [R1+0x4d0] ;  /* 0x0004d00001097983 */ /* 0x000ee80000100800 */
[----:B------:R-:W-:Y:S01]  /*367f0*/  STL [R1+0x28c], R16 ;  /* 0x00028c1001007387 */ /* 0x000fe20000100800 */
[----:B------:R-:W-:-:S03]  /*36800*/  SHF.R.S32.HI R13, RZ, 0x1f, R13 ;  /* 0x0000001fff0d7819 */ /* 0x000fc6000001140d */
[----:B------:R2:W-:Y:S02]  /*36810*/  STL [R1+0x290], R15 ;  /* 0x0002900f01007387 */ /* 0x0005e40000100800 */
[----:B--2---:R-:W-:Y:S02]  /*36820*/  SHF.R.S32.HI R15, RZ, 0x1f, R7 ;  /* 0x0000001fff0f7819 */ /* 0x004fe40000011407 */
[----:B------:R-:W2:Y:S04]  /*36830*/  LDL R7, [R1+0x4cc] ;  /* 0x0004cc0001077983 */ /* 0x000ea80000100800 */
[----:B------:R4:W-:Y:S04]  /*36840*/  STL [R1+0x294], R13 ;  /* 0x0002940d01007387 */ /* 0x0009e80000100800 */
[----:B------:R-:W-:Y:S01]  /*36850*/  STL [R1+0x298], R15 ;  /* 0x0002980f01007387 */ /* 0x000fe20000100800 */
[----:B----4-:R-:W-:-:S03]  /*36860*/  SHF.R.S32.HI R13, RZ, 0x1f, R6 ;  /* 0x0000001fff0d7819 */ /* 0x010fc60000011406 */
[----:B------:R-:W4:Y:S01]  /*36870*/  LDL R6, [R1+0x4c8] ;  /* 0x0004c80001067983 */ /* 0x000f220000100800 */
[----:B------:R-:W-:-:S03]  /*36880*/  SHF.R.S32.HI R14, RZ, 0x1f, R14 ;  /* 0x0000001fff0e7819 */ /* 0x000fc6000001140e */
[----:B------:R5:W-:Y:S04]  /*36890*/  STL [R1+0x29c], R13 ;  /* 0x00029c0d01007387 */ /* 0x000be80000100800 */
[----:B------:R-:W-:Y:S01]  /*368a0*/  STL [R1+0x2a0], R14 ;  /* 0x0002a00e01007387 */ /* 0x000fe20000100800 */
[----:B-----5:R-:W-:Y:S02]  /*368b0*/  SHF.R.S32.HI R13, RZ, 0x1f, R11 ;  /* 0x0000001fff0d7819 */ /* 0x020fe4000001140b */
[----:B------:R-:W-:Y:S02]  /*368c0*/  SHF.R.S32.HI R11, RZ, 0x1f, R29 ;  /* 0x0000001fff0b7819 */ /* 0x000fe4000001141d */
[----:B------:R-:W5:Y:S04]  /*368d0*/  LDL R29, [R1+0x4c4] ;  /* 0x0004c400011d7983 */ /* 0x000f680000100800 */
[----:B------:R3:W-:Y:S04]  /*368e0*/  STL [R1+0x2a4], R13 ;  /* 0x0002a40d01007387 */ /* 0x0007e80000100800 */
[----:B------:R0:W-:Y:S01]  /*368f0*/  STL [R1+0x2a8], R11 ;  /* 0x0002a80b01007387 */ /* 0x0001e20000100800 */
[----:B---3--:R-:W-:-:S03]  /*36900*/  SHF.R.S32.HI R13, RZ, 0x1f, R2 ;  /* 0x0000001fff0d7819 */ /* 0x008fc60000011402 */
[----:B------:R-:W3:Y:S01]  /*36910*/  LDL R2, [R1+0x4c0] ;  /* 0x0004c00001027983 */ /* 0x000ee20000100800 */
[----:B0-----:R-:W-:-:S03]  /*36920*/  SHF.R.S32.HI R11, RZ, 0x1f, R12 ;  /* 0x0000001fff0b7819 */ /* 0x001fc6000001140c */
[----:B------:R-:W-:Y:S04]  /*36930*/  STL [R1+0x2ac], R13 ;  /* 0x0002ac0d01007387 */ /* 0x000fe80000100800 */
[----:B------:R-:W-:Y:S04]  /*36940*/  STL [R1+0x2b0], R11 ;  /* 0x0002b00b01007387 */ /* 0x000fe80000100800 */
[----:B------:R-:W3:Y:S01]  /*36950*/  LDL R21, [R1+0x4bc] ;  /* 0x0004bc0001157983 */ /* 0x000ee20000100800 */
[----:B------:R-:W-:-:S05]  /*36960*/  SHF.R.S32.HI R8, RZ, 0x1f, R8 ;  /* 0x0000001fff087819 */ /* 0x000fca0000011408 */
        /* <DEDUP_REMOVED lines=10> */
[----:B------:R-:W-:Y:S01]  /*36a10*/  STL [R1+0x2c0], R11 ;  /* 0x0002c00b01007387 */ /* 0x000fe20000100800 */
[----:B0-----:R-:W-:-:S03]  /*36a20*/  SHF.R.S32.HI R10, RZ, 0x1f, R4 ;  /* 0x0000001fff0a7819 */ /* 0x001fc60000011404 */
[----:B------:R-:W3:Y:S01]  /*36a30*/  LDL R4, [R1+0x4a8] ;  /* 0x0004a80001047983 */ /* 0x000ee20000100800 */
[----:B------:R-:W-:-:S03]  /*36a40*/  SHF.R.S32.HI R5, RZ, 0x1f, R5 ;  /* 0x0000001fff057819 */ /* 0x000fc60000011405 */
[----:B------:R-:W-:Y:S04]  /*36a50*/  STL [R1+0x2c4], R10 ;  /* 0x0002c40a01007387 */ /* 0x000fe80000100800 */
[----:B------:R-:W3:Y:S04]  /*36a60*/  LDL R19, [R1+0x4a4] ;  /* 0x0004a40001137983 */ /* 0x000ee80000100800 */
[----:B------:R-:W3:Y:S04]  /*36a70*/  LDL R18, [R1+0x4a0] ;  /* 0x0004a00001127983 */ /* 0x000ee80000100800 */
[----:B------:R0:W-:Y:S04]  /*36a80*/  STL [R1+0x2c8], R5 ;  /* 0x0002c80501007387 */ /* 0x0001e80000100800 */
[----:B------:R-:W3:Y:S04]  /*36a90*/  LDL R17, [R1+0x49c] ;  /* 0x00049c0001117983 */ /* 0x000ee80000100800 */
[----:B------:R-:W3:Y:S04]  /*36aa0*/  LDL R16, [R1+0x498] ;  /* 0x0004980001107983 */ /* 0x000ee80000100800 */
[----:B------:R-:W3:Y:S04]  /*36ab0*/  LDL R15, [R1+0x494] ;  /* 0x00049400010f7983 */ /* 0x000ee80000100800 */
[----:B------:R-:W3:Y:S04]  /*36ac0*/  LDL R13, [R1+0x48c] ;  /* 0x00048c00010d7983 */ /* 0x000ee80000100800 */
[----:B0-----:R-:W3:Y:S01]  /*36ad0*/  LDL R5, [R1+0x490] ;  /* 0x0004900001057983 */ /* 0x001ee20000100800 */
[----:B------:R-:W-:-:S03]  /*36ae0*/  SHF.R.S32.HI R10, RZ, 0x1f, R9 ;  /* 0x0000001fff0a7819 */ /* 0x000fc60000011409 */
[----:B------:R-:W3:Y:S04]  /*36af0*/  LDL R9, [R1+0x488] ;  /* 0x0004880001097983 */ /* 0x000ee80000100800 */
[----:B------:R2:W-:Y:S02]  /*36b00*/  STL [R1+0x2cc], R10 ;  /* 0x0002cc0a01007387 */ /* 0x0005e40000100800 */
[----:B--2---:R-:W-:Y:S02]  /*36b10*/  SHF.R.S32.HI R10, RZ, 0x1f, R7 ;  /* 0x0000001fff0a7819 */ /* 0x004fe40000011407 */
[----:B------:R-:W2:Y:S04]  /*36b20*/  LDL R7, [R1+0x484] ;  /* 0x0004840001077983 */ /* 0x000ea80000100800 */
[----:B------:R-:W-:Y:S04]  /*36b30*/  STL [R1+0x2d0], R10 ;  /* 0x0002d00a01007387 */ /* 0x000fe80000100800 */
[----:B------:R-:W2:Y:S04]  /*36b40*/  LDL R14, [R1+0x480] ;  /* 0x00048000010e7983 */ /* 0x000ea80000100800 */
[----:B------:R-:W2:Y:S01]  /*36b50*/  LDL R11, [R1+0x47c] ;  /* 0x00047c00010b7983 */ /* 0x000ea20000100800 */
[----:B----4-:R-:W-:-:S05]  /*36b60*/  SHF.R.S32.HI R6, RZ, 0x1f, R6 ;  /* 0x0000001fff067819 */ /* 0x010fca0000011406 */
[----:B------:R0:W-:Y:S04]  /*36b70*/  STL [R1+0x2d4], R6 ;  /* 0x0002d40601007387 */ /* 0x0001e80000100800 */
[----:B0-----:R-:W4:Y:S01]  /*36b80*/  LDL R6, [R1+0x478] ;  /* 0x0004780001067983 */ /* 0x001f220000100800 */
[----:B-----5:R-:W-:-:S03]  /*36b90*/  SHF.R.S32.HI R10, RZ, 0x1f, R29 ;  /* 0x0000001fff0a7819 */ /* 0x020fc6000001141d */
[----:B------:R-:W5:Y:S04]  /*36ba0*/  LDL R29, [R1+0x474] ;  /* 0x00047400011d7983 */ /* 0x000f680000100800 */
[----:B------:R0:W-:Y:S04]  /*36bb0*/  STL [R1+0x2d8], R10 ;  /* 0x0002d80a01007387 */ /* 0x0001e80000100800 */
[----:B------:R-:W5:Y:S01]  /*36bc0*/  LDL R12, [R1+0x470] ;  /* 0x00047000010c7983 */ /* 0x000f620000100800 */
[----:B---3--:R-:W-:-:S03]  /*36bd0*/  SHF.R.S32.HI R2, RZ, 0x1f, R2 ;  /* 0x0000001fff027819 */ /* 0x008fc60000011402 */
        /* <DEDUP_REMOVED lines=17> */
[----:B------:R-:W3:Y:S01]  /*36cf0*/  LDL R4, [R1+0x458] ;  /* 0x0004580001047983 */ /* 0x000ee20000100800 */
[----:B0-----:R-:W-:Y:S02]  /*36d00*/  SHF.R.S32.HI R20, RZ, 0x1f, R19 ;  /* 0x0000001fff147819 */ /* 0x001fe40000011413 */
[----:B------:R-:W-:Y:S01]  /*36d10*/  SHF.R.S32.HI R19, RZ, 0x1f, R18 ;  /* 0x0000001fff137819 */ /* 0x000fe20000011412 */
[----:B------:R-:W-:Y:S01]  /*36d20*/  STL [R1+0x2f4], R21 ;  /* 0x0002f41501007387 */ /* 0x000fe20000100800 */
[----:B------:R-:W-:Y:S02]  /*36d30*/  SHF.R.S32.HI R18, RZ, 0x1f, R17 ;  /* 0x0000001fff127819 */ /* 0x000fe40000011411 */
[----:B------:R-:W-:Y:S01]  /*36d40*/  SHF.R.S32.HI R17, RZ, 0x1f, R16 ;  /* 0x0000001fff117819 */ /* 0x000fe20000011410 */
[----:B------:R-:W-:Y:S04]  /*36d50*/  STL [R1+0x2f8], R20 ;  /* 0x0002f81401007387 */ /* 0x000fe80000100800 */
[----:B------:R-:W-:Y:S01]  /*36d60*/  STL [R1+0x2fc], R19 ;  /* 0x0002fc1301007387 */ /* 0x000fe20000100800 */
[----:B------:R-:W-:-:S03]  /*36d70*/  SHF.R.S32.HI R16, RZ, 0x1f, R15 ;  /* 0x0000001fff107819 */ /* 0x000fc6000001140f */
[----:B------:R-:W-:Y:S04]  /*36d80*/  STL [R1+0x300], R18 ;  /* 0x0003001201007387 */ /* 0x000fe80000100800 */
[----:B------:R-:W-:Y:S01]  /*36d90*/  STL [R1+0x304], R17 ;  /* 0x0003041101007387 */ /* 0x000fe20000100800 */
[----:B------:R-:W-:-:S03]  /*36da0*/  SHF.R.S32.HI R15, RZ, 0x1f, R5 ;  /* 0x0000001fff0f7819 */ /* 0x000fc60000011405 */
[----:B------:R-:W3:Y:S04]  /*36db0*/  LDL R5, [R1+0x454] ;  /* 0x0004540001057983 */ /* 0x000ee80000100800 */
[----:B------:R-:W-:Y:S01]  /*36dc0*/  STL [R1+0x308], R16 ;  /* 0x0003081001007387 */ /* 0x000fe20000100800 */
[----:B------:R-:W-:-:S03]  /*36dd0*/  SHF.R.S32.HI R13, RZ, 0x1f, R13 ;  /* 0x0000001fff0d7819 */ /* 0x000fc6000001140d */
[----:B------:R0:W-:Y:S02]  /*36de0*/  STL [R1+0x30c], R15 ;  /* 0x00030c0f01007387 */ /* 0x0001e40000100800 */
[----:B0-----:R-:W-:Y:S02]  /*36df0*/  SHF.R.S32.HI R15, RZ, 0x1f, R9 ;  /* 0x0000001fff0f7819 */ /* 0x001fe40000011409 */
[----:B------:R-:W3:Y:S04]  /*36e00*/  LDL R9, [R1+0x450] ;  /* 0x0004500001097983 */ /* 0x000ee80000100800 */
[----:B------:R2:W-:Y:S04]  /*36e10*/  STL [R1+0x310], R13 ;  /* 0x0003100d01007387 */ /* 0x0005e80000100800 */
[----:B------:R-:W-:Y:S01]  /*36e20*/  STL [R1+0x314], R15 ;  /* 0x0003140f01007387 */ /* 0x000fe20000100800 */
[----:B--2---:R-:W-:-:S03]  /*36e30*/  SHF.R.S32.HI R13, RZ, 0x1f, R7 ;  /* 0x0000001fff0d7819 */ /* 0x004fc60000011407 */
[----:B------:R-:W2:Y:S01]  /*36e40*/  LDL R7, [R1+0x44c] ;  /* 0x00044c0001077983 */ /* 0x000ea20000100800 */
[----:B------:R-:W-:-:S03]  /*36e50*/  SHF.R.S32.HI R14, RZ, 0x1f, R14 ;  /* 0x0000001fff0e7819 */ /* 0x000fc6000001140e */
[----:B------:R0:W-:Y:S04]  /*36e60*/  STL [R1+0x318], R13 ;  /* 0x0003180d01007387 */ /* 0x0001e80000100800 */
[----:B------:R-:W-:Y:S01]  /*36e70*/  STL [R1+0x31c], R14 ;  /* 0x00031c0e01007387 */ /* 0x000fe20000100800 */
[----:B0-----:R-:W-:Y:S02]  /*36e80*/  SHF.R.S32.HI R13, RZ, 0x1f, R11 ;  /* 0x0000001fff0d7819 */ /* 0x001fe4000001140b */
[----:B----4-:R-:W-:Y:S02]  /*36e90*/  SHF.R.S32.HI R11, RZ, 0x1f, R6 ;  /* 0x0000001fff0b7819 */ /* 0x010fe40000011406 */
[----:B------:R-:W4:Y:S04]  /*36ea0*/  LDL R6, [R1+0x448] ;  /* 0x0004480001067983 */ /* 0x000f280000100800 */
[----:B------:R5:W-:Y:S04]  /*36eb0*/  STL [R1+0x320], R13 ;  /* 0x0003200d01007387 */ /* 0x000be80000100800 */
[----:B------:R0:W-:Y:S01]  /*36ec0*/  STL [R1+0x324], R11 ;  /* 0x0003240b01007387 */ /* 0x0001e20000100800 */
[----:B-----5:R-:W-:-:S03]  /*36ed0*/  SHF.R.S32.HI R13, RZ, 0x1f, R29 ;  /* 0x0000001fff0d7819 */ /* 0x020fc6000001141d */
[----:B------:R-:W5:Y:S01]  /*36ee0*/  LDL R29, [R1+0x444] ;  /* 0x00044400011d7983 */ /* 0x000f620000100800 */
[----:B0-----:R-:W-:-:S03]  /*36ef0*/  SHF.R.S32.HI R11, RZ, 0x1f, R12 ;  /* 0x0000001fff0b7819 */ /* 0x001fc6000001140c */
[----:B------:R-:W-:Y:S01]  /*36f00*/  STL [R1+0x328], R13 ;  /* 0x0003280d01007387 */ /* 0x000fe20000100800 */
[----:B---3--:R-:W-:-:S03]  /*36f10*/  SHF.R.S32.HI R10, RZ, 0x1f, R10 ;  /* 0x0000001fff0a7819 */ /* 0x008fc6000001140a */
        /* <DEDUP_REMOVED lines=14> */
[----:B------:R-:W3:Y:S04]  /*37000*/  LDL R0, [R1+0x424] ;  /* 0x0004240001007983 */ /* 0x000ee80000100800 */
[----:B------:R-:W-:Y:S04]  /*37010*/  STL [R1+0x340], R8 ;  /* 0x0003400801007387 */ /* 0x000fe80000100800 */
[----:B------:R-:W3:Y:S04]  /*37020*/  LDL R19, [R1+0x420] ;  /* 0x0004200001137983 */ /* 0x000ee80000100800 */
[----:B------:R-:W3:Y:S01]  /*37030*/  LDL R18, [R1+0x41c] ;  /* 0x00041c0001127983 */ /* 0x000ee20000100800 */
[----:B------:R-:W-:-:S05]  /*37040*/  SHF.R.S32.HI R4, RZ, 0x1f, R4 ;  /* 0x0000001fff047819 */ /* 0x000fca0000011404 */
        /* <DEDUP_REMOVED lines=9> */
[----:B0-----:R-:W-:Y:S02]  /*370e0*/  SHF.R.S32.HI R8, RZ, 0x1f, R9 ;  /* 0x0000001fff087819 */ /* 0x001fe40000011409 */
[----:B------:R-:W3:Y:S04]  /*370f0*/  LDL R9, [R1+0x400] ;  /* 0x0004000001097983 */ /* 0x000ee80000100800 */
[----:B------:R-:W-:Y:S04]  /*37100*/  STL [R1+0x34c], R8 ;  /* 0x00034c0801007387 */ /* 0x000fe80000100800 */
[----:B------:R-:W3:Y:S04]  /*37110*/  LDL R14, [R1+0x3fc] ;  /* 0x0003fc00010e7983 */ /* 0x000ee80000100800 */
[----:B------:R-:W3:Y:S01]  /*37120*/  LDL R11, [R1+0x3f8] ;  /* 0x0003f800010b7983 */ /* 0x000ee20000100800 */
[----:B--2---:R-:W-:-:S05]  /*37130*/  SHF.R.S32.HI R7, RZ, 0x1f, R7 ;  /* 0x0000001fff077819 */ /* 0x004fca0000011407 */
[----:B------:R0:W-:Y:S04]  /*37140*/  STL [R1+0x350], R7 ;  /* 0x0003500701007387 */ /* 0x0001e80000100800 */
[----:B0-----:R-:W2:Y:S01]  /*37150*/  LDL R7, [R1+0x3f4] ;  /* 0x0003f40001077983 */ /* 0x001ea20000100800 */
[----:B----4-:R-:W-:-:S03]  /*37160*/  SHF.R.S32.HI R8, RZ, 0x1f, R6 ;  /* 0x0000001fff087819 */ /* 0x010fc60000011406 */
[----:B------:R-:W4:Y:S04]  /*37170*/  LDL R6, [R1+0x3f0] ;  /* 0x0003f00001067983 */ /* 0x000f280000100800 */
[----:B------:R0:W-:Y:S04]  /*37180*/  STL [R1+0x354], R8 ;  /* 0x0003540801007387 */ /* 0x0001e80000100800 */
[----:B------:R-:W4:Y:S01]  /*37190*/  LDL R12, [R1+0x3ec] ;  /* 0x0003ec00010c7983 */ /* 0x000f220000100800 */
[----:B-----5:R-:W-:-:S03]  /*371a0*/  SHF.R.S32.HI R29, RZ, 0x1f, R29 ;  /* 0x0000001fff1d7819 */ /* 0x020fc6000001141d */
[----:B0-----:R-:W5:Y:S04]  /*371b0*/  LDL R8, [R1+0x3e8] ;  /* 0x0003e80001087983 */ /* 0x001f680000100800 */
[----:B------:R0:W-:Y:S01]  /*371c0*/  STL [R1+0x358], R29 ;  /* 0x0003581d01007387 */ /* 0x0001e20000100800 */
[----:B---3--:R-:W-:-:S03]  /*371d0*/  SHF.R.S32.HI R21, RZ, 0x1f, R21 ;  /* 0x0000001fff157819 */ /* 0x008fc60000011415 */
        /* <DEDUP_REMOVED lines=17> */
[----:B------:R-:W-:Y:S04]  /*372f0*/  STL [R1+0x370], R21 ;  /* 0x0003701501007387 */ /* 0x000fe80000100800 */
[----:B------:R-:W-:Y:S04]  /*37300*/  STL [R1+0x374], R20 ;  /* 0x0003741401007387 */ /* 0x000fe80000100800 */
[----:B------:R-:W-:Y:S01]  /*37310*/  STL [R1+0x378], R19 ;  /* 0x0003781301007387 */ /* 0x000fe20000100800 */
[----:B------:R-:W-:-:S02]  /*37320*/  SHF.R.S32.HI R18, RZ, 0x1f, R17 ;  /* 0x0000001fff127819 */ /* 0x000fc40000011411 */
[----:B------:R-:W-:Y:S02]  /*37330*/  SHF.R.S32.HI R17, RZ, 0x1f, R16 ;  /* 0x0000001fff117819 */ /* 0x000fe40000011410 */
[----:B------:R-:W-:Y:S01]  /*37340*/  SHF.R.S32.HI R16, RZ, 0x1f, R15 ;  /* 0x0000001fff107819 */ /* 0x000fe2000001140f */
[----:B------:R-:W-:Y:S04]  /*37350*/  STL [R1+0x37c], R18 ;  /* 0x00037c1201007387 */ /* 0x000fe80000100800 */
[----:B------:R-:W-:Y:S01]  /*37360*/  STL [R1+0x380], R17 ;  /* 0x0003801101007387 */ /* 0x000fe20000100800 */
[----:B------:R-:W-:-:S03]  /*37370*/  SHF.R.S32.HI R15, RZ, 0x1f, R4 ;  /* 0x0000001fff0f7819 */ /* 0x000fc60000011404 */
[----:B------:R-:W3:Y:S04]  /*37380*/  LDL R4, [R1+0x3d0] ;  /* 0x0003d00001047983 */ /* 0x000ee80000100800 */
[----:B------:R-:W-:Y:S04]  /*37390*/  STL [R1+0x384], R16 ;  /* 0x0003841001007387 */ /* 0x000fe80000100800 */
[----:B------:R0:W-:Y:S02]  /*373a0*/  STL [R1+0x388], R15 ;  /* 0x0003880f01007387 */ /* 0x0001e40000100800 */
[----:B0-----:R-:W-:-:S02]  /*373b0*/  SHF.R.S32.HI R15, RZ, 0x1f, R5 ;  /* 0x0000001fff0f7819 */ /* 0x001fc40000011405 */
[----:B------:R-:W3:Y:S01]  /*373c0*/  LDL R5, [R1+0x3cc] ;  /* 0x0003cc0001057983 */ /* 0x000ee20000100800 */
[----:B------:R-:W-:-:S05]  /*373d0*/  SHF.R.S32.HI R13, RZ, 0x1f, R13 ;  /* 0x0000001fff0d7819 */ /* 0x000fca000001140d */
[----:B------:R0:W-:Y:S04]  /*373e0*/  STL [R1+0x38c], R13 ;  /* 0x00038c0d01007387 */ /* 0x0001e80000100800 */
[----:B------:R-:W-:Y:S01]  /*373f0*/  STL [R1+0x390], R15 ;  /* 0x0003900f01007387 */ /* 0x000fe20000100800 */
[----:B------:R-:W-:Y:S02]  /*37400*/  SHF.R.S32.HI R14, RZ, 0x1f, R14 ;  /* 0x0000001fff0e7819 */ /* 0x000fe4000001140e */
[----:B0-----:R-:W-:Y:S02]  /*37410*/  SHF.R.S32.HI R13, RZ, 0x1f, R9 ;  /* 0x0000001fff0d7819 */ /* 0x001fe40000011409 */
[----:B------:R-:W3:Y:S04]  /*37420*/  LDL R9, [R1+0x3c8] ;  /* 0x0003c80001097983 */ /* 0x000ee80000100800 */
[----:B------:R2:W-:Y:S01]  /*37430*/  STL [R1+0x394], R13 ;  /* 0x0003940d01007387 */ /* 0x0005e20000100800 */
[----:B------:R-:W-:-:S03]  /*37440*/  SHF.R.S32.HI R11, RZ, 0x1f, R11 ;  /* 0x0000001fff0b7819 */ /* 0x000fc6000001140b */
[----:B------:R-:W-:Y:S01]  /*37450*/  STL [R1+0x398], R14 ;  /* 0x0003980e01007387 */ /* 0x000fe20000100800 */
[----:B--2---:R-:W-:-:S03]  /*37460*/  SHF.R.S32.HI R13, RZ, 0x1f, R7 ;  /* 0x0000001fff0d7819 */ /* 0x004fc60000011407 */
[----:B------:R-:W2:Y:S04]  /*37470*/  LDL R7, [R1+0x3c4] ;  /* 0x0003c40001077983 */ /* 0x000ea80000100800 */
[----:B------:R4:W-:Y:S04]  /*37480*/  STL [R1+0x39c], R11 ;  /* 0x00039c0b01007387 */ /* 0x0009e80000100800 */
[----:B------:R-:W-:Y:S01]  /*37490*/  STL [R1+0x3a0], R13 ;  /* 0x0003a00d01007387 */ /* 0x000fe20000100800 */
[----:B----4-:R-:W-:-:S03]  /*374a0*/  SHF.R.S32.HI R11, RZ, 0x1f, R6 ;  /* 0x0000001fff0b7819 */ /* 0x010fc60000011406 */
[----:B------:R-:W4:Y:S01]  /*374b0*/  LDL R6, [R1+0x3c0] ;  /* 0x0003c00001067983 */ /* 0x000f220000100800 */
[----:B------:R-:W-:-:S03]  /*374c0*/  SHF.R.S32.HI R12, RZ, 0x1f, R12 ;  /* 0x0000001fff0c7819 */ /* 0x000fc6000001140c */
[----:B------:R5:W-:Y:S04]  /*374d0*/  STL [R1+0x3a4], R11 ;  /* 0x0003a40b01007387 */ /* 0x000be80000100800 */
[----:B------:R-:W-:Y:S04]  /*374e0*/  STL [R1+0x7d8], R12 ;  /* 0x0007d80c01007387 */ /* 0x000fe80000100800 */
[----:B------:R-:W4:Y:S01]  /*374f0*/  LDL R21, [R1+0x3bc] ;  /* 0x0003bc0001157983 */ /* 0x000f220000100800 */
[----:B-----5:R-:W-:-:S05]  /*37500*/  SHF.R.S32.HI R11, RZ, 0x1f, R8 ;  /* 0x0000001fff0b7819 */ /* 0x020fca0000011408 */
[----:B------:R-:W-:Y:S04]  /*37510*/  STL [R1+0x7e4], R11 ;  /* 0x0007e40b01007387 */ /* 0x000fe80000100800 */
[----:B------:R-:W5:Y:S01]  /*37520*/  LDL R20, [R1+0x3b8] ;  /* 0x0003b80001147983 */ /* 0x000f620000100800 */
[----:B---3--:R-:W-:-:S05]  /*37530*/  SHF.R.S32.HI R8, RZ, 0x1f, R29 ;  /* 0x0000001fff087819 */ /* 0x008fca000001141d */
[----:B------:R0:W-:Y:S04]  /*37540*/  STL [R1+0x7f0], R8 ;  /* 0x0007f00801007387 */ /* 0x0001e80000100800 */
[----:B------:R-:W3:Y:S04]  /*37550*/  LDL R29, [R1+0x3b0] ;  /* 0x0003b000011d7983 */ /* 0x000ee80000100800 */
[----:B0-----:R-:W3:Y:S01]  /*37560*/  LDL R8, [R1+0x3b4] ;  /* 0x0003b40001087983 */ /* 0x001ee20000100800 */
        /* <DEDUP_REMOVED lines=25> */
[----:B------:R-:W-:-:S05]  /*37700*/  SHF.R.S32.HI R9, RZ, 0x1f, R9 ;  /* 0x0000001fff097819 */ /* 0x000fca0000011409 */
[----:B------:R0:W-:Y:S04]  /*37710*/  STL [R1+0x838], R9 ;  /* 0x0008380901007387 */ /* 0x0001e80000100800 */
[----:B0-----:R-:W3:Y:S01]  /*37720*/  LDL R9, [R1+0x820] ;  /* 0x0008200001097983 */ /* 0x001ee20000100800 */
[----:B--2---:R-:W-:-:S03]  /*37730*/  SHF.R.S32.HI R10, RZ, 0x1f, R7 ;  /* 0x0000001fff0a7819 */ /* 0x004fc60000011407 */
[----:B------:R-:W2:Y:S04]  /*37740*/  LDL R7, [R1+0x828] ;  /* 0x0008280001077983 */ /* 0x000ea80000100800 */
[----:B------:R0:W-:Y:S04]  /*37750*/  STL [R1+0x844], R10 ;  /* 0x0008440a01007387 */ /* 0x0001e80000100800 */
[----:B------:R-:W2:Y:S04]  /*37760*/  LDL R12, [R1+0x82c] ;  /* 0x00082c00010c7983 */ /* 0x000ea80000100800 */
[----:B0-----:R-:W2:Y:S01]  /*37770*/  LDL R10, [R1+0x834] ;  /* 0x00083400010a7983 */ /* 0x001ea20000100800 */
[----:B----4-:R-:W-:-:S05]  /*37780*/  SHF.R.S32.HI R6, RZ, 0x1f, R6 ;  /* 0x0000001fff067819 */ /* 0x010fca0000011406 */
[----:B------:R0:W-:Y:S01]  /*37790*/  STL [R1+0x850], R6 ;  /* 0x0008500601007387 */ /* 0x0001e20000100800 */
[----:B------:R-:W-:-:S03]  /*377a0*/  SHF.R.S32.HI R21, RZ, 0x1f, R21 ;  /* 0x0000001fff157819 */ /* 0x000fc60000011415 */
[----:B0-----:R-:W4:Y:S04]  /*377b0*/  LDL R6, [R1+0x83c] ;  /* 0x00083c0001067983 */ /* 0x001f280000100800 */
[----:B------:R-:W-:Y:S01]  /*377c0*/  STL [R1+0x85c], R21 ;  /* 0x00085c1501007387 */ /* 0x000fe20000100800 */
[----:B-----5:R-:W-:-:S05]  /*377d0*/  SHF.R.S32.HI R20, RZ, 0x1f, R20 ;  /* 0x0000001fff147819 */ /* 0x020fca0000011414 */
[----:B------:R3:W-:Y:S02]  /*377e0*/  STL [R1+0x864], R20 ;  /* 0x0008641401007387 */ /* 0x0007e40000100800 */
[----:B---3--:R-:W-:Y:S02]  /*377f0*/  SHF.R.S32.HI R20, RZ, 0x1f, R29 ;  /* 0x0000001fff147819 */ /* 0x008fe4000001141d */
[----:B------:R-:W-:Y:S02]  /*37800*/  SHF.R.S32.HI R21, RZ, 0x1f, R8 ;  /* 0x0000001fff157819 */ /* 0x000fe40000011408 */
[----:B------:R-:W3:Y:S04]  /*37810*/  LDL R8, [R1+0x840] ;  /* 0x0008400001087983 */ /* 0x000ee80000100800 */
[----:B------:R-:W-:Y:S04]  /*37820*/  STL [R1+0x870], R21 ;  /* 0x0008701501007387 */ /* 0x000fe80000100800 */
[----:B------:R-:W5:Y:S04]  /*37830*/  LDL R29, [R1+0x848] ;  /* 0x00084800011d7983 */ /* 0x000f680000100800 */
[----:B------:R0:W-:Y:S02]  /*37840*/  STL [R1+0x87c], R20 ;  /* 0x00087c1401007387 */ /* 0x0001e40000100800 */
[----:B0-----:R-:W-:-:S02]  /*37850*/  SHF.R.S32.HI R20, RZ, 0x1f, R2 ;  /* 0x0000001fff147819 */ /* 0x001fc40000011402 */
[----:B------:R-:W5:Y:S01]  /*37860*/  LDL R2, [R1+0x84c] ;  /* 0x00084c0001027983 */ /* 0x000f620000100800 */
[----:B------:R-:W-:-:S03]  /*37870*/  SHF.R.S32.HI R21, RZ, 0x1f, R3 ;  /* 0x0000001fff157819 */ /* 0x000fc60000011403 */
[----:B------:R0:W-:Y:S04]  /*37880*/  STL [R1+0x888], R20 ;  /* 0x0008881401007387 */ /* 0x0001e80000100800 */
[----:B------:R-:W5:Y:S04]  /*37890*/  LDL R3, [R1+0x854] ;  /* 0x0008540001037983 */ /* 0x000f680000100800 */
[----:B------:R-:W-:Y:S01]  /*378a0*/  STL [R1+0x890], R21 ;  /* 0x0008901501007387 */ /* 0x000fe20000100800 */
[----:B0-----:R-:W-:Y:S02]  /*378b0*/  SHF.R.S32.HI R20, RZ, 0x1f, R19 ;  /* 0x0000001fff147819 */ /* 0x001fe40000011413 */
[----:B------:R-:W-:-:S02]  /*378c0*/  SHF.R.S32.HI R19, RZ, 0x1f, R18 ;  /* 0x0000001fff137819 */ /* 0x000fc40000011412 */
        /* <DEDUP_REMOVED lines=8> */
[----:B------:R-:W5:Y:S04]  /*37950*/  LDL R0, [R1+0x858] ;  /* 0x0008580001007983 */ /* 0x000f680000100800 */
[----:B------:R-:W-:Y:S04]  /*37960*/  STL [R1+0x8c8], R16 ;  /* 0x0008c81001007387 */ /* 0x000fe80000100800 */
[----:B------:R0:W-:Y:S01]  /*37970*/  STL [R1+0x8d0], R15 ;  /* 0x0008d00f01007387 */ /* 0x0001e20000100800 */
[----:B------:R-:W-:Y:S02]  /*37980*/  SHF.R.S32.HI R13, RZ, 0x1f, R13 ;  /* 0x0000001fff0d7819 */ /* 0x000fe4000001140d */
[----:B0-----:R-:W-:-:S02]  /*37990*/  SHF.R.S32.HI R15, RZ, 0x1f, R4 ;  /* 0x0000001fff0f7819 */ /* 0x001fc40000011404 */
[----:B------:R-:W5:Y:S04]  /*379a0*/  LDL R4, [R1+0x860] ;  /* 0x0008600001047983 */ /* 0x000f680000100800 */
[----:B------:R0:W-:Y:S04]  /*379b0*/  STL [R1+0x8dc], R13 ;  /* 0x0008dc0d01007387 */ /* 0x0001e80000100800 */
[----:B------:R-:W-:Y:S01]  /*379c0*/  STL [R1+0x8e8], R15 ;  /* 0x0008e80f01007387 */ /* 0x000fe20000100800 */
[----:B0-----:R-:W-:-:S03]  /*379d0*/  SHF.R.S32.HI R13, RZ, 0x1f, R5 ;  /* 0x0000001fff0d7819 */ /* 0x001fc60000011405 */
[----:B------:R-:W5:Y:S01]  /*379e0*/  LDL R5, [R1+0x868] ;  /* 0x0008680001057983 */ /* 0x000f620000100800 */
[----:B------:R-:W-:-:S03]  /*379f0*/  SHF.R.S32.HI R14, RZ, 0x1f, R14 ;  /* 0x0000001fff0e7819 */ /* 0x000fc6000001140e */
[----:B------:R0:W-:Y:S04]  /*37a00*/  STL [R1+0x8f0], R13 ;  /* 0x0008f00d01007387 */ /* 0x0001e80000100800 */
[----:B------:R-:W-:Y:S01]  /*37a10*/  STL [R1+0x8fc], R14 ;  /* 0x0008fc0e01007387 */ /* 0x000fe20000100800 */
[----:B0-----:R-:W-:Y:S02]  /*37a20*/  SHF.R.S32.HI R13, RZ, 0x1f, R11 ;  /* 0x0000001fff0d7819 */ /* 0x001fe4000001140b */
[----:B------:R-:W-:Y:S02]  /*37a30*/  SHF.R.S32.HI R11, RZ, 0x1f, R9 ;  /* 0x0000001fff0b7819 */ /* 0x000fe40000011409 */
[----:B------:R-:W5:Y:S04]  /*37a40*/  LDL R9, [R1+0x86c] ;  /* 0x00086c0001097983 */ /* 0x000f680000100800 */
[----:B------:R2:W-:Y:S04]  /*37a50*/  STL [R1+0x908], R13 ;  /* 0x0009080d01007387 */ /* 0x0005e80000100800 */
[----:B------:R0:W-:Y:S01]  /*37a60*/  STL [R1+0x910], R11 ;  /* 0x0009100b01007387 */ /* 0x0001e20000100800 */
[----:B--2---:R-:W-:-:S03]  /*37a70*/  SHF.R.S32.HI R13, RZ, 0x1f, R7 ;  /* 0x0000001fff0d7819 */ /* 0x004fc60000011407 */
[----:B------:R-:W2:Y:S01]  /*37a80*/  LDL R7, [R1+0x874] ;  /* 0x0008740001077983 */ /* 0x000ea20000100800 */
[----:B0-----:R-:W-:-:S03]  /*37a90*/  SHF.R.S32.HI R11, RZ, 0x1f, R12 ;  /* 0x0000001fff0b7819 */ /* 0x001fc6000001140c */
[----:B------:R-:W-:Y:S04]  /*37aa0*/  STL [R1+0x91c], R13 ;  /* 0x00091c0d01007387 */ /* 0x000fe80000100800 */
[----:B------:R-:W-:Y:S04]  /*37ab0*/  STL [R1+0x928], R11 ;  /* 0x0009280b01007387 */ /* 0x000fe80000100800 */
[----:B------:R-:W2:Y:S01]  /*37ac0*/  LDL R21, [R1+0x878] ;  /* 0x0008780001157983 */ /* 0x000ea20000100800 */
[----:B------:R-:W-:-:S05]  /*37ad0*/  SHF.R.S32.HI R10, RZ, 0x1f, R10 ;  /* 0x0000001fff0a7819 */ /* 0x000fca000001140a */
[----:B------:R0:W-:Y:S04]  /*37ae0*/  STL [R1+0x930], R10 ;  /* 0x0009300a01007387 */ /* 0x0001e80000100800 */
[----:B------:R-:W2:Y:S01]  /*37af0*/  LDL R20, [R1+0x880] ;  /* 0x0008800001147983 */ /* 0x000ea20000100800 */
[----:B----4-:R-:W-:-:S05]  /*37b00*/  SHF.R.S32.HI R6, RZ, 0x1f, R6 ;  /* 0x0000001fff067819 */ /* 0x010fca0000011406 */
[----:B------:R1:W-:Y:S04]  /*37b10*/  STL [R1+0x93c], R6 ;  /* 0x00093c0601007387 */ /* 0x0003e80000100800 */
[----:B0-----:R-:W4:Y:S04]  /*37b20*/  LDL R10, [R1+0x884] ;  /* 0x00088400010a7983 */ /* 0x001f280000100800 */
[----:B-1----:R-:W4:Y:S01]  /*37b30*/  LDL R6, [R1+0x88c] ;  /* 0x00088c0001067983 */ /* 0x002f220000100800 */
[----:B---3--:R-:W-:Y:S02]  /*37b40*/  SHF.R.S32.HI R8, RZ, 0x1f, R8 ;  /* 0x0000001fff087819 */ /* 0x008fe40000011408 */
[----:B-----5:R-:W-:-:S02]  /*37b50*/  SHF.R.S32.HI R11, RZ, 0x1f, R29 ;  /* 0x0000001fff0b7819 */ /* 0x020fc4000001141d */
[----:B------:R-:W3:Y:S04]  /*37b60*/  LDL R29, [R1+0x894] ;  /* 0x00089400011d7983 */ /* 0x000ee80000100800 */
[----:B------:R0:W-:Y:S04]  /*37b70*/  STL [R1+0x948], R8 ;  /* 0x0009480801007387 */ /* 0x0001e80000100800 */
[----:B------:R-:W-:Y:S01]  /*37b80*/  STL [R1+0x950], R11 ;  /* 0x0009500b01007387 */ /* 0x000fe20000100800 */
[----:B0-----:R-:W-:-:S03]  /*37b90*/  SHF.R.S32.HI R8, RZ, 0x1f, R2 ;  /* 0x0000001fff087819 */ /* 0x001fc60000011402 */
[----:B------:R-:W5:Y:S01]  /*37ba0*/  LDL R2, [R1+0x898] ;  /* 0x0008980001027983 */ /* 0x000f620000100800 */
[----:B------:R-:W-:-:S03]  /*37bb0*/  SHF.R.S32.HI R3, RZ, 0x1f, R3 ;  /* 0x0000001fff037819 */ /* 0x000fc60000011403 */
[----:B------:R-:W-:Y:S04]  /*37bc0*/  STL [R1+0x95c], R8 ;  /* 0x00095c0801007387 */ /* 0x000fe80000100800 */
[----:B------:R-:W5:Y:S04]  /*37bd0*/  LDL R19, [R1+0x8a0] ;  /* 0x0008a00001137983 */ /* 0x000f680000100800 */
[----:B------:R-:W5:Y:S04]  /*37be0*/  LDL R18, [R1+0x8a8] ;  /* 0x0008a80001127983 */ /* 0x000f680000100800 */
[----:B------:R0:W-:Y:S04]  /*37bf0*/  STL [R1+0x968], R3 ;  /* 0x0009680301007387 */ /* 0x0001e80000100800 */
[----:B------:R-:W5:Y:S04]  /*37c00*/  LDL R17, [R1+0x8ac] ;  /* 0x0008ac0001117983 */ /* 0x000f680000100800 */
[----:B------:R-:W5:Y:S04]  /*37c10*/  LDL R16, [R1+0x8b4] ;  /* 0x0008b40001107983 */ /* 0x000f680000100800 */
[----:B------:R-:W5:Y:S04]  /*37c20*/  LDL R15, [R1+0x8b8] ;  /* 0x0008b800010f7983 */ /* 0x000f680000100800 */
[----:B------:R-:W5:Y:S04]  /*37c30*/  LDL R13, [R1+0x8c4] ;  /* 0x0008c400010d7983 */ /* 0x000f680000100800 */
[----:B0-----:R-:W5:Y:S01]  /*37c40*/  LDL R3, [R1+0x8c0] ;  /* 0x0008c00001037983 */ /* 0x001f620000100800 */
[----:B------:R-:W-:-:S03]  /*37c50*/  SHF.R.S32.HI R8, RZ, 0x1f, R0 ;  /* 0x0000001fff087819 */ /* 0x000fc60000011400 */
[----:B------:R-:W5:Y:S04]  /*37c60*/  LDL R0, [R1+0x8cc] ;  /* 0x0008cc0001007983 */ /* 0x000f680000100800 */
[----:B------:R0:W-:Y:S02]  /*37c70*/  STL [R1+0x974], R8 ;  /* 0x0009740801007387 */ /* 0x0001e40000100800 */
[----:B0-----:R-:W-:Y:S02]  /*37c80*/  SHF.R.S32.HI R8, RZ, 0x1f, R4 ;  /* 0x0000001fff087819 */ /* 0x001fe40000011404 */
[----:B------:R-:W5:Y:S04]  /*37c90*/  LDL R4, [R1+0x8d4] ;  /* 0x0008d40001047983 */ /* 0x000f680000100800 */
[----:B------:R-:W-:Y:S04]  /*37ca0*/  STL [R1+0x97c], R8 ;  /* 0x00097c0801007387 */ /* 0x000fe80000100800 */
[----:B------:R-:W5:Y:S04]  /*37cb0*/  LDL R14, [R1+0x8d8] ;  /* 0x0008d800010e7983 */ /* 0x000f680000100800 */
[----:B------:R-:W5:Y:S01]  /*37cc0*/  LDL R11, [R1+0x8e0] ;  /* 0x0008e000010b7983 */ /* 0x000f620000100800 */
[----:B------:R-:W-:-:S05]  /*37cd0*/  SHF.R.S32.HI R5, RZ, 0x1f, R5 ;  /* 0x0000001fff057819 */ /* 0x000fca0000011405 */
[----:B------:R0:W-:Y:S04]  /*37ce0*/  STL [R1+0x988], R5 ;  /* 0x0009880501007387 */ /* 0x0001e80000100800 */
[----:B0-----:R-:W5:Y:S01]  /*37cf0*/  LDL R5, [R1+0x8e4] ;  /* 0x0008e40001057983 */ /* 0x001f620000100800 */
[----:B------:R-:W-:-:S03]  /*37d00*/  SHF.R.S32.HI R8, RZ, 0x1f, R9 ;  /* 0x0000001fff087819 */ /* 0x000fc60000011409 */
[----:B------:R-:W5:Y:S04]  /*37d10*/  LDL R9, [R1+0x8ec] ;  /* 0x0008ec0001097983 */ /* 0x000f680000100800 */
[----:B------:R0:W-:Y:S04]  /*37d20*/  STL [R1+0x994], R8 ;  /* 0x0009940801007387 */ /* 0x0001e80000100800 */
[----:B------:R-:W5:Y:S04]  /*37d30*/  LDL R12, [R1+0x8f4] ;  /* 0x0008f400010c7983 */ /* 0x000f680000100800 */
[----:B0-----:R-:W5:Y:S01]  /*37d40*/  LDL R8, [R1+0x8f8] ;  /* 0x0008f80001087983 */ /* 0x001f620000100800 */
[----:B--2---:R-:W-:-:S05]  /*37d50*/  SHF.R.S32.HI R7, RZ, 0x1f, R7 ;  /* 0x0000001fff077819 */ /* 0x004fca0000011407 */
[----:B------:R0:W-:Y:S01]  /*37d60*/  STL [R1+0x9a0], R7 ;  /* 0x0009a00701007387 */ /* 0x0001e20000100800 */
[----:B------:R-:W-:-:S03]  /*37d70*/  SHF.R.S32.HI R21, RZ, 0x1f, R21 ;  /* 0x0000001fff157819 */ /* 0x000fc60000011415 */
[----:B0-----:R-:W2:Y:S01]  /*37d80*/  LDL R7, [R1+0x900] ;  /* 0x0009000001077983 */ /* 0x001ea20000100800 */
[----:B------:R-:W-:-:S03]  /*37d90*/  SHF.R.S32.HI R20, RZ, 0x1f, R20 ;  /* 0x0000001fff147819 */ /* 0x000fc60000011414 */
[----:B------:R4:W-:Y:S04]  /*37da0*/  STL [R1+0x9a8], R21 ;  /* 0x0009a81501007387 */ /* 0x0009e80000100800 */
[----:B------:R0:W-:Y:S01]  /*37db0*/  STL [R1+0x9b4], R20 ;  /* 0x0009b41401007387 */ /* 0x0001e20000100800 */
[----:B----4-:R-:W-:-:S03]  /*37dc0*/  SHF.R.S32.HI R21, RZ, 0x1f, R10 ;  /* 0x0000001fff157819 */ /* 0x010fc6000001140a */
[----:B------:R-:W4:Y:S04]  /*37dd0*/  LDL R10, [R1+0x904] ;  /* 0x00090400010a7983 */ /* 0x000f280000100800 */
[----:B------:R-:W-:Y:S01]  /*37de0*/  STL [R1+0x9c0], R21 ;  /* 0x0009c01501007387 */ /* 0x000fe20000100800 */
[----:B0-----:R-:W-:-:S03]  /*37df0*/  SHF.R.S32.HI R20, RZ, 0x1f, R6 ;  /* 0x0000001fff147819 */ /* 0x001fc60000011406 */
[----:B------:R-:W4:Y:S04]  /*37e00*/  LDL R6, [R1+0x90c] ;  /* 0x00090c0001067983 */ /* 0x000f280000100800 */
[----:B------:R3:W-:Y:S02]  /*37e10*/  STL [R1+0x9c8], R20 ;  /* 0x0009c81401007387 */ /* 0x0007e40000100800 */
[----:B---3--:R-:W-:Y:S02]  /*37e20*/  SHF.R.S32.HI R20, RZ, 0x1f, R29 ;  /* 0x0000001fff147819 */ /* 0x008fe4000001141d */
[----:B------:R-:W3:Y:S04]  /*37e30*/  LDL R29, [R1+0x914] ;  /* 0x00091400011d7983 */ /* 0x000ee80000100800 */
[----:B------:R0:W-:Y:S01]  /*37e40*/  STL [R1+0x9d4], R20 ;  /* 0x0009d41401007387 */ /* 0x0001e20000100800 */
[----:B-----5:R-:W-:-:S03]  /*37e50*/  SHF.R.S32.HI R21, RZ, 0x1f, R2 ;  /* 0x0000001fff157819 */ /* 0x020fc60000011402 */
[----:B------:R-:W5:Y:S01]  /*37e60*/  LDL R2, [R1+0x918] ;  /* 0x0009180001027983 */ /* 0x000f620000100800 */
[----:B0-----:R-:W-:Y:S02]  /*37e70*/  SHF.R.S32.HI R20, RZ, 0x1f, R19 ;  /* 0x0000001fff147819 */ /* 0x001fe40000011413 */
        /* <DEDUP_REMOVED lines=28> */
[----:B0-----:R-:W-:-:S02]  /*38040*/  SHF.R.S32.HI R13, RZ, 0x1f, R9 ;  /* 0x0000001fff0d7819 */ /* 0x001fc40000011409 */
[----:B-1----:R-:W-:Y:S01]  /*38050*/  SHF.R.S32.HI R11, RZ, 0x1f, R12 ;  /* 0x0000001fff0b7819 */ /* 0x002fe2000001140c */
[----:B------:R-:W5:Y:S04]  /*38060*/  LDL R9, [R1+0x938] ;  /* 0x0009380001097983 */ /* 0x000f680000100800 */
[----:B------:R-:W-:Y:S04]  /*38070*/  STL [R1+0xa68], R13 ;  /* 0x000a680d01007387 */ /* 0x000fe80000100800 */
[----:B------:R-:W-:Y:S04]  /*38080*/  STL [R1+0xa74], R11 ;  /* 0x000a740b01007387 */ /* 0x000fe80000100800 */
[----:B------:R-:W5:Y:S01]  /*38090*/  LDL R21, [R1+0x940] ;  /* 0x0009400001157983 */ /* 0x000f620000100800 */
[----:B------:R-:W-:-:S05]  /*380a0*/  SHF.R.S32.HI R8, RZ, 0x1f, R8 ;  /* 0x0000001fff087819 */ /* 0x000fca0000011408 */
[----:B------:R0:W-:Y:S04]  /*380b0*/  STL [R1+0xa80], R8 ;  /* 0x000a800801007387 */ /* 0x0001e80000100800 */
[----:B------:R-:W5:Y:S01]  /*380c0*/  LDL R20, [R1+0x944] ;  /* 0x0009440001147983 */ /* 0x000f620000100800 */
[----:B--2---:R-:W-:-:S05]  /*380d0*/  SHF.R.S32.HI R7, RZ, 0x1f, R7 ;  /* 0x0000001fff077819 */ /* 0x004fca0000011407 */
[----:B------:R1:W-:Y:S04]  /*380e0*/  STL [R1+0xa8c], R7 ;  /* 0x000a8c0701007387 */ /* 0x0003e80000100800 */
[----:B0-----:R-:W2:Y:S04]  /*380f0*/  LDL R8, [R1+0x94c] ;  /* 0x00094c0001087983 */ /* 0x001ea80000100800 */
[----:B-1----:R-:W2:Y:S01]  /*38100*/  LDL R7, [R1+0x954] ;  /* 0x0009540001077983 */ /* 0x002ea20000100800 */
[----:B----4-:R-:W-:Y:S02]  /*38110*/  SHF.R.S32.HI R10, RZ, 0x1f, R10 ;  /* 0x0000001fff0a7819 */ /* 0x010fe4000001140a */
[----:B------:R-:W-:-:S02]  /*38120*/  SHF.R.S32.HI R11, RZ, 0x1f, R6 ;  /* 0x0000001fff0b7819 */ /* 0x000fc40000011406 */
[----:B------:R-:W4:Y:S04]  /*38130*/  LDL R6, [R1+0x958] ;  /* 0x0009580001067983 */ /* 0x000f280000100800 */
[----:B------:R3:W-:Y:S04]  /*38140*/  STL [R1+0xa94], R10 ;  /* 0x000a940a01007387 */ /* 0x0007e80000100800 */
[----:B------:R-:W-:Y:S01]  /*38150*/  STL [R1+0xaa0], R11 ;  /* 0x000aa00b01007387 */ /* 0x000fe20000100800 */
[----:B---3--:R-:W-:-:S03]  /*38160*/  SHF.R.S32.HI R10, RZ, 0x1f, R29 ;  /* 0x0000001fff0a7819 */ /* 0x008fc6000001141d */
[----:B------:R-:W3:Y:S04]  /*38170*/  LDL R29, [R1+0x960] ;  /* 0x00096000011d7983 */ /* 0x000ee80000100800 */
[----:B------:R-:W-:Y:S04]  /*38180*/  STL [R1+0xaac], R10 ;  /* 0x000aac0a01007387 */ /* 0x000fe80000100800 */
[----:B------:R-:W3:Y:S04]  /*38190*/  LDL R19, [R1+0x964] ;  /* 0x0009640001137983 */ /* 0x000ee80000100800 */
[----:B------:R-:W3:Y:S01]  /*381a0*/  LDL R18, [R1+0x96c] ;  /* 0x00096c0001127983 */ /* 0x000ee20000100800 */
[----:B-----5:R-:W-:-:S05]  /*381b0*/  SHF.R.S32.HI R2, RZ, 0x1f, R2 ;  /* 0x0000001fff027819 */ /* 0x020fca0000011402 */
        /* <DEDUP_REMOVED lines=22> */
[----:B------:R-:W-:-:S02]  /*38320*/  SHF.R.S32.HI R9, RZ, 0x1f, R9 ;  /* 0x0000001fff097819 */ /* 0x000fc40000011409 */
[----:B------:R-:W-:-:S03]  /*38330*/  SHF.R.S32.HI R21, RZ, 0x1f, R21 ;  /* 0x0000001fff157819 */ /* 0x000fc60000011415 */
[----:B------:R0:W-:Y:S01]  /*38340*/  STL [R1+0xaec], R9 ;  /* 0x000aec0901007387 */ /* 0x0001e20000100800 */
[----:B------:R-:W-:-:S03]  /*38350*/  SHF.R.S32.HI R20, RZ, 0x1f, R20 ;  /* 0x0000001fff147819 */ /* 0x000fc60000011414 */
[----:B0-----:R-:W5:Y:S04]  /*38360*/  LDL R9, [R1+0x9c4] ;  /* 0x0009c40001097983 */ /* 0x001f680000100800 */
[----:B------:R2:W-:Y:S04]  /*38370*/  STL [R1+0xaf8], R21 ;  /* 0x000af81501007387 */ /* 0x0005e80000100800 */
[----:B------:R0:W-:Y:S01]  /*38380*/  STL [R1+0xb00], R20 ;  /* 0x000b001401007387 */ /* 0x0001e20000100800 */
[----:B--2---:R-:W-:-:S03]  /*38390*/  SHF.R.S32.HI R21, RZ, 0x1f, R8 ;  /* 0x0000001fff157819 */ /* 0x004fc60000011408 */
[----:B------:R-:W2:Y:S04]  /*383a0*/  LDL R8, [R1+0x9cc] ;  /* 0x0009cc0001087983 */ /* 0x000ea80000100800 */
[----:B------:R-:W-:Y:S01]  /*383b0*/  STL [R1+0xb0c], R21 ;  /* 0x000b0c1501007387 */ /* 0x000fe20000100800 */
[----:B0-----:R-:W-:-:S03]  /*383c0*/  SHF.R.S32.HI R20, RZ, 0x1f, R7 ;  /* 0x0000001fff147819 */ /* 0x001fc60000011407 */
[----:B------:R-:W2:Y:S04]  /*383d0*/  LDL R7, [R1+0x9d0] ;  /* 0x0009d00001077983 */ /* 0x000ea80000100800 */
[----:B------:R4:W-:Y:S02]  /*383e0*/  STL [R1+0xb1c], R20 ;  /* 0x000b1c1401007387 */ /* 0x0009e40000100800 */
[----:B----4-:R-:W-:Y:S02]  /*383f0*/  SHF.R.S32.HI R20, RZ, 0x1f, R6 ;  /* 0x0000001fff147819 */ /* 0x010fe40000011406 */
[----:B------:R-:W4:Y:S04]  /*38400*/  LDL R6, [R1+0x9d8] ;  /* 0x0009d80001067983 */ /* 0x000f280000100800 */
[----:B------:R0:W-:Y:S01]  /*38410*/  STL [R1+0xb24], R20 ;  /* 0x000b241401007387 */ /* 0x0001e20000100800 */
[----:B---3--:R-:W-:-:S03]  /*38420*/  SHF.R.S32.HI R21, RZ, 0x1f, R29 ;  /* 0x0000001fff157819 */ /* 0x008fc6000001141d */
[----:B------:R-:W3:Y:S01]  /*38430*/  LDL R29, [R1+0x9dc] ;  /* 0x0009dc00011d7983 */ /* 0x000ee20000100800 */
[----:B0-----:R-:W-:Y:S02]  /*38440*/  SHF.R.S32.HI R20, RZ, 0x1f, R19 ;  /* 0x0000001fff147819 */ /* 0x001fe40000011413 */
[----:B------:R-:W-:Y:S01]  /*38450*/  SHF.R.S32.HI R19, RZ, 0x1f, R18 ;  /* 0x0000001fff137819 */ /* 0x000fe20000011412 */
[----:B------:R-:W-:Y:S04]  /*38460*/  STL [R1+0xb30], R21 ;  /* 0x000b301501007387 */ /* 0x000fe80000100800 */
[----:B------:R-:W-:Y:S04]  /*38470*/  STL [R1+0xb3c], R20 ;  /* 0x000b3c1401007387 */ /* 0x000fe80000100800 */
[----:B------:R-:W-:Y:S01]  /*38480*/  STL [R1+0xb48], R19 ;  /* 0x000b481301007387 */ /* 0x000fe20000100800 */
[----:B-----5:R-:W-:-:S02]  /*38490*/  SHF.R.S32.HI R18, RZ, 0x1f, R17 ;  /* 0x0000001fff127819 */ /* 0x020fc40000011411 */
[----:B------:R-:W-:Y:S02]  /*384a0*/  SHF.R.S32.HI R17, RZ, 0x1f, R16 ;  /* 0x0000001fff117819 */ /* 0x000fe40000011410 */
[----:B------:R-:W-:Y:S01]  /*384b0*/  SHF.R.S32.HI R16, RZ, 0x1f, R15 ;  /* 0x0000001fff107819 */ /* 0x000fe2000001140f */
[----:B------:R-:W-:Y:S04]  /*384c0*/  STL [R1+0xb50], R18 ;  /* 0x000b501201007387 */ /* 0x000fe80000100800 */
[----:B------:R-:W-:Y:S01]  /*384d0*/  STL [R1+0xb5c], R17 ;  /* 0x000b5c1101007387 */ /* 0x000fe20000100800 */
[----:B------:R-:W-:-:S03]  /*384e0*/  SHF.R.S32.HI R15, RZ, 0x1f, R2 ;  /* 0x0000001fff0f7819 */ /* 0x000fc60000011402 */
[----:B------:R-:W5:Y:S04]  /*384f0*/  LDL R2, [R1+0x9e4] ;  /* 0x0009e40001027983 */ /* 0x000f680000100800 */
[----:B------:R-:W-:Y:S01]  /*38500*/  STL [R1+0xb68], R16 ;  /* 0x000b681001007387 */ /* 0x000fe20000100800 */
[----:B------:R-:W-:-:S03]  /*38510*/  SHF.R.S32.HI R13, RZ, 0x1f, R13 ;  /* 0x0000001fff0d7819 */ /* 0x000fc6000001140d */
[----:B------:R0:W-:Y:S02]  /*38520*/  STL [R1+0xb70], R15 ;  /* 0x000b700f01007387 */ /* 0x0001e40000100800 */
[----:B0-----:R-:W-:Y:S02]  /*38530*/  SHF.R.S32.HI R15, RZ, 0x1f, R3 ;  /* 0x0000001fff0f7819 */ /* 0x001fe40000011403 */
[----:B------:R-:W5:Y:S04]  /*38540*/  LDL R3, [R1+0x9ec] ;  /* 0x0009ec0001037983 */ /* 0x000f680000100800 */
[----:B------:R0:W-:Y:S04]  /*38550*/  STL [R1+0xb7c], R13 ;  /* 0x000b7c0d01007387 */ /* 0x0001e80000100800 */
[----:B------:R-:W-:Y:S01]  /*38560*/  STL [R1+0xb88], R15 ;  /* 0x000b880f01007387 */ /* 0x000fe20000100800 */
[----:B------:R-:W-:-:S02]  /*38570*/  SHF.R.S32.HI R14, RZ, 0x1f, R14 ;  /* 0x0000001fff0e7819 */ /* 0x000fc4000001140e */
[----:B0-----:R-:W-:Y:S02]  /*38580*/  SHF.R.S32.HI R13, RZ, 0x1f, R0 ;  /* 0x0000001fff0d7819 */ /* 0x001fe40000011400 */
[----:B------:R-:W5:Y:S04]  /*38590*/  LDL R0, [R1+0x9f0] ;  /* 0x0009f00001007983 */ /* 0x000f680000100800 */
[----:B------:R0:W-:Y:S04]  /*385a0*/  STL [R1+0xb90], R13 ;  /* 0x000b900d01007387 */ /* 0x0001e80000100800 */
[----:B------:R-:W-:Y:S01]  /*385b0*/  STL [R1+0xb9c], R14 ;  /* 0x000b9c0e01007387 */ /* 0x000fe20000100800 */
[----:B0-----:R-:W-:-:S02]  /*385c0*/  SHF.R.S32.HI R13, RZ, 0x1f, R11 ;  /* 0x0000001fff0d7819 */ /* 0x001fc4000001140b */
[----:B------:R-:W-:Y:S02]  /*385d0*/  SHF.R.S32.HI R11, RZ, 0x1f, R4 ;  /* 0x0000001fff0b7819 */ /* 0x000fe40000011404 */
[----:B------:R-:W5:Y:S04]  /*385e0*/  LDL R4, [R1+0x9f8] ;  /* 0x0009f80001047983 */ /* 0x000f680000100800 */
[----:B------:R0:W-:Y:S04]  /*385f0*/  STL [R1+0xba8], R13 ;  /* 0x000ba80d01007387 */ /* 0x0001e80000100800 */
[----:B------:R1:W-:Y:S01]  /*38600*/  STL [R1+0xbb0], R11 ;  /* 0x000bb00b01007387 */ /* 0x0003e20000100800 */
[----:B0-----:R-:W-:-:S03]  /*38610*/  SHF.R.S32.HI R13, RZ, 0x1f, R5 ;  /* 0x0000001fff0d7819 */ /* 0x001fc60000011405 */
[----:B------:R-:W5:Y:S01]  /*38620*/  LDL R5, [R1+0x9fc] ;  /* 0x0009fc0001057983 */ /* 0x000f620000100800 */
[----:B-1----:R-:W-:-:S03]  /*38630*/  SHF.R.S32.HI R11, RZ, 0x1f, R12 ;  /* 0x0000001fff0b7819 */ /* 0x002fc6000001140c */
[----:B------:R-:W-:Y:S01]  /*38640*/  STL [R1+0xbbc], R13 ;  /* 0x000bbc0d01007387 */ /* 0x000fe20000100800 */
[----:B------:R-:W-:-:S03]  /*38650*/  SHF.R.S32.HI R10, RZ, 0x1f, R10 ;  /* 0x0000001fff0a7819 */ /* 0x000fc6000001140a */
[----:B------:R-:W-:Y:S04]  /*38660*/  STL [R1+0xbc0], R11 ;  /* 0x000bc00b01007387 */ /* 0x000fe80000100800 */
[----:B------:R-:W5:Y:S04]  /*38670*/  LDL R21, [R1+0xa04] ;  /* 0x000a040001157983 */ /* 0x000f680000100800 */
[----:B------:R0:W-:Y:S04]  /*38680*/  STL [R1+0xbcc], R10 ;  /* 0x000bcc0a01007387 */ /* 0x0001e80000100800 */
[----:B------:R-:W5:Y:S01]  /*38690*/  LDL R20, [R1+0xa0c] ;  /* 0x000a0c0001147983 */ /* 0x000f620000100800 */
[----:B------:R-:W-:-:S05]  /*386a0*/  SHF.R.S32.HI R9, RZ, 0x1f, R9 ;  /* 0x0000001fff097819 */ /* 0x000fca0000011409 */
[----:B------:R1:W-:Y:S04]  /*386b0*/  STL [R1+0xbd8], R9 ;  /* 0x000bd80901007387 */ /* 0x0003e80000100800 */
[----:B0-----:R-:W5:Y:S04]  /*386c0*/  LDL R10, [R1+0xa10] ;  /* 0x000a1000010a7983 */ /* 0x001f680000100800 */
[----:B-1----:R-:W5:Y:S01]  /*386d0*/  LDL R9, [R1+0xa18] ;  /* 0x000a180001097983 */ /* 0x002f620000100800 */
[----:B--2---:R-:W-:Y:S02]  /*386e0*/  SHF.R.S32.HI R11, RZ, 0x1f, R8 ;  /* 0x0000001fff0b7819 */ /* 0x004fe40000011408 */
[----:B------:R-:W-:-:S02]  /*386f0*/  SHF.R.S32.HI R8, RZ, 0x1f, R7 ;  /* 0x0000001fff087819 */ /* 0x000fc40000011407 */
[----:B------:R-:W2:Y:S04]  /*38700*/  LDL R7, [R1+0xa1c] ;  /* 0x000a1c0001077983 */ /* 0x000ea80000100800 */
[----:B------:R4:W-:Y:S04]  /*38710*/  STL [R1+0xbe0], R11 ;  /* 0x000be00b01007387 */ /* 0x0009e80000100800 */
[----:B------:R3:W-:Y:S01]  /*38720*/  STL [R1+0xbec], R8 ;  /* 0x000bec0801007387 */ /* 0x0007e20000100800 */
[----:B----4-:R-:W-:-:S03]  /*38730*/  SHF.R.S32.HI R11, RZ, 0x1f, R6 ;  /* 0x0000001fff0b7819 */ /* 0x010fc60000011406 */
[----:B------:R-:W4:Y:S04]  /*38740*/  LDL R6, [R1+0xa24] ;  /* 0x000a240001067983 */ /* 0x000f280000100800 */
[----:B------:R-:W-:Y:S04]  /*38750*/  STL [R1+0xbf8], R11 ;  /* 0x000bf80b01007387 */ /* 0x000fe80000100800 */
[----:B------:R-:W4:Y:S04]  /*38760*/  LDL R19, [R1+0xa2c] ;  /* 0x000a2c0001137983 */ /* 0x000f280000100800 */
[----:B------:R-:W4:Y:S01]  /*38770*/  LDL R18, [R1+0xa30] ;  /* 0x000a300001127983 */ /* 0x000f220000100800 */
[----:B---3--:R-:W-:-:S05]  /*38780*/  SHF.R.S32.HI R8, RZ, 0x1f, R29 ;  /* 0x0000001fff087819 */ /* 0x008fca000001141d */
[----:B------:R5:W-:Y:S04]  /*38790*/  STL [R1+0xc04], R8 ;  /* 0x000c040801007387 */ /* 0x000be80000100800 */
[----:B------:R-:W3:Y:S04]  /*387a0*/  LDL R17, [R1+0xa38] ;  /* 0x000a380001117983 */ /* 0x000ee80000100800 */
[----:B------:R-:W3:Y:S04]  /*387b0*/  LDL R16, [R1+0xa3c] ;  /* 0x000a3c0001107983 */ /* 0x000ee80000100800 */
[----:B------:R-:W3:Y:S04]  /*387c0*/  LDL R15, [R1+0xa44] ;  /* 0x000a4400010f7983 */ /* 0x000ee80000100800 */
[----:B------:R-:W3:Y:S04]  /*387d0*/  LDL R29, [R1+0xa48] ;  /* 0x000a4800011d7983 */ /* 0x000ee80000100800 */
[----:B------:R-:W3:Y:S01]  /*387e0*/  LDL R13, [R1+0xa50] ;  /* 0x000a5000010d7983 */ /* 0x000ee20000100800 */
[----:B-----5:R-:W-:-:S03]  /*387f0*/  SHF.R.S32.HI R8, RZ, 0x1f, R2 ;  /* 0x0000001fff087819 */ /* 0x020fc60000011402 */
        /* <DEDUP_REMOVED lines=13> */
[----:B------:R-:W5:Y:S01]  /*388d0*/  LDL R12, [R1+0xa7c] ;  /* 0x000a7c00010c7983 */ /* 0x000f620000100800 */
[----:B------:R-:W-:-:S03]  /*388e0*/  SHF.R.S32.HI R5, RZ, 0x1f, R5 ;  /* 0x0000001fff057819 */ /* 0x000fc60000011405 */
[----:B0-----:R-:W5:Y:S04]  /*388f0*/  LDL R8, [R1+0xa84] ;  /* 0x000a840001087983 */ /* 0x001f680000100800 */
[----:B------:R0:W-:Y:S04]  /*38900*/  STL [R1+0xc38], R5 ;  /* 0x000c380501007387 */ /* 0x0001e80000100800 */
[----:B0-----:R-:W5:Y:S01]  /*38910*/  LDL R5, [R1+0xa88] ;  /* 0x000a880001057983 */ /* 0x001f620000100800 */
[----:B------:R-:W-:Y:S02]  /*38920*/  SHF.R.S32.HI R21, RZ, 0x1f, R21 ;  /* 0x0000001fff157819 */ /* 0x000fe40000011415 */
[----:B------:R-:W-:-:S03]  /*38930*/  SHF.R.S32.HI R20, RZ, 0x1f, R20 ;  /* 0x0000001fff147819 */ /* 0x000fc60000011414 */
[----:B------:R0:W-:Y:S04]  /*38940*/  STL [R1+0xc44], R21 ;  /* 0x000c441501007387 */ /* 0x0001e80000100800 */
[----:B------:R1:W-:Y:S01]  /*38950*/  STL [R1+0xc4c], R20 ;  /* 0x000c4c1401007387 */ /* 0x0003e20000100800 */
[----:B0-----:R-:W-:-:S03]  /*38960*/  SHF.R.S32.HI R21, RZ, 0x1f, R10 ;  /* 0x0000001fff157819 */ /* 0x001fc6000001140a */
[----:B------:R-:W5:Y:S04]  /*38970*/  LDL R10, [R1+0xa90] ;  /* 0x000a9000010a7983 */ /* 0x000f680000100800 */
[----:B------:R-:W-:Y:S01]  /*38980*/  STL [R1+0xc58], R21 ;  /* 0x000c581501007387 */ /* 0x000fe20000100800 */
[----:B-1----:R-:W-:-:S03]  /*38990*/  SHF.R.S32.HI R20, RZ, 0x1f, R9 ;  /* 0x0000001fff147819 */ /* 0x002fc60000011409 */
[----:B------:R-:W5:Y:S04]  /*389a0*/  LDL R9, [R1+0xa98] ;  /* 0x000a980001097983 */ /* 0x000f680000100800 */
[----:B------:R2:W-:Y:S02]  /*389b0*/  STL [R1+0xc64], R20 ;  /* 0x000c641401007387 */ /* 0x0005e40000100800 */
[----:B--2---:R-:W-:Y:S02]  /*389c0*/  SHF.R.S32.HI R20, RZ, 0x1f, R7 ;  /* 0x0000001fff147819 */ /* 0x004fe40000011407 */
[----:B------:R-:W2:Y:S04]  /*389d0*/  LDL R7, [R1+0xa9c] ;  /* 0x000a9c0001077983 */ /* 0x000ea80000100800 */
[----:B------:R0:W-:Y:S01]  /*389e0*/  STL [R1+0xc70], R20 ;  /* 0x000c701401007387 */ /* 0x0001e20000100800 */
[----:B----4-:R-:W-:-:S03]  /*389f0*/  SHF.R.S32.HI R21, RZ, 0x1f, R6 ;  /* 0x0000001fff157819 */ /* 0x010fc60000011406 */
[----:B------:R-:W4:Y:S01]  /*38a00*/  LDL R6, [R1+0xaa4] ;  /* 0x000aa40001067983 */ /* 0x000f220000100800 */
[----:B0-----:R-:W-:Y:S02]  /*38a10*/  SHF.R.S32.HI R20, RZ, 0x1f, R19 ;  /* 0x0000001fff147819 */ /* 0x001fe40000011413 */
[----:B------:R-:W-:Y:S01]  /*38a20*/  SHF.R.S32.HI R19, RZ, 0x1f, R18 ;  /* 0x0000001fff137819 */ /* 0x000fe20000011412 */
[----:B------:R-:W-:Y:S04]  /*38a30*/  STL [R1+0xc78], R21 ;  /* 0x000c781501007387 */ /* 0x000fe80000100800 */
[----:B------:R-:W-:Y:S04]  /*38a40*/  STL [R1+0xc84], R20 ;  /* 0x000c841401007387 */ /* 0x000fe80000100800 */
[----:B------:R-:W-:Y:S01]  /*38a50*/  STL [R1+0xc90], R19 ;  /* 0x000c901301007387 */ /* 0x000fe20000100800 */
[----:B---3--:R-:W-:-:S02]  /*38a60*/  SHF.R.S32.HI R18, RZ, 0x1f, R17 ;  /* 0x0000001fff127819 */ /* 0x008fc40000011411 */
[----:B------:R-:W-:Y:S02]  /*38a70*/  SHF.R.S32.HI R17, RZ, 0x1f, R16 ;  /* 0x0000001fff117819 */ /* 0x000fe40000011410 */
[----:B------:R-:W-:Y:S02]  /*38a80*/  SHF.R.S32.HI R16, RZ, 0x1f, R15 ;  /* 0x0000001fff107819 */ /* 0x000fe4000001140f */
[----:B------:R-:W-:Y:S01]  /*38a90*/  SHF.R.S32.HI R15, RZ, 0x1f, R29 ;  /* 0x0000001fff0f7819 */ /* 0x000fe2000001141d */
[----:B------:R-:W-:Y:S04]  /*38aa0*/  STL [R1+0xc98], R18 ;  /* 0x000c981201007387 */ /* 0x000fe80000100800 */
[----:B------:R-:W-:Y:S04]  /*38ab0*/  STL [R1+0xca4], R17 ;  /* 0x000ca41101007387 */ /* 0x000fe80000100800 */
[----:B------:R-:W3:Y:S04]  /*38ac0*/  LDL R29, [R1+0xaa8] ;  /* 0x000aa800011d7983 */ /* 0x000ee80000100800 */
[----:B------:R-:W-:Y:S01]  /*38ad0*/  STL [R1+0xcb0], R16 ;  /* 0x000cb01001007387 */ /* 0x000fe20000100800 */
[----:B------:R-:W-:-:S03]  /*38ae0*/  SHF.R.S32.HI R13, RZ, 0x1f, R13 ;  /* 0x0000001fff0d7819 */ /* 0x000fc6000001140d */
[----:B------:R5:W-:Y:S02]  /*38af0*/  STL [R1+0xcb8], R15 ;  /* 0x000cb80f01007387 */ /* 0x000be40000100800 */
[----:B-----5:R-:W-:Y:S02]  /*38b00*/  SHF.R.S32.HI R15, RZ, 0x1f, R2 ;  /* 0x0000001fff0f7819 */ /* 0x020fe40000011402 */
        /* <DEDUP_REMOVED lines=26> */
[----:B------:R-:W-:Y:S02]  /*38cb0*/  SHF.R.S32.HI R10, RZ, 0x1f, R10 ;  /* 0x0000001fff0a7819 */ /* 0x000fe4000001140a */
[----:B------:R-:W-:-:S02]  /*38cc0*/  SHF.R.S32.HI R11, RZ, 0x1f, R9 ;  /* 0x0000001fff0b7819 */ /* 0x000fc40000011409 */
[----:B------:R-:W5:Y:S04]  /*38cd0*/  LDL R9, [R1+0xae4] ;  /* 0x000ae40001097983 */ /* 0x000f680000100800 */
[----:B------:R2:W-:Y:S04]  /*38ce0*/  STL [R1+0xd30], R10 ;  /* 0x000d300a01007387 */ /* 0x0005e80000100800 */
[----:B------:R-:W-:Y:S01]  /*38cf0*/  STL [R1+0xd3c], R11 ;  /* 0x000d3c0b01007387 */ /* 0x000fe20000100800 */
[----:B--2---:R-:W-:-:S03]  /*38d00*/  SHF.R.S32.HI R10, RZ, 0x1f, R7 ;  /* 0x0000001fff0a7819 */ /* 0x004fc60000011407 */
[----:B------:R-:W2:Y:S04]  /*38d10*/  LDL R7, [R1+0xae8] ;  /* 0x000ae80001077983 */ /* 0x000ea80000100800 */
[----:B------:R-:W-:Y:S04]  /*38d20*/  STL [R1+0xd48], R10 ;  /* 0x000d480a01007387 */ /* 0x000fe80000100800 */
[----:B------:R-:W2:Y:S04]  /*38d30*/  LDL R19, [R1+0xaf0] ;  /* 0x000af00001137983 */ /* 0x000ea80000100800 */
[----:B------:R-:W2:Y:S01]  /*38d40*/  LDL R18, [R1+0xaf4] ;  /* 0x000af40001127983 */ /* 0x000ea20000100800 */
[----:B----4-:R-:W-:-:S05]  /*38d50*/  SHF.R.S32.HI R6, RZ, 0x1f, R6 ;  /* 0x0000001fff067819 */ /* 0x010fca0000011406 */
[----:B------:R0:W-:Y:S04]  /*38d60*/  STL [R1+0xd50], R6 ;  /* 0x000d500601007387 */ /* 0x0001e80000100800 */
[----:B------:R-:W4:Y:S04]  /*38d70*/  LDL R17, [R1+0xafc] ;  /* 0x000afc0001117983 */ /* 0x000f280000100800 */
[----:B------:R-:W4:Y:S04]  /*38d80*/  LDL R16, [R1+0xb04] ;  /* 0x000b040001107983 */ /* 0x000f280000100800 */
[----:B------:R-:W4:Y:S04]  /*38d90*/  LDL R15, [R1+0xb08] ;  /* 0x000b0800010f7983 */ /* 0x000f280000100800 */
[----:B------:R-:W4:Y:S04]  /*38da0*/  LDL R13, [R1+0xb18] ;  /* 0x000b1800010d7983 */ /* 0x000f280000100800 */
[----:B0-----:R-:W4:Y:S01]  /*38db0*/  LDL R6, [R1+0xb14] ;  /* 0x000b140001067983 */ /* 0x001f220000100800 */
[----:B---3--:R-:W-:-:S03]  /*38dc0*/  SHF.R.S32.HI R10, RZ, 0x1f, R29 ;  /* 0x0000001fff0a7819 */ /* 0x008fc6000001141d */
[----:B------:R-:W3:Y:S04]  /*38dd0*/  LDL R29, [R1+0xb20] ;  /* 0x000b2000011d7983 */ /* 0x000ee80000100800 */
[----:B------:R5:W-:Y:S02]  /*38de0*/  STL [R1+0xd5c], R10 ;  /* 0x000d5c0a01007387 */ /* 0x000be40000100800 */
[----:B-----5:R-:W-:Y:S02]  /*38df0*/  SHF.R.S32.HI R10, RZ, 0x1f, R2 ;  /* 0x0000001fff0a7819 */ /* 0x020fe40000011402 */
        /* <DEDUP_REMOVED lines=13> */
[----:B------:R0:W-:Y:S01]  /*38ed0*/  STL [R1+0xd90], R4 ;  /* 0x000d900401007387 */ /* 0x0001e20000100800 */
[----:B------:R-:W-:-:S03]  /*38ee0*/  SHF.R.S32.HI R21, RZ, 0x1f, R21 ;  /* 0x0000001fff157819 */ /* 0x000fc60000011415 */
[----:B0-----:R-:W5:Y:S01]  /*38ef0*/  LDL R4, [R1+0xb54] ;  /* 0x000b540001047983 */ /* 0x001f620000100800 */
        /* <DEDUP_REMOVED lines=9> */
[----:B0-----:R-:W-:Y:S02]  /*38f90*/  SHF.R.S32.HI R20, RZ, 0x1f, R9 ;  /* 0x0000001fff147819 */ /* 0x001fe40000011409 */
[----:B------:R-:W5:Y:S04]  /*38fa0*/  LDL R9, [R1+0xb64] ;  /* 0x000b640001097983 */ /* 0x000f680000100800 */
[----:B------:R0:W-:Y:S01]  /*38fb0*/  STL [R1+0xdc4], R20 ;  /* 0x000dc41401007387 */ /* 0x0001e20000100800 */
[----:B--2---:R-:W-:-:S03]  /*38fc0*/  SHF.R.S32.HI R21, RZ, 0x1f, R7 ;  /* 0x0000001fff157819 */ /* 0x004fc60000011407 */
[----:B------:R-:W2:Y:S01]  /*38fd0*/  LDL R7, [R1+0xb6c] ;  /* 0x000b6c0001077983 */ /* 0x000ea20000100800 */
[----:B0-----:R-:W-:Y:S02]  /*38fe0*/  SHF.R.S32.HI R20, RZ, 0x1f, R19 ;  /* 0x0000001fff147819 */ /* 0x001fe40000011413 */
[----:B------:R-:W-:Y:S01]  /*38ff0*/  SHF.R.S32.HI R19, RZ, 0x1f, R18 ;  /* 0x0000001fff137819 */ /* 0x000fe20000011412 */
[----:B------:R-:W-:Y:S04]  /*39000*/  STL [R1+0xdd0], R21 ;  /* 0x000dd01501007387 */ /* 0x000fe80000100800 */
[----:B------:R-:W-:Y:S04]  /*39010*/  STL [R1+0xdd4], R20 ;  /* 0x000dd41401007387 */ /* 0x000fe80000100800 */
[----:B------:R-:W-:Y:S01]  /*39020*/  STL [R1+0xdd8], R19 ;  /* 0x000dd81301007387 */ /* 0x000fe20000100800 */
[----:B----4-:R-:W-:-:S02]  /*39030*/  SHF.R.S32.HI R18, RZ, 0x1f, R17 ;  /* 0x0000001fff127819 */ /* 0x010fc40000011411 */
[----:B------:R-:W-:Y:S02]  /*39040*/  SHF.R.S32.HI R17, RZ, 0x1f, R16 ;  /* 0x0000001fff117819 */ /* 0x000fe40000011410 */
[----:B------:R-:W-:Y:S01]  /*39050*/  SHF.R.S32.HI R16, RZ, 0x1f, R15 ;  /* 0x0000001fff107819 */ /* 0x000fe2000001140f */
[----:B------:R-:W-:Y:S04]  /*39060*/  STL [R1+0xddc], R18 ;  /* 0x000ddc1201007387 */ /* 0x000fe80000100800 */
[----:B------:R-:W-:Y:S01]  /*39070*/  STL [R1+0xde4], R17 ;  /* 0x000de41101007387 */ /* 0x000fe20000100800 */
[----:B------:R-:W-:-:S03]  /*39080*/  SHF.R.S32.HI R15, RZ, 0x1f, R6 ;  /* 0x0000001fff0f7819 */ /* 0x000fc60000011406 */
[----:B------:R-:W4:Y:S04]  /*39090*/  LDL R6, [R1+0xb74] ;  /* 0x000b740001067983 */ /* 0x000f280000100800 */
[----:B------:R-:W-:Y:S01]  /*390a0*/  STL [R1+0xde8], R16 ;  /* 0x000de81001007387 */ /* 0x000fe20000100800 */
[----:B------:R-:W-:-:S03]  /*390b0*/  SHF.R.S32.HI R13, RZ, 0x1f, R13 ;  /* 0x0000001fff0d7819 */ /* 0x000fc6000001140d */
[----:B------:R3:W-:Y:S02]  /*390c0*/  STL [R1+0xdec], R15 ;  /* 0x000dec0f01007387 */ /* 0x0007e40000100800 */
[----:B---3--:R-:W-:Y:S02]  /*390d0*/  SHF.R.S32.HI R15, RZ, 0x1f, R29 ;  /* 0x0000001fff0f7819 */ /* 0x008fe4000001141d */
[----:B------:R-:W3:Y:S04]  /*390e0*/  LDL R29, [R1+0xb78] ;  /* 0x000b7800011d7983 */ /* 0x000ee80000100800 */
[----:B------:R5:W-:Y:S04]  /*390f0*/  STL [R1+0xdf0], R13 ;  /* 0x000df00d01007387 */ /* 0x000be80000100800 */
[----:B------:R-:W-:Y:S01]  /*39100*/  STL [R1+0xdf4], R15 ;  /* 0x000df40f01007387 */ /* 0x000fe20000100800 */
[----:B-----5:R-:W-:-:S03]  /*39110*/  SHF.R.S32.HI R13, RZ, 0x1f, R2 ;  /* 0x0000001fff0d7819 */ /* 0x020fc60000011402 */
        /* <DEDUP_REMOVED lines=12> */
[----:B------:R-:W-:Y:S04]  /*391e0*/  STL [R1+0xe08], R13 ;  /* 0x000e080d01007387 */ /* 0x000fe80000100800 */
[----:B------:R-:W-:Y:S04]  /*391f0*/  STL [R1+0xe0c], R11 ;  /* 0x000e0c0b01007387 */ /* 0x000fe80000100800 */
[----:B------:R-:W5:Y:S01]  /*39200*/  LDL R21, [R1+0xb94] ;  /* 0x000b940001157983 */ /* 0x000f620000100800 */
[----:B------:R-:W-:-:S05]  /*39210*/  SHF.R.S32.HI R10, RZ, 0x1f, R10 ;  /* 0x0000001fff0a7819 */ /* 0x000fca000001140a */
        /* <DEDUP_REMOVED lines=9> */
[----:B------:R-:W-:Y:S04]  /*392b0*/  STL [R1+0xe18], R11 ;  /* 0x000e180b01007387 */ /* 0x000fe80000100800 */
[----:B------:R0:W-:Y:S01]  /*392c0*/  STL [R1+0xe1c], R8 ;  /* 0x000e1c0801007387 */ /* 0x0001e20000100800 */
[----:B------:R-:W-:-:S03]  /*392d0*/  SHF.R.S32.HI R9, RZ, 0x1f, R9 ;  /* 0x0000001fff097819 */ /* 0x000fc60000011409 */
[----:B0-----:R-:W5:Y:S04]  /*392e0*/  LDL R8, [R1+0xbb4] ;  /* 0x000bb40001087983 */ /* 0x001f680000100800 */
[----:B------:R0:W-:Y:S04]  /*392f0*/  STL [R1+0xe20], R9 ;  /* 0x000e200901007387 */ /* 0x0001e80000100800 */
[----:B------:R-:W5:Y:S04]  /*39300*/  LDL R19, [R1+0xbb8] ;  /* 0x000bb80001137983 */ /* 0x000f680000100800 */
[----:B------:R-:W5:Y:S01]  /*39310*/  LDL R18, [R1+0xb10] ;  /* 0x000b100001127983 */ /* 0x000f620000100800 */
[----:B--2---:R-:W-:-:S05]  /*39320*/  SHF.R.S32.HI R7, RZ, 0x1f, R7 ;  /* 0x0000001fff077819 */ /* 0x004fca0000011407 */
[----:B------:R1:W-:Y:S04]  /*39330*/  STL [R1+0xe24], R7 ;  /* 0x000e240701007387 */ /* 0x0003e80000100800 */
[----:B------:R-:W2:Y:S04]  /*39340*/  LDL R17, [R1+0xbc4] ;  /* 0x000bc40001117983 */ /* 0x000ea80000100800 */
[----:B------:R-:W2:Y:S04]  /*39350*/  LDL R16, [R1+0xbc8] ;  /* 0x000bc80001107983 */ /* 0x000ea80000100800 */
[----:B------:R-:W2:Y:S04]  /*39360*/  LDL R15, [R1+0xbd0] ;  /* 0x000bd000010f7983 */ /* 0x000ea80000100800 */
[----:B0-----:R-:W2:Y:S04]  /*39370*/  LDL R9, [R1+0xbd4] ;  /* 0x000bd40001097983 */ /* 0x001ea80000100800 */
[----:B------:R-:W2:Y:S04]  /*39380*/  LDL R13, [R1+0xbdc] ;  /* 0x000bdc00010d7983 */ /* 0x000ea80000100800 */
[----:B-1----:R-:W2:Y:S01]  /*39390*/  LDL R7, [R1+0xbe4] ;  /* 0x000be40001077983 */ /* 0x002ea20000100800 */
[----:B----4-:R-:W-:-:S05]  /*393a0*/  SHF.R.S32.HI R6, RZ, 0x1f, R6 ;  /* 0x0000001fff067819 */ /* 0x010fca0000011406 */
[----:B------:R0:W-:Y:S01]  /*393b0*/  STL [R1+0xe28], R6 ;  /* 0x000e280601007387 */ /* 0x0001e20000100800 */
[----:B---3--:R-:W-:-:S03]  /*393c0*/  SHF.R.S32.HI R11, RZ, 0x1f, R29 ;  /* 0x0000001fff0b7819 */ /* 0x008fc6000001141d */
[----:B0-----:R-:W3:Y:S04]  /*393d0*/  LDL R6, [R1+0xbe8] ;  /* 0x000be80001067983 */ /* 0x001ee80000100800 */
[----:B------:R0:W-:Y:S04]  /*393e0*/  STL [R1+0xe2c], R11 ;  /* 0x000e2c0b01007387 */ /* 0x0001e80000100800 */
[----:B------:R-:W4:Y:S01]  /*393f0*/  LDL R14, [R1+0xbf0] ;  /* 0x000bf000010e7983 */ /* 0x000f220000100800 */
[----:B-----5:R-:W-:-:S03]  /*39400*/  SHF.R.S32.HI R2, RZ, 0x1f, R2 ;  /* 0x0000001fff027819 */ /* 0x020fc60000011402 */
[----:B0-----:R-:W5:Y:S04]  /*39410*/  LDL R11, [R1+0xbf4] ;  /* 0x000bf400010b7983 */ /* 0x001f680000100800 */
        /* <DEDUP_REMOVED lines=23> */
[----:B------:R-:W-:-:S03]  /*39590*/  SHF.R.S32.HI R21, RZ, 0x1f, R8 ;  /* 0x0000001fff157819 */ /* 0x000fc60000011408 */
[----:B------:R-:W5:Y:S04]  /*395a0*/  LDL R8, [R1+0xc30] ;  /* 0x000c300001087983 */ /* 0x000f680000100800 */
[----:B------:R-:W-:Y:S01]  /*395b0*/  STL [R1+0xe50], R21 ;  /* 0x000e501501007387 */ /* 0x000fe20000100800 */
[----:B0-----:R-:W-:Y:S02]  /*395c0*/  SHF.R.S32.HI R20, RZ, 0x1f, R19 ;  /* 0x0000001fff147819 */ /* 0x001fe40000011413 */
[----:B------:R-:W-:-:S03]  /*395d0*/  SHF.R.S32.HI R19, RZ, 0x1f, R18 ;  /* 0x0000001fff137819 */ /* 0x000fc60000011412 */
[----:B------:R-:W-:Y:S04]  /*395e0*/  STL [R1+0xe54], R20 ;  /* 0x000e541401007387 */ /* 0x000fe80000100800 */
[----:B------:R-:W-:Y:S01]  /*395f0*/  STL [R1+0xe58], R19 ;  /* 0x000e581301007387 */ /* 0x000fe20000100800 */
[----:B--2---:R-:W-:Y:S02]  /*39600*/  SHF.R.S32.HI R18, RZ, 0x1f, R17 ;  /* 0x0000001fff127819 */ /* 0x004fe40000011411 */
[----:B------:R-:W-:Y:S02]  /*39610*/  SHF.R.S32.HI R17, RZ, 0x1f, R16 ;  /* 0x0000001fff117819 */ /* 0x000fe40000011410 */
[----:B------:R-:W-:Y:S02]  /*39620*/  SHF.R.S32.HI R16, RZ, 0x1f, R15 ;  /* 0x0000001fff107819 */ /* 0x000fe4000001140f */
[----:B------:R-:W-:Y:S01]  /*39630*/  SHF.R.S32.HI R15, RZ, 0x1f, R9 ;  /* 0x0000001fff0f7819 */ /* 0x000fe20000011409 */
[----:B------:R-:W-:Y:S04]  /*39640*/  STL [R1+0xe5c], R18 ;  /* 0x000e5c1201007387 */ /* 0x000fe80000100800 */
[----:B------:R-:W-:Y:S04]  /*39650*/  STL [R1+0xe60], R17 ;  /* 0x000e601101007387 */ /* 0x000fe80000100800 */
[----:B------:R-:W2:Y:S01]  /*39660*/  LDL R9, [R1+0xc34] ;  /* 0x000c340001097983 */ /* 0x000ea20000100800 */
[----:B------:R-:W-:-:S03]  /*39670*/  SHF.R.S32.HI R13, RZ, 0x1f, R13 ;  /* 0x0000001fff0d7819 */ /* 0x000fc6000001140d */
[----:B------:R-:W-:Y:S04]  /*39680*/  STL [R1+0xe64], R16 ;  /* 0x000e641001007387 */ /* 0x000fe80000100800 */
[----:B------:R0:W-:Y:S02]  /*39690*/  STL [R1+0xe68], R15 ;  /* 0x000e680f01007387 */ /* 0x0001e40000100800 */
[----:B0-----:R-:W-:Y:S02]  /*396a0*/  SHF.R.S32.HI R15, RZ, 0x1f, R7 ;  /* 0x0000001fff0f7819 */ /* 0x001fe40000011407 */
[----:B------:R-:W2:Y:S04]  /*396b0*/  LDL R7, [R1+0xc3c] ;  /* 0x000c3c0001077983 */ /* 0x000ea80000100800 */
[----:B------:R3:W-:Y:S04]  /*396c0*/  STL [R1+0xe6c], R13 ;  /* 0x000e6c0d01007387 */ /* 0x0007e80000100800 */
[----:B------:R-:W-:Y:S01]  /*396d0*/  STL [R1+0xe70], R15 ;  /* 0x000e700f01007387 */ /* 0x000fe20000100800 */
[----:B---3--:R-:W-:-:S03]  /*396e0*/  SHF.R.S32.HI R13, RZ, 0x1f, R6 ;  /* 0x0000001fff0d7819 */ /* 0x008fc60000011406 */
[----:B------:R-:W3:Y:S01]  /*396f0*/  LDL R6, [R1+0xc40] ;  /* 0x000c400001067983 */ /* 0x000ee20000100800 */
[----:B----4-:R-:W-:-:S03]  /*39700*/  SHF.R.S32.HI R14, RZ, 0x1f, R14 ;  /* 0x0000001fff0e7819 */ /* 0x010fc6000001140e */
[----:B------:R0:W-:Y:S04]  /*39710*/  STL [R1+0xe74], R13 ;  /* 0x000e740d01007387 */ /* 0x0001e80000100800 */
[----:B------:R-:W-:Y:S01]  /*39720*/  STL [R1+0xe78], R14 ;  /* 0x000e780e01007387 */ /* 0x000fe20000100800 */
[----:B-----5:R-:W-:Y:S02]  /*39730*/  SHF.R.S32.HI R11, RZ, 0x1f, R11 ;  /* 0x0000001fff0b7819 */ /* 0x020fe4000001140b */
[----:B0-----:R-:W-:Y:S02]  /*39740*/  SHF.R.S32.HI R13, RZ, 0x1f, R2 ;  /* 0x0000001fff0d7819 */ /* 0x001fe40000011402 */
[----:B------:R-:W4:Y:S04]  /*39750*/  LDL R2, [R1+0xc48] ;  /* 0x000c480001027983 */ /* 0x000f280000100800 */
[----:B------:R0:W-:Y:S04]  /*39760*/  STL [R1+0xe7c], R11 ;  /* 0x000e7c0b01007387 */ /* 0x0001e80000100800 */
[----:B------:R-:W-:Y:S01]  /*39770*/  STL [R1+0xe80], R13 ;  /* 0x000e800d01007387 */ /* 0x000fe20000100800 */
[----:B0-----:R-:W-:-:S03]  /*39780*/  SHF.R.S32.HI R11, RZ, 0x1f, R3 ;  /* 0x0000001fff0b7819 */ /* 0x001fc60000011403 */
[----:B------:R-:W5:Y:S04]  /*39790*/  LDL R3, [R1+0xc50] ;  /* 0x000c500001037983 */ /* 0x000f680000100800 */
[----:B------:R0:W-:Y:S01]  /*397a0*/  STL [R1+0xe84], R11 ;  /* 0x000e840b01007387 */ /* 0x0001e20000100800 */
[----:B------:R-:W-:Y:S02]  /*397b0*/  SHF.R.S32.HI R12, RZ, 0x1f, R12 ;  /* 0x0000001fff0c7819 */ /* 0x000fe4000001140c */
[----:B0-----:R-:W-:-:S03]  /*397c0*/  SHF.R.S32.HI R11, RZ, 0x1f, R29 ;  /* 0x0000001fff0b7819 */ /* 0x001fc6000001141d */
[----:B------:R-:W-:Y:S04]  /*397d0*/  STL [R1+0xe88], R12 ;  /* 0x000e880c01007387 */ /* 0x000fe80000100800 */
[----:B------:R-:W5:Y:S04]  /*397e0*/  LDL R21, [R1+0xc54] ;  /* 0x000c540001157983 */ /* 0x000f680000100800 */
[----:B------:R-:W-:Y:S04]  /*397f0*/  STL [R1+0xe8c], R11 ;  /* 0x000e8c0b01007387 */ /* 0x000fe80000100800 */
[----:B------:R-:W5:Y:S01]  /*39800*/  LDL R20, [R1+0xc5c] ;  /* 0x000c5c0001147983 */ /* 0x000f620000100800 */
[----:B------:R-:W-:-:S05]  /*39810*/  SHF.R.S32.HI R0, RZ, 0x1f, R0 ;  /* 0x0000001fff007819 */ /* 0x000fca0000011400 */
[----:B------:R0:W-:Y:S04]  /*39820*/  STL [R1+0xe90], R0 ;  /* 0x000e900001007387 */ /* 0x0001e80000100800 */
[----:B------:R-:W5:Y:S04]  /*39830*/  LDL R29, [R1+0xc60] ;  /* 0x000c6000011d7983 */ /* 0x000f680000100800 */
[----:B0-----:R-:W5:Y:S01]  /*39840*/  LDL R0, [R1+0xc68] ;  /* 0x000c680001007983 */ /* 0x001f620000100800 */
[----:B------:R-:W-:Y:S02]  /*39850*/  SHF.R.S32.HI R10, RZ, 0x1f, R10 ;  /* 0x0000001fff0a7819 */ /* 0x000fe4000001140a */
[----:B------:R-:W-:-:S02]  /*39860*/  SHF.R.S32.HI R11, RZ, 0x1f, R4 ;  /* 0x0000001fff0b7819 */ /* 0x000fc40000011404 */
[----:B------:R-:W5:Y:S04]  /*39870*/  LDL R4, [R1+0xc6c] ;  /* 0x000c6c0001047983 */ /* 0x000f680000100800 */
        /* <DEDUP_REMOVED lines=13> */
[----:B------:R-:W5:Y:S04]  /*39950*/  LDL R13, [R1+0xca0] ;  /* 0x000ca000010d7983 */ /* 0x000f680000100800 */
[----:B0-----:R-:W5:Y:S01]  /*39960*/  LDL R8, [R1+0xca8] ;  /* 0x000ca80001087983 */ /* 0x001f620000100800 */
[----:B--2---:R-:W-:-:S05]  /*39970*/  SHF.R.S32.HI R9, RZ, 0x1f, R9 ;  /* 0x0000001fff097819 */ /* 0x004fca0000011409 */
[----:B------:R0:W-:Y:S01]  /*39980*/  STL [R1+0xea4], R9 ;  /* 0x000ea40901007387 */ /* 0x0001e20000100800 */
[----:B------:R-:W-:-:S03]  /*39990*/  SHF.R.S32.HI R7, RZ, 0x1f, R7 ;  /* 0x0000001fff077819 */ /* 0x000fc60000011407 */
[----:B0-----:R-:W2:Y:S04]  /*399a0*/  LDL R9, [R1+0xcac] ;  /* 0x000cac0001097983 */ /* 0x001ea80000100800 */
[----:B------:R0:W-:Y:S04]  /*399b0*/  STL [R1+0xea8], R7 ;  /* 0x000ea80701007387 */ /* 0x0001e80000100800 */
[----:B------:R-:W2:Y:S04]  /*399c0*/  LDL R11, [R1+0xcb4] ;  /* 0x000cb400010b7983 */ /* 0x000ea80000100800 */
[----:B------:R-:W2:Y:S01]  /*399d0*/  LDL R12, [R1+0xcbc] ;  /* 0x000cbc00010c7983 */ /* 0x000ea20000100800 */
[----:B---3--:R-:W-:-:S05]  /*399e0*/  SHF.R.S32.HI R6, RZ, 0x1f, R6 ;  /* 0x0000001fff067819 */ /* 0x008fca0000011406 */
[----:B------:R1:W-:Y:S04]  /*399f0*/  STL [R1+0xeac], R6 ;  /* 0x000eac0601007387 */ /* 0x0003e80000100800 */
[----:B0-----:R-:W3:Y:S04]  /*39a00*/  LDL R7, [R1+0xcc0] ;  /* 0x000cc00001077983 */ /* 0x001ee80000100800 */
[----:B-1----:R-:W3:Y:S01]  /*39a10*/  LDL R6, [R1+0xcc8] ;  /* 0x000cc80001067983 */ /* 0x002ee20000100800 */
[----:B----4-:R-:W-:-:S05]  /*39a20*/  SHF.R.S32.HI R2, RZ, 0x1f, R2 ;  /* 0x0000001fff027819 */ /* 0x010fca0000011402 */
[----:B------:R0:W-:Y:S04]  /*39a30*/  STL [R1+0xeb0], R2 ;  /* 0x000eb00201007387 */ /* 0x0001e80000100800 */
[----:B------:R-:W4:Y:S04]  /*39a40*/  LDL R10, [R1+0xccc] ;  /* 0x000ccc00010a7983 */ /* 0x000f280000100800 */
[----:B0-----:R-:W4:Y:S01]  /*39a50*/  LDL R2, [R1+0xcd4] ;  /* 0x000cd40001027983 */ /* 0x001f220000100800 */
[----:B-----5:R-:W-:-:S05]  /*39a60*/  SHF.R.S32.HI R3, RZ, 0x1f, R3 ;  /* 0x0000001fff037819 */ /* 0x020fca0000011403 */
        /* <DEDUP_REMOVED lines=16> */
[----:B------:R-:W5:Y:S01]  /*39b70*/  LDL R5, [R1+0xcf4] ;  /* 0x000cf40001057983 */ /* 0x000f620000100800 */
[----:B0-----:R-:W-:Y:S02]  /*39b80*/  SHF.R.S32.HI R20, RZ, 0x1f, R19 ;  /* 0x0000001fff147819 */ /* 0x001fe40000011413 */
[----:B------:R-:W-:Y:S02]  /*39b90*/  SHF.R.S32.HI R19, RZ, 0x1f, R18 ;  /* 0x0000001fff137819 */ /* 0x000fe40000011412 */
        /* <DEDUP_REMOVED lines=8> */
[----:B------:R-:W-:Y:S04]  /*39c20*/  STL [R1+0xedc], R17 ;  /* 0x000edc1101007387 */ /* 0x000fe80000100800 */
        /* <DEDUP_REMOVED lines=8> */
[----:B--2---:R-:W-:-:S03]  /*39cb0*/  SHF.R.S32.HI R15, RZ, 0x1f, R9 ;  /* 0x0000001fff0f7819 */ /* 0x004fc60000011409 */
[----:B------:R-:W2:Y:S01]  /*39cc0*/  LDL R9, [R1+0xd08] ;  /* 0x000d080001097983 */ /* 0x000ea20000100800 */
[----:B0-----:R-:W-:Y:S02]  /*39cd0*/  SHF.R.S32.HI R13, RZ, 0x1f, R11 ;  /* 0x0000001fff0d7819 */ /* 0x001fe4000001140b */
[----:B------:R-:W-:Y:S01]  /*39ce0*/  SHF.R.S32.HI R11, RZ, 0x1f, R12 ;  /* 0x0000001fff0b7819 */ /* 0x000fe2000001140c */
[----:B------:R-:W-:Y:S04]  /*39cf0*/  STL [R1+0xef0], R15 ;  /* 0x000ef00f01007387 */ /* 0x000fe80000100800 */
[----:B------:R-:W-:Y:S01]  /*39d00*/  STL [R1+0xef4], R13 ;  /* 0x000ef40d01007387 */ /* 0x000fe20000100800 */
[----:B---3--:R-:W-:-:S03]  /*39d10*/  SHF.R.S32.HI R12, RZ, 0x1f, R7 ;  /* 0x0000001fff0c7819 */ /* 0x008fc60000011407 */
[----:B------:R-:W3:Y:S04]  /*39d20*/  LDL R7, [R1+0xd0c] ;  /* 0x000d0c0001077983 */ /* 0x000ee80000100800 */
[----:B------:R0:W-:Y:S04]  /*39d30*/  STL [R1+0xef8], R11 ;  /* 0x000ef80b01007387 */ /* 0x0001e80000100800 */
[----:B------:R4:W-:Y:S01]  /*39d40*/  STL [R1+0xefc], R12 ;  /* 0x000efc0c01007387 */ /* 0x0009e20000100800 */
[----:B0-----:R-:W-:-:S03]  /*39d50*/  SHF.R.S32.HI R11, RZ, 0x1f, R6 ;  /* 0x0000001fff0b7819 */ /* 0x001fc60000011406 */
[----:B------:R-:W3:Y:S04]  /*39d60*/  LDL R6, [R1+0xd14] ;  /* 0x000d140001067983 */ /* 0x000ee80000100800 */
[----:B------:R0:W-:Y:S01]  /*39d70*/  STL [R1+0xf00], R11 ;  /* 0x000f000b01007387 */ /* 0x0001e20000100800 */
[----:B----4-:R-:W-:-:S05]  /*39d80*/  SHF.R.S32.HI R12, RZ, 0x1f, R10 ;  /* 0x0000001fff0c7819 */ /* 0x010fca000001140a */
[----:B------:R-:W-:Y:S01]  /*39d90*/  STL [R1+0xf04], R12 ;  /* 0x000f040c01007387 */ /* 0x000fe20000100800 */
[----:B0-----:R-:W-:-:S03]  /*39da0*/  SHF.R.S32.HI R11, RZ, 0x1f, R2 ;  /* 0x0000001fff0b7819 */ /* 0x001fc60000011402 */
[----:B------:R-:W4:Y:S04]  /*39db0*/  LDL R2, [R1+0xd18] ;  /* 0x000d180001027983 */ /* 0x000f280000100800 */
[----:B------:R0:W-:Y:S01]  /*39dc0*/  STL [R1+0xf08], R11 ;  /* 0x000f080b01007387 */ /* 0x0001e20000100800 */
[----:B-----5:R-:W-:-:S03]  /*39dd0*/  SHF.R.S32.HI R10, RZ, 0x1f, R3 ;  /* 0x0000001fff0a7819 */ /* 0x020fc60000011403 */
[----:B------:R-:W5:Y:S04]  /*39de0*/  LDL R3, [R1+0xd20] ;  /* 0x000d200001037983 */ /* 0x000f680000100800 */
[----:B------:R1:W-:Y:S04]  /*39df0*/  STL [R1+0xf0c], R10 ;  /* 0x000f0c0a01007387 */ /* 0x0003e80000100800 */
[----:B0-----:R-:W5:Y:S04]  /*39e00*/  LDL R11, [R1+0xd28] ;  /* 0x000d2800010b7983 */ /* 0x001f680000100800 */
[----:B------:R-:W5:Y:S01]  /*39e10*/  LDL R12, [R1+0xd2c] ;  /* 0x000d2c00010c7983 */ /* 0x000f620000100800 */
[----:B-1----:R-:W-:-:S03]  /*39e20*/  SHF.R.S32.HI R10, RZ, 0x1f, R29 ;  /* 0x0000001fff0a7819 */ /* 0x002fc6000001141d */
[----:B------:R-:W5:Y:S04]  /*39e30*/  LDL R29, [R1+0xd34] ;  /* 0x000d3400011d7983 */ /* 0x000f680000100800 */
[----:B------:R-:W-:Y:S01]  /*39e40*/  STL [R1+0xf10], R10 ;  /* 0x000f100a01007387 */ /* 0x000fe20000100800 */
[----:B------:R-:W-:-:S05]  /*39e50*/  SHF.R.S32.HI R0, RZ, 0x1f, R0 ;  /* 0x0000001fff007819 */ /* 0x000fca0000011400 */
[----:B------:R0:W-:Y:S01]  /*39e60*/  STL [R1+0xf14], R0 ;  /* 0x000f140001007387 */ /* 0x0001e20000100800 */
[----:B------:R-:W-:-:S03]  /*39e70*/  SHF.R.S32.HI R4, RZ, 0x1f, R4 ;  /* 0x0000001fff047819 */ /* 0x000fc60000011404 */
[----:B0-----:R-:W5:Y:S04]  /*39e80*/  LDL R0, [R1+0xd38] ;  /* 0x000d380001007983 */ /* 0x001f680000100800 */
[----:B------:R0:W-:Y:S04]  /*39e90*/  STL [R1+0xf18], R4 ;  /* 0x000f180401007387 */ /* 0x0001e80000100800 */
[----:B0-----:R-:W5:Y:S01]  /*39ea0*/  LDL R4, [R1+0xd40] ;  /* 0x000d400001047983 */ /* 0x001f620000100800 */
[----:B------:R-:W-:-:S03]  /*39eb0*/  SHF.R.S32.HI R10, RZ, 0x1f, R5 ;  /* 0x0000001fff0a7819 */ /* 0x000fc60000011405 */
[----:B------:R-:W5:Y:S04]  /*39ec0*/  LDL R5, [R1+0xd44] ;  /* 0x000d440001057983 */ /* 0x000f680000100800 */
[----:B------:R0:W-:Y:S04]  /*39ed0*/  STL [R1+0xf1c], R10 ;  /* 0x000f1c0a01007387 */ /* 0x0001e80000100800 */
[----:B------:R-:W5:Y:S04]  /*39ee0*/  LDL R21, [R1+0xd4c] ;  /* 0x000d4c0001157983 */ /* 0x000f680000100800 */
[----:B------:R-:W5:Y:S04]  /*39ef0*/  LDL R20, [R1+0xd54] ;  /* 0x000d540001147983 */ /* 0x000f680000100800 */
[----:B------:R-:W5:Y:S04]  /*39f00*/  LDL R19, [R1+0xd58] ;  /* 0x000d580001137983 */ /* 0x000f680000100800 */
[----:B------:R-:W5:Y:S04]  /*39f10*/  LDL R18, [R1+0xd68] ;  /* 0x000d680001127983 */ /* 0x000f680000100800 */
[----:B------:R-:W5:Y:S01]  /*39f20*/  LDL R16, [R1+0xd6c] ;  /* 0x000d6c0001107983 */ /* 0x000f620000100800 */
[----:B------:R-:W-:-:S03]  /*39f30*/  SHF.R.S32.HI R13, RZ, 0x1f, R14 ;  /* 0x0000001fff0d7819 */ /* 0x000fc6000001140e */
[----:B0-----:R-:W5:Y:S04]  /*39f40*/  LDL R10, [R1+0xd60] ;  /* 0x000d6000010a7983 */ /* 0x001f680000100800 */
[----:B------:R0:W-:Y:S02]  /*39f50*/  STL [R1+0xf20], R13 ;  /* 0x000f200d01007387 */ /* 0x0001e40000100800 */
[----:B0-----:R-:W-:Y:S02]  /*39f60*/  SHF.R.S32.HI R13, RZ, 0x1f, R8 ;  /* 0x0000001fff0d7819 */ /* 0x001fe40000011408 */
[----:B------:R-:W5:Y:S04]  /*39f70*/  LDL R8, [R1+0xd74] ;  /* 0x000d740001087983 */ /* 0x000f680000100800 */
[----:B------:R-:W-:Y:S04]  /*39f80*/  STL [R1+0xf24], R13 ;  /* 0x000f240d01007387 */ /* 0x000fe80000100800 */
[----:B------:R-:W5:Y:S04]  /*39f90*/  LDL R17, [R1+0xd78] ;  /* 0x000d780001117983 */ /* 0x000f680000100800 */
[----:B------:R-:W5:Y:S01]  /*39fa0*/  LDL R15, [R1+0xd84] ;  /* 0x000d8400010f7983 */ /* 0x000f620000100800 */
[----:B--2---:R-:W-:-:S05]  /*39fb0*/  SHF.R.S32.HI R9, RZ, 0x1f, R9 ;  /* 0x0000001fff097819 */ /* 0x004fca0000011409 */
[----:B------:R0:W-:Y:S04]  /*39fc0*/  STL [R1+0xf28], R9 ;  /* 0x000f280901007387 */ /* 0x0001e80000100800 */
[----:B0-----:R-:W2:Y:S01]  /*39fd0*/  LDL R9, [R1+0xd88] ;  /* 0x000d880001097983 */ /* 0x001ea20000100800 */
[----:B---3--:R-:W-:-:S03]  /*39fe0*/  SHF.R.S32.HI R13, RZ, 0x1f, R7 ;  /* 0x0000001fff0d7819 */ /* 0x008fc60000011407 */
[----:B------:R-:W3:Y:S04]  /*39ff0*/  LDL R7, [R1+0xd94] ;  /* 0x000d940001077983 */ /* 0x000ee80000100800 */
[----:B------:R0:W-:Y:S04]  /*3a000*/  STL [R1+0xf2c], R13 ;  /* 0x000f2c0d01007387 */ /* 0x0001e80000100800 */
[----:B------:R-:W3:Y:S01]  /*3a010*/  LDL R14, [R1+0xda0] ;  /* 0x000da000010e7983 */ /* 0x000ee20000100800 */
[----:B------:R-:W-:-:S03]  /*3a020*/  SHF.R.S32.HI R6, RZ, 0x1f, R6 ;  /* 0x0000001fff067819 */ /* 0x000fc60000011406 */
[----:B0-----:R-:W3:Y:S04]  /*3a030*/  LDL R13, [R1+0xd98] ;  /* 0x000d9800010d7983 */ /* 0x001ee80000100800 */
[----:B------:R0:W-:Y:S04]  /*3a040*/  STL [R1+0xf30], R6 ;  /* 0x000f300601007387 */ /* 0x0001e80000100800 */
[----:B0-----:R-:W3:Y:S01]  /*3a050*/  LDL R6, [R1+0xda8] ;  /* 0x000da80001067983 */ /* 0x001ee20000100800 */
[----:B----4-:R-:W-:-:S05]  /*3a060*/  SHF.R.S32.HI R2, RZ, 0x1f, R2 ;  /* 0x0000001fff027819 */ /* 0x010fca0000011402 */
[----:B------:R0:W-:Y:S04]  /*3a070*/  STL [R1+0xf34], R2 ;  /* 0x000f340201007387 */ /* 0x0001e80000100800 */
[----:B0-----:R-:W4:Y:S01]  /*3a080*/  LDL.LU R2, [R1+0x505c] ;  /* 0x00505c0001027983 */ /* 0x001f220000300800 */
[----:B-----5:R-:W-:Y:S02]  /*3a090*/  SHF.R.S32.HI R3, RZ, 0x1f, R3 ;  /* 0x0000001fff037819 */ /* 0x020fe40000011403 */
[----:B------:R-:W-:Y:S02]  /*3a0a0*/  SHF.R.S32.HI R11, RZ, 0x1f, R11 ;  /* 0x0000001fff0b7819 */ /* 0x000fe4000001140b */
[----:B------:R-:W-:Y:S01]  /*3a0b0*/  SHF.R.S32.HI R12, RZ, 0x1f, R12 ;  /* 0x0000001fff0c7819 */ /* 0x000fe2000001140c */
[----:B------:R0:W-:Y:S04]  /*3a0c0*/  STL [R1+0xf38], R3 ;  /* 0x000f380301007387 */ /* 0x0001e80000100800 */
[----:B0-----:R-:W5:Y:S04]  /*3a0d0*/  LDL.LU R3, [R1+0x5058] ;  /* 0x0050580001037983 */ /* 0x001f680000300800 */
[----:B------:R0:W-:Y:S01]  /*3a0e0*/  STL [R1+0xf3c], R11 ;  /* 0x000f3c0b01007387 */ /* 0x0001e20000100800 */
[----:B------:R-:W-:-:S03]  /*3a0f0*/  SHF.R.S32.HI R29, RZ, 0x1f, R29 ;  /* 0x0000001fff1d7819 */ /* 0x000fc6000001141d */
[----:B0-----:R-:W4:Y:S04]  /*3a100*/  LDL R11, [R1+0xdb8] ;  /* 0x000db800010b7983 */ /* 0x001f280000100800 */
[----:B------:R0:W-:Y:S04]  /*3a110*/  STL [R1+0xf40], R12 ;  /* 0x000f400c01007387 */ /* 0x0001e80000100800 */
[----:B0-----:R-:W5:Y:S01]  /*3a120*/  LDL R12, [R1+0xdc0] ;  /* 0x000dc000010c7983 */ /* 0x001f620000100800 */
[----:B------:R-:W-:-:S03]  /*3a130*/  SHF.R.S32.HI R0, RZ, 0x1f, R0 ;  /* 0x0000001fff007819 */ /* 0x000fc60000011400 */
[----:B------:R0:W-:Y:S01]  /*3a140*/  STL [R1+0xf44], R29 ;  /* 0x000f441d01007387 */ /* 0x0001e20000100800 */
[----:B------:R-:W-:-:S03]  /*3a150*/  SHF.R.S32.HI R4, RZ, 0x1f, R4 ;  /* 0x0000001fff047819 */ /* 0x000fc60000011404 */
[----:B0-----:R-:W5:Y:S01]  /*3a160*/  LDL R29, [R1+0xdc8] ;  /* 0x000dc800011d7983 */ /* 0x001f620000100800 */
[----:B------:R-:W-:-:S03]  /*3a170*/  SHF.R.S32.HI R5, RZ, 0x1f, R5 ;  /* 0x0000001fff057819 */ /* 0x000fc60000011405 */
[----:B------:R0:W-:Y:S04]  /*3a180*/  STL [R1+0xf48], R0 ;  /* 0x000f480001007387 */ /* 0x0001e80000100800 */
[----:B0-----:R-:W5:Y:S04]  /*3a190*/  LDL R0, [R1+0xdcc] ;  /* 0x000dcc0001007983 */ /* 0x001f680000100800 */
[----:B------:R0:W-:Y:S04]  /*3a1a0*/  STL [R1+0xf4c], R4 ;  /* 0x000f4c0401007387 */ /* 0x0001e80000100800 */
[----:B0-----:R-:W4:Y:S04]  /*3a1b0*/  LDL.LU R4, [R1+0x5054] ;  /* 0x0050540001047983 */ /* 0x001f280000300800 */
[----:B------:R0:W-:Y:S04]  /*3a1c0*/  STL [R1+0xf50], R5 ;  /* 0x000f500501007387 */ /* 0x0001e80000100800 */
[----:B0-----:R-:W5:Y:S01]  /*3a1d0*/  LDL.LU R5, [R1+0x5050] ;  /* 0x0050500001057983 */ /* 0x001f620000300800 */
[----:B------:R-:W-:-:S02]  /*3a1e0*/  SHF.R.S32.HI R21, RZ, 0x1f, R21 ;  /* 0x0000001fff157819 */ /* 0x000fc40000011415 */
[----:B------:R-:W-:-:S03]  /*3a1f0*/  SHF.R.S32.HI R19, RZ, 0x1f, R19 ;  /* 0x0000001fff137819 */ /* 0x000fc60000011413 */
[----:B------:R0:W-:Y:S02]  /*3a200*/  STL [R1+0xf54], R21 ;  /* 0x000f541501007387 */ /* 0x0001e40000100800 */
[----:B0-----:R-:W-:Y:S02]  /*3a210*/  SHF.R.S32.HI R21, RZ, 0x1f, R20 ;  /* 0x0000001fff157819 */ /* 0x001fe40000011414 */
[----:B------:R-:W-:-:S03]  /*3a220*/  SHF.R.S32.HI R20, RZ, 0x1f, R10 ;  /* 0x0000001fff147819 */ /* 0x000fc6000001140a */
[----:B------:R-:W-:Y:S04]  /*3a230*/  STL [R1+0xf58], R21 ;  /* 0x000f581501007387 */ /* 0x000fe80000100800 */
[----:B------:R-:W5:Y:S04]  /*3a240*/  LDL.LU R10, [R1+0x130] ;  /* 0x00013000010a7983 */ /* 0x000f680000300800 */
[----:B------:R0:W-:Y:S04]  /*3a250*/  STL [R1+0xf5c], R19 ;  /* 0x000f5c1301007387 */ /* 0x0001e80000100800 */
[----:B------:R-:W-:Y:S01]  /*3a260*/  STL [R1+0xf60], R20 ;  /* 0x000f601401007387 */ /* 0x000fe20000100800 */
[----:B0-----:R-:W-:-:S02]  /*3a270*/  SHF.R.S32.HI R19, RZ, 0x1f, R18 ;  /* 0x0000001fff137819 */ /* 0x001fc40000011412 */
[----:B------:R-:W-:Y:S02]  /*3a280*/  SHF.R.S32.HI R18, RZ, 0x1f, R16 ;  /* 0x0000001fff127819 */ /* 0x000fe40000011410 */
[----:B------:R-:W5:Y:S04]  /*3a290*/  LDL.LU R16, [R1+0xbc] ;  /* 0x0000bc0001107983 */ /* 0x000f680000300800 */
[----:B------:R0:W-:Y:S04]  /*3a2a0*/  STL [R1+0xf64], R19 ;  /* 0x000f641301007387 */ /* 0x0001e80000100800 */
[----:B------:R1:W-:Y:S01]  /*3a2b0*/  STL [R1+0xf68], R18 ;  /* 0x000f681201007387 */ /* 0x0003e20000100800 */
[----:B0-----:R-:W-:-:S02]  /*3a2c0*/  SHF.R.S32.HI R19, RZ, 0x1f, R8 ;  /* 0x0000001fff137819 */ /* 0x001fc40000011408 */
[----:B-1----:R-:W-:Y:S02]  /*3a2d0*/  SHF.R.S32.HI R18, RZ, 0x1f, R17 ;  /* 0x0000001fff127819 */ /* 0x002fe40000011411 */
[----:B------:R-:W-:Y:S01]  /*3a2e0*/  SHF.R.S32.HI R17, RZ, 0x1f, R15 ;  /* 0x0000001fff117819 */ /* 0x000fe2000001140f */
[----:B------:R-:W5:Y:S04]  /*3a2f0*/  LDL.LU R8, [R1+0x134] ;  /* 0x0001340001087983 */ /* 0x000f680000300800 */
[----:B------:R-:W-:Y:S04]  /*3a300*/  STL [R1+0xf6c], R19 ;  /* 0x000f6c1301007387 */ /* 0x000fe80000100800 */
[----:B------:R-:W-:Y:S01]  /*3a310*/  STL [R1+0xf70], R18 ;  /* 0x000f701201007387 */ /* 0x000fe20000100800 */
[----:B--2---:R-:W-:-:S03]  /*3a320*/  SHF.R.S32.HI R15, RZ, 0x1f, R9 ;  /* 0x0000001fff0f7819 */ /* 0x004fc60000011409 */
[----:B------:R-:W2:Y:S04]  /*3a330*/  LDL.LU R9, [R1+0xb8] ;  /* 0x0000b80001097983 */ /* 0x000ea80000300800 */
[----:B------:R3:W-:Y:S04]  /*3a340*/  STL [R1+0xf74], R17 ;  /* 0x000f741101007387 */ /* 0x0007e80000100800 */
[----:B------:R0:W-:Y:S01]  /*3a350*/  STL [R1+0xf78], R15 ;  /* 0x000f780f01007387 */ /* 0x0001e20000100800 */
[----:B---3--:R-:W-:-:S03]  /*3a360*/  SHF.R.S32.HI R17, RZ, 0x1f, R7 ;  /* 0x0000001fff117819 */ /* 0x008fc60000011407 */
[----:B------:R-:W3:Y:S04]  /*3a370*/  LDL.LU R7, [R1+0x42c] ;  /* 0x00042c0001077983 */ /* 0x000ee80000300800 */
[----:B------:R-:W-:Y:S01]  /*3a380*/  STL [R1+0xf7c], R17 ;  /* 0x000f7c1101007387 */ /* 0x000fe20000100800 */
[----:B0-----:R-:W-:Y:S02]  /*3a390*/  SHF.R.S32.HI R15, RZ, 0x1f, R13 ;  /* 0x0000001fff0f7819 */ /* 0x001fe4000001140d */
[----:B------:R-:W-:-:S03]  /*3a3a0*/  SHF.R.S32.HI R13, RZ, 0x1f, R14 ;  /* 0x0000001fff0d7819 */ /* 0x000fc6000001140e */
[----:B------:R0:W-:Y:S01]  /*3a3b0*/  STL [R1+0xf80], R15 ;  /* 0x000f800f01007387 */ /* 0x0001e20000100800 */
[----:B------:R-:W-:-:S03]  /*3a3c0*/  SHF.R.S32.HI R6, RZ, 0x1f, R6 ;  /* 0x0000001fff067819 */ /* 0x000fc60000011406 */
[----:B0-----:R-:W3:Y:S04]  /*3a3d0*/  LDL.LU R15, [R1+0xb4] ;  /* 0x0000b400010f7983 */ /* 0x001ee80000300800 */
[----:B------:R4:W-:Y:S04]  /*3a3e0*/  STL [R1+0xf84], R13 ;  /* 0x000f840d01007387 */ /* 0x0009e80000100800 */
[----:B------:R0:W-:Y:S01]  /*3a3f0*/  STL [R1+0xf88], R6 ;  /* 0x000f880601007387 */ /* 0x0001e20000100800 */
[----:B----4-:R-:W-:Y:S02]  /*3a400*/  SHF.R.S32.HI R13, RZ, 0x1f, R4 ;  /* 0x0000001fff0d7819 */ /* 0x010fe40000011404 */
[----:B-----5:R-:W-:-:S02]  /*3a410*/  SHF.R.S32.HI R14, RZ, 0x1f, R5 ;  /* 0x0000001fff0e7819 */ /* 0x020fc40000011405 */
[----:B------:R-:W4:Y:S04]  /*3a420*/  LDL.LU R5, [R1+0x504c] ;  /* 0x00504c0001057983 */ /* 0x000f280000300800 */
[----:B0-----:R-:W5:Y:S04]  /*3a430*/  LDL.LU R6, [R1+0x440] ;  /* 0x0004400001067983 */ /* 0x001f680000300800 */
[----:B------:R-:W-:Y:S04]  /*3a440*/  STL [R1+0xf8c], R14 ;  /* 0x000f8c0e01007387 */ /* 0x000fe80000100800 */
[----:B------:R-:W2:Y:S01]  /*3a450*/  LDL.LU R4, [R1+0x5048] ;  /* 0x0050480001047983 */ /* 0x000ea20000300800 */
[----:B------:R-:W-:-:S03]  /*3a460*/  SHF.R.S32.HI R11, RZ, 0x1f, R11 ;  /* 0x0000001fff0b7819 */ /* 0x000fc6000001140b */
[----:B------:R0:W-:Y:S01]  /*3a470*/  STL [R1+0xf90], R13 ;  /* 0x000f900d01007387 */ /* 0x0001e20000100800 */
[----:B------:R-:W-:-:S03]  /*3a480*/  SHF.R.S32.HI R12, RZ, 0x1f, R12 ;  /* 0x0000001fff0c7819 */ /* 0x000fc6000001140c */
[----:B0-----:R-:W5:Y:S04]  /*3a490*/  LDL.LU R13, [R1+0xb0] ;  /* 0x0000b000010d7983 */ /* 0x001f680000300800 */
[----:B------:R0:W-:Y:S04]  /*3a4a0*/  STL [R1+0xf94], R11 ;  /* 0x000f940b01007387 */ /* 0x0001e80000100800 */
[----:B------:R4:W-:Y:S01]  /*3a4b0*/  STL [R1+0xf98], R12 ;  /* 0x000f980c01007387 */ /* 0x0009e20000100800 */
[----:B0-----:R-:W-:-:S03]  /*3a4c0*/  SHF.R.S32.HI R11, RZ, 0x1f, R29 ;  /* 0x0000001fff0b7819 */ /* 0x001fc6000001141d */
[----:B------:R-:W5:Y:S04]  /*3a4d0*/  LDL.LU R29, [R1+0x538] ;  /* 0x00053800011d7983 */ /* 0x000f680000300800 */
[----:B------:R2:W-:Y:S01]  /*3a4e0*/  STL [R1+0xf9c], R11 ;  /* 0x000f9c0b01007387 */ /* 0x0005e20000100800 */
[CC--:B----4-:R-:W-:Y:S02]  /*3a4f0*/  IADD3 R12, P0, R3.reuse, R5.reuse, RZ ;  /* 0x00000005030c7210 */ /* 0x0d0fe40007f1e0ff */
[C---:B------:R-:W-:Y:S02]  /*3a500*/  IADD3 R17, P2, R2.reuse, R5, RZ ;  /* 0x0000000502117210 */ /* 0x040fe40007f5e0ff */
[-C--:B--2---:R-:W-:Y:S02]  /*3a510*/  IADD3 R11, P1, R3, R4.reuse, RZ ;  /* 0x00000004030b7210 */ /* 0x084fe40007f3e0ff */
[----:B------:R-:W2:Y:S04]  /*3a520*/  LDL.LU R3, [R1+0x5044] ;  /* 0x0050440001037983 */ /* 0x000ea80000300800 */
[----:B------:R0:W-:Y:S04]  /*3a530*/  STL [R1+0x47d0], R12 ;  /* 0x0047d00c01007387 */ /* 0x0001e80000100800 */
[----:B------:R-:W4:Y:S04]  /*3a540*/  LDL.LU R14, [R1+0xac] ;  /* 0x0000ac00010e7983 */ /* 0x000f280000300800 */
[----:B------:R1:W-:Y:S01]  /*3a550*/  STL [R1+0x47d4], R11 ;  /* 0x0047d40b01007387 */ /* 0x0003e20000100800 */
[----:B0-----:R-:W-:-:S03]  /*3a560*/  IADD3 R12, P3, R2, R4, RZ ;  /* 0x00000004020c7210 */ /* 0x001fc60007f7e0ff */
[----:B-1----:R-:W4:Y:S04]  /*3a570*/  LDL.LU R11, [R1+0x7d4] ;  /* 0x0007d400010b7983 */ /* 0x002f280000300800 */
[----:B------:R0:W-:Y:S04]  /*3a580*/  STL [R1+0x47d8], R17 ;  /* 0x0047d81101007387 */ /* 0x0001e80000100800 */
[----:B------:R-:W3:Y:S04]  /*3a590*/  LDL.LU R2, [R1+0x5040] ;  /* 0x0050400001027983 */ /* 0x000ee80000300800 */
[----:B------:R1:W-:Y:S01]  /*3a5a0*/  STL [R1+0x47dc], R12 ;  /* 0x0047dc0c01007387 */ /* 0x0003e20000100800 */
[----:B0-----:R-:W-:-:S02]  /*3a5b0*/  IADD3 R17, P4, R10, R5, RZ ;  /* 0x000000050a117210 */ /* 0x001fc40007f9e0ff */
[----:B------:R-:W-:Y:S01]  /*3a5c0*/  IADD3 R10, P5, R10, R4, RZ ;  /* 0x000000040a0a7210 */ /* 0x000fe20007fbe0ff */
[----:B-1----:R-:W4:Y:S04]  /*3a5d0*/  LDL.LU R12, [R1+0xa8] ;  /* 0x0000a800010c7983 */ /* 0x002f280000300800 */
[----:B------:R-:W-:Y:S04]  /*3a5e0*/  STL [R1+0x47e0], R17 ;  /* 0x0047e01101007387 */ /* 0x000fe80000100800 */
[----:B------:R0:W-:Y:S04]  /*3a5f0*/  STL [R1+0x47e4], R10 ;  /* 0x0047e40a01007387 */ /* 0x0001e80000100800 */
[----:B0-----:R-:W4:Y:S01]  /*3a600*/  LDL.LU R10, [R1+0x7d0] ;  /* 0x0007d000010a7983 */ /* 0x001f220000300800 */
[----:B--2---:R-:W-:Y:S01]  /*3a610*/  IMAD.X R17, R16, 0x1, R3, P0 ;  /* 0x0000000110117824 */ /* 0x004fe200000e0603 */
[----:B------:R-:W-:-:S04]  /*3a620*/  IADD3 R18, P0, R8, R5, RZ ;  /* 0x0000000508127210 */ /* 0x000fc80007f1e0ff */
[----:B------:R3:W-:Y:S04]  /*3a630*/  STL [R1+0x47cc], R17 ;  /* 0x0047cc1101007387 */ /* 0x0007e80000100800 */
[----:B------:R-:W-:Y:S01]  /*3a640*/  STL [R1+0x47e8], R18 ;  /* 0x0047e81201007387 */ /* 0x000fe20000100800 */
[----:B---3--:R-:W-:Y:S01]  /*3a650*/  IMAD.X R17, R16, 0x1, R2, P1 ;  /* 0x0000000110117824 */ /* 0x008fe200008e0602 */
[----:B------:R-:W-:Y:S02]  /*3a660*/  IADD3 R8, P1, R8, R4, RZ ;  /* 0x0000000408087210 */ /* 0x000fe40007f3e0ff */
[----:B------:R-:W2:Y:S04]  /*3a670*/  LDL.LU R16, [R1+0xa4] ;  /* 0x0000a40001107983 */ /* 0x000ea80000300800 */
[----:B------:R-:W-:Y:S04]  /*3a680*/  STL [R1+0x47bc], R17 ;  /* 0x0047bc1101007387 */ /* 0x000fe80000100800 */
[----:B------:R0:W-:Y:S04]  /*3a690*/  STL [R1+0x47c4], R8 ;  /* 0x0047c40801007387 */ /* 0x0001e80000100800 */
[----:B0-----:R-:W3:Y:S01]  /*3a6a0*/  LDL.LU R8, [R1+0x7cc] ;  /* 0x0007cc0001087983 */ /* 0x001ee20000300800 */
[----:B------:R-:W-:Y:S01]  /*3a6b0*/  IMAD.X R17, R9, 0x1, R3, P2 ;  /* 0x0000000109117824 */ /* 0x000fe200010e0603 */
[----:B------:R-:W-:-:S04]  /*3a6c0*/  IADD3 R18, P2, R7, R5, RZ ;  /* 0x0000000507127210 */ /* 0x000fc80007f5e0ff */
[----:B------:R0:W-:Y:S04]  /*3a6d0*/  STL [R1+0x47c0], R17 ;  /* 0x0047c01101007387 */ /* 0x0001e80000100800 */
[----:B------:R-:W-:Y:S01]  /*3a6e0*/  STL [R1+0x47c8], R18 ;  /* 0x0047c81201007387 */ /* 0x000fe20000100800 */
[----:B0-----:R-:W-:Y:S01]  /*3a6f0*/  IMAD.X R17, R9, 0x1, R2, P3 ;  /* 0x0000000109117824 */ /* 0x001fe200018e0602 */
[----:B------:R-:W-:Y:S02]  /*3a700*/  IADD3 R7, P3, R7, R4, RZ ;  /* 0x0000000407077210 */ /* 0x000fe40007f7e0ff */
[----:B------:R-:W3:Y:S04]  /*3a710*/  LDL.LU R9, [R1+0xa0] ;  /* 0x0000a00001097983 */ /* 0x000ee80000300800 */
[----:B------:R-:W-:Y:S04]  /*3a720*/  STL [R1+0x47ac], R17 ;  /* 0x0047ac1101007387 */ /* 0x000fe80000100800 */
[----:B------:R0:W-:Y:S04]  /*3a730*/  STL [R1+0x47b4], R7 ;  /* 0x0047b40701007387 */ /* 0x0001e80000100800 */
[----:B0-----:R-:W3:Y:S01]  /*3a740*/  LDL.LU R7, [R1+0x7c8] ;  /* 0x0007c80001077983 */ /* 0x001ee20000300800 */
[----:B------:R-:W-:Y:S01]  /*3a750*/  IMAD.X R17, R15, 0x1, R3, P4 ;  /* 0x000000010f117824 */ /* 0x000fe200020e0603 */
[----:B-----5:R-:W-:-:S04]  /*3a760*/  IADD3 R18, P4, R6, R5, RZ ;  /* 0x0000000506127210 */ /* 0x020fc80007f9e0ff */
[----:B------:R0:W-:Y:S04]  /*3a770*/  STL [R1+0x47b0], R17 ;  /* 0x0047b01101007387 */ /* 0x0001e80000100800 */
[----:B------:R-:W-:Y:S01]  /*3a780*/  STL [R1+0x47b8], R18 ;  /* 0x0047b81201007387 */ /* 0x000fe20000100800 */
[----:B0-----:R-:W-:Y:S01]  /*3a790*/  IMAD.X R17, R15, 0x1, R2, P5 ;  /* 0x000000010f117824 */ /* 0x001fe200028e0602 */
[----:B------:R-:W-:Y:S02]  /*3a7a0*/  IADD3 R6, P5, R6, R4, RZ ;  /* 0x0000000406067210 */ /* 0x000fe40007fbe0ff */
[----:B------:R-:W5:Y:S04]  /*3a7b0*/  LDL.LU R15, [R1+0x9c] ;  /* 0x00009c00010f7983 */ /* 0x000f680000300800 */
[----:B------:R0:W-:Y:S04]  /*3a7c0*/  STL [R1+0x479c], R17 ;  /* 0x00479c1101007387 */ /* 0x0001e80000100800 */
[----:B------:R1:W-:Y:S01]  /*3a7d0*/  STL [R1+0x47a4], R6 ;  /* 0x0047a40601007387 */ /* 0x0003e20000100800 */
[----:B0-----:R-:W-:Y:S01]  /*3a7e0*/  IMAD.X R17, R13, 0x1, R3, P0 ;  /* 0x000000010d117824 */ /* 0x001fe200000e0603 */
[----:B------:R-:W-:-:S02]  /*3a7f0*/  IADD3 R19, P0, R29, R5, RZ ;  /* 0x000000051d137210 */ /* 0x000fc40007f1e0ff */
[----:B-1----:R-:W5:Y:S04]  /*3a800*/  LDL.LU R6, [R1+0x7c4] ;  /* 0x0007c40001067983 */ /* 0x002f680000300800 */
[----:B------:R0:W-:Y:S04]  /*3a810*/  STL [R1+0x47a0], R17 ;  /* 0x0047a01101007387 */ /* 0x0001e80000100800 */
[----:B------:R-:W-:Y:S01]  /*3a820*/  STL [R1+0x47a8], R19 ;  /* 0x0047a81301007387 */ /* 0x000fe20000100800 */
[----:B0-----:R-:W-:Y:S01]  /*3a830*/  IMAD.X R17, R13, 0x1, R2, P1 ;  /* 0x000000010d117824 */ /* 0x001fe200008e0602 */
[----:B------:R-:W-:-:S02]  /*3a840*/  IADD3 R18, P1, R29, R4, RZ ;  /* 0x000000041d127210 */ /* 0x000fc40007f3e0ff */
[----:B------:R-:W5:Y:S04]  /*3a850*/  LDL.LU R13, [R1+0x98] ;  /* 0x00009800010d7983 */ /* 0x000f680000300800 */
[----:B------:R4:W-:Y:S04]  /*3a860*/  STL [R1+0x478c], R17 ;  /* 0x00478c1101007387 */ /* 0x0009e80000100800 */
[----:B------:R0:W-:Y:S04]  /*3a870*/  STL [R1+0x4794], R18 ;  /* 0x0047941201007387 */ /* 0x0001e80000100800 */
[----:B------:R-:W5:Y:S01]  /*3a880*/  LDL.LU R29, [R1+0x7c0] ;  /* 0x0007c000011d7983 */ /* 0x000f620000300800 */
[----:B----4-:R-:W-:Y:S01]  /*3a890*/  IMAD.X R17, R14, 0x1, R3, P2 ;  /* 0x000000010e117824 */ /* 0x010fe200010e0603 */
[----:B0-----:R-:W-:-:S04]  /*3a8a0*/  IADD3 R18, P2, R11, R5, RZ ;  /* 0x000000050b127210 */ /* 0x001fc80007f5e0ff */
[----:B------:R0:W-:Y:S04]  /*3a8b0*/  STL [R1+0x4790], R17 ;  /* 0x0047901101007387 */ /* 0x0001e80000100800 */
[----:B------:R-:W-:Y:S01]  /*3a8c0*/  STL [R1+0x4798], R18 ;  /* 0x0047981201007387 */ /* 0x000fe20000100800 */
[----:B0-----:R-:W-:Y:S01]  /*3a8d0*/  IMAD.X R17, R14, 0x1, R2, P3 ;  /* 0x000000010e117824 */ /* 0x001fe200018e0602 */
[----:B------:R-:W-:Y:S02]  /*3a8e0*/  IADD3 R11, P3, R11, R4, RZ ;  /* 0x000000040b0b7210 */ /* 0x000fe40007f7e0ff */
[----:B------:R-:W4:Y:S04]  /*3a8f0*/  LDL.LU R14, [R1+0x94] ;  /* 0x00009400010e7983 */ /* 0x000f280000300800 */
[----:B------:R-:W-:Y:S04]  /*3a900*/  STL [R1+0x477c], R17 ;  /* 0x00477c1101007387 */ /* 0x000fe80000100800 */
[----:B------:R0:W-:Y:S04]  /*3a910*/  STL [R1+0x4784], R11 ;  /* 0x0047840b01007387 */ /* 0x0001e80000100800 */
[----:B0-----:R-:W4:Y:S01]  /*3a920*/  LDL.LU R11, [R1+0x7bc] ;  /* 0x0007bc00010b7983 */ /* 0x001f220000300800 */
[----:B------:R-:W-:Y:S01]  /*3a930*/  IMAD.X R17, R12, 0x1, R3, P4 ;  /* 0x000000010c117824 */ /* 0x000fe200020e0603 */
[----:B------:R-:W-:-:S04]  /*3a940*/  IADD3 R18, P4, R10, R5, RZ ;  /* 0x000000050a127210 */ /* 0x000fc80007f9e0ff */
        /* <DEDUP_REMOVED lines=8> */
[----:B--2---:R-:W-:-:S05]  /*3a9d0*/  IMAD.X R17, R16, 0x1, R3, P0 ;  /* 0x0000000110117824 */ /* 0x004fca00000e0603 */
[----:B------:R0:W-:Y:S01]  /*3a9e0*/  STL [R1+0x4770], R17 ;  /* 0x0047701101007387 */ /* 0x0001e20000100800 */
[----:B---3--:R-:W-:Y:S01]  /*3a9f0*/  IADD3 R18, P0, R8, R5, RZ ;  /* 0x0000000508127210 */ /* 0x008fe20007f1e0ff */
[----:B0-----:R-:W-:Y:S01]  /*3aa00*/  IMAD.X R17, R16, 0x1, R2, P1 ;  /* 0x0000000110117824 */ /* 0x001fe200008e0602 */
[----:B------:R-:W-:-:S03]  /*3aa10*/  IADD3 R8, P1, R8, R4, RZ ;  /* 0x0000000408087210 */ /* 0x000fc60007f3e0ff */
[----:B------:R-:W-:Y:S04]  /*3aa20*/  STL [R1+0x4778], R18 ;  /* 0x0047781201007387 */ /* 0x000fe80000100800 */
[----:B------:R-:W2:Y:S04]  /*3aa30*/  LDL.LU R16, [R1+0x8c] ;  /* 0x00008c0001107983 */ /* 0x000ea80000300800 */
[----:B------:R-:W-:Y:S04]  /*3aa40*/  STL [R1+0x475c], R17 ;  /* 0x00475c1101007387 */ /* 0x000fe80000100800 */
[----:B------:R0:W-:Y:S04]  /*3aa50*/  STL [R1+0x4764], R8 ;  /* 0x0047640801007387 */ /* 0x0001e80000100800 */
[----:B0-----:R-:W3:Y:S01]  /*3aa60*/  LDL.LU R8, [R1+0x7b4] ;  /* 0x0007b40001087983 */ /* 0x001ee20000300800 */
[----:B------:R-:W-:-:S05]  /*3aa70*/  IMAD.X R17, R9, 0x1, R3, P2 ;  /* 0x0000000109117824 */ /* 0x000fca00010e0603 */
[----:B------:R0:W-:Y:S01]  /*3aa80*/  STL [R1+0x4760], R17 ;  /* 0x0047601101007387 */ /* 0x0001e20000100800 */
[----:B------:R-:W-:Y:S01]  /*3aa90*/  IADD3 R18, P2, R7, R5, RZ ;  /* 0x0000000507127210 */ /* 0x000fe20007f5e0ff */
[----:B0-----:R-:W-:Y:S01]  /*3aaa0*/  IMAD.X R17, R9, 0x1, R2, P3 ;  /* 0x0000000109117824 */ /* 0x001fe200018e0602 */
[----:B------:R-:W-:-:S03]  /*3aab0*/  IADD3 R7, P3, R7, R4, RZ ;  /* 0x0000000407077210 */ /* 0x000fc60007f7e0ff */
[----:B------:R-:W-:Y:S04]  /*3aac0*/  STL [R1+0x4768], R18 ;  /* 0x0047681201007387 */ /* 0x000fe80000100800 */
[----:B------:R-:W3:Y:S04]  /*3aad0*/  LDL.LU R9, [R1+0x88] ;  /* 0x0000880001097983 */ /* 0x000ee80000300800 */
[----:B------:R-:W-:Y:S04]  /*3aae0*/  STL [R1+0x474c], R17 ;  /* 0x00474c1101007387 */ /* 0x000fe80000100800 */
[----:B------:R0:W-:Y:S04]  /*3aaf0*/  STL [R1+0x4754], R7 ;  /* 0x0047540701007387 */ /* 0x0001e80000100800 */
[----:B0-----:R-:W3:Y:S01]  /*3ab00*/  LDL.LU R7, [R1+0x7b0] ;  /* 0x0007b00001077983 */ /* 0x001ee20000300800 */
[----:B-----5:R-:W-:-:S05]  /*3ab10*/  IMAD.X R17, R15, 0x1, R3, P4 ;  /* 0x000000010f117824 */ /* 0x020fca00020e0603 */
[----:B------:R0:W-:Y:S01]  /*3ab20*/  STL [R1+0x4750], R17 ;  /* 0x0047501101007387 */ /* 0x0001e20000100800 */
[C---:B------:R-:W-:Y:S01]  /*3ab30*/  IADD3 R18, P4, R6.reuse, R5, RZ ;  /* 0x0000000506127210 */ /* 0x040fe20007f9e0ff */
[----:B0-----:R-:W-:Y:S02]  /*3ab40*/  IMAD.X R17, R15, 0x1, R2, P5 ;  /* 0x000000010f117824 */ /* 0x001fe400028e0602 */
[----:B------:R-:W5:Y:S04]  /*3ab50*/  LDL.LU R15, [R1+0x84] ;  /* 0x00008400010f7983 */ /* 0x000f680000300800 */
[----:B------:R0:W-:Y:S04]  /*3ab60*/  STL [R1+0x4758], R18 ;  /* 0x0047581201007387 */ /* 0x0001e80000100800 */
[----:B------:R1:W-:Y:S01]  /*3ab70*/  STL [R1+0x473c], R17 ;  /* 0x00473c1101007387 */ /* 0x0003e20000100800 */
[----:B0-----:R-:W-:Y:S01]  /*3ab80*/  IADD3 R18, P5, R6, R4, RZ ;  /* 0x0000000406127210 */ /* 0x001fe20007fbe0ff */
[----:B-1----:R-:W-:-:S02]  /*3ab90*/  IMAD.X R17, R13, 0x1, R3, P0 ;  /* 0x000000010d117824 */ /* 0x002fc400000e0603 */
[----:B------:R-:W5:Y:S01]  /*3aba0*/  LDL.LU R6, [R1+0x7ac] ;  /* 0x0007ac0001067983 */ /* 0x000f620000300800 */
[----:B------:R-:W-:-:S03]  /*3abb0*/  IADD3 R19, P0, R29, R5, RZ ;  /* 0x000000051d137210 */ /* 0x000fc60007f1e0ff */
[----:B------:R-:W-:Y:S04]  /*3abc0*/  STL [R1+0x4744], R18 ;  /* 0x0047441201007387 */ /* 0x000fe80000100800 */
        /* <DEDUP_REMOVED lines=8> */
[----:B----4-:R-:W-:-:S05]  /*3ac50*/  IMAD.X R17, R14, 0x1, R3, P2 ;  /* 0x000000010e117824 */ /* 0x010fca00010e0603 */
[----:B------:R1:W-:Y:S01]  /*3ac60*/  STL [R1+0x4730], R17 ;  /* 0x0047301101007387 */ /* 0x0003e20000100800 */
[C---:B0-----:R-:W-:Y:S01]  /*3ac70*/  IADD3 R18, P2, R11.reuse, R5, RZ ;  /* 0x000000050b127210 */ /* 0x041fe20007f5e0ff */
[----:B-1----:R-:W-:Y:S01]  /*3ac80*/  IMAD.X R17, R14, 0x1, R2, P3 ;  /* 0x000000010e117824 */ /* 0x002fe200018e0602 */
[----:B------:R-:W-:-:S03]  /*3ac90*/  IADD3 R11, P3, R11, R4, RZ ;  /* 0x000000040b0b7210 */ /* 0x000fc60007f7e0ff */
[----:B------:R-:W-:Y:S04]  /*3aca0*/  STL [R1+0x4738], R18 ;  /* 0x0047381201007387 */ /* 0x000fe80000100800 */
[----:B------:R-:W4:Y:S04]  /*3acb0*/  LDL.LU R14, [R1+0x7c] ;  /* 0x00007c00010e7983 */ /* 0x000f280000300800 */
[----:B------:R-:W-:Y:S04]  /*3acc0*/  STL [R1+0x471c], R17 ;  /* 0x00471c1101007387 */ /* 0x000fe80000100800 */
[----:B------:R0:W-:Y:S04]  /*3acd0*/  STL [R1+0x4724], R11 ;  /* 0x0047240b01007387 */ /* 0x0001e80000100800 */
[----:B0-----:R-:W4:Y:S01]  /*3ace0*/  LDL.LU R11, [R1+0x7a4] ;  /* 0x0007a400010b7983 */ /* 0x001f220000300800 */
[----:B------:R-:W-:-:S05]  /*3acf0*/  IMAD.X R17, R12, 0x1, R3, P4 ;  /* 0x000000010c117824 */ /* 0x000fca00020e0603 */
[----:B------:R0:W-:Y:S01]  /*3ad00*/  STL [R1+0x4720], R17 ;  /* 0x0047201101007387 */ /* 0x0001e20000100800 */
[----:B------:R-:W-:Y:S01]  /*3ad10*/  IADD3 R18, P4, R10, R5, RZ ;  /* 0x000000050a127210 */ /* 0x000fe20007f9e0ff */
[----:B0-----:R-:W-:Y:S01]  /*3ad20*/  IMAD.X R17, R12, 0x1, R2, P5 ;  /* 0x000000010c117824 */ /* 0x001fe200028e0602 */
[----:B------:R-:W-:-:S03]  /*3ad30*/  IADD3 R10, P5, R10, R4, RZ ;  /* 0x000000040a0a7210 */ /* 0x000fc60007fbe0ff */
[----:B------:R-:W-:Y:S04]  /*3ad40*/  STL [R1+0x4728], R18 ;  /* 0x0047281201007387 */ /* 0x000fe80000100800 */
        /* <DEDUP_REMOVED lines=14> */
[----:B------:R-:W-:-:S02]  /*3ae30*/  IMAD.X R18, R9, 0x1, R3, P2 ;  /* 0x0000000109127824 */ /* 0x000fc400010e0603 */
[----:B------:R-:W-:-:S03]  /*3ae40*/  IMAD.X R9, R9, 0x1, R2, P3 ;  /* 0x0000000109097824 */ /* 0x000fc600018e0602 */
[----:B------:R-:W-:Y:S01]  /*3ae50*/  STL [R1+0x4700], R18 ;  /* 0x0047001201007387 */ /* 0x000fe20000100800 */
[C---:B------:R-:W-:Y:S02]  /*3ae60*/  IADD3 R17, P2, R7.reuse, R5, RZ ;  /* 0x0000000507117210 */ /* 0x040fe40007f5e0ff */
[----:B------:R-:W-:-:S03]  /*3ae70*/  IADD3 R7, P3, R7, R4, RZ ;  /* 0x0000000407077210 */ /* 0x000fc60007f7e0ff */
[----:B------:R-:W-:Y:S04]  /*3ae80*/  STL [R1+0x4708], R17 ;  /* 0x0047081101007387 */ /* 0x000fe80000100800 */
[----:B------:R0:W-:Y:S04]  /*3ae90*/  STL [R1+0x46ec], R9 ;  /* 0x0046ec0901007387 */ /* 0x0001e80000100800 */
[----:B0-----:R-:W3:Y:S04]  /*3aea0*/  LDL.LU R9, [R1+0x70] ;  /* 0x0000700001097983 */ /* 0x001ee80000300800 */
[----:B------:R0:W-:Y:S04]  /*3aeb0*/  STL [R1+0x46f4], R7 ;  /* 0x0046f40701007387 */ /* 0x0001e80000100800 */
[----:B0-----:R-:W3:Y:S01]  /*3aec0*/  LDL.LU R7, [R1+0x798] ;  /* 0x0007980001077983 */ /* 0x001ee20000300800 */
[----:B-----5:R-:W-:Y:S01]  /*3aed0*/  IMAD.X R17, R15, 0x1, R3, P4 ;  /* 0x000000010f117824 */ /* 0x020fe200020e0603 */
[----:B------:R-:W-:-:S04]  /*3aee0*/  IADD3 R18, P4, R6, R5, RZ ;  /* 0x0000000506127210 */ /* 0x000fc80007f9e0ff */
[----:B------:R0:W-:Y:S04]  /*3aef0*/  STL [R1+0x46f0], R17 ;  /* 0x0046f01101007387 */ /* 0x0001e80000100800 */
[----:B------:R-:W-:Y:S01]  /*3af00*/  STL [R1+0x46f8], R18 ;  /* 0x0046f81201007387 */ /* 0x000fe20000100800 */
[----:B0-----:R-:W-:Y:S01]  /*3af10*/  IMAD.X R17, R15, 0x1, R2, P5 ;  /* 0x000000010f117824 */ /* 0x001fe200028e0602 */
[----:B------:R-:W-:Y:S02]  /*3af20*/  IADD3 R6, P5, R6, R4, RZ ;  /* 0x0000000406067210 */ /* 0x000fe40007fbe0ff */
[----:B------:R-:W5:Y:S04]  /*3af30*/  LDL.LU R15, [R1+0x6c] ;  /* 0x00006c00010f7983 */ /* 0x000f680000300800 */
[----:B------:R0:W-:Y:S04]  /*3af40*/  STL [R1+0x46dc], R17 ;  /* 0x0046dc1101007387 */ /* 0x0001e80000100800 */
[----:B------:R1:W-:Y:S01]  /*3af50*/  STL [R1+0x46e4], R6 ;  /* 0x0046e40601007387 */ /* 0x0003e20000100800 */
[----:B0-----:R-:W-:-:S03]  /*3af60*/  IMAD.X R17, R13, 0x1, R3, P0 ;  /* 0x000000010d117824 */ /* 0x001fc600000e0603 */
[----:B-1----:R-:W5:Y:S01]  /*3af70*/  LDL.LU R6, [R1+0x794] ;  /* 0x0007940001067983 */ /* 0x002f620000300800 */
[----:B------:R-:W-:-:S03]  /*3af80*/  IADD3 R19, P0, R29, R5, RZ ;  /* 0x000000051d137210 */ /* 0x000fc60007f1e0ff */
[----:B------:R0:W-:Y:S04]  /*3af90*/  STL [R1+0x46e0], R17 ;  /* 0x0046e01101007387 */ /* 0x0001e80000100800 */
[----:B------:R-:W-:Y:S01]  /*3afa0*/  STL [R1+0x46e8], R19 ;  /* 0x0046e81301007387 */ /* 0x000fe20000100800 */
[----:B0-----:R-:W-:Y:S01]  /*3afb0*/  IMAD.X R17, R13, 0x1, R2, P1 ;  /* 0x000000010d117824 */ /* 0x001fe200008e0602 */
[----:B------:R-:W-:Y:S02]  /*3afc0*/  IADD3 R18, P1, R29, R4, RZ ;  /* 0x000000041d127210 */ /* 0x000fe40007f3e0ff */
[----:B------:R-:W5:Y:S04]  /*3afd0*/  LDL.LU R13, [R1+0x68] ;  /* 0x00006800010d7983 */ /* 0x000f680000300800 */
[----:B------:R4:W-:Y:S04]  /*3afe0*/  STL [R1+0x46cc], R17 ;  /* 0x0046cc1101007387 */ /* 0x0009e80000100800 */
[----:B------:R0:W-:Y:S04]  /*3aff0*/  STL [R1+0x46d4], R18 ;  /* 0x0046d41201007387 */ /* 0x0001e80000100800 */
[----:B------:R-:W5:Y:S01]  /*3b000*/  LDL.LU R29, [R1+0x790] ;  /* 0x00079000011d7983 */ /* 0x000f620000300800 */
[----:B----4-:R-:W-:Y:S01]  /*3b010*/  IMAD.X R17, R14, 0x1, R3, P2 ;  /* 0x000000010e117824 */ /* 0x010fe200010e0603 */
[----:B0-----:R-:W-:-:S04]  /*3b020*/  IADD3 R18, P2, R11, R5, RZ ;  /* 0x000000050b127210 */ /* 0x001fc80007f5e0ff */
[----:B------:R0:W-:Y:S04]  /*3b030*/  STL [R1+0x46d0], R17 ;  /* 0x0046d01101007387 */ /* 0x0001e80000100800 */
[----:B------:R1:W-:Y:S01]  /*3b040*/  STL [R1+0x46d8], R18 ;  /* 0x0046d81201007387 */ /* 0x0003e20000100800 */
[----:B0-----:R-:W-:Y:S01]  /*3b050*/  IMAD.X R17, R14, 0x1, R2, P3 ;  /* 0x000000010e117824 */ /* 0x001fe200018e0602 */
[----:B------:R-:W-:Y:S02]  /*3b060*/  IADD3 R11, P3, R11, R4, RZ ;  /* 0x000000040b0b7210 */ /* 0x000fe40007f7e0ff */
[----:B------:R-:W4:Y:S04]  /*3b070*/  LDL.LU R14, [R1+0x64] ;  /* 0x00006400010e7983 */ /* 0x000f280000300800 */
[----:B------:R-:W-:Y:S04]  /*3b080*/  STL [R1+0x46bc], R17 ;  /* 0x0046bc1101007387 */ /* 0x000fe80000100800 */
[----:B------:R0:W-:Y:S01]  /*3b090*/  STL [R1+0x46c4], R11 ;  /* 0x0046c40b01007387 */ /* 0x0001e20000100800 */
[----:B-1----:R-:W-:-:S03]  /*3b0a0*/  IMAD.X R18, R12, 0x1, R3, P4 ;  /* 0x000000010c127824 */ /* 0x002fc600020e0603 */
[----:B0-----:R-:W4:Y:S04]  /*3b0b0*/  LDL.LU R11, [R1+0x78c] ;  /* 0x00078c00010b7983 */ /* 0x001f280000300800 */
[----:B------:R0:W-:Y:S01]  /*3b0c0*/  STL [R1+0x46c0], R18 ;  /* 0x0046c01201007387 */ /* 0x0001e20000100800 */
[----:B------:R-:W-:Y:S01]  /*3b0d0*/  IADD3 R17, P4, R10, R5, RZ ;  /* 0x000000050a117210 */ /* 0x000fe20007f9e0ff */
[----:B0-----:R-:W-:Y:S02]  /*3b0e0*/  IMAD.X R18, R12, 0x1, R2, P5 ;  /* 0x000000010c127824 */ /* 0x001fe400028e0602 */
[----:B------:R-:W4:Y:S04]  /*3b0f0*/  LDL.LU R12, [R1+0x60] ;  /* 0x00006000010c7983 */ /* 0x000f280000300800 */
[----:B------:R0:W-:Y:S04]  /*3b100*/  STL [R1+0x46c8], R17 ;  /* 0x0046c81101007387 */ /* 0x0001e80000100800 */
[----:B------:R2:W-:Y:S01]  /*3b110*/  STL [R1+0x46ac], R18 ;  /* 0x0046ac1201007387 */ /* 0x0005e20000100800 */
[----:B0-----:R-:W-:-:S03]  /*3b120*/  IADD3 R17, P5, R10, R4, RZ ;  /* 0x000000040a117210 */ /* 0x001fc60007fbe0ff */
[----:B------:R-:W4:Y:S04]  /*3b130*/  LDL.LU R10, [R1+0x788] ;  /* 0x00078800010a7983 */ /* 0x000f280000300800 */
[----:B------:R3:W-:Y:S01]  /*3b140*/  STL [R1+0x46b4], R17 ;  /* 0x0046b41101007387 */ /* 0x0007e20000100800 */
[----:B--2---:R-:W-:-:S05]  /*3b150*/  IMAD.X R18, R16, 0x1, R3, P0 ;  /* 0x0000000110127824 */ /* 0x004fca00000e0603 */
[----:B------:R0:W-:Y:S01]  /*3b160*/  STL [R1+0x46b0], R18 ;  /* 0x0046b01201007387 */ /* 0x0001e20000100800 */
[----:B---3--:R-:W-:Y:S01]  /*3b170*/  IADD3 R17, P0, R8, R5, RZ ;  /* 0x0000000508117210 */ /* 0x008fe20007f1e0ff */
[----:B0-----:R-:W-:Y:S02]  /*3b180*/  IMAD.X R18, R16, 0x1, R2, P1 ;  /* 0x0000000110127824 */ /* 0x001fe400008e0602 */
[----:B------:R-:W2:Y:S04]  /*3b190*/  LDL.LU R16, [R1+0x5c] ;  /* 0x00005c0001107983 */ /* 0x000ea80000300800 */
[----:B------:R0:W-:Y:S04]  /*3b1a0*/  STL [R1+0x46b8], R17 ;  /* 0x0046b81101007387 */ /* 0x0001e80000100800 */
[----:B------:R-:W-:Y:S01]  /*3b1b0*/  STL [R1+0x469c], R18 ;  /* 0x00469c1201007387 */ /* 0x000fe20000100800 */
[----:B0-----:R-:W-:-:S03]  /*3b1c0*/  IADD3 R17, P1, R8, R4, RZ ;  /* 0x0000000408117210 */ /* 0x001fc60007f3e0ff */
[----:B------:R-:W3:Y:S04]  /*3b1d0*/  LDL.LU R8, [R1+0x784] ;  /* 0x0007840001087983 */ /* 0x000ee80000300800 */
[----:B------:R0:W-:Y:S01]  /*3b1e0*/  STL [R1+0x46a4], R17 ;  /* 0x0046a41101007387 */ /* 0x0001e20000100800 */
[C---:B------:R-:W-:Y:S02]  /*3b1f0*/  IMAD.X R19, R9.reuse, 0x1, R3, P2 ;  /* 0x0000000109137824 */ /* 0x040fe400010e0603 */
[----:B0-----:R-:W-:-:S03]  /*3b200*/  IMAD.X R17, R9, 0x1, R2, P3 ;  /* 0x0000000109117824 */ /* 0x001fc600018e0602 */
[----:B------:R-:W-:Y:S04]  /*3b210*/  STL [R1+0x46a0], R19 ;  /* 0x0046a01301007387 */ /* 0x000fe80000100800 */
[----:B------:R-:W3:Y:S01]  /*3b220*/  LDL.LU R9, [R1+0x58] ;  /* 0x0000580001097983 */ /* 0x000ee20000300800 */
[----:B------:R-:W-:-:S05]  /*3b230*/  IADD3 R18, P2, R7, R5, RZ ;  /* 0x0000000507127210 */ /* 0x000fca0007f5e0ff */
[----:B------:R0:W-:Y:S04]  /*3b240*/  STL [R1+0x46a8], R18 ;  /* 0x0046a81201007387 */ /* 0x0001e80000100800 */
[----:B------:R5:W-:Y:S01]  /*3b250*/  STL [R1+0x468c], R17 ;  /* 0x00468c1101007387 */ /* 0x000be20000100800 */
[----:B0-----:R-:W-:-:S03]  /*3b260*/  IADD3 R18, P3, R7, R4, RZ ;  /* 0x0000000407127210 */ /* 0x001fc60007f7e0ff */
[----:B------:R-:W3:Y:S01]  /*3b270*/  LDL.LU R7, [R1+0x780] ;  /* 0x0007800001077983 */ /* 0x000ee20000300800 */
[----:B-----5:R-:W-:-:S03]  /*3b280*/  IMAD.X R17, R15, 0x1, R3, P4 ;  /* 0x000000010f117824 */ /* 0x020fc600020e0603 */
[----:B------:R0:W-:Y:S04]  /*3b290*/  STL [R1+0x4694], R18 ;  /* 0x0046941201007387 */ /* 0x0001e80000100800 */
[----:B------:R1:W-:Y:S01]  /*3b2a0*/  STL [R1+0x4690], R17 ;  /* 0x0046901101007387 */ /* 0x0003e20000100800 */
[C---:B0-----:R-:W-:Y:S01]  /*3b2b0*/  IADD3 R18, P4, R6.reuse, R5, RZ ;  /* 0x0000000506127210 */ /* 0x041fe20007f9e0ff */
[----:B-1----:R-:W-:Y:S02]  /*3b2c0*/  IMAD.X R17, R15, 0x1, R2, P5 ;  /* 0x000000010f117824 */ /* 0x002fe400028e0602 */
[----:B------:R-:W5:Y:S04]  /*3b2d0*/  LDL.LU R15, [R1+0x54] ;  /* 0x00005400010f7983 */ /* 0x000f680000300800 */
[----:B------:R0:W-:Y:S04]  /*3b2e0*/  STL [R1+0x4698], R18 ;  /* 0x0046981201007387 */ /* 0x0001e80000100800 */
[----:B------:R1:W-:Y:S01]  /*3b2f0*/  STL [R1+0x467c], R17 ;  /* 0x00467c1101007387 */ /* 0x0003e20000100800 */
[----:B0-----:R-:W-:Y:S01]  /*3b300*/  IADD3 R18, P5, R6, R4, RZ ;  /* 0x0000000406127210 */ /* 0x001fe20007fbe0ff */
[----:B-1----:R-:W-:-:S02]  /*3b310*/  IMAD.X R17, R13, 0x1, R3, P0 ;  /* 0x000000010d117824 */ /* 0x002fc400000e0603 */
[----:B------:R-:W5:Y:S04]  /*3b320*/  LDL.LU R6, [R1+0x77c] ;  /* 0x00077c0001067983 */ /* 0x000f680000300800 */
[----:B------:R0:W-:Y:S04]  /*3b330*/  STL [R1+0x4684], R18 ;  /* 0x0046841201007387 */ /* 0x0001e80000100800 */
[----:B------:R1:W-:Y:S01]  /*3b340*/  STL [R1+0x4680], R17 ;  /* 0x0046801101007387 */ /* 0x0003e20000100800 */
[----:B0-----:R-:W-:Y:S01]  /*3b350*/  IADD3 R18, P0, R29, R5, RZ ;  /* 0x000000051d127210 */ /* 0x001fe20007f1e0ff */
[----:B-1----:R-:W-:Y:S01]  /*3b360*/  IMAD.X R17, R13, 0x1, R2, P1 ;  /* 0x000000010d117824 */ /* 0x002fe200008e0602 */
[----:B------:R-:W-:-:S03]  /*3b370*/  IADD3 R13, P1, R29, R4, RZ ;  /* 0x000000041d0d7210 */ /* 0x000fc60007f3e0ff */
[----:B------:R-:W-:Y:S04]  /*3b380*/  STL [R1+0x4688], R18 ;  /* 0x0046881201007387 */ /* 0x000fe80000100800 */
[----:B------:R-:W5:Y:S04]  /*3b390*/  LDL.LU R29, [R1+0x50] ;  /* 0x00005000011d7983 */ /* 0x000f680000300800 */
[----:B------:R-:W-:Y:S04]  /*3b3a0*/  STL [R1+0x466c], R17 ;  /* 0x00466c1101007387 */ /* 0x000fe80000100800 */
[----:B------:R0:W-:Y:S04]  /*3b3b0*/  STL [R1+0x4674], R13 ;  /* 0x0046740d01007387 */ /* 0x0001e80000100800 */
[----:B0-----:R-:W5:Y:S01]  /*3b3c0*/  LDL.LU R13, [R1+0x778] ;  /* 0x00077800010d7983 */ /* 0x001f620000300800 */
[----:B----4-:R-:W-:-:S02]  /*3b3d0*/  IMAD.X R18, R14, 0x1, R3, P2 ;  /* 0x000000010e127824 */ /* 0x010fc400010e0603 */
[----:B------:R-:W-:-:S03]  /*3b3e0*/  IMAD.X R14, R14, 0x1, R2, P3 ;  /* 0x000000010e0e7824 */ /* 0x000fc600018e0602 */
[----:B------:R-:W-:Y:S01]  /*3b3f0*/  STL [R1+0x4670], R18 ;  /* 0x0046701201007387 */ /* 0x000fe20000100800 */
[C---:B------:R-:W-:Y:S02]  /*3b400*/  IADD3 R17, P2, R11.reuse, R5, RZ ;  /* 0x000000050b117210 */ /* 0x040fe40007f5e0ff */
[----:B------:R-:W-:-:S03]  /*3b410*/  IADD3 R11, P3, R11, R4, RZ ;  /* 0x000000040b0b7210 */ /* 0x000fc60007f7e0ff */
[----:B------:R-:W-:Y:S04]  /*3b420*/  STL [R1+0x4678], R17 ;  /* 0x0046781101007387 */ /* 0x000fe80000100800 */
[----:B------:R0:W-:Y:S04]  /*3b430*/  STL [R1+0x465c], R14 ;  /* 0x00465c0e01007387 */ /* 0x0001e80000100800 */
[----:B0-----:R-:W4:Y:S04]  /*3b440*/  LDL.LU R14, [R1+0x4c] ;  /* 0x00004c00010e7983 */ /* 0x001f280000300800 */
[----:B------:R0:W-:Y:S01]  /*3b450*/  STL [R1+0x4664], R11 ;  /* 0x0046640b01007387 */ /* 0x0001e20000100800 */
[----:B------:R-:W-:-:S03]  /*3b460*/  IMAD.X R17, R12, 0x1, R3, P4 ;  /* 0x000000010c117824 */ /* 0x000fc600020e0603 */
[----:B0-----:R-:W4:Y:S01]  /*3b470*/  LDL.LU R11, [R1+0x774] ;  /* 0x00077400010b7983 */ /* 0x001f220000300800 */
[----:B------:R-:W-:Y:S01]  /*3b480*/  IADD3 R18, P4, R10, R5, RZ ;  /* 0x000000050a127210 */ /* 0x000fe20007f9e0ff */
[----:B------:R-:W-:Y:S02]  /*3b490*/  IMAD.X R12, R12, 0x1, R2, P5 ;  /* 0x000000010c0c7824 */ /* 0x000fe400028e0602 */
[----:B------:R-:W-:Y:S04]  /*3b4a0*/  STL [R1+0x4660], R17 ;  /* 0x0046601101007387 */ /* 0x000fe80000100800 */
[----:B------:R-:W-:Y:S04]  /*3b4b0*/  STL [R1+0x4668], R18 ;  /* 0x0046681201007387 */ /* 0x000fe80000100800 */
[----:B------:R0:W-:Y:S04]  /*3b4c0*/  STL [R1+0x464c], R12 ;  /* 0x00464c0c01007387 */ /* 0x0001e80000100800 */
[----:B0-----:R-:W4:Y:S01]  /*3b4d0*/  LDL.LU R12, [R1+0x48] ;  /* 0x00004800010c7983 */ /* 0x001f220000300800 */
[----:B------:R-:W-:-:S05]  /*3b4e0*/  IADD3 R17, P5, R10, R4, RZ ;  /* 0x000000040a117210 */ /* 0x000fca0007fbe0ff */
[----:B------:R3:W-:Y:S01]  /*3b4f0*/  STL [R1+0x4654], R17 ;  /* 0x0046541101007387 */ /* 0x0007e20000100800 */
[C---:B--2---:R-:W-:Y:S02]  /*3b500*/  IMAD.X R10, R16.reuse, 0x1, R3, P0 ;  /* 0x00000001100a7824 */ /* 0x044fe400000e0603 */
[----:B------:R-:W-:-:S03]  /*3b510*/  IMAD.X R18, R16, 0x1, R2, P1 ;  /* 0x0000000110127824 */ /* 0x000fc600008e0602 */
[----:B------:R0:W-:Y:S01]  /*3b520*/  STL [R1+0x4650], R10 ;  /* 0x0046500a01007387 */ /* 0x0001e20000100800 */
[----:B---3--:R-:W-:-:S03]  /*3b530*/  IADD3 R17, P0, R8, R5, RZ ;  /* 0x0000000508117210 */ /* 0x008fc60007f1e0ff */
[----:B0-----:R-:W2:Y:S04]  /*3b540*/  LDL.LU R10, [R1+0x770] ;  /* 0x00077000010a7983 */ /* 0x001ea80000300800 */
[----:B------:R0:W-:Y:S04]  /*3b550*/  STL [R1+0x4658], R17 ;  /* 0x0046581101007387 */ /* 0x0001e80000100800 */
[----:B------:R-:W-:Y:S01]  /*3b560*/  STL [R1+0x463c], R18 ;  /* 0x00463c1201007387 */ /* 0x000fe20000100800 */
[----:B0-----:R-:W-:-:S03]  /*3b570*/  IADD3 R17, P1, R8, R4, RZ ;  /* 0x0000000408117210 */ /* 0x001fc60007f3e0ff */
[----:B------:R-:W3:Y:S04]  /*3b580*/  LDL.LU R8, [R1+0x44] ;  /* 0x0000440001087983 */ /* 0x000ee80000300800 */
[----:B------:R0:W-:Y:S01]  /*3b590*/  STL [R1+0x4644], R17 ;  /* 0x0046441101007387 */ /* 0x0001e20000100800 */
[----:B------:R-:W-:-:S03]  /*3b5a0*/  IMAD.X R16, R9, 0x1, R3, P2 ;  /* 0x0000000109107824 */ /* 0x000fc600010e0603 */
[----:B0-----:R-:W3:Y:S04]  /*3b5b0*/  LDL.LU R17, [R1+0x76c] ;  /* 0x00076c0001117983 */ /* 0x001ee80000300800 */
[----:B------:R0:W-:Y:S01]  /*3b5c0*/  STL [R1+0x4640], R16 ;  /* 0x0046401001007387 */ /* 0x0001e20000100800 */
[----:B------:R-:W-:Y:S01]  /*3b5d0*/  IMAD.X R9, R9, 0x1, R2, P3 ;  /* 0x0000000109097824 */ /* 0x000fe200018e0602 */
[C---:B0-----:R-:W-:Y:S02]  /*3b5e0*/  IADD3 R16, P2, R7.reuse, R5, RZ ;  /* 0x0000000507107210 */ /* 0x041fe40007f5e0ff */
[----:B------:R-:W-:-:S03]  /*3b5f0*/  IADD3 R7, P3, R7, R4, RZ ;  /* 0x0000000407077210 */ /* 0x000fc60007f7e0ff */
[----:B------:R-:W-:Y:S04]  /*3b600*/  STL [R1+0x4648], R16 ;  /* 0x0046481001007387 */ /* 0x000fe80000100800 */
[----:B------:R0:W-:Y:S04]  /*3b610*/  STL [R1+0x462c], R9 ;  /* 0x00462c0901007387 */ /* 0x0001e80000100800 */
[----:B0-----:R-:W3:Y:S04]  /*3b620*/  LDL.LU R9, [R1+0x40] ;  /* 0x0000400001097983 */ /* 0x001ee80000300800 */
[----:B------:R0:W-:Y:S04]  /*3b630*/  STL [R1+0x4634], R7 ;  /* 0x0046340701007387 */ /* 0x0001e80000100800 */
[----:B0-----:R-:W3:Y:S01]  /*3b640*/  LDL.LU R7, [R1+0x768] ;  /* 0x0007680001077983 */ /* 0x001ee20000300800 */
[----:B-----5:R-:W-:-:S02]  /*3b650*/  IMAD.X R16, R15, 0x1, R3, P4 ;  /* 0x000000010f107824 */ /* 0x020fc400020e0603 */
[----:B------:R-:W-:Y:S01]  /*3b660*/  IMAD.X R18, R15, 0x1, R2, P5 ;  /* 0x000000010f127824 */ /* 0x000fe200028e0602 */
[C---:B------:R-:W-:Y:S02]  /*3b670*/  IADD3 R19, P4, R6.reuse, R5, RZ ;  /* 0x0000000506137210 */ /* 0x040fe40007f9e0ff */
[----:B------:R0:W-:Y:S01]  /*3b680*/  STL [R1+0x4630], R16 ;  /* 0x0046301001007387 */ /* 0x0001e20000100800 */
[----:B------:R-:W-:-:S03]  /*3b690*/  IADD3 R15, P5, R6, R4, RZ ;  /* 0x00000004060f7210 */ /* 0x000fc60007fbe0ff */
[----:B0-----:R-:W5:Y:S04]  /*3b6a0*/  LDL.LU R16, [R1+0x3c] ;  /* 0x00003c0001107983 */ /* 0x001f680000300800 */
[----:B------:R-:W-:Y:S04]  /*3b6b0*/  STL [R1+0x4638], R19 ;  /* 0x0046381301007387 */ /* 0x000fe80000100800 */
[----:B------:R0:W-:Y:S04]  /*3b6c0*/  STL [R1+0x461c], R18 ;  /* 0x00461c1201007387 */ /* 0x0001e80000100800 */
[----:B------:R-:W5:Y:S04]  /*3b6d0*/  LDL.LU R6, [R1+0x764] ;  /* 0x0007640001067983 */ /* 0x000f680000300800 */
[----:B------:R1:W-:Y:S01]  /*3b6e0*/  STL [R1+0x4624], R15 ;  /* 0x0046240f01007387 */ /* 0x0003e20000100800 */
[----:B0-----:R-:W-:-:S05]  /*3b6f0*/  IMAD.X R18, R29, 0x1, R3, P0 ;  /* 0x000000011d127824 */ /* 0x001fca00000e0603 */
[----:B------:R0:W-:Y:S01]  /*3b700*/  STL [R1+0x4620], R18 ;  /* 0x0046201201007387 */ /* 0x0001e20000100800 */
[-C--:B-1----:R-:W-:Y:S01]  /*3b710*/  IADD3 R15, P0, R13, R5.reuse, RZ ;  /* 0x000000050d0f7210 */ /* 0x082fe20007f1e0ff */
[----:B0-----:R-:W-:Y:S02]  /*3b720*/  IMAD.X R18, R29, 0x1, R2, P1 ;  /* 0x000000011d127824 */ /* 0x001fe400008e0602 */
[----:B------:R-:W5:Y:S04]  /*3b730*/  LDL.LU R29, [R1+0x38] ;  /* 0x00003800011d7983 */ /* 0x000f680000300800 */
[----:B------:R0:W-:Y:S04]  /*3b740*/  STL [R1+0x4628], R15 ;  /* 0x0046280f01007387 */ /* 0x0001e80000100800 */
[----:B0-----:R-:W5:Y:S04]  /*3b750*/  LDL.LU R15, [R1+0x760] ;  /* 0x00076000010f7983 */ /* 0x001f680000300800 */
[----:B------:R0:W-:Y:S02]  /*3b760*/  STL [R1+0x460c], R18 ;  /* 0x00460c1201007387 */ /* 0x0001e40000100800 */
[----:B0-----:R-:W-:Y:S01]  /*3b770*/  IADD3 R18, P1, R13, R4, RZ ;  /* 0x000000040d127210 */ /* 0x001fe20007f3e0ff */
[----:B----4-:R-:W-:Y:S01]  /*3b780*/  IMAD.X R13, R14, 0x1, R3, P2 ;  /* 0x000000010e0d7824 */ /* 0x010fe200010e0603 */
[----:B------:R-:W-:-:S03]  /*3b790*/  IADD3 R19, P2, R11, R5, RZ ;  /* 0x000000050b137210 */ /* 0x000fc60007f5e0ff */
[----:B------:R0:W-:Y:S04]  /*3b7a0*/  STL [R1+0x4614], R18 ;  /* 0x0046141201007387 */ /* 0x0001e80000100800 */
[----:B------:R1:W-:Y:S01]  /*3b7b0*/  STL [R1+0x4610], R13 ;  /* 0x0046100d01007387 */ /* 0x0003e20000100800 */
[----:B0-----:R-:W-:-:S03]  /*3b7c0*/  IMAD.X R18, R14, 0x1, R2, P3 ;  /* 0x000000010e127824 */ /* 0x001fc600018e0602 */
[----:B-1----:R-:W4:Y:S04]  /*3b7d0*/  LDL.LU R13, [R1+0x34] ;  /* 0x00003400010d7983 */ /* 0x002f280000300800 */
[----:B------:R0:W-:Y:S04]  /*3b7e0*/  STL [R1+0x4618], R19 ;  /* 0x0046181301007387 */ /* 0x0001e80000100800 */
[----:B------:R-:W4:Y:S04]  /*3b7f0*/  LDL.LU R14, [R1+0x75c] ;  /* 0x00075c00010e7983 */ /* 0x000f280000300800 */
[----:B------:R1:W-:Y:S01]  /*3b800*/  STL [R1+0x45fc], R18 ;  /* 0x0045fc1201007387 */ /* 0x0003e20000100800 */
[----:B0-----:R-:W-:Y:S01]  /*3b810*/  IMAD.X R19, R12, 0x1, R3, P4 ;  /* 0x000000010c137824 */ /* 0x001fe200020e0603 */
[----:B-1----:R-:W-:-:S02]  /*3b820*/  IADD3 R18, P3, R11, R4, RZ ;  /* 0x000000040b127210 */ /* 0x002fc40007f7e0ff */
[----:B------:R-:W4:Y:S04]  /*3b830*/  LDL.LU R11, [R1+0x30] ;  /* 0x00003000010b7983 */ /* 0x000f280000300800 */
[----:B------:R-:W-:Y:S04]  /*3b840*/  STL [R1+0x4604], R18 ;  /* 0x0046041201007387 */ /* 0x000fe80000100800 */
[----:B------:R0:W-:Y:S02]  /*3b850*/  STL [R1+0x4600], R19 ;  /* 0x0046001301007387 */ /* 0x0001e40000100800 */
[----:B0-----:R-:W-:-:S02]  /*3b860*/  IMAD.X R19, R12, 0x1, R2, P5 ;  /* 0x000000010c137824 */ /* 0x001fc400028e0602 */
[----:B------:R-:W4:Y:S01]  /*3b870*/  LDL.LU R12, [R1+0x758] ;  /* 0x00075800010c7983 */ /* 0x000f220000300800 */
[----:B--2---:R-:W-:-:S05]  /*3b880*/  IADD3 R18, P4, R10, R5, RZ ;  /* 0x000000050a127210 */ /* 0x004fca0007f9e0ff */
[----:B------:R0:W-:Y:S04]  /*3b890*/  STL [R1+0x4608], R18 ;  /* 0x0046081201007387 */ /* 0x0001e80000100800 */
[----:B------:R1:W-:Y:S01]  /*3b8a0*/  STL [R1+0x45ec], R19 ;  /* 0x0045ec1301007387 */ /* 0x0003e20000100800 */
[----:B0-----:R-:W-:Y:S01]  /*3b8b0*/  IADD3 R18, P5, R10, R4, RZ ;  /* 0x000000040a127210 */ /* 0x001fe20007fbe0ff */
[----:B---3--:R-:W-:-:S04]  /*3b8c0*/  IMAD.X R10, R8, 0x1, R3, P0 ;  /* 0x00000001080a7824 */ /* 0x008fc800000e0603 */
[----:B------:R-:W-:Y:S04]  /*3b8d0*/  STL [R1+0x45f4], R18 ;  /* 0x0045f41201007387 */ /* 0x000fe80000100800 */
[----:B------:R0:W-:Y:S01]  /*3b8e0*/  STL [R1+0x45f0], R10 ;  /* 0x0045f00a01007387 */ /* 0x0001e20000100800 */
[----:B-1----:R-:W-:-:S03]  /*3b8f0*/  IADD3 R19, P0, R17, R5, RZ ;  /* 0x0000000511137210 */ /* 0x002fc60007f1e0ff */
[----:B0-----:R-:W2:Y:S01]  /*3b900*/  LDL.LU R10, [R1+0x2c] ;  /* 0x00002c00010a7983 */ /* 0x001ea20000300800 */
[----:B------:R-:W-:-:S03]  /*3b910*/  IMAD.X R18, R8, 0x1, R2, P1 ;  /* 0x0000000108127824 */ /* 0x000fc600008e0602 */
[----:B------:R0:W-:Y:S04]  /*3b920*/  STL [R1+0x45f8], R19 ;  /* 0x0045f81301007387 */ /* 0x0001e80000100800 */
[----:B------:R-:W3:Y:S04]  /*3b930*/  LDL.LU R8, [R1+0x754] ;  /* 0x0007540001087983 */ /* 0x000ee80000300800 */
[----:B------:R1:W-:Y:S01]  /*3b940*/  STL [R1+0x45dc], R18 ;  /* 0x0045dc1201007387 */ /* 0x0003e20000100800 */
[----:B0-----:R-:W-:-:S05]  /*3b950*/  IADD3 R19, P1, R17, R4, RZ ;  /* 0x0000000411137210 */ /* 0x001fca0007f3e0ff */
[----:B------:R-:W-:Y:S01]  /*3b960*/  STL [R1+0x45e4], R19 ;  /* 0x0045e41301007387 */ /* 0x000fe20000100800 */
[C---:B-1----:R-:W-:Y:S02]  /*3b970*/  IMAD.X R18, R9.reuse, 0x1, R3, P2 ;  /* 0x0000000109127824 */ /* 0x042fe400010e0603 */
[----:B------:R-:W-:-:S03]  /*3b980*/  IMAD.X R9, R9, 0x1, R2, P3 ;  /* 0x0000000109097824 */ /* 0x000fc600018e0602 */
[----:B------:R-:W-:Y:S01]  /*3b990*/  STL [R1+0x45e0], R18 ;  /* 0x0045e01201007387 */ /* 0x000fe20000100800 */
[----:B------:R-:W-:-:S05]  /*3b9a0*/  IADD3 R17, P2, R7, R5, RZ ;  /* 0x0000000507117210 */ /* 0x000fca0007f5e0ff */
[----:B------:R-:W-:Y:S04]  /*3b9b0*/  STL [R1+0x45e8], R17 ;  /* 0x0045e81101007387 */ /* 0x000fe80000100800 */
[----:B------:R0:W-:Y:S01]  /*3b9c0*/  STL [R1+0x45cc], R9 ;  /* 0x0045cc0901007387 */ /* 0x0001e20000100800 */
[----:B------:R-:W-:-:S03]  /*3b9d0*/  IADD3 R7, P3, R7, R4, RZ ;  /* 0x0000000407077210 */ /* 0x000fc60007f7e0ff */
[----:B0-----:R-:W3:Y:S04]  /*3b9e0*/  LDL.LU R9, [R1+0x28] ;  /* 0x0000280001097983 */ /* 0x001ee80000300800 */
[----:B------:R0:W-:Y:S01]  /*3b9f0*/  STL [R1+0x45d4], R7 ;  /* 0x0045d40701007387 */ /* 0x0001e20000100800 */
[----:B-----5:R-:W-:-:S03]  /*3ba00*/  IMAD.X R17, R16, 0x1, R3, P4 ;  /* 0x0000000110117824 */ /* 0x020fc600020e0603 */
[----:B0-----:R-:W5:Y:S04]  /*3ba10*/  LDL.LU R7, [R1+0x750] ;  /* 0x0007500001077983 */ /* 0x001f680000300800 */
[----:B------:R0:W-:Y:S01]  /*3ba20*/  STL [R1+0x45d0], R17 ;  /* 0x0045d01101007387 */ /* 0x0001e20000100800 */
[----:B------:R-:W-:-:S05]  /*3ba30*/  IADD3 R18, P4, R6, R5, RZ ;  /* 0x0000000506127210 */ /* 0x000fca0007f9e0ff */
[----:B------:R-:W-:Y:S01]  /*3ba40*/  STL [R1+0x45d8], R18 ;  /* 0x0045d81201007387 */ /* 0x000fe20000100800 */
[----:B0-----:R-:W-:Y:S01]  /*3ba50*/  IMAD.X R17, R16, 0x1, R2, P5 ;  /* 0x0000000110117824 */ /* 0x001fe200028e0602 */
[----:B------:R-:W-:Y:S01]  /*3ba60*/  IADD3 R16, P5, R6, R4, RZ ;  /* 0x0000000406107210 */ /* 0x000fe20007fbe0ff */
[----:B------:R-:W-:-:S03]  /*3ba70*/  IMAD.X R6, R29, 0x1, R3, P0 ;  /* 0x000000011d067824 */ /* 0x000fc600000e0603 */
[----:B------:R0:W-:Y:S04]  /*3ba80*/  STL [R1+0x45bc], R17 ;  /* 0x0045bc1101007387 */ /* 0x0001e80000100800 */
[----:B------:R-:W-:Y:S04]  /*3ba90*/  STL [R1+0x45c4], R16 ;  /* 0x0045c41001007387 */ /* 0x000fe80000100800 */
[----:B------:R1:W-:Y:S01]  /*3baa0*/  STL [R1+0x45c0], R6 ;  /* 0x0045c00601007387 */ /* 0x0003e20000100800 */
[----:B0-----:R-:W-:-:S03]  /*3bab0*/  IADD3 R17, P0, R15, R5, RZ ;  /* 0x000000050f117210 */ /* 0x001fc60007f1e0ff */
[----:B-1----:R-:W5:Y:S01]  /*3bac0*/  LDL.LU R6, [R1+0x24] ;  /* 0x0000240001067983 */ /* 0x002f620000300800 */
[----:B------:R-:W-:-:S03]  /*3bad0*/  IMAD.X R16, R29, 0x1, R2, P1 ;  /* 0x000000011d107824 */ /* 0x000fc600008e0602 */
[----:B------:R4:W-:Y:S04]  /*3bae0*/  STL [R1+0x45c8], R17 ;  /* 0x0045c81101007387 */ /* 0x0009e80000100800 */
[----:B------:R-:W5:Y:S01]  /*3baf0*/  LDL.LU R29, [R1+0x74c] ;  /* 0x00074c00011d7983 */ /* 0x000f620000300800 */
[----:B------:R-:W-:-:S03]  /*3bb00*/  IADD3 R15, P1, R15, R4, RZ ;  /* 0x000000040f0f7210 */ /* 0x000fc60007f3e0ff */
[----:B------:R-:W-:Y:S04]  /*3bb10*/  STL [R1+0x45ac], R16 ;  /* 0x0045ac1001007387 */ /* 0x000fe80000100800 */
[----:B------:R0:W-:Y:S01]  /*3bb20*/  STL [R1+0x45b4], R15 ;  /* 0x0045b40f01007387 */ /* 0x0001e20000100800 */
[C---:B----4-:R-:W-:Y:S02]  /*3bb30*/  IMAD.X R17, R13.reuse, 0x1, R3, P2 ;  /* 0x000000010d117824 */ /* 0x050fe400010e0603 */
[----:B0-----:R-:W-:Y:S01]  /*3bb40*/  IMAD.X R15, R13, 0x1, R2, P3 ;  /* 0x000000010d0f7824 */ /* 0x001fe200018e0602 */
[C---:B------:R-:W-:Y:S02]  /*3bb50*/  IADD3 R16, P2, R14.reuse, R5, RZ ;  /* 0x000000050e107210 */ /* 0x040fe40007f5e0ff */
[----:B------:R-:W-:Y:S04]  /*3bb60*/  STL [R1+0x45b0], R17 ;  /* 0x0045b01101007387 */ /* 0x000fe80000100800 */
[----:B------:R-:W-:Y:S04]  /*3bb70*/  STL [R1+0x45b8], R16 ;  /* 0x0045b81001007387 */ /* 0x000fe80000100800 */
[----:B------:R-:W-:Y:S01]  /*3bb80*/  STL [R1+0x459c], R15 ;  /* 0x00459c0f01007387 */ /* 0x000fe20000100800 */
[----:B------:R-:W-:-:S03]  /*3bb90*/  IADD3 R14, P3, R14, R4, RZ ;  /* 0x000000040e0e7210 */ /* 0x000fc60007f7e0ff */
[----:B------:R-:W4:Y:S04]  /*3bba0*/  LDL.LU R21, [R1+0x20] ;  /* 0x0000200001157983 */ /* 0x000f280000300800 */
[----:B------:R0:W-:Y:S04]  /*3bbb0*/  STL [R1+0x45a4], R14 ;  /* 0x0045a40e01007387 */ /* 0x0001e80000100800 */
[----:B------:R-:W4:Y:S01]  /*3bbc0*/  LDL.LU R20, [R1+0x748] ;  /* 0x0007480001147983 */ /* 0x000f220000300800 */
[----:B------:R-:W-:-:S05]  /*3bbd0*/  IMAD.X R13, R11, 0x1, R3, P4 ;  /* 0x000000010b0d7824 */ /* 0x000fca00020e0603 */
[----:B------:R1:W-:Y:S01]  /*3bbe0*/  STL [R1+0x45a0], R13 ;  /* 0x0045a00d01007387 */ /* 0x0003e20000100800 */
[----:B0-----:R-:W-:Y:S01]  /*3bbf0*/  IADD3 R14, P4, R12, R5, RZ ;  /* 0x000000050c0e7210 */ /* 0x001fe20007f9e0ff */
[----:B-1----:R-:W-:-:S04]  /*3bc00*/  IMAD.X R13, R11, 0x1, R2, P5 ;  /* 0x000000010b0d7824 */ /* 0x002fc800028e0602 */
[----:B------:R-:W-:Y:S04]  /*3bc10*/  STL [R1+0x45a8], R14 ;  /* 0x0045a80e01007387 */ /* 0x000fe80000100800 */
[----:B------:R-:W4:Y:S04]  /*3bc20*/  LDL.LU R19, [R1+0x1c] ;  /* 0x00001c0001137983 */ /* 0x000f280000300800 */
[----:B------:R-:W-:Y:S04]  /*3bc30*/  STL [R1+0x458c], R13 ;  /* 0x00458c0d01007387 */ /* 0x000fe80000100800 */
[----:B------:R-:W4:Y:S01]  /*3bc40*/  LDL.LU R18, [R1+0x744] ;  /* 0x0007440001127983 */ /* 0x000f220000300800 */
[----:B------:R-:W-:-:S05]  /*3bc50*/  IADD3 R11, P5, R12, R4, RZ ;  /* 0x000000040c0b7210 */ /* 0x000fca0007fbe0ff */
[----:B------:R3:W-:Y:S04]  /*3bc60*/  STL [R1+0x4594], R11 ;  /* 0x0045940b01007387 */ /* 0x0007e80000100800 */
[----:B------:R-:W4:Y:S01]  /*3bc70*/  LDL.LU R17, [R1+0x18] ;  /* 0x0000180001117983 */ /* 0x000f220000300800 */
[----:B--2---:R-:W-:-:S05]  /*3bc80*/  IMAD.X R12, R10, 0x1, R3, P0 ;  /* 0x000000010a0c7824 */ /* 0x004fca00000e0603 */
[----:B------:R-:W-:Y:S04]  /*3bc90*/  STL [R1+0x4590], R12 ;  /* 0x0045900c01007387 */ /* 0x000fe80000100800 */
[----:B------:R-:W2:Y:S01]  /*3bca0*/  LDL.LU R16, [R1+0x740] ;  /* 0x0007400001107983 */ /* 0x000ea20000300800 */
[----:B---3--:R-:W-:Y:S01]  /*3bcb0*/  IADD3 R11, P0, R8, R5, RZ ;  /* 0x00000005080b7210 */ /* 0x008fe20007f1e0ff */
[----:B------:R-:W-:-:S04]  /*3bcc0*/  IMAD.X R10, R10, 0x1, R2, P1 ;  /* 0x000000010a0a7824 */ /* 0x000fc800008e0602 */
[----:B------:R-:W-:Y:S04]  /*3bcd0*/  STL [R1+0x4598], R11 ;  /* 0x0045980b01007387 */ /* 0x000fe80000100800 */
[----:B------:R-:W3:Y:S04]  /*3bce0*/  LDL.LU R15, [R1+0x14] ;  /* 0x00001400010f7983 */ /* 0x000ee80000300800 */
[----:B------:R0:W-:Y:S04]  /*3bcf0*/  STL [R1+0x457c], R10 ;  /* 0x00457c0a01007387 */ /* 0x0001e80000100800 */
[----:B------:R-:W3:Y:S01]  /*3bd00*/  LDL.LU R14, [R1+0x73c] ;  /* 0x00073c00010e7983 */ /* 0x000ee20000300800 */
[----:B------:R-:W-:-:S05]  /*3bd10*/  IADD3 R8, P1, R8, R4, RZ ;  /* 0x0000000408087210 */ /* 0x000fca0007f3e0ff */
[----:B------:R5:W-:Y:S04]  /*3bd20*/  STL [R1+0x4584], R8 ;  /* 0x0045840801007387 */ /* 0x000be80000100800 */
[----:B------:R-:W3:Y:S01]  /*3bd30*/  LDL.LU R13, [R1+0x10] ;  /* 0x00001000010d7983 */ /* 0x000ee20000300800 */
[----:B0-----:R-:W-:-:S05]  /*3bd40*/  IMAD.X R10, R9, 0x1, R3, P2 ;  /* 0x00000001090a7824 */ /* 0x001fca00010e0603 */
[----:B------:R-:W-:Y:S04]  /*3bd50*/  STL [R1+0x4580], R10 ;  /* 0x0045800a01007387 */ /* 0x000fe80000100800 */
[----:B------:R-:W3:Y:S01]  /*3bd60*/  LDL.LU R12, [R1+0x738] ;  /* 0x00073800010c7983 */ /* 0x000ee20000300800 */
[----:B-----5:R-:W-:-:S05]  /*3bd70*/  IADD3 R8, P2, R7, R5, RZ ;  /* 0x0000000507087210 */ /* 0x020fca0007f5e0ff */
[----:B------:R0:W-:Y:S04]  /*3bd80*/  STL [R1+0x4588], R8 ;  /* 0x0045880801007387 */ /* 0x0001e80000100800 */
[----:B------:R-:W5:Y:S01]  /*3bd90*/  LDL.LU R11, [R1+0xc] ;  /* 0x00000c00010b7983 */ /* 0x000f620000300800 */
[----:B0-----:R-:W-:-:S05]  /*3bda0*/  IMAD.X R8, R9, 0x1, R2, P3 ;  /* 0x0000000109087824 */ /* 0x001fca00018e0602 */
[----:B------:R0:W-:Y:S04]  /*3bdb0*/  STL [R1+0x456c], R8 ;  /* 0x00456c0801007387 */ /* 0x0001e80000100800 */
[----:B------:R-:W5:Y:S01]  /*3bdc0*/  LDL.LU R10, [R1+0x734] ;  /* 0x00073400010a7983 */ /* 0x000f620000300800 */
[----:B------:R-:W-:-:S05]  /*3bdd0*/  IADD3 R7, P3, R7, R4, RZ ;  /* 0x0000000407077210 */ /* 0x000fca0007f7e0ff */
[----:B------:R1:W-:Y:S04]  /*3bde0*/  STL [R1+0x4574], R7 ;  /* 0x0045740701007387 */ /* 0x0003e80000100800 */
[----:B------:R-:W5:Y:S01]  /*3bdf0*/  LDL.LU R9, [R1+0x8] ;  /* 0x0000080001097983 */ /* 0x000f620000300800 */
[----:B0-----:R-:W-:-:S05]  /*3be00*/  IMAD.X R8, R6, 0x1, R3, P4 ;  /* 0x0000000106087824 */ /* 0x001fca00020e0603 */
[----:B------:R0:W-:Y:S01]  /*3be10*/  STL [R1+0x4570], R8 ;  /* 0x0045700801007387 */ /* 0x0001e20000100800 */
[----:B-1----:R-:W-:-:S03]  /*3be20*/  IADD3 R7, P4, R29, R5, RZ ;  /* 0x000000051d077210 */ /* 0x002fc60007f9e0ff */
[----:B0-----:R-:W5:Y:S04]  /*3be30*/  LDL.LU R8, [R1+0x730] ;  /* 0x0007300001087983 */ /* 0x001f680000300800 */
[----:B------:R0:W-:Y:S02]  /*3be40*/  STL [R1+0x4578], R7 ;  /* 0x0045780701007387 */ /* 0x0001e40000100800 */
[----:B0-----:R-:W-:Y:S02]  /*3be50*/  IMAD.X R7, R6, 0x1, R2, P5 ;  /* 0x0000000106077824 */ /* 0x001fe400028e0602 */
[----:B------:R-:W5:Y:S04]  /*3be60*/  LDL.LU R6, [R1+0x4] ;  /* 0x0000040001067983 */ /* 0x000f680000300800 */
[----:B------:R0:W-:Y:S04]  /*3be70*/  STL [R1+0x455c], R7 ;  /* 0x00455c0701007387 */ /* 0x0001e80000100800 */
[----:B0-----:R-:W5:Y:S01]  /*3be80*/  LDL.LU R7, [R1+0x72c] ;  /* 0x00072c0001077983 */ /* 0x001f620000300800 */
[----:B------:R-:W-:-:S05]  /*3be90*/  IADD3 R29, P5, R29, R4, RZ ;  /* 0x000000041d1d7210 */ /* 0x000fca0007fbe0ff */
[----:B------:R4:W-:Y:S02]  /*3bea0*/  STL [R1+0x4564], R29 ;  /* 0x0045641d01007387 */ /* 0x0009e40000100800 */
[C---:B----4-:R-:W-:Y:S02]  /*3beb0*/  IMAD.X R29, R21.reuse, 0x1, R3, P0 ;  /* 0x00000001151d7824 */ /* 0x050fe400000e0603 */
[----:B------:R-:W-:-:S03]  /*3bec0*/  IMAD.X R21, R21, 0x1, R2, P1 ;  /* 0x0000000115157824 */ /* 0x000fc600008e0602 */
[----:B------:R0:W-:Y:S02]  /*3bed0*/  STL [R1+0x4560], R29 ;  /* 0x0045601d01007387 */ /* 0x0001e40000100800 */
[C---:B0-----:R-:W-:Y:S02]  /*3bee0*/  IADD3 R29, P0, R20.reuse, R5, RZ ;  /* 0x00000005141d7210 */ /* 0x041fe40007f1e0ff */
[----:B------:R-:W-:-:S03]  /*3bef0*/  IADD3 R20, P1, R20, R4, RZ ;  /* 0x0000000414147210 */ /* 0x000fc60007f3e0ff */
[----:B------:R0:W-:Y:S04]  /*3bf00*/  STL [R1+0x4568], R29 ;  /* 0x0045681d01007387 */ /* 0x0001e80000100800 */
[----:B0-----:R-:W4:Y:S04]  /*3bf10*/  LDL.LU R29, [R1] ;  /* 0x00000000011d7983 */ /* 0x001f280000300800 */
[----:B------:R0:W-:Y:S04]  /*3bf20*/  STL [R1+0x454c], R21 ;  /* 0x00454c1501007387 */ /* 0x0001e80000100800 */
[----:B0-----:R-:W4:Y:S04]  /*3bf30*/  LDL.LU R21, [R1+0x503c] ;  /* 0x00503c0001157983 */ /* 0x001f280000300800 */
[----:B------:R0:W-:Y:S02]  /*3bf40*/  STL [R1+0x4554], R20 ;  /* 0x0045541401007387 */ /* 0x0001e40000100800 */
[----:B0-----:R-:W-:-:S02]  /*3bf50*/  IMAD.X R20, R19, 0x1, R3, P2 ;  /* 0x0000000113147824 */ /* 0x001fc400010e0603 */
[----:B------:R-:W-:-:S03]  /*3bf60*/  IMAD.X R19, R19, 0x1, R2, P3 ;  /* 0x0000000113137824 */ /* 0x000fc600018e0602 */
[----:B------:R0:W-:Y:S02]  /*3bf70*/  STL [R1+0x4550], R20 ;  /* 0x0045501401007387 */ /* 0x0001e40000100800 */
[C---:B0-----:R-:W-:Y:S02]  /*3bf80*/  IADD3 R20, P2, R18.reuse, R5, RZ ;  /* 0x0000000512147210 */ /* 0x041fe40007f5e0ff */
[----:B------:R-:W-:-:S03]  /*3bf90*/  IADD3 R18, P3, R18, R4, RZ ;  /* 0x0000000412127210 */ /* 0x000fc60007f7e0ff */
[----:B------:R0:W-:Y:S04]  /*3bfa0*/  STL [R1+0x4558], R20 ;  /* 0x0045581401007387 */ /* 0x0001e80000100800 */
[----:B0-----:R-:W4:Y:S04]  /*3bfb0*/  LDL.LU R20, [R1+0x5038] ;  /* 0x0050380001147983 */ /* 0x001f280000300800 */
[----:B------:R0:W-:Y:S04]  /*3bfc0*/  STL [R1+0x453c], R19 ;  /* 0x00453c1301007387 */ /* 0x0001e80000100800 */
[----:B0-----:R-:W4:Y:S04]  /*3bfd0*/  LDL.LU R19, [R1+0x5034] ;  /* 0x0050340001137983 */ /* 0x001f280000300800 */
[----:B------:R0:W-:Y:S02]  /*3bfe0*/  STL [R1+0x4544], R18 ;  /* 0x0045441201007387 */ /* 0x0001e40000100800 */
[----:B0-----:R-:W-:-:S02]  /*3bff0*/  IMAD.X R18, R17, 0x1, R3, P4 ;  /* 0x0000000111127824 */ /* 0x001fc400020e0603 */
[----:B------:R-:W-:-:S03]  /*3c000*/  IMAD.X R17, R17, 0x1, R2, P5 ;  /* 0x0000000111117824 */ /* 0x000fc600028e0602 */
[----:B------:R2:W-:Y:S02]  /*3c010*/  STL [R1+0x4540], R18 ;  /* 0x0045401201007387 */ /* 0x0005e40000100800 */
[C---:B--2---:R-:W-:Y:S02]  /*3c020*/  IADD3 R18, P4, R16.reuse, R5, RZ ;  /* 0x0000000510127210 */ /* 0x044fe40007f9e0ff */
[----:B------:R-:W-:-:S03]  /*3c030*/  IADD3 R16, P5, R16, R4, RZ ;  /* 0x0000000410107210 */ /* 0x000fc60007fbe0ff */
[----:B------:R0:W-:Y:S04]  /*3c040*/  STL [R1+0x4548], R18 ;  /* 0x0045481201007387 */ /* 0x0001e80000100800 */
[----:B0-----:R-:W2:Y:S04]  /*3c050*/  LDL.LU R18, [R1+0x5030] ;  /* 0x0050300001127983 */ /* 0x001ea80000300800 */
[----:B------:R0:W-:Y:S04]  /*3c060*/  STL [R1+0x452c], R17 ;  /* 0x00452c1101007387 */ /* 0x0001e80000100800 */
[----:B0-----:R-:W2:Y:S04]  /*3c070*/  LDL.LU R17, [R1+0x502c] ;  /* 0x00502c0001117983 */ /* 0x001ea80000300800 */
[----:B------:R3:W-:Y:S02]  /*3c080*/  STL [R1+0x4534], R16 ;  /* 0x0045341001007387 */ /* 0x0007e40000100800 */
[----:B---3--:R-:W-:-:S02]  /*3c090*/  IMAD.X R16, R15, 0x1, R3, P0 ;  /* 0x000000010f107824 */ /* 0x008fc400000e0603 */
[----:B------:R-:W-:-:S03]  /*3c0a0*/  IMAD.X R15, R15, 0x1, R2, P1 ;  /* 0x000000010f0f7824 */ /* 0x000fc600008e0602 */
[----:B------:R0:W-:Y:S02]  /*3c0b0*/  STL [R1+0x4530], R16 ;  /* 0x0045301001007387 */ /* 0x0001e40000100800 */
[C---:B0-----:R-:W-:Y:S02]  /*3c0c0*/  IADD3 R16, P0, R14.reuse, R5, RZ ;  /* 0x000000050e107210 */ /* 0x041fe40007f1e0ff */
[----:B------:R-:W-:-:S03]  /*3c0d0*/  IADD3 R14, P1, R14, R4, RZ ;  /* 0x000000040e0e7210 */ /* 0x000fc60007f3e0ff */
[----:B------:R0:W-:Y:S04]  /*3c0e0*/  STL [R1+0x4538], R16 ;  /* 0x0045381001007387 */ /* 0x0001e80000100800 */
[----:B0-----:R-:W3:Y:S04]  /*3c0f0*/  LDL.LU R16, [R1+0x5028] ;  /* 0x0050280001107983 */ /* 0x001ee80000300800 */
[----:B------:R0:W-:Y:S04]  /*3c100*/  STL [R1+0x451c], R15 ;  /* 0x00451c0f01007387 */ /* 0x0001e80000100800 */
[----:B0-----:R-:W2:Y:S04]  /*3c110*/  LDL.LU R15, [R1+0x5024] ;  /* 0x00502400010f7983 */ /* 0x001ea80000300800 */
[----:B------:R0:W-:Y:S02]  /*3c120*/  STL [R1+0x4524], R14 ;  /* 0x0045240e01007387 */ /* 0x0001e40000100800 */
[----:B0-----:R-:W-:-:S02]  /*3c130*/  IMAD.X R14, R13, 0x1, R3, P2 ;  /* 0x000000010d0e7824 */ /* 0x001fc400010e0603 */
        /* <DEDUP_REMOVED lines=9> */
[----:B-----5:R-:W-:-:S02]  /*3c1d0*/  IMAD.X R12, R11, 0x1, R3, P4 ;  /* 0x000000010b0c7824 */ /* 0x020fc400020e0603 */
[----:B------:R-:W-:-:S03]  /*3c1e0*/  IMAD.X R11, R11, 0x1, R2, P5 ;  /* 0x000000010b0b7824 */ /* 0x000fc600028e0602 */
[----:B------:R0:W-:Y:S02]  /*3c1f0*/  STL [R1+0x4510], R12 ;  /* 0x0045100c01007387 */ /* 0x0001e40000100800 */
[C---:B0-----:R-:W-:Y:S02]  /*3c200*/  IADD3 R12, P4, R10.reuse, R5, RZ ;  /* 0x000000050a0c7210 */ /* 0x041fe40007f9e0ff */
[----:B------:R-:W-:-:S03]  /*3c210*/  IADD3 R10, P5, R10, R4, RZ ;  /* 0x000000040a0a7210 */ /* 0x000fc60007fbe0ff */
[----:B------:R0:W-:Y:S04]  /*3c220*/  STL [R1+0x4518], R12 ;  /* 0x0045180c01007387 */ /* 0x0001e80000100800 */
[----:B0-----:R-:W5:Y:S04]  /*3c230*/  LDL.LU R12, [R1+0x5018] ;  /* 0x00501800010c7983 */ /* 0x001f680000300800 */
[----:B------:R0:W-:Y:S04]  /*3c240*/  STL [R1+0x44fc], R11 ;  /* 0x0044fc0b01007387 */ /* 0x0001e80000100800 */
[----:B0-----:R-:W3:Y:S04]  /*3c250*/  LDL.LU R11, [R1+0x5014] ;  /* 0x00501400010b7983 */ /* 0x001ee80000300800 */
[----:B------:R0:W-:Y:S02]  /*3c260*/  STL [R1+0x4504], R10 ;  /* 0x0045040a01007387 */ /* 0x0001e40000100800 */
[----:B0-----:R-:W-:-:S02]  /*3c270*/  IMAD.X R10, R9, 0x1, R3, P0 ;  /* 0x00000001090a7824 */ /* 0x001fc400000e0603 */
[----:B------:R-:W-:-:S03]  /*3c280*/  IMAD.X R9, R9, 0x1, R2, P1 ;  /* 0x0000000109097824 */ /* 0x000fc600008e0602 */
[----:B------:R0:W-:Y:S02]  /*3c290*/  STL [R1+0x4500], R10 ;  /* 0x0045000a01007387 */ /* 0x0001e40000100800 */
[C---:B0-----:R-:W-:Y:S02]  /*3c2a0*/  IADD3 R10, P0, R8.reuse, R5, RZ ;  /* 0x00000005080a7210 */ /* 0x041fe40007f1e0ff */
[----:B------:R-:W-:-:S03]  /*3c2b0*/  IADD3 R8, P1, R8, R4, RZ ;  /* 0x0000000408087210 */ /* 0x000fc60007f3e0ff */
[----:B------:R0:W-:Y:S04]  /*3c2c0*/  STL [R1+0x4508], R10 ;  /* 0x0045080a01007387 */ /* 0x0001e80000100800 */
[----:B0-----:R-:W2:Y:S04]  /*3c2d0*/  LDL.LU R10, [R1+0x5010] ;  /* 0x00501000010a7983 */ /* 0x001ea80000300800 */
[----:B------:R0:W-:Y:S04]  /*3c2e0*/  STL [R1+0x44ec], R9 ;  /* 0x0044ec0901007387 */ /* 0x0001e80000100800 */
[----:B0-----:R-:W5:Y:S04]  /*3c2f0*/  LDL.LU R9, [R1+0x500c] ;  /* 0x00500c0001097983 */ /* 0x001f680000300800 */
[----:B------:R0:W-:Y:S02]  /*3c300*/  STL [R1+0x44f4], R8 ;  /* 0x0044f40801007387 */ /* 0x0001e40000100800 */
[----:B0-----:R-:W-:-:S02]  /*3c310*/  IMAD.X R8, R6, 0x1, R3, P2 ;  /* 0x0000000106087824 */ /* 0x001fc400010e0603 */
[----:B------:R-:W-:-:S03]  /*3c320*/  IMAD.X R6, R6, 0x1, R2, P3 ;  /* 0x0000000106067824 */ /* 0x000fc600018e0602 */
[----:B------:R0:W-:Y:S02]  /*3c330*/  STL [R1+0x44f0], R8 ;  /* 0x0044f00801007387 */ /* 0x0001e40000100800 */
[----:B0-----:R-:W-:-:S05]  /*3c340*/  IADD3 R8, P2, R7, R5, RZ ;  /* 0x0000000507087210 */ /* 0x001fca0007f5e0ff */
[----:B------:R0:W-:Y:S04]  /*3c350*/  STL [R1+0x44f8], R8 ;  /* 0x0044f80801007387 */ /* 0x0001e80000100800 */
[----:B0-----:R-:W3:Y:S04]  /*3c360*/  LDL.LU R8, [R1+0x5008] ;  /* 0x0050080001087983 */ /* 0x001ee80000300800 */
[----:B------:R0:W-:Y:S04]  /*3c370*/  STL [R1+0x44dc], R6 ;  /* 0x0044dc0601007387 */ /* 0x0001e80000100800 */
[----:B0-----:R-:W2:Y:S01]  /*3c380*/  LDL.LU R6, [R1+0x5004] ;  /* 0x0050040001067983 */ /* 0x001ea20000300800 */
[----:B------:R-:W-:-:S05]  /*3c390*/  IADD3 R7, P3, R7, R4, RZ ;  /* 0x0000000407077210 */ /* 0x000fca0007f7e0ff */
[----:B------:R4:W-:Y:S02]  /*3c3a0*/  STL [R1+0x44e4], R7 ;  /* 0x0044e40701007387 */ /* 0x0009e40000100800 */
[C---:B----4-:R-:W-:Y:S02]  /*3c3b0*/  IMAD.X R7, R29.reuse, 0x1, R3, P4 ;  /* 0x000000011d077824 */ /* 0x050fe400020e0603 */
[----:B------:R-:W-:-:S03]  /*3c3c0*/  IMAD.X R29, R29, 0x1, R2, P5 ;  /* 0x000000011d1d7824 */ /* 0x000fc600028e0602 */
[----:B------:R2:W-:Y:S02]  /*3c3d0*/  STL [R1+0x44e0], R7 ;  /* 0x0044e00701007387 */ /* 0x0005e40000100800 */
[----:B--2---:R-:W-:-:S05]  /*3c3e0*/  IADD3 R7, P4, R6, R5, RZ ;  /* 0x0000000506077210 */ /* 0x004fca0007f9e0ff */
[----:B------:R0:W-:Y:S04]  /*3c3f0*/  STL [R1+0x44e8], R7 ;  /* 0x0044e80701007387 */ /* 0x0001e80000100800 */
[----:B0-----:R-:W2:Y:S04]  /*3c400*/  LDL.LU R7, [R1+0x5000] ;  /* 0x0050000001077983 */ /* 0x001ea80000300800 */
[----:B------:R0:W-:Y:S04]  /*3c410*/  STL [R1+0x44cc], R29 ;  /* 0x0044cc1d01007387 */ /* 0x0001e80000100800 */
[----:B0-----:R-:W4:Y:S01]  /*3c420*/  LDL.LU R29, [R1+0x4ffc] ;  /* 0x004ffc00011d7983 */ /* 0x001f220000300800 */
[----:B------:R-:W-:-:S05]  /*3c430*/  IADD3 R6, P5, R6, R4, RZ ;  /* 0x0000000406067210 */ /* 0x000fca0007fbe0ff */
[----:B------:R4:W-:Y:S02]  /*3c440*/  STL [R1+0x44d4], R6 ;  /* 0x0044d40601007387 */ /* 0x0009e40000100800 */
[----:B----4-:R-:W-:-:S05]  /*3c450*/  IMAD.X R6, R29, 0x1, R3, P0 ;  /* 0x000000011d067824 */ /* 0x010fca00000e0603 */
[----:B------:R2:W-:Y:S02]  /*3c460*/  STL [R1+0x44d0], R6 ;  /* 0x0044d00601007387 */ /* 0x0005e40000100800 */
[----:B--2---:R-:W-:-:S05]  /*3c470*/  IADD3 R6, P0, R7, R5, RZ ;  /* 0x0000000507067210 */ /* 0x004fca0007f1e0ff */
[----:B------:R0:W-:Y:S04]  /*3c480*/  STL [R1+0x44d8], R6 ;  /* 0x0044d80601007387 */ /* 0x0001e80000100800 */
[----:B0-----:R-:W2:Y:S01]  /*3c490*/  LDL.LU R6, [R1+0x4ff8] ;  /* 0x004ff80001067983 */ /* 0x001ea20000300800 */
[----:B------:R-:W-:Y:S01]  /*3c4a0*/  IMAD.X R29, R29, 0x1, R2, P1 ;  /* 0x000000011d1d7824 */ /* 0x000fe200008e0602 */
[----:B------:R-:W-:-:S04]  /*3c4b0*/  IADD3 R7, P1, R7, R4, RZ ;  /* 0x0000000407077210 */ /* 0x000fc80007f3e0ff */
[----:B------:R0:W-:Y:S04]  /*3c4c0*/  STL [R1+0x44bc], R29 ;  /* 0x0044bc1d01007387 */ /* 0x0001e80000100800 */
[----:B0-----:R-:W4:Y:S04]  /*3c4d0*/  LDL.LU R29, [R1+0x718] ;  /* 0x00071800011d7983 */ /* 0x001f280000300800 */
[----:B------:R2:W-:Y:S02]  /*3c4e0*/  STL [R1+0x44c4], R7 ;  /* 0x0044c40701007387 */ /* 0x0005e40000100800 */
[----:B--2---:R-:W-:-:S05]  /*3c4f0*/  IMAD.X R7, R6, 0x1, R3, P2 ;  /* 0x0000000106077824 */ /* 0x004fca00010e0603 */
[----:B------:R3:W-:Y:S01]  /*3c500*/  STL [R1+0x44c0], R7 ;  /* 0x0044c00701007387 */ /* 0x0007e20000100800 */
[----:B------:R-:W-:Y:S01]  /*3c510*/  IMAD.X R6, R6, 0x1, R2, P3 ;  /* 0x0000000106067824 */ /* 0x000fe200018e0602 */
[----:B---3--:R-:W-:-:S05]  /*3c520*/  IADD3 R7, P2, R8, R5, RZ ;  /* 0x0000000508077210 */ /* 0x008fca0007f5e0ff */
[----:B------:R0:W-:Y:S04]  /*3c530*/  STL [R1+0x44c8], R7 ;  /* 0x0044c80701007387 */ /* 0x0001e80000100800 */
[----:B0-----:R-:W2:Y:S04]  /*3c540*/  LDL.LU R7, [R1+0x4ff4] ;  /* 0x004ff40001077983 */ /* 0x001ea80000300800 */
[----:B------:R0:W-:Y:S04]  /*3c550*/  STL [R1+0x44ac], R6 ;  /* 0x0044ac0601007387 */ /* 0x0001e80000100800 */
[----:B0-----:R-:W3:Y:S01]  /*3c560*/  LDL.LU R6, [R1+0x71c] ;  /* 0x00071c0001067983 */ /* 0x001ee20000300800 */
[----:B------:R-:W-:-:S05]  /*3c570*/  IADD3 R8, P3, R8, R4, RZ ;  /* 0x0000000408087210 */ /* 0x000fca0007f7e0ff */
[----:B------:R2:W-:Y:S02]  /*3c580*/  STL [R1+0x44b4], R8 ;  /* 0x0044b40801007387 */ /* 0x0005e40000100800 */
[----:B--2---:R-:W-:-:S05]  /*3c590*/  IMAD.X R8, R7, 0x1, R3, P4 ;  /* 0x0000000107087824 */ /* 0x004fca00020e0603 */
[----:B------:R3:W-:Y:S02]  /*3c5a0*/  STL [R1+0x44b0], R8 ;  /* 0x0044b00801007387 */ /* 0x0007e40000100800 */
[----:B---3--:R-:W-:-:S05]  /*3c5b0*/  IADD3 R8, P4, R6, R5, RZ ;  /* 0x0000000506087210 */ /* 0x008fca0007f9e0ff */
[----:B------:R0:W-:Y:S04]  /*3c5c0*/  STL [R1+0x44b8], R8 ;  /* 0x0044b80801007387 */ /* 0x0001e80000100800 */
[----:B0-----:R-:W2:Y:S01]  /*3c5d0*/  LDL.LU R8, [R1+0x4ff0] ;  /* 0x004ff00001087983 */ /* 0x001ea20000300800 */
[----:B------:R-:W-:-:S05]  /*3c5e0*/  IMAD.X R7, R7, 0x1, R2, P5 ;  /* 0x0000000107077824 */ /* 0x000fca00028e0602 */
[----:B------:R0:W-:Y:S02]  /*3c5f0*/  STL [R1+0x449c], R7 ;  /* 0x00449c0701007387 */ /* 0x0001e40000100800 */
[----:B0-----:R-:W-:-:S05]  /*3c600*/  IADD3 R7, P5, R6, R4, RZ ;  /* 0x0000000406077210 */ /* 0x001fca0007fbe0ff */
[----:B------:R0:W-:Y:S04]  /*3c610*/  STL [R1+0x44a4], R7 ;  /* 0x0044a40701007387 */ /* 0x0001e80000100800 */
[----:B0-----:R-:W3:Y:S01]  /*3c620*/  LDL.LU R7, [R1+0x700] ;  /* 0x0007000001077983 */ /* 0x001ee20000300800 */
[----:B--2---:R-:W-:-:S05]  /*3c630*/  IMAD.X R6, R8, 0x1, R3, P0 ;  /* 0x0000000108067824 */ /* 0x004fca00000e0603 */
[----:B------:R4:W-:Y:S02]  /*3c640*/  STL [R1+0x44a0], R6 ;  /* 0x0044a00601007387 */ /* 0x0009e40000100800 */
[----:B----4-:R-:W-:-:S05]  /*3c650*/  IADD3 R6, P0, R29, R5, RZ ;  /* 0x000000051d067210 */ /* 0x010fca0007f1e0ff */
[----:B------:R0:W-:Y:S02]  /*3c660*/  STL [R1+0x44a8], R6 ;  /* 0x0044a80601007387 */ /* 0x0001e40000100800 */
[----:B0-----:R-:W-:Y:S02]  /*3c670*/  IMAD.X R6, R8, 0x1, R2, P1 ;  /* 0x0000000108067824 */ /* 0x001fe400008e0602 */
[----:B------:R-:W2:Y:S04]  /*3c680*/  LDL.LU R8, [R1+0x708] ;  /* 0x0007080001087983 */ /* 0x000ea80000300800 */
[----:B------:R0:W-:Y:S02]  /*3c690*/  STL [R1+0x448c], R6 ;  /* 0x00448c0601007387 */ /* 0x0001e40000100800 */
[----:B0-----:R-:W-:Y:S01]  /*3c6a0*/  IADD3 R6, P1, R29, R4, RZ ;  /* 0x000000041d067210 */ /* 0x001fe20007f3e0ff */
[----:B-----5:R-:W-:-:S04]  /*3c6b0*/  IMAD.X R29, R9, 0x1, R3, P2 ;  /* 0x00000001091d7824 */ /* 0x020fc800010e0603 */
[----:B------:R0:W-:Y:S04]  /*3c6c0*/  STL [R1+0x4494], R6 ;  /* 0x0044940601007387 */ /* 0x0001e80000100800 */
[----:B0-----:R-:W4:Y:S04]  /*3c6d0*/  LDL.LU R6, [R1+0x6fc] ;  /* 0x0006fc0001067983 */ /* 0x001f280000300800 */
[----:B------:R0:W-:Y:S02]  /*3c6e0*/  STL [R1+0x4490], R29 ;  /* 0x0044901d01007387 */ /* 0x0001e40000100800 */
[----:B0-----:R-:W-:-:S05]  /*3c6f0*/  IADD3 R29, P2, R11, R5, RZ ;  /* 0x000000050b1d7210 */ /* 0x001fca0007f5e0ff */
[----:B------:R0:W-:Y:S02]  /*3c700*/  STL [R1+0x4498], R29 ;  /* 0x0044981d01007387 */ /* 0x0001e40000100800 */
[----:B0-----:R-:W-:Y:S02]  /*3c710*/  IMAD.X R29, R9, 0x1, R2, P3 ;  /* 0x00000001091d7824 */ /* 0x001fe400018e0602 */
[----:B------:R-:W5:Y:S04]  /*3c720*/  LDL.LU R9, [R1+0x710] ;  /* 0x0007100001097983 */ /* 0x000f680000300800 */
[----:B------:R0:W-:Y:S02]  /*3c730*/  STL [R1+0x447c], R29 ;  /* 0x00447c1d01007387 */ /* 0x0001e40000100800 */
[----:B0-----:R-:W-:Y:S01]  /*3c740*/  IADD3 R29, P3, R11, R4, RZ ;  /* 0x000000040b1d7210 */ /* 0x001fe20007f7e0ff */
[----:B------:R-:W-:-:S04]  /*3c750*/  IMAD.X R11, R10, 0x1, R3, P4 ;  /* 0x000000010a0b7824 */ /* 0x000fc800020e0603 */
[----:B------:R0:W-:Y:S04]  /*3c760*/  STL [R1+0x4484], R29 ;  /* 0x0044841d01007387 */ /* 0x0001e80000100800 */
[----:B0-----:R-:W4:Y:S04]  /*3c770*/  LDL.LU R29, [R1+0x6f8] ;  /* 0x0006f800011d7983 */ /* 0x001f280000300800 */
[----:B------:R5:W-:Y:S02]  /*3c780*/  STL [R1+0x4480], R11 ;  /* 0x0044800b01007387 */ /* 0x000be40000100800 */
[----:B-----5:R-:W-:-:S05]  /*3c790*/  IADD3 R11, P4, R9, R5, RZ ;  /* 0x00000005090b7210 */ /* 0x020fca0007f9e0ff */
[----:B------:R0:W-:Y:S04]  /*3c7a0*/  STL [R1+0x4488], R11 ;  /* 0x0044880b01007387 */ /* 0x0001e80000100800 */
[----:B0-----:R-:W5:Y:S01]  /*3c7b0*/  LDL.LU R11, [R1+0x4fec] ;  /* 0x004fec00010b7983 */ /* 0x001f620000300800 */
[----:B------:R-:W-:-:S05]  /*3c7c0*/  IMAD.X R10, R10, 0x1, R2, P5 ;  /* 0x000000010a0a7824 */ /* 0x000fca00028e0602 */
[----:B------:R0:W-:Y:S02]  /*3c7d0*/  STL [R1+0x446c], R10 ;  /* 0x00446c0a01007387 */ /* 0x0001e40000100800 */
[----:B0-----:R-:W-:-:S05]  /*3c7e0*/  IADD3 R10, P5, R9, R4, RZ ;  /* 0x00000004090a7210 */ /* 0x001fca0007fbe0ff */
[----:B------:R0:W-:Y:S04]  /*3c7f0*/  STL [R1+0x4474], R10 ;  /* 0x0044740a01007387 */ /* 0x0001e80000100800 */
[----:B0-----:R-:W4:Y:S01]  /*3c800*/  LDL.LU R10, [R1+0x6f4] ;  /* 0x0006f400010a7983 */ /* 0x001f220000300800 */
[----:B-----5:R-:W-:-:S05]  /*3c810*/  IMAD.X R9, R11, 0x1, R3, P0 ;  /* 0x000000010b097824 */ /* 0x020fca00000e0603 */
        /* <DEDUP_REMOVED lines=11> */
[----:B--2---:R-:W-:-:S05]  /*3c8d0*/  IADD3 R13, P2, R8, R5, RZ ;  /* 0x00000005080d7210 */ /* 0x004fca0007f5e0ff */
[----:B------:R0:W-:Y:S04]  /*3c8e0*/  STL [R1+0x4468], R13 ;  /* 0x0044680d01007387 */ /* 0x0001e80000100800 */
[----:B0-----:R-:W2:Y:S01]  /*3c8f0*/  LDL.LU R13, [R1+0x4fe8] ;  /* 0x004fe800010d7983 */ /* 0x001ea20000300800 */
[----:B------:R-:W-:-:S05]  /*3c900*/  IMAD.X R12, R12, 0x1, R2, P3 ;  /* 0x000000010c0c7824 */ /* 0x000fca00018e0602 */
[----:B------:R0:W-:Y:S02]  /*3c910*/  STL [R1+0x444c], R12 ;  /* 0x00444c0c01007387 */ /* 0x0001e40000100800 */
[----:B0-----:R-:W-:Y:S02]  /*3c920*/  IADD3 R12, P3, R8, R4, RZ ;  /* 0x00000004080c7210 */ /* 0x001fe40007f7e0ff */
[----:B------:R-:W4:Y:S04]  /*3c930*/  LDL.LU R8, [R1+0x6ec] ;  /* 0x0006ec0001087983 */ /* 0x000f280000300800 */
[----:B------:R2:W-:Y:S02]  /*3c940*/  STL [R1+0x4454], R12 ;  /* 0x0044540c01007387 */ /* 0x0005e40000100800 */
[----:B--2---:R-:W-:-:S05]  /*3c950*/  IMAD.X R12, R13, 0x1, R3, P4 ;  /* 0x000000010d0c7824 */ /* 0x004fca00020e0603 */
[----:B------:R5:W-:Y:S02]  /*3c960*/  STL [R1+0x4450], R12 ;  /* 0x0044500c01007387 */ /* 0x000be40000100800 */
[----:B-----5:R-:W-:-:S05]  /*3c970*/  IADD3 R12, P4, R11, R5, RZ ;  /* 0x000000050b0c7210 */ /* 0x020fca0007f9e0ff */
[----:B------:R0:W-:Y:S02]  /*3c980*/  STL [R1+0x4458], R12 ;  /* 0x0044580c01007387 */ /* 0x0001e40000100800 */
[----:B0-----:R-:W-:Y:S01]  /*3c990*/  IMAD.X R12, R13, 0x1, R2, P5 ;  /* 0x000000010d0c7824 */ /* 0x001fe200028e0602 */
[----:B------:R-:W-:Y:S02]  /*3c9a0*/  IADD3 R13, P5, R11, R4, RZ ;  /* 0x000000040b0d7210 */ /* 0x000fe40007fbe0ff */
[----:B------:R-:W2:Y:S04]  /*3c9b0*/  LDL.LU R11, [R1+0x6e8] ;  /* 0x0006e800010b7983 */ /* 0x000ea80000300800 */
[----:B------:R0:W-:Y:S04]  /*3c9c0*/  STL [R1+0x443c], R12 ;  /* 0x00443c0c01007387 */ /* 0x0001e80000100800 */
[----:B------:R3:W-:Y:S01]  /*3c9d0*/  STL [R1+0x4444], R13 ;  /* 0x0044440d01007387 */ /* 0x0007e20000100800 */
[----:B0-----:R-:W-:Y:S01]  /*3c9e0*/  IMAD.X R12, R14, 0x1, R3, P0 ;  /* 0x000000010e0c7824 */ /* 0x001fe200000e0603 */
[----:B---3--:R-:W-:-:S04]  /*3c9f0*/  IADD3 R13, P0, R7, R5, RZ ;  /* 0x00000005070d7210 */ /* 0x008fc80007f1e0ff */
[----:B------:R0:W-:Y:S04]  /*3ca00*/  STL [R1+0x4440], R12 ;  /* 0x0044400c01007387 */ /* 0x0001e80000100800 */
[----:B------:R1:W-:Y:S01]  /*3ca10*/  STL [R1+0x4448], R13 ;  /* 0x0044480d01007387 */ /* 0x0003e20000100800 */
[--C-:B0-----:R-:W-:Y:S01]  /*3ca20*/  IMAD.X R12, R14, 0x1, R2.reuse, P1 ;  /* 0x000000010e0c7824 */ /* 0x101fe200008e0602 */
[----:B-1----:R-:W-:Y:S02]  /*3ca30*/  IADD3 R13, P1, R7, R4, RZ ;  /* 0x00000004070d7210 */ /* 0x002fe40007f3e0ff */
[----:B------:R-:W3:Y:S04]  /*3ca40*/  LDL.LU R7, [R1+0x6e4] ;  /* 0x0006e40001077983 */ /* 0x000ee80000300800 */
[----:B------:R0:W-:Y:S04]  /*3ca50*/  STL [R1+0x442c], R12 ;  /* 0x00442c0c01007387 */ /* 0x0001e80000100800 */
[----:B------:R1:W-:Y:S01]  /*3ca60*/  STL [R1+0x4434], R13 ;  /* 0x0044340d01007387 */ /* 0x0003e20000100800 */
[C---:B0-----:R-:W-:Y:S01]  /*3ca70*/  IMAD.X R12, R15.reuse, 0x1, R3, P2 ;  /* 0x000000010f0c7824 */ /* 0x041fe200010e0603 */
[----:B----4-:R-:W-:Y:S01]  /*3ca80*/  IADD3 R14, P2, R6, R5, RZ ;  /* 0x00000005060e7210 */ /* 0x010fe20007f5e0ff */
[----:B-1----:R-:W-:-:S03]  /*3ca90*/  IMAD.X R13, R15, 0x1, R2, P3 ;  /* 0x000000010f0d7824 */ /* 0x002fc600018e0602 */
[----:B------:R0:W-:Y:S04]  /*3caa0*/  STL [R1+0x4430], R12 ;  /* 0x0044300c01007387 */ /* 0x0001e80000100800 */
[----:B------:R-:W-:Y:S01]  /*3cab0*/  STL [R1+0x4438], R14 ;  /* 0x0044380e01007387 */ /* 0x000fe20000100800 */
[----:B0-----:R-:W-:-:S03]  /*3cac0*/  IADD3 R12, P3, R6, R4, RZ ;  /* 0x00000004060c7210 */ /* 0x001fc60007f7e0ff */
[----:B------:R-:W4:Y:S04]  /*3cad0*/  LDL.LU R6, [R1+0x6e0] ;  /* 0x0006e00001067983 */ /* 0x000f280000300800 */
[----:B------:R0:W-:Y:S04]  /*3cae0*/  STL [R1+0x441c], R13 ;  /* 0x00441c0d01007387 */ /* 0x0001e80000100800 */
[----:B------:R1:W-:Y:S01]  /*3caf0*/  STL [R1+0x4424], R12 ;  /* 0x0044240c01007387 */ /* 0x0003e20000100800 */
[C---:B0-----:R-:W-:Y:S01]  /*3cb00*/  IMAD.X R13, R16.reuse, 0x1, R3, P4 ;  /* 0x00000001100d7824 */ /* 0x041fe200020e0603 */
[----:B------:R-:W-:Y:S01]  /*3cb10*/  IADD3 R14, P4, R29, R5, RZ ;  /* 0x000000051d0e7210 */ /* 0x000fe20007f9e0ff */
[----:B-1----:R-:W-:-:S03]  /*3cb20*/  IMAD.X R12, R16, 0x1, R2, P5 ;  /* 0x00000001100c7824 */ /* 0x002fc600028e0602 */
[----:B------:R0:W-:Y:S04]  /*3cb30*/  STL [R1+0x4420], R13 ;  /* 0x0044200d01007387 */ /* 0x0001e80000100800 */
[----:B------:R1:W-:Y:S01]  /*3cb40*/  STL [R1+0x4428], R14 ;  /* 0x0044280e01007387 */ /* 0x0003e20000100800 */
[----:B0-----:R-:W-:-:S03]  /*3cb50*/  IADD3 R13, P5, R29, R4, RZ ;  /* 0x000000041d0d7210 */ /* 0x001fc60007fbe0ff */
[----:B------:R-:W5:Y:S04]  /*3cb60*/  LDL.LU R29, [R1+0x6dc] ;  /* 0x0006dc00011d7983 */ /* 0x000f680000300800 */
[----:B------:R0:W-:Y:S04]  /*3cb70*/  STL [R1+0x440c], R12 ;  /* 0x00440c0c01007387 */ /* 0x0001e80000100800 */
[----:B------:R0:W-:Y:S01]  /*3cb80*/  STL [R1+0x4414], R13 ;  /* 0x0044140d01007387 */ /* 0x0001e20000100800 */
[C---:B-1----:R-:W-:Y:S02]  /*3cb90*/  IMAD.X R14, R17.reuse, 0x1, R2, P1 ;  /* 0x00000001110e7824 */ /* 0x042fe400008e0602 */
[----:B0-----:R-:W-:Y:S01]  /*3cba0*/  IMAD.X R12, R17, 0x1, R3, P0 ;  /* 0x00000001110c7824 */ /* 0x001fe200000e0603 */
[----:B------:R-:W-:-:S04]  /*3cbb0*/  IADD3 R13, P0, R10, R5, RZ ;  /* 0x000000050a0d7210 */ /* 0x000fc80007f1e0ff */
[----:B------:R0:W-:Y:S04]  /*3cbc0*/  STL [R1+0x4410], R12 ;  /* 0x0044100c01007387 */ /* 0x0001e80000100800 */
[----:B------:R1:W-:Y:S04]  /*3cbd0*/  STL [R1+0x4418], R13 ;  /* 0x0044180d01007387 */ /* 0x0003e80000100800 */
[----:B------:R-:W-:Y:S01]  /*3cbe0*/  STL [R1+0x43fc], R14 ;  /* 0x0043fc0e01007387 */ /* 0x000fe20000100800 */
[----:B0-----:R-:W-:Y:S01]  /*3cbf0*/  IADD3 R12, P1, R10, R4, RZ ;  /* 0x000000040a0c7210 */ /* 0x001fe20007f3e0ff */
[----:B-1----:R-:W-:-:S02]  /*3cc00*/  IMAD.X R13, R18, 0x1, R3, P2 ;  /* 0x00000001120d7824 */ /* 0x002fc400010e0603 */
[----:B------:R-:W5:Y:S04]  /*3cc10*/  LDL.LU R10, [R1+0x6d8] ;  /* 0x0006d800010a7983 */ /* 0x000f680000300800 */
[----:B------:R0:W-:Y:S04]  /*3cc20*/  STL [R1+0x4404], R12 ;  /* 0x0044040c01007387 */ /* 0x0001e80000100800 */
[----:B------:R1:W-:Y:S01]  /*3cc30*/  STL [R1+0x4400], R13 ;  /* 0x0044000d01007387 */ /* 0x0003e20000100800 */
[C---:B0-----:R-:W-:Y:S01]  /*3cc40*/  IADD3 R12, P2, R9.reuse, R5, RZ ;  /* 0x00000005090c7210 */ /* 0x041fe20007f5e0ff */
[----:B-1----:R-:W-:Y:S01]  /*3cc50*/  IMAD.X R13, R18, 0x1, R2, P3 ;  /* 0x00000001120d7824 */ /* 0x002fe200018e0602 */
[----:B------:R-:W-:-:S03]  /*3cc60*/  IADD3 R9, P3, R9, R4, RZ ;  /* 0x0000000409097210 */ /* 0x000fc60007f7e0ff */
[----:B------:R0:W-:Y:S04]  /*3cc70*/  STL [R1+0x4408], R12 ;  /* 0x0044080c01007387 */ /* 0x0001e80000100800 */
[----:B------:R1:W-:Y:S04]  /*3cc80*/  STL [R1+0x43ec], R13 ;  /* 0x0043ec0d01007387 */ /* 0x0003e80000100800 */
[----:B------:R1:W-:Y:S01]  /*3cc90*/  STL [R1+0x43f4], R9 ;  /* 0x0043f40901007387 */ /* 0x0003e20000100800 */
[----:B0-----:R-:W-:Y:S01]  /*3cca0*/  IMAD.X R12, R19, 0x1, R3, P4 ;  /* 0x00000001130c7824 */ /* 0x001fe200020e0603 */
[----:B-1----:R-:W-:-:S02]  /*3ccb0*/  IADD3 R13, P4, R8, R5, RZ ;  /* 0x00000005080d7210 */ /* 0x002fc40007f9e0ff */
[----:B------:R-:W5:Y:S04]  /*3ccc0*/  LDL.LU R9, [R1+0x6d4] ;  /* 0x0006d40001097983 */ /* 0x000f680000300800 */
[----:B------:R0:W-:Y:S04]  /*3ccd0*/  STL [R1+0x43f0], R12 ;  /* 0x0043f00c01007387 */ /* 0x0001e80000100800 */
[----:B------:R1:W-:Y:S01]  /*3cce0*/  STL [R1+0x43f8], R13 ;  /* 0x0043f80d01007387 */ /* 0x0003e20000100800 */
[----:B0-----:R-:W-:Y:S01]  /*3ccf0*/  IMAD.X R12, R19, 0x1, R2, P5 ;  /* 0x00000001130c7824 */ /* 0x001fe200028e0602 */
[----:B-1----:R-:W-:Y:S01]  /*3cd00*/  IADD3 R13, P5, R8, R4, RZ ;  /* 0x00000004080d7210 */ /* 0x002fe20007fbe0ff */
[----:B------:R-:W-:-:S03]  /*3cd10*/  IMAD.X R8, R20, 0x1, R3, P0 ;  /* 0x0000000114087824 */ /* 0x000fc600000e0603 */
[----:B------:R-:W-:Y:S04]  /*3cd20*/  STL [R1+0x43dc], R12 ;  /* 0x0043dc0c01007387 */ /* 0x000fe80000100800 */
[----:B------:R0:W-:Y:S04]  /*3cd30*/  STL [R1+0x43e4], R13 ;  /* 0x0043e40d01007387 */ /* 0x0001e80000100800 */
[----:B------:R1:W-:Y:S01]  /*3cd40*/  STL [R1+0x43e0], R8 ;  /* 0x0043e00801007387 */ /* 0x0003e20000100800 */
[----:B0-----:R-:W-:-:S03]  /*3cd50*/  IMAD.X R13, R20, 0x1, R2, P1 ;  /* 0x00000001140d7824 */ /* 0x001fc600008e0602 */
[----:B-1----:R-:W5:Y:S01]  /*3cd60*/  LDL.LU R8, [R1+0x6d0] ;  /* 0x0006d00001087983 */ /* 0x002f620000300800 */
[----:B------:R-:W-:Y:S02]  /*3cd70*/  SHF.R.S32.HI R22, RZ, 0x1f, R22 ;  /* 0x0000001fff167819 */ /* 0x000fe40000011416 */
[----:B------:R-:W-:Y:S02]  /*3cd80*/  SHF.R.S32.HI R23, RZ, 0x1f, R23 ;  /* 0x0000001fff177819 */ /* 0x000fe40000011417 */
[----:B--2---:R-:W-:-:S05]  /*3cd90*/  IADD3 R12, P0, R11, R5, RZ ;  /* 0x000000050b0c7210 */ /* 0x004fca0007f1e0ff */
[----:B------:R0:W-:Y:S04]  /*3cda0*/  STL [R1+0x43e8], R12 ;  /* 0x0043e80c01007387 */ /* 0x0001e80000100800 */
[----:B------:R3:W-:Y:S01]  /*3cdb0*/  STL [R1+0x43cc], R13 ;  /* 0x0043cc0d01007387 */ /* 0x0007e20000100800 */
[----:B0-----:R-:W-:Y:S01]  /*3cdc0*/  IADD3 R12, P1, R11, R4, RZ ;  /* 0x000000040b0c7210 */ /* 0x001fe20007f3e0ff */
[----:B------:R-:W-:-:S04]  /*3cdd0*/  IMAD.X R11, R21, 0x1, R3, P2 ;  /* 0x00000001150b7824 */ /* 0x000fc800010e0603 */
[----:B------:R0:W-:Y:S04]  /*3cde0*/  STL [R1+0x43d4], R12 ;  /* 0x0043d40c01007387 */ /* 0x0001e80000100800 */
[----:B------:R1:W-:Y:S01]  /*3cdf0*/  STL [R1+0x43d0], R11 ;  /* 0x0043d00b01007387 */ /* 0x0003e20000100800 */
[----:B---3--:R-:W-:Y:S01]  /*3ce00*/  IADD3 R13, P2, R7, R5, RZ ;  /* 0x00000005070d7210 */ /* 0x008fe20007f5e0ff */
[----:B0-----:R-:W-:Y:S01]  /*3ce10*/  IMAD.X R12, R21, 0x1, R2, P3 ;  /* 0x00000001150c7824 */ /* 0x001fe200018e0602 */
[----:B-1----:R-:W-:-:S03]  /*3ce20*/  IADD3 R11, P3, R7, R4, RZ ;  /* 0x00000004070b7210 */ /* 0x002fc60007f7e0ff */
[----:B------:R0:W-:Y:S04]  /*3ce30*/  STL [R1+0x43d8], R13 ;  /* 0x0043d80d01007387 */ /* 0x0001e80000100800 */
[----:B------:R-:W2:Y:S04]  /*3ce40*/  LDL.LU R7, [R1+0x6cc] ;  /* 0x0006cc0001077983 */ /* 0x000ea80000300800 */
[----:B------:R1:W-:Y:S04]  /*3ce50*/  STL [R1+0x43bc], R12 ;  /* 0x0043bc0c01007387 */ /* 0x0003e80000100800 */
[----:B------:R4:W-:Y:S01]  /*3ce60*/  STL [R1+0x43c4], R11 ;  /* 0x0043c40b01007387 */ /* 0x0009e20000100800 */
[----:B0-----:R-:W-:-:S02]  /*3ce70*/  IMAD.X R13, R22, 0x1, R2, P5 ;  /* 0x00000001160d7824 */ /* 0x001fc400028e0602 */
[----:B-1----:R-:W-:-:S05]  /*3ce80*/  IMAD.X R12, R22, 0x1, R3, P4 ;  /* 0x00000001160c7824 */ /* 0x002fca00020e0603 */
[----:B------:R0:W-:Y:S01]  /*3ce90*/  STL [R1+0x43c0], R12 ;  /* 0x0043c00c01007387 */ /* 0x0001e20000100800 */
[C---:B----4-:R-:W-:Y:S02]  /*3cea0*/  IADD3 R11, P4, R6.reuse, R5, RZ ;  /* 0x00000005060b7210 */ /* 0x050fe40007f9e0ff */
[----:B0-----:R-:W-:-:S03]  /*3ceb0*/  IADD3 R12, P5, R6, R4, RZ ;  /* 0x00000004060c7210 */ /* 0x001fc60007fbe0ff */
[----:B------:R0:W-:Y:S04]  /*3cec0*/  STL [R1+0x43c8], R11 ;  /* 0x0043c80b01007387 */ /* 0x0001e80000100800 */
[----:B------:R5:W-:Y:S04]  /*3ced0*/  STL [R1+0x43ac], R13 ;  /* 0x0043ac0d01007387 */ /* 0x000be80000100800 */
[----:B------:R-:W3:Y:S04]  /*3cee0*/  LDL.LU R6, [R1+0x6c8] ;  /* 0x0006c80001067983 */ /* 0x000ee80000300800 */
[----:B------:R-:W-:Y:S01]  /*3cef0*/  STL [R1+0x43b4], R12 ;  /* 0x0043b40c01007387 */ /* 0x000fe20000100800 */
[----:B0-----:R-:W-:-:S05]  /*3cf00*/  IMAD.X R11, R23, 0x1, R3, P0 ;  /* 0x00000001170b7824 */ /* 0x001fca00000e0603 */
[----:B------:R0:W-:Y:S01]  /*3cf10*/  STL [R1+0x43b0], R11 ;  /* 0x0043b00b01007387 */ /* 0x0001e20000100800 */
[----:B-----5:R-:W-:Y:S01]  /*3cf20*/  IADD3 R13, P0, R29, R5, RZ ;  /* 0x000000051d0d7210 */ /* 0x020fe20007f1e0ff */
[----:B0-----:R-:W-:Y:S01]  /*3cf30*/  IMAD.X R11, R23, 0x1, R2, P1 ;  /* 0x00000001170b7824 */ /* 0x001fe200008e0602 */
[----:B------:R-:W-:-:S03]  /*3cf40*/  IADD3 R12, P1, R29, R4, RZ ;  /* 0x000000041d0c7210 */ /* 0x000fc60007f3e0ff */
[----:B------:R-:W-:Y:S04]  /*3cf50*/  STL [R1+0x43b8], R13 ;  /* 0x0043b80d01007387 */ /* 0x000fe80000100800 */
[----:B------:R-:W4:Y:S04]  /*3cf60*/  LDL.LU R14, [R1+0xc0] ;  /* 0x0000c000010e7983 */ /* 0x000f280000300800 */
[----:B------:R0:W-:Y:S04]  /*3cf70*/  STL [R1+0x439c], R11 ;  /* 0x00439c0b01007387 */ /* 0x0001e80000100800 */
[----:B------:R1:W-:Y:S04]  /*3cf80*/  STL [R1+0x43a4], R12 ;  /* 0x0043a40c01007387 */ /* 0x0003e80000100800 */
[----:B------:R-:W5:Y:S01]  /*3cf90*/  LDL.LU R29, [R1+0x6c4] ;  /* 0x0006c400011d7983 */ /* 0x000f620000300800 */
[----:B------:R-:W-:-:S05]  /*3cfa0*/  SHF.R.S32.HI R24, RZ, 0x1f, R24 ;  /* 0x0000001fff187819 */ /* 0x000fca0000011418 */
[C---:B0-----:R-:W-:Y:S02]  /*3cfb0*/  IMAD.X R11, R24.reuse, 0x1, R3, P2 ;  /* 0x00000001180b7824 */ /* 0x041fe400010e0603 */
[----:B-1----:R-:W-:Y:S01]  /*3cfc0*/  IMAD.X R12, R24, 0x1, R2, P3 ;  /* 0x00000001180c7824 */ /* 0x002fe200018e0602 */
[----:B------:R-:W-:Y:S02]  /*3cfd0*/  SHF.R.S32.HI R25, RZ, 0x1f, R25 ;  /* 0x0000001fff197819 */ /* 0x000fe40000011419 */
[----:B------:R0:W-:Y:S01]  /*3cfe0*/  STL [R1+0x43a0], R11 ;  /* 0x0043a00b01007387 */ /* 0x0001e20000100800 */
[C---:B------:R-:W-:Y:S02]  /*3cff0*/  IADD3 R13, P2, R10.reuse, R5, RZ ;  /* 0x000000050a0d7210 */ /* 0x040fe40007f5e0ff */
[----:B0-----:R-:W-:-:S03]  /*3d000*/  IADD3 R11, P3, R10, R4, RZ ;  /* 0x000000040a0b7210 */ /* 0x001fc60007f7e0ff */
[----:B------:R0:W-:Y:S01]  /*3d010*/  STL [R1+0x43a8], R13 ;  /* 0x0043a80d01007387 */ /* 0x0001e20000100800 */
[----:B------:R-:W-:-:S03]  /*3d020*/  IMAD.X R10, R25, 0x1, R3, P4 ;  /* 0x00000001190a7824 */ /* 0x000fc600020e0603 */
[----:B0-----:R-:W5:Y:S04]  /*3d030*/  LDL.LU R13, [R1+0xc4] ;  /* 0x0000c400010d7983 */ /* 0x001f680000300800 */
[----:B------:R0:W-:Y:S04]  /*3d040*/  STL [R1+0x438c], R12 ;  /* 0x00438c0c01007387 */ /* 0x0001e80000100800 */
[----:B------:R1:W-:Y:S01]  /*3d050*/  STL [R1+0x4394], R11 ;  /* 0x0043940b01007387 */ /* 0x0003e20000100800 */
[----:B------:R-:W-:-:S03]  /*3d060*/  SHF.R.S32.HI R26, RZ, 0x1f, R26 ;  /* 0x0000001fff1a7819 */ /* 0x000fc6000001141a */
[----:B0-----:R-:W5:Y:S04]  /*3d070*/  LDL.LU R12, [R1+0x6c0] ;  /* 0x0006c000010c7983 */ /* 0x001f680000300800 */
[----:B------:R0:W-:Y:S01]  /*3d080*/  STL [R1+0x4390], R10 ;  /* 0x0043900a01007387 */ /* 0x0001e20000100800 */
[----:B------:R-:W-:Y:S01]  /*3d090*/  IADD3 R15, P4, R9, R5, RZ ;  /* 0x00000005090f7210 */ /* 0x000fe20007f9e0ff */
[----:B-1----:R-:W-:-:S04]  /*3d0a0*/  IMAD.X R11, R25, 0x1, R2, P5 ;  /* 0x00000001190b7824 */ /* 0x002fc800028e0602 */
[----:B------:R-:W-:Y:S04]  /*3d0b0*/  STL [R1+0x4398], R15 ;  /* 0x0043980f01007387 */ /* 0x000fe80000100800 */
[----:B------:R-:W5:Y:S01]  /*3d0c0*/  LDL.LU R16, [R1+0xc8] ;  /* 0x0000c80001107983 */ /* 0x000f620000300800 */
[----:B0-----:R-:W-:-:S03]  /*3d0d0*/  IADD3 R10, P5, R9, R4, RZ ;  /* 0x00000004090a7210 */ /* 0x001fc60007fbe0ff */
[----:B------:R0:W-:Y:S01]  /*3d0e0*/  STL [R1+0x437c], R11 ;  /* 0x00437c0b01007387 */ /* 0x0001e20000100800 */
[----:B------:R-:W-:-:S03]  /*3d0f0*/  IMAD.X R9, R26, 0x1, R3, P0 ;  /* 0x000000011a097824 */ /* 0x000fc600000e0603 */
[----:B------:R1:W-:Y:S04]  /*3d100*/  STL [R1+0x4384], R10 ;  /* 0x0043840a01007387 */ /* 0x0003e80000100800 */
[----:B0-----:R-:W5:Y:S04]  /*3d110*/  LDL.LU R11, [R1+0x6bc] ;  /* 0x0006bc00010b7983 */ /* 0x001f680000300800 */
[----:B------:R0:W-:Y:S01]  /*3d120*/  STL [R1+0x4380], R9 ;  /* 0x0043800901007387 */ /* 0x0001e20000100800 */
[----:B------:R-:W-:Y:S01]  /*3d130*/  IMAD.X R15, R26, 0x1, R2, P1 ;  /* 0x000000011a0f7824 */ /* 0x000fe200008e0602 */
[----:B------:R-:W-:-:S02]  /*3d140*/  SHF.R.S32.HI R27, RZ, 0x1f, R27 ;  /* 0x0000001fff1b7819 */ /* 0x000fc4000001141b */
[C---:B-1----:R-:W-:Y:S02]  /*3d150*/  IADD3 R10, P0, R8.reuse, R5, RZ ;  /* 0x00000005080a7210 */ /* 0x042fe40007f1e0ff */
[----:B0-----:R-:W-:-:S03]  /*3d160*/  IADD3 R9, P1, R8, R4, RZ ;  /* 0x0000000408097210 */ /* 0x001fc60007f3e0ff */
[----:B------:R0:W-:Y:S01]  /*3d170*/  STL [R1+0x4388], R10 ;  /* 0x0043880a01007387 */ /* 0x0001e20000100800 */
[----:B------:R-:W-:-:S03]  /*3d180*/  IMAD.X R8, R27, 0x1, R3, P2 ;  /* 0x000000011b087824 */ /* 0x000fc600010e0603 */
[----:B0-----:R-:W5:Y:S04]  /*3d190*/  LDL.LU R10, [R1+0xcc] ;  /* 0x0000cc00010a7983 */ /* 0x001f680000300800 */
[----:B------:R-:W-:Y:S04]  /*3d1a0*/  STL [R1+0x436c], R15 ;  /* 0x00436c0f01007387 */ /* 0x000fe80000100800 */
[----:B------:R0:W-:Y:S01]  /*3d1b0*/  STL [R1+0x4374], R9 ;  /* 0x0043740901007387 */ /* 0x0001e20000100800 */
[----:B------:R-:W-:-:S03]  /*3d1c0*/  SHF.R.S32.HI R28, RZ, 0x1f, R28 ;  /* 0x0000001fff1c7819 */ /* 0x000fc6000001141c */
[----:B0-----:R-:W5:Y:S04]  /*3d1d0*/  LDL.LU R9, [R1+0x6b8] ;  /* 0x0006b80001097983 */ /* 0x001f680000300800 */
[----:B------:R0:W-:Y:S01]  /*3d1e0*/  STL [R1+0x4370], R8 ;  /* 0x0043700801007387 */ /* 0x0001e20000100800 */
[----:B------:R-:W-:Y:S02]  /*3d1f0*/  IMAD.X R17, R28, 0x1, R3, P4 ;  /* 0x000000011c117824 */ /* 0x000fe400020e0603 */
[----:B0-----:R-:W-:Y:S01]  /*3d200*/  IMAD.X R8, R27, 0x1, R2, P3 ;  /* 0x000000011b087824 */ /* 0x001fe200018e0602 */
[C---:B--2---:R-:W-:Y:S02]  /*3d210*/  IADD3 R15, P2, R7.reuse, R5, RZ ;  /* 0x00000005070f7210 */ /* 0x044fe40007f5e0ff */
[----:B------:R-:W-:-:S03]  /*3d220*/  IADD3 R7, P3, R7, R4, RZ ;  /* 0x0000000407077210 */ /* 0x000fc60007f7e0ff */
[----:B------:R0:W-:Y:S04]  /*3d230*/  STL [R1+0x4378], R15 ;  /* 0x0043780f01007387 */ /* 0x0001e80000100800 */
[----:B0-----:R-:W2:Y:S04]  /*3d240*/  LDL.LU R15, [R1+0xd0] ;  /* 0x0000d000010f7983 */ /* 0x001ea80000300800 */
[----:B------:R0:W-:Y:S04]  /*3d250*/  STL [R1+0x435c], R8 ;  /* 0x00435c0801007387 */ /* 0x0001e80000100800 */
[----:B------:R3:W-:Y:S04]  /*3d260*/  STL [R1+0x4364], R7 ;  /* 0x0043640701007387 */ /* 0x0007e80000100800 */
[----:B0-----:R-:W2:Y:S04]  /*3d270*/  LDL.LU R8, [R1+0x6b4] ;  /* 0x0006b40001087983 */ /* 0x001ea80000300800 */
[----:B------:R0:W-:Y:S01]  /*3d280*/  STL [R1+0x4360], R17 ;  /* 0x0043601101007387 */ /* 0x0001e20000100800 */
[----:B---3--:R-:W-:-:S05]  /*3d290*/  IADD3 R7, P4, R6, R5, RZ ;  /* 0x0000000506077210 */ /* 0x008fca0007f9e0ff */
[----:B------:R1:W-:Y:S01]  /*3d2a0*/  STL [R1+0x4368], R7 ;  /* 0x0043680701007387 */ /* 0x0003e20000100800 */
[----:B0-----:R-:W-:Y:S01]  /*3d2b0*/  IMAD.X R17, R28, 0x1, R2, P5 ;  /* 0x000000011c117824 */ /* 0x001fe200028e0602 */
[----:B------:R-:W-:Y:S02]  /*3d2c0*/  IADD3 R6, P5, R6, R4, RZ ;  /* 0x0000000406067210 */ /* 0x000fe40007fbe0ff */
[----:B-1----:R-:W3:Y:S04]  /*3d2d0*/  LDL.LU R7, [R1+0xd4] ;  /* 0x0000d40001077983 */ /* 0x002ee80000300800 */
[----:B------:R4:W-:Y:S04]  /*3d2e0*/  STL [R1+0x2810], R17 ;  /* 0x0028101101007387 */ /* 0x0009e80000100800 */
[----:B------:R0:W-:Y:S01]  /*3d2f0*/  STL [R1+0x282c], R6 ;  /* 0x00282c0601007387 */ /* 0x0001e20000100800 */
[----:B----4-:R-:W-:-:S03]  /*3d300*/  IMAD.X R17, R14, 0x1, R3, P0 ;  /* 0x000000010e117824 */ /* 0x010fc600000e0603 */
[----:B0-----:R-:W4:Y:S01]  /*3d310*/  LDL.LU R6, [R1+0x6b0] ;  /* 0x0006b00001067983 */ /* 0x001f220000300800 */
[----:B-----5:R-:W-:-:S03]  /*3d320*/  IADD3 R19, P0, R29, R5, RZ ;  /* 0x000000051d137210 */ /* 0x020fc60007f1e0ff */
        /* <DEDUP_REMOVED lines=8> */
[----:B0-----:R-:W-:-:S05]  /*3d3b0*/  IMAD.X R17, R13, 0x1, R3, P2 ;  /* 0x000000010d117824 */ /* 0x001fca00010e0603 */
[----:B------:R0:W-:Y:S01]  /*3d3c0*/  STL [R1+0x281c], R17 ;  /* 0x00281c1101007387 */ /* 0x0001e20000100800 */
[C---:B-1----:R-:W-:Y:S01]  /*3d3d0*/  IADD3 R18, P2, R12.reuse, R5, RZ ;  /* 0x000000050c127210 */ /* 0x042fe20007f5e0ff */
[----:B0-----:R-:W-:Y:S01]  /*3d3e0*/  IMAD.X R17, R13, 0x1, R2, P3 ;  /* 0x000000010d117824 */ /* 0x001fe200018e0602 */
[----:B------:R-:W-:-:S03]  /*3d3f0*/  IADD3 R12, P3, R12, R4, RZ ;  /* 0x000000040c0c7210 */ /* 0x000fc60007f7e0ff */
[----:B------:R-:W-:Y:S04]  /*3d400*/  STL [R1+0x2844], R18 ;  /* 0x0028441201007387 */ /* 0x000fe80000100800 */
[----:B------:R-:W5:Y:S04]  /*3d410*/  LDL.LU R13, [R1+0xdc] ;  /* 0x0000dc00010d7983 */ /* 0x000f680000300800 */
[----:B------:R0:W-:Y:S04]  /*3d420*/  STL [R1+0x2820], R17 ;  /* 0x0028201101007387 */ /* 0x0001e80000100800 */
[----:B------:R1:W-:Y:S01]  /*3d430*/  STL [R1+0x284c], R12 ;  /* 0x00284c0c01007387 */ /* 0x0003e20000100800 */
[----:B0-----:R-:W-:-:S03]  /*3d440*/  IMAD.X R17, R16, 0x1, R3, P4 ;  /* 0x0000000110117824 */ /* 0x001fc600020e0603 */
[----:B-1----:R-:W5:Y:S04]  /*3d450*/  LDL.LU R12, [R1+0x6a8] ;  /* 0x0006a800010c7983 */ /* 0x002f680000300800 */
[----:B------:R0:W-:Y:S01]  /*3d460*/  STL [R1+0x2824], R17 ;  /* 0x0028241101007387 */ /* 0x0001e20000100800 */
[----:B------:R-:W-:-:S05]  /*3d470*/  IADD3 R18, P4, R11, R5, RZ ;  /* 0x000000050b127210 */ /* 0x000fca0007f9e0ff */
[----:B------:R-:W-:Y:S01]  /*3d480*/  STL [R1+0x2854], R18 ;  /* 0x0028541201007387 */ /* 0x000fe20000100800 */
[----:B0-----:R-:W-:Y:S01]  /*3d490*/  IMAD.X R17, R16, 0x1, R2, P5 ;  /* 0x0000000110117824 */ /* 0x001fe200028e0602 */
[----:B------:R-:W-:Y:S02]  /*3d4a0*/  IADD3 R11, P5, R11, R4, RZ ;  /* 0x000000040b0b7210 */ /* 0x000fe40007fbe0ff */
[----:B------:R-:W5:Y:S04]  /*3d4b0*/  LDL.LU R16, [R1+0xe0] ;  /* 0x0000e00001107983 */ /* 0x000f680000300800 */
[----:B------:R0:W-:Y:S04]  /*3d4c0*/  STL [R1+0x2828], R17 ;  /* 0x0028281101007387 */ /* 0x0001e80000100800 */
[----:B------:R1:W-:Y:S01]  /*3d4d0*/  STL [R1+0x285c], R11 ;  /* 0x00285c0b01007387 */ /* 0x0003e20000100800 */
[----:B0-----:R-:W-:-:S03]  /*3d4e0*/  IMAD.X R17, R10, 0x1, R3, P0 ;  /* 0x000000010a117824 */ /* 0x001fc600000e0603 */
[----:B-1----:R-:W5:Y:S04]  /*3d4f0*/  LDL.LU R11, [R1+0x6a4] ;  /* 0x0006a400010b7983 */ /* 0x002f680000300800 */
[----:B------:R0:W-:Y:S01]  /*3d500*/  STL [R1+0x2830], R17 ;  /* 0x0028301101007387 */ /* 0x0001e20000100800 */
[C---:B------:R-:W-:Y:S01]  /*3d510*/  IADD3 R18, P0, R9.reuse, R5, RZ ;  /* 0x0000000509127210 */ /* 0x040fe20007f1e0ff */
[----:B0-----:R-:W-:Y:S01]  /*3d520*/  IMAD.X R17, R10, 0x1, R2, P1 ;  /* 0x000000010a117824 */ /* 0x001fe200008e0602 */
[----:B------:R-:W-:-:S03]  /*3d530*/  IADD3 R9, P1, R9, R4, RZ ;  /* 0x0000000409097210 */ /* 0x000fc60007f3e0ff */
[----:B------:R-:W-:Y:S04]  /*3d540*/  STL [R1+0x2864], R18 ;  /* 0x0028641201007387 */ /* 0x000fe80000100800 */
[----:B------:R-:W5:Y:S04]  /*3d550*/  LDL.LU R10, [R1+0xe4] ;  /* 0x0000e400010a7983 */ /* 0x000f680000300800 */
[----:B------:R-:W-:Y:S04]  /*3d560*/  STL [R1+0x2838], R17 ;  /* 0x0028381101007387 */ /* 0x000fe80000100800 */
[----:B------:R0:W-:Y:S04]  /*3d570*/  STL [R1+0x286c], R9 ;  /* 0x00286c0901007387 */ /* 0x0001e80000100800 */
[----:B0-----:R-:W5:Y:S01]  /*3d580*/  LDL.LU R9, [R1+0x6a0] ;  /* 0x0006a00001097983 */ /* 0x001f620000300800 */
[----:B--2---:R-:W-:-:S05]  /*3d590*/  IMAD.X R17, R15, 0x1, R3, P2 ;  /* 0x000000010f117824 */ /* 0x004fca00010e0603 */
[----:B------:R0:W-:Y:S01]  /*3d5a0*/  STL [R1+0x2840], R17 ;  /* 0x0028401101007387 */ /* 0x0001e20000100800 */
[C---:B------:R-:W-:Y:S01]  /*3d5b0*/  IADD3 R18, P2, R8.reuse, R5, RZ ;  /* 0x0000000508127210 */ /* 0x040fe20007f5e0ff */
[----:B0-----:R-:W-:Y:S01]  /*3d5c0*/  IMAD.X R17, R15, 0x1, R2, P3 ;  /* 0x000000010f117824 */ /* 0x001fe200018e0602 */
[----:B------:R-:W-:-:S03]  /*3d5d0*/  IADD3 R8, P3, R8, R4, RZ ;  /* 0x0000000408087210 */ /* 0x000fc60007f7e0ff */
[----:B------:R-:W-:Y:S04]  /*3d5e0*/  STL [R1+0x2874], R18 ;  /* 0x0028741201007387 */ /* 0x000fe80000100800 */
[----:B------:R-:W2:Y:S04]  /*3d5f0*/  LDL.LU R15, [R1+0xe8] ;  /* 0x0000e800010f7983 */ /* 0x000ea80000300800 */
[----:B------:R3:W-:Y:S04]  /*3d600*/  STL [R1+0x2848], R17 ;  /* 0x0028481101007387 */ /* 0x0007e80000100800 */
[----:B------:R0:W-:Y:S01]  /*3d610*/  STL [R1+0x287c], R8 ;  /* 0x00287c0801007387 */ /* 0x0001e20000100800 */
[----:B---3--:R-:W-:-:S03]  /*3d620*/  IMAD.X R17, R7, 0x1, R3, P4 ;  /* 0x0000000107117824 */ /* 0x008fc600020e0603 */
[----:B0-----:R-:W3:Y:S04]  /*3d630*/  LDL.LU R8, [R1+0x69c] ;  /* 0x00069c0001087983 */ /* 0x001ee80000300800 */
[----:B------:R0:W-:Y:S01]  /*3d640*/  STL [R1+0x2850], R17 ;  /* 0x0028501101007387 */ /* 0x0001e20000100800 */
[C---:B----4-:R-:W-:Y:S01]  /*3d650*/  IADD3 R18, P4, R6.reuse, R5, RZ ;  /* 0x0000000506127210 */ /* 0x050fe20007f9e0ff */
[----:B0-----:R-:W-:Y:S01]  /*3d660*/  IMAD.X R17, R7, 0x1, R2, P5 ;  /* 0x0000000107117824 */ /* 0x001fe200028e0602 */
[----:B------:R-:W-:-:S03]  /*3d670*/  IADD3 R6, P5, R6, R4, RZ ;  /* 0x0000000406067210 */ /* 0x000fc60007fbe0ff */
[----:B------:R-:W-:Y:S04]  /*3d680*/  STL [R1+0x2884], R18 ;  /* 0x0028841201007387 */ /* 0x000fe80000100800 */
[----:B------:R-:W4:Y:S04]  /*3d690*/  LDL.LU R7, [R1+0xec] ;  /* 0x0000ec0001077983 */ /* 0x000f280000300800 */
[----:B------:R5:W-:Y:S04]  /*3d6a0*/  STL [R1+0x2858], R17 ;  /* 0x0028581101007387 */ /* 0x000be80000100800 */
[----:B------:R0:W-:Y:S01]  /*3d6b0*/  STL [R1+0x288c], R6 ;  /* 0x00288c0601007387 */ /* 0x0001e20000100800 */
[----:B-----5:R-:W-:-:S03]  /*3d6c0*/  IMAD.X R17, R14, 0x1, R3, P0 ;  /* 0x000000010e117824 */ /* 0x020fc600000e0603 */
[----:B0-----:R-:W5:Y:S01]  /*3d6d0*/  LDL.LU R6, [R1+0x698] ;  /* 0x0006980001067983 */ /* 0x001f620000300800 */
        /* <DEDUP_REMOVED lines=41> */
[C---:B---3--:R-:W-:Y:S01]  /*3d970*/  IADD3 R18, P2, R8.reuse, R5, RZ ;  /* 0x0000000508127210 */ /* 0x048fe20007f5e0ff */
[----:B0-----:R-:W-:Y:S01]  /*3d980*/  IMAD.X R17, R15, 0x1, R2, P3 ;  /* 0x000000010f117824 */ /* 0x001fe200018e0602 */
[----:B------:R-:W-:-:S03]  /*3d990*/  IADD3 R8, P3, R8, R4, RZ ;  /* 0x0000000408087210 */ /* 0x000fc60007f7e0ff */
[----:B------:R-:W-:Y:S04]  /*3d9a0*/  STL [R1+0x28d4], R18 ;  /* 0x0028d41201007387 */ /* 0x000fe80000100800 */
[----:B------:R-:W2:Y:S04]  /*3d9b0*/  LDL.LU R15, [R1+0x100] ;  /* 0x00010000010f7983 */ /* 0x000ea80000300800 */
[----:B------:R4:W-:Y:S04]  /*3d9c0*/  STL [R1+0x28a8], R17 ;  /* 0x0028a81101007387 */ /* 0x0009e80000100800 */
[----:B------:R0:W-:Y:S01]  /*3d9d0*/  STL [R1+0x28dc], R8 ;  /* 0x0028dc0801007387 */ /* 0x0001e20000100800 */
[----:B----4-:R-:W-:-:S03]  /*3d9e0*/  IMAD.X R17, R7, 0x1, R3, P4 ;  /* 0x0000000107117824 */ /* 0x010fc600020e0603 */
[----:B0-----:R-:W3:Y:S04]  /*3d9f0*/  LDL.LU R8, [R1+0x684] ;  /* 0x0006840001087983 */ /* 0x001ee80000300800 */
[----:B------:R0:W-:Y:S01]  /*3da00*/  STL [R1+0x28b0], R17 ;  /* 0x0028b01101007387 */ /* 0x0001e20000100800 */
[C---:B-----5:R-:W-:Y:S01]  /*3da10*/  IADD3 R18, P4, R6.reuse, R5, RZ ;  /* 0x0000000506127210 */ /* 0x060fe20007f9e0ff */
[----:B0-----:R-:W-:Y:S01]  /*3da20*/  IMAD.X R17, R7, 0x1, R2, P5 ;  /* 0x0000000107117824 */ /* 0x001fe200028e0602 */
[----:B------:R-:W-:-:S03]  /*3da30*/  IADD3 R6, P5, R6, R4, RZ ;  /* 0x0000000406067210 */ /* 0x000fc60007fbe0ff */
[----:B------:R-:W-:Y:S04]  /*3da40*/  STL [R1+0x28e4], R18 ;  /* 0x0028e41201007387 */ /* 0x000fe80000100800 */
[----:B------:R-:W4:Y:S04]  /*3da50*/  LDL.LU R7, [R1+0x104] ;  /* 0x0001040001077983 */ /* 0x000f280000300800 */
        /* <DEDUP_REMOVED lines=3976> */
[----:B0-----:R-:W-:Y:S02]  /*4d2e0*/  IMAD.X R17, R13, 0x1, R2, P3 ;  /* 0x000000010d117824 */ /* 0x001fe400018e0602 */
        /* <DEDUP_REMOVED lines=23> */
[----:B0-----:R-:W-:-:S03]  /*4d460*/  IADD3 R18, P1, R9, R4, RZ ;  /* 0x0000000409127210 */ /* 0x001fc60007f3e0ff */
[----:B------:R-:W5:Y:S04]  /*4d470*/  LDL.LU R9, [R1+0xd54] ;  /* 0x000d540001097983 */ /* 0x000f680000300800 */
[----:B------:R3:W-:Y:S01]  /*4d480*/  STL [R1+0x41dc], R18 ;  /* 0x0041dc1201007387 */ /* 0x0007e20000100800 */
[----:B--2---:R-:W-:-:S05]  /*4d490*/  IMAD.X R17, R15, 0x1, R3, P2 ;  /* 0x000000010f117824 */ /* 0x004fca00010e0603 */
[----:B------:R0:W-:Y:S01]  /*4d4a0*/  STL [R1+0x41b0], R17 ;  /* 0x0041b01101007387 */ /* 0x0001e20000100800 */
[C---:B---3--:R-:W-:Y:S01]  /*4d4b0*/  IADD3 R18, P2, R8.reuse, R5, RZ ;  /* 0x0000000508127210 */ /* 0x048fe20007f5e0ff */
[----:B0-----:R-:W-:Y:S02]  /*4d4c0*/  IMAD.X R17, R15, 0x1, R2, P3 ;  /* 0x000000010f117824 */ /* 0x001fe400018e0602 */
[----:B------:R-:W2:Y:S04]  /*4d4d0*/  LDL.LU R15, [R1+0xf50] ;  /* 0x000f5000010f7983 */ /* 0x000ea80000300800 */
[----:B------:R0:W-:Y:S04]  /*4d4e0*/  STL [R1+0x41e4], R18 ;  /* 0x0041e41201007387 */ /* 0x0001e80000100800 */
[----:B------:R4:W-:Y:S01]  /*4d4f0*/  STL [R1+0x41b8], R17 ;  /* 0x0041b81101007387 */ /* 0x0009e20000100800 */
[----:B0-----:R-:W-:Y:S01]  /*4d500*/  IADD3 R18, P3, R8, R4, RZ ;  /* 0x0000000408127210 */ /* 0x001fe20007f7e0ff */
[----:B----4-:R-:W-:-:S02]  /*4d510*/  IMAD.X R17, R7, 0x1, R3, P4 ;  /* 0x0000000107117824 */ /* 0x010fc400020e0603 */
[----:B------:R-:W3:Y:S04]  /*4d520*/  LDL.LU R8, [R1+0xd58] ;  /* 0x000d580001087983 */ /* 0x000ee80000300800 */
[----:B------:R5:W-:Y:S04]  /*4d530*/  STL [R1+0x41ec], R18 ;  /* 0x0041ec1201007387 */ /* 0x000be80000100800 */
[----:B------:R0:W-:Y:S01]  /*4d540*/  STL [R1+0x41c0], R17 ;  /* 0x0041c01101007387 */ /* 0x0001e20000100800 */
[C---:B-----5:R-:W-:Y:S01]  /*4d550*/  IADD3 R18, P4, R6.reuse, R5, RZ ;  /* 0x0000000506127210 */ /* 0x060fe20007f9e0ff */
[----:B0-----:R-:W-:Y:S01]  /*4d560*/  IMAD.X R17, R7, 0x1, R2, P5 ;  /* 0x0000000107117824 */ /* 0x001fe200028e0602 */
[----:B------:R-:W-:-:S03]  /*4d570*/  IADD3 R6, P5, R6, R4, RZ ;  /* 0x0000000406067210 */ /* 0x000fc60007fbe0ff */
[----:B------:R0:W-:Y:S04]  /*4d580*/  STL [R1+0x41f4], R18 ;  /* 0x0041f41201007387 */ /* 0x0001e80000100800 */
[----:B------:R-:W4:Y:S04]  /*4d590*/  LDL.LU R7, [R1+0xf54] ;  /* 0x000f540001077983 */ /* 0x000f280000300800 */
[----:B------:R-:W-:Y:S04]  /*4d5a0*/  STL [R1+0x41c8], R17 ;  /* 0x0041c81101007387 */ /* 0x000fe80000100800 */
[----:B------:R1:W-:Y:S01]  /*4d5b0*/  STL [R1+0x41fc], R6 ;  /* 0x0041fc0601007387 */ /* 0x0003e20000100800 */
[----:B0-----:R-:W-:-:S03]  /*4d5c0*/  IMAD.X R18, R14, 0x1, R3, P0 ;  /* 0x000000010e127824 */ /* 0x001fc600000e0603 */
[----:B-1----:R-:W5:Y:S04]  /*4d5d0*/  LDL.LU R6, [R1+0xd60] ;  /* 0x000d600001067983 */ /* 0x002f680000300800 */
[----:B------:R0:W-:Y:S01]  /*4d5e0*/  STL [R1+0x41d0], R18 ;  /* 0x0041d01201007387 */ /* 0x0001e20000100800 */
[----:B------:R-:W-:-:S05]  /*4d5f0*/  IADD3 R17, P0, R29, R5, RZ ;  /* 0x000000051d117210 */ /* 0x000fca0007f1e0ff */
[----:B------:R-:W-:Y:S01]  /*4d600*/  STL [R1+0x4204], R17 ;  /* 0x0042041101007387 */ /* 0x000fe20000100800 */
[----:B0-----:R-:W-:Y:S01]  /*4d610*/  IMAD.X R18, R14, 0x1, R2, P1 ;  /* 0x000000010e127824 */ /* 0x001fe200008e0602 */
[----:B------:R-:W-:-:S04]  /*4d620*/  IADD3 R14, P1, R29, R4, RZ ;  /* 0x000000041d0e7210 */ /* 0x000fc80007f3e0ff */
[----:B------:R-:W-:Y:S04]  /*4d630*/  STL [R1+0x41d8], R18 ;  /* 0x0041d81201007387 */ /* 0x000fe80000100800 */
[----:B------:R-:W5:Y:S04]  /*4d640*/  LDL.LU R29, [R1+0xf58] ;  /* 0x000f5800011d7983 */ /* 0x000f680000300800 */
[----:B------:R0:W-:Y:S04]  /*4d650*/  STL [R1+0x420c], R14 ;  /* 0x00420c0e01007387 */ /* 0x0001e80000100800 */
[----:B0-----:R-:W5:Y:S01]  /*4d660*/  LDL.LU R14, [R1+0xd68] ;  /* 0x000d6800010e7983 */ /* 0x001f620000300800 */
[----:B------:R-:W-:-:S02]  /*4d670*/  IMAD.X R17, R13, 0x1, R3, P2 ;  /* 0x000000010d117824 */ /* 0x000fc400010e0603 */
[----:B------:R-:W-:-:S03]  /*4d680*/  IMAD.X R13, R13, 0x1, R2, P3 ;  /* 0x000000010d0d7824 */ /* 0x000fc600018e0602 */
[----:B------:R0:W-:Y:S02]  /*4d690*/  STL [R1+0x41e0], R17 ;  /* 0x0041e01101007387 */ /* 0x0001e40000100800 */
[C---:B0-----:R-:W-:Y:S02]  /*4d6a0*/  IADD3 R17, P2, R12.reuse, R5, RZ ;  /* 0x000000050c117210 */ /* 0x041fe40007f5e0ff */
[----:B------:R-:W-:-:S03]  /*4d6b0*/  IADD3 R12, P3, R12, R4, RZ ;  /* 0x000000040c0c7210 */ /* 0x000fc60007f7e0ff */
[----:B------:R0:W-:Y:S04]  /*4d6c0*/  STL [R1+0x4214], R17 ;  /* 0x0042141101007387 */ /* 0x0001e80000100800 */
[----:B------:R1:W-:Y:S01]  /*4d6d0*/  STL [R1+0x41e8], R13 ;  /* 0x0041e80d01007387 */ /* 0x0003e20000100800 */
[----:B0-----:R-:W-:-:S03]  /*4d6e0*/  IMAD.X R17, R16, 0x1, R3, P4 ;  /* 0x0000000110117824 */ /* 0x001fc600020e0603 */
[----:B-1----:R-:W5:Y:S04]  /*4d6f0*/  LDL.LU R13, [R1+0xf5c] ;  /* 0x000f5c00010d7983 */ /* 0x002f680000300800 */
[----:B------:R0:W-:Y:S01]  /*4d700*/  STL [R1+0x421c], R12 ;  /* 0x00421c0c01007387 */ /* 0x0001e20000100800 */
[----:B------:R-:W-:-:S03]  /*4d710*/  IMAD.X R18, R16, 0x1, R2, P5 ;  /* 0x0000000110127824 */ /* 0x000fc600028e0602 */
[----:B0-----:R-:W5:Y:S01]  /*4d720*/  LDL.LU R12, [R1+0xd6c] ;  /* 0x000d6c00010c7983 */ /* 0x001f620000300800 */
[----:B------:R-:W-:-:S03]  /*4d730*/  IADD3 R19, P4, R11, R5, RZ ;  /* 0x000000050b137210 */ /* 0x000fc60007f9e0ff */
[----:B------:R0:W-:Y:S04]  /*4d740*/  STL [R1+0x41f0], R17 ;  /* 0x0041f01101007387 */ /* 0x0001e80000100800 */
[----:B------:R-:W-:Y:S04]  /*4d750*/  STL [R1+0x4224], R19 ;  /* 0x0042241301007387 */ /* 0x000fe80000100800 */
[----:B------:R-:W-:Y:S01]  /*4d760*/  STL [R1+0x41f8], R18 ;  /* 0x0041f81201007387 */ /* 0x000fe20000100800 */
[----:B0-----:R-:W-:-:S03]  /*4d770*/  IADD3 R17, P5, R11, R4, RZ ;  /* 0x000000040b117210 */ /* 0x001fc60007fbe0ff */
[----:B------:R-:W5:Y:S01]  /*4d780*/  LDL.LU R11, [R1+0xf60] ;  /* 0x000f6000010b7983 */ /* 0x000f620000300800 */
[----:B------:R-:W-:-:S03]  /*4d790*/  IMAD.X R16, R10, 0x1, R3, P0 ;  /* 0x000000010a107824 */ /* 0x000fc600000e0603 */
[----:B------:R0:W-:Y:S01]  /*4d7a0*/  STL [R1+0x422c], R17 ;  /* 0x00422c1101007387 */ /* 0x0001e20000100800 */
[----:B------:R-:W-:-:S03]  /*4d7b0*/  IMAD.X R10, R10, 0x1, R2, P1 ;  /* 0x000000010a0a7824 */ /* 0x000fc600008e0602 */
[----:B0-----:R-:W5:Y:S04]  /*4d7c0*/  LDL.LU R17, [R1+0xd74] ;  /* 0x000d740001117983 */ /* 0x001f680000300800 */
[----:B------:R0:W-:Y:S02]  /*4d7d0*/  STL [R1+0x4200], R16 ;  /* 0x0042001001007387 */ /* 0x0001e40000100800 */
[C---:B0-----:R-:W-:Y:S02]  /*4d7e0*/  IADD3 R16, P0, R9.reuse, R5, RZ ;  /* 0x0000000509107210 */ /* 0x041fe40007f1e0ff */
[----:B------:R-:W-:-:S03]  /*4d7f0*/  IADD3 R9, P1, R9, R4, RZ ;  /* 0x0000000409097210 */ /* 0x000fc60007f3e0ff */
[----:B------:R-:W-:Y:S04]  /*4d800*/  STL [R1+0x4234], R16 ;  /* 0x0042341001007387 */ /* 0x000fe80000100800 */
[----:B------:R0:W-:Y:S04]  /*4d810*/  STL [R1+0x4208], R10 ;  /* 0x0042080a01007387 */ /* 0x0001e80000100800 */
[----:B0-----:R-:W5:Y:S04]  /*4d820*/  LDL.LU R10, [R1+0xf64] ;  /* 0x000f6400010a7983 */ /* 0x001f680000300800 */
[----:B------:R0:W-:Y:S04]  /*4d830*/  STL [R1+0x423c], R9 ;  /* 0x00423c0901007387 */ /* 0x0001e80000100800 */
[----:B0-----:R-:W5:Y:S01]  /*4d840*/  LDL.LU R9, [R1+0xd78] ;  /* 0x000d780001097983 */ /* 0x001f620000300800 */
[----:B--2---:R-:W-:-:S02]  /*4d850*/  IMAD.X R16, R15, 0x1, R3, P2 ;  /* 0x000000010f107824 */ /* 0x004fc400010e0603 */
[----:B------:R-:W-:-:S03]  /*4d860*/  IMAD.X R18, R15, 0x1, R2, P3 ;  /* 0x000000010f127824 */ /* 0x000fc600018e0602 */
[----:B------:R0:W-:Y:S01]  /*4d870*/  STL [R1+0x4210], R16 ;  /* 0x0042101001007387 */ /* 0x0001e20000100800 */
[C---:B---3--:R-:W-:Y:S02]  /*4d880*/  IADD3 R19, P2, R8.reuse, R5, RZ ;  /* 0x0000000508137210 */ /* 0x048fe40007f5e0ff */
[----:B------:R-:W-:Y:S01]  /*4d890*/  IADD3 R15, P3, R8, R4, RZ ;  /* 0x00000004080f7210 */ /* 0x000fe20007f7e0ff */
[----:B0-----:R-:W2:Y:S04]  /*4d8a0*/  LDL.LU R16, [R1+0xf68] ;  /* 0x000f680001107983 */ /* 0x001ea80000300800 */
[----:B------:R-:W-:Y:S04]  /*4d8b0*/  STL [R1+0x4244], R19 ;  /* 0x0042441301007387 */ /* 0x000fe80000100800 */
[----:B------:R4:W-:Y:S04]  /*4d8c0*/  STL [R1+0x4218], R18 ;  /* 0x0042181201007387 */ /* 0x0009e80000100800 */
[----:B------:R-:W3:Y:S04]  /*4d8d0*/  LDL.LU R8, [R1+0xd84] ;  /* 0x000d840001087983 */ /* 0x000ee80000300800 */
[----:B------:R5:W-:Y:S01]  /*4d8e0*/  STL [R1+0x424c], R15 ;  /* 0x00424c0f01007387 */ /* 0x000be20000100800 */
[----:B----4-:R-:W-:-:S05]  /*4d8f0*/  IMAD.X R18, R7, 0x1, R3, P4 ;  /* 0x0000000107127824 */ /* 0x010fca00020e0603 */
[----:B------:R0:W-:Y:S01]  /*4d900*/  STL [R1+0x4220], R18 ;  /* 0x0042201201007387 */ /* 0x0001e20000100800 */
[CC--:B-----5:R-:W-:Y:S01]  /*4d910*/  IADD3 R15, P4, R6.reuse, R5.reuse, RZ ;  /* 0x00000005060f7210 */ /* 0x0e0fe20007f9e0ff */
[----:B0-----:R-:W-:Y:S02]  /*4d920*/  IMAD.X R18, R7, 0x1, R2, P5 ;  /* 0x0000000107127824 */ /* 0x001fe400028e0602 */
[----:B------:R-:W4:Y:S04]  /*4d930*/  LDL.LU R7, [R1+0xf6c] ;  /* 0x000f6c0001077983 */ /* 0x000f280000300800 */
[----:B------:R0:W-:Y:S04]  /*4d940*/  STL [R1+0x4254], R15 ;  /* 0x0042540f01007387 */ /* 0x0001e80000100800 */
[----:B0-----:R-:W5:Y:S04]  /*4d950*/  LDL.LU R15, [R1+0xd88] ;  /* 0x000d8800010f7983 */ /* 0x001f680000300800 */
[----:B------:R0:W-:Y:S02]  /*4d960*/  STL [R1+0x4228], R18 ;  /* 0x0042281201007387 */ /* 0x0001e40000100800 */
[----:B0-----:R-:W-:Y:S01]  /*4d970*/  IADD3 R18, P5, R6, R4, RZ ;  /* 0x0000000406127210 */ /* 0x001fe20007fbe0ff */
[----:B------:R-:W-:Y:S01]  /*4d980*/  IMAD.X R6, R29, 0x1, R3, P0 ;  /* 0x000000011d067824 */ /* 0x000fe200000e0603 */
[----:B------:R-:W-:-:S03]  /*4d990*/  IADD3 R19, P0, R14, R5, RZ ;  /* 0x000000050e137210 */ /* 0x000fc60007f1e0ff */
[----:B------:R0:W-:Y:S04]  /*4d9a0*/  STL [R1+0x425c], R18 ;  /* 0x00425c1201007387 */ /* 0x0001e80000100800 */
[----:B------:R1:W-:Y:S01]  /*4d9b0*/  STL [R1+0x4230], R6 ;  /* 0x0042300601007387 */ /* 0x0003e20000100800 */
[----:B0-----:R-:W-:-:S03]  /*4d9c0*/  IMAD.X R18, R29, 0x1, R2, P1 ;  /* 0x000000011d127824 */ /* 0x001fc600008e0602 */
[----:B-1----:R-:W5:Y:S04]  /*4d9d0*/  LDL.LU R6, [R1+0xf70] ;  /* 0x000f700001067983 */ /* 0x002f680000300800 */
[----:B------:R-:W-:Y:S04]  /*4d9e0*/  STL [R1+0x4264], R19 ;  /* 0x0042641301007387 */ /* 0x000fe80000100800 */
[----:B------:R-:W5:Y:S04]  /*4d9f0*/  LDL.LU R29, [R1+0xd94] ;  /* 0x000d9400011d7983 */ /* 0x000f680000300800 */
[----:B------:R0:W-:Y:S02]  /*4da00*/  STL [R1+0x4238], R18 ;  /* 0x0042381201007387 */ /* 0x0001e40000100800 */
[----:B0-----:R-:W-:-:S05]  /*4da10*/  IADD3 R18, P1, R14, R4, RZ ;  /* 0x000000040e127210 */ /* 0x001fca0007f3e0ff */
[----:B------:R0:W-:Y:S01]  /*4da20*/  STL [R1+0x426c], R18 ;  /* 0x00426c1201007387 */ /* 0x0001e20000100800 */
[----:B------:R-:W-:-:S05]  /*4da30*/  IMAD.X R14, R13, 0x1, R3, P2 ;  /* 0x000000010d0e7824 */ /* 0x000fca00010e0603 */
[----:B------:R1:W-:Y:S01]  /*4da40*/  STL [R1+0x4240], R14 ;  /* 0x0042400e01007387 */ /* 0x0003e20000100800 */
[----:B0-----:R-:W-:Y:S01]  /*4da50*/  IMAD.X R18, R13, 0x1, R2, P3 ;  /* 0x000000010d127824 */ /* 0x001fe200018e0602 */
[C---:B------:R-:W-:Y:S02]  /*4da60*/  IADD3 R19, P2, R12.reuse, R5, RZ ;  /* 0x000000050c137210 */ /* 0x040fe40007f5e0ff */
[----:B-1----:R-:W5:Y:S04]  /*4da70*/  LDL.LU R14, [R1+0xf74] ;  /* 0x000f7400010e7983 */ /* 0x002f680000300800 */
[----:B------:R-:W-:Y:S04]  /*4da80*/  STL [R1+0x4274], R19 ;  /* 0x0042741301007387 */ /* 0x000fe80000100800 */
[----:B------:R-:W5:Y:S04]  /*4da90*/  LDL.LU R13, [R1+0xd98] ;  /* 0x000d9800010d7983 */ /* 0x000f680000300800 */
[----:B------:R0:W-:Y:S02]  /*4daa0*/  STL [R1+0x4248], R18 ;  /* 0x0042481201007387 */ /* 0x0001e40000100800 */
[----:B0-----:R-:W-:Y:S01]  /*4dab0*/  IADD3 R18, P3, R12, R4, RZ ;  /* 0x000000040c127210 */ /* 0x001fe20007f7e0ff */
[----:B------:R-:W-:-:S04]  /*4dac0*/  IMAD.X R12, R11, 0x1, R3, P4 ;  /* 0x000000010b0c7824 */ /* 0x000fc800020e0603 */
[----:B------:R0:W-:Y:S04]  /*4dad0*/  STL [R1+0x427c], R18 ;  /* 0x00427c1201007387 */ /* 0x0001e80000100800 */
[----:B------:R1:W-:Y:S01]  /*4dae0*/  STL [R1+0x4250], R12 ;  /* 0x0042500c01007387 */ /* 0x0003e20000100800 */
[----:B------:R-:W-:Y:S01]  /*4daf0*/  IADD3 R19, P4, R17, R5, RZ ;  /* 0x0000000511137210 */ /* 0x000fe20007f9e0ff */
[----:B0-----:R-:W-:Y:S02]  /*4db00*/  IMAD.X R18, R11, 0x1, R2, P5 ;  /* 0x000000010b127824 */ /* 0x001fe400028e0602 */
[----:B-1----:R-:W5:Y:S04]  /*4db10*/  LDL.LU R12, [R1+0xf78] ;  /* 0x000f7800010c7983 */ /* 0x002f680000300800 */
[----:B------:R0:W-:Y:S04]  /*4db20*/  STL [R1+0x4284], R19 ;  /* 0x0042841301007387 */ /* 0x0001e80000100800 */
[----:B------:R-:W5:Y:S04]  /*4db30*/  LDL.LU R11, [R1+0xda0] ;  /* 0x000da000010b7983 */ /* 0x000f680000300800 */
[----:B------:R1:W-:Y:S01]  /*4db40*/  STL [R1+0x4258], R18 ;  /* 0x0042581201007387 */ /* 0x0003e20000100800 */
[----:B0-----:R-:W-:-:S05]  /*4db50*/  IADD3 R19, P5, R17, R4, RZ ;  /* 0x0000000411137210 */ /* 0x001fca0007fbe0ff */
[----:B------:R-:W-:Y:S01]  /*4db60*/  STL [R1+0x428c], R19 ;  /* 0x00428c1301007387 */ /* 0x000fe20000100800 */
[C---:B-1----:R-:W-:Y:S02]  /*4db70*/  IMAD.X R18, R10.reuse, 0x1, R3, P0 ;  /* 0x000000010a127824 */ /* 0x042fe400000e0603 */
[----:B------:R-:W-:-:S03]  /*4db80*/  IMAD.X R10, R10, 0x1, R2, P1 ;  /* 0x000000010a0a7824 */ /* 0x000fc600008e0602 */
[----:B------:R-:W-:Y:S01]  /*4db90*/  STL [R1+0x4260], R18 ;  /* 0x0042601201007387 */ /* 0x000fe20000100800 */
[C---:B------:R-:W-:Y:S02]  /*4dba0*/  IADD3 R17, P0, R9.reuse, R5, RZ ;  /* 0x0000000509117210 */ /* 0x040fe40007f1e0ff */
[----:B------:R-:W-:-:S03]  /*4dbb0*/  IADD3 R9, P1, R9, R4, RZ ;  /* 0x0000000409097210 */ /* 0x000fc60007f3e0ff */
[----:B------:R-:W-:Y:S04]  /*4dbc0*/  STL [R1+0x4294], R17 ;  /* 0x0042941101007387 */ /* 0x000fe80000100800 */
[----:B------:R0:W-:Y:S04]  /*4dbd0*/  STL [R1+0x4268], R10 ;  /* 0x0042680a01007387 */ /* 0x0001e80000100800 */
[----:B0-----:R-:W5:Y:S04]  /*4dbe0*/  LDL.LU R10, [R1+0xf7c] ;  /* 0x000f7c00010a7983 */ /* 0x001f680000300800 */
[----:B------:R0:W-:Y:S04]  /*4dbf0*/  STL [R1+0x429c], R9 ;  /* 0x00429c0901007387 */ /* 0x0001e80000100800 */
[----:B0-----:R-:W5:Y:S01]  /*4dc00*/  LDL.LU R9, [R1+0xda8] ;  /* 0x000da80001097983 */ /* 0x001f620000300800 */
[----:B--2---:R-:W-:Y:S01]  /*4dc10*/  IMAD.X R17, R16, 0x1, R3, P2 ;  /* 0x0000000110117824 */ /* 0x004fe200010e0603 */
[----:B---3--:R-:W-:-:S04]  /*4dc20*/  IADD3 R18, P2, R8, R5, RZ ;  /* 0x0000000508127210 */ /* 0x008fc80007f5e0ff */
[----:B------:R0:W-:Y:S04]  /*4dc30*/  STL [R1+0x4270], R17 ;  /* 0x0042701101007387 */ /* 0x0001e80000100800 */
[----:B------:R-:W-:Y:S01]  /*4dc40*/  STL [R1+0x42a4], R18 ;  /* 0x0042a41201007387 */ /* 0x000fe20000100800 */
[----:B0-----:R-:W-:Y:S01]  /*4dc50*/  IMAD.X R17, R16, 0x1, R2, P3 ;  /* 0x0000000110117824 */ /* 0x001fe200018e0602 */
[----:B------:R-:W-:-:S04]  /*4dc60*/  IADD3 R16, P3, R8, R4, RZ ;  /* 0x0000000408107210 */ /* 0x000fc80007f7e0ff */
[----:B------:R-:W-:Y:S04]  /*4dc70*/  STL [R1+0x4278], R17 ;  /* 0x0042781101007387 */ /* 0x000fe80000100800 */
[----:B------:R0:W-:Y:S01]  /*4dc80*/  STL [R1+0x42ac], R16 ;  /* 0x0042ac1001007387 */ /* 0x0001e20000100800 */
[C---:B----4-:R-:W-:Y:S02]  /*4dc90*/  IMAD.X R8, R7.reuse, 0x1, R3, P4 ;  /* 0x0000000107087824 */ /* 0x050fe400020e0603 */
[----:B0-----:R-:W-:-:S03]  /*4dca0*/  IMAD.X R16, R7, 0x1, R2, P5 ;  /* 0x0000000107107824 */ /* 0x001fc600028e0602 */
[----:B------:R0:W-:Y:S01]  /*4dcb0*/  STL [R1+0x4280], R8 ;  /* 0x0042800801007387 */ /* 0x0001e20000100800 */
[----:B-----5:R-:W-:-:S03]  /*4dcc0*/  IADD3 R17, P4, R15, R5, RZ ;  /* 0x000000050f117210 */ /* 0x020fc60007f9e0ff */
[----:B0-----:R-:W2:Y:S04]  /*4dcd0*/  LDL.LU R8, [R1+0xf80] ;  /* 0x000f800001087983 */ /* 0x001ea80000300800 */
[----:B------:R-:W-:Y:S04]  /*4dce0*/  STL [R1+0x42b4], R17 ;  /* 0x0042b41101007387 */ /* 0x000fe80000100800 */
[----:B------:R-:W3:Y:S04]  /*4dcf0*/  LDL.LU R7, [R1+0xdac] ;  /* 0x000dac0001077983 */ /* 0x000ee80000300800 */
[----:B------:R0:W-:Y:S02]  /*4dd00*/  STL [R1+0x4288], R16 ;  /* 0x0042881001007387 */ /* 0x0001e40000100800 */
[----:B0-----:R-:W-:-:S05]  /*4dd10*/  IADD3 R16, P5, R15, R4, RZ ;  /* 0x000000040f107210 */ /* 0x001fca0007fbe0ff */
[----:B------:R0:W-:Y:S01]  /*4dd20*/  STL [R1+0x42bc], R16 ;  /* 0x0042bc1001007387 */ /* 0x0001e20000100800 */
[C---:B------:R-:W-:Y:S01]  /*4dd30*/  IMAD.X R15, R6.reuse, 0x1, R3, P0 ;  /* 0x00000001060f7824 */ /* 0x040fe200000e0603 */
[----:B------:R-:W-:Y:S01]  /*4dd40*/  IADD3 R17, P0, R29, R5, RZ ;  /* 0x000000051d117210 */ /* 0x000fe20007f1e0ff */
[----:B0-----:R-:W-:-:S03]  /*4dd50*/  IMAD.X R16, R6, 0x1, R2, P1 ;  /* 0x0000000106107824 */ /* 0x001fc600008e0602 */
[----:B------:R0:W-:Y:S04]  /*4dd60*/  STL [R1+0x4290], R15 ;  /* 0x0042900f01007387 */ /* 0x0001e80000100800 */
[----:B------:R-:W-:Y:S04]  /*4dd70*/  STL [R1+0x42c4], R17 ;  /* 0x0042c41101007387 */ /* 0x000fe80000100800 */
[----:B------:R-:W4:Y:S04]  /*4dd80*/  LDL.LU R6, [R1+0xf84] ;  /* 0x000f840001067983 */ /* 0x000f280000300800 */
[----:B------:R1:W-:Y:S01]  /*4dd90*/  STL [R1+0x4298], R16 ;  /* 0x0042981001007387 */ /* 0x0003e20000100800 */
[----:B0-----:R-:W-:-:S03]  /*4dda0*/  IADD3 R15, P1, R29, R4, RZ ;  /* 0x000000041d0f7210 */ /* 0x001fc60007f3e0ff */
[----:B------:R-:W5:Y:S04]  /*4ddb0*/  LDL.LU R29, [R1+0xdb4] ;  /* 0x000db400011d7983 */ /* 0x000f680000300800 */
[----:B------:R0:W-:Y:S04]  /*4ddc0*/  STL [R1+0x42cc], R15 ;  /* 0x0042cc0f01007387 */ /* 0x0001e80000100800 */
[----:B------:R-:W5:Y:S01]  /*4ddd0*/  LDL.LU R19, [R1+0xf88] ;  /* 0x000f880001137983 */ /* 0x000f620000300800 */
[C---:B-1----:R-:W-:Y:S01]  /*4dde0*/  IMAD.X R16, R14.reuse, 0x1, R3, P2 ;  /* 0x000000010e107824 */ /* 0x042fe200010e0603 */
[C---:B0-----:R-:W-:Y:S01]  /*4ddf0*/  IADD3 R15, P2, R13.reuse, R5, RZ ;  /* 0x000000050d0f7210 */ /* 0x041fe20007f5e0ff */
[----:B------:R-:W-:Y:S01]  /*4de00*/  IMAD.X R14, R14, 0x1, R2, P3 ;  /* 0x000000010e0e7824 */ /* 0x000fe200018e0602 */
[----:B------:R-:W-:-:S02]  /*4de10*/  IADD3 R13, P3, R13, R4, RZ ;  /* 0x000000040d0d7210 */ /* 0x000fc40007f7e0ff */
[----:B------:R-:W-:Y:S04]  /*4de20*/  STL [R1+0x42a0], R16 ;  /* 0x0042a01001007387 */ /* 0x000fe80000100800 */
[----:B------:R-:W-:Y:S04]  /*4de30*/  STL [R1+0x42d4], R15 ;  /* 0x0042d40f01007387 */ /* 0x000fe80000100800 */
[----:B------:R-:W5:Y:S04]  /*4de40*/  LDL.LU R18, [R1+0xdb8] ;  /* 0x000db80001127983 */ /* 0x000f680000300800 */
[----:B------:R0:W-:Y:S04]  /*4de50*/  STL [R1+0x42a8], R14 ;  /* 0x0042a80e01007387 */ /* 0x0001e80000100800 */
[----:B------:R1:W-:Y:S04]  /*4de60*/  STL [R1+0x42dc], R13 ;  /* 0x0042dc0d01007387 */ /* 0x0003e80000100800 */
[----:B------:R-:W5:Y:S01]  /*4de70*/  LDL.LU R17, [R1+0xf8c] ;  /* 0x000f8c0001117983 */ /* 0x000f620000300800 */
[C---:B0-----:R-:W-:Y:S01]  /*4de80*/  IMAD.X R14, R12.reuse, 0x1, R3, P4 ;  /* 0x000000010c0e7824 */ /* 0x041fe200020e0603 */
[C---:B-1----:R-:W-:Y:S01]  /*4de90*/  IADD3 R13, P4, R11.reuse, R5, RZ ;  /* 0x000000050b0d7210 */ /* 0x042fe20007f9e0ff */
[----:B------:R-:W-:Y:S01]  /*4dea0*/  IMAD.X R12, R12, 0x1, R2, P5 ;  /* 0x000000010c0c7824 */ /* 0x000fe200028e0602 */
[----:B------:R-:W-:-:S02]  /*4deb0*/  IADD3 R11, P5, R11, R4, RZ ;  /* 0x000000040b0b7210 */ /* 0x000fc40007fbe0ff */
[----:B------:R0:W-:Y:S04]  /*4dec0*/  STL [R1+0x42b0], R14 ;  /* 0x0042b00e01007387 */ /* 0x0001e80000100800 */
[----:B------:R-:W5:Y:S04]  /*4ded0*/  LDL.LU R16, [R1+0xdc0] ;  /* 0x000dc00001107983 */ /* 0x000f680000300800 */
[----:B------:R1:W-:Y:S04]  /*4dee0*/  STL [R1+0x42e4], R13 ;  /* 0x0042e40d01007387 */ /* 0x0003e80000100800 */
[----:B------:R-:W5:Y:S04]  /*4def0*/  LDL.LU R15, [R1+0xf90] ;  /* 0x000f9000010f7983 */ /* 0x000f680000300800 */
[----:B------:R1:W-:Y:S04]  /*4df00*/  STL [R1+0x42b8], R12 ;  /* 0x0042b80c01007387 */ /* 0x0003e80000100800 */
[----:B0-----:R-:W5:Y:S04]  /*4df10*/  LDL.LU R14, [R1+0xdc8] ;  /* 0x000dc800010e7983 */ /* 0x001f680000300800 */
[----:B------:R0:W-:Y:S04]  /*4df20*/  STL [R1+0x42ec], R11 ;  /* 0x0042ec0b01007387 */ /* 0x0001e80000100800 */
[----:B-1----:R-:W5:Y:S01]  /*4df30*/  LDL.LU R13, [R1+0xf94] ;  /* 0x000f9400010d7983 */ /* 0x002f620000300800 */
[----:B------:R-:W-:-:S02]  /*4df40*/  IMAD.X R12, R10, 0x1, R3, P0 ;  /* 0x000000010a0c7824 */ /* 0x000fc400000e0603 */
[----:B------:R-:W-:-:S03]  /*4df50*/  IMAD.X R10, R10, 0x1, R2, P1 ;  /* 0x000000010a0a7824 */ /* 0x000fc600008e0602 */
[----:B------:R1:W-:Y:S01]  /*4df60*/  STL [R1+0x42c0], R12 ;  /* 0x0042c00c01007387 */ /* 0x0003e20000100800 */
[CC--:B0-----:R-:W-:Y:S02]  /*4df70*/  IADD3 R11, P0, R9.reuse, R5.reuse, RZ ;  /* 0x00000005090b7210 */ /* 0x0c1fe40007f1e0ff */
[----:B------:R-:W-:Y:S01]  /*4df80*/  IADD3 R9, P1, R9, R4, RZ ;  /* 0x0000000409097210 */ /* 0x000fe20007f3e0ff */
[----:B-1----:R-:W5:Y:S04]  /*4df90*/  LDL.LU R12, [R1+0xdcc] ;  /* 0x000dcc00010c7983 */ /* 0x002f680000300800 */
[----:B------:R0:W-:Y:S04]  /*4dfa0*/  STL [R1+0x42f4], R11 ;  /* 0x0042f40b01007387 */ /* 0x0001e80000100800 */
[----:B0-----:R-:W5:Y:S04]  /*4dfb0*/  LDL.LU R11, [R1+0xf98] ;  /* 0x000f9800010b7983 */ /* 0x001f680000300800 */
[----:B------:R0:W-:Y:S04]  /*4dfc0*/  STL [R1+0x42c8], R10 ;  /* 0x0042c80a01007387 */ /* 0x0001e80000100800 */
[----:B0-----:R-:W5:Y:S04]  /*4dfd0*/  LDL.LU R10, [R1+0xde0] ;  /* 0x000de000010a7983 */ /* 0x001f680000300800 */
[----:B------:R2:W-:Y:S02]  /*4dfe0*/  STL [R1+0x42fc], R9 ;  /* 0x0042fc0901007387 */ /* 0x0005e40000100800 */
[C---:B--2---:R-:W-:Y:S01]  /*4dff0*/  IMAD.X R9, R8.reuse, 0x1, R3, P2 ;  /* 0x0000000108097824 */ /* 0x044fe200010e0603 */
[----:B---3--:R-:W-:Y:S01]  /*4e000*/  IADD3 R21, P2, R7, R5, RZ ;  /* 0x0000000507157210 */ /* 0x008fe20007f5e0ff */
[----:B------:R-:W-:-:S03]  /*4e010*/  IMAD.X R20, R8, 0x1, R2, P3 ;  /* 0x0000000108147824 */ /* 0x000fc600018e0602 */
[----:B------:R0:W-:Y:S04]  /*4e020*/  STL [R1+0x42d0], R9 ;  /* 0x0042d00901007387 */ /* 0x0001e80000100800 */
[----:B0-----:R-:W2:Y:S04]  /*4e030*/  LDL.LU R9, [R1+0xf9c] ;  /* 0x000f9c0001097983 */ /* 0x001ea80000300800 */
[----:B------:R-:W-:Y:S04]  /*4e040*/  STL [R1+0x4304], R21 ;  /* 0x0043041501007387 */ /* 0x000fe80000100800 */
[----:B------:R-:W3:Y:S04]  /*4e050*/  LDL R8, [R1+0x1eb0] ;  /* 0x001eb00001087983 */ /* 0x000ee80000100800 */
[----:B------:R0:W-:Y:S02]  /*4e060*/  STL [R1+0x42d8], R20 ;  /* 0x0042d81401007387 */ /* 0x0001e40000100800 */
[----:B0-----:R-:W-:-:S02]  /*4e070*/  IADD3 R20, P3, R7, R4, RZ ;  /* 0x0000000407147210 */ /* 0x001fc40007f7e0ff */
[----:B------:R-:W3:Y:S01]  /*4e080*/  LDL R7, [R1+0x1eac] ;  /* 0x001eac0001077983 */ /* 0x000ee20000100800 */
[----:B----4-:R-:W-:-:S03]  /*4e090*/  IMAD.X R21, R6, 0x1, R3, P4 ;  /* 0x0000000106157824 */ /* 0x010fc600020e0603 */
[----:B------:R5:W-:Y:S01]  /*4e0a0*/  STL [R1+0x430c], R20 ;  /* 0x00430c1401007387 */ /* 0x000be20000100800 */
[----:B------:R-:W-:-:S03]  /*4e0b0*/  IMAD.X R6, R6, 0x1, R2, P5 ;  /* 0x0000000106067824 */ /* 0x000fc600028e0602 */
[----:B------:R0:W-:Y:S01]  /*4e0c0*/  STL [R1+0x42e0], R21 ;  /* 0x0042e01501007387 */ /* 0x0001e20000100800 */
[C---:B-----5:R-:W-:Y:S02]  /*4e0d0*/  IADD3 R20, P4, R29.reuse, R5, RZ ;  /* 0x000000051d147210 */ /* 0x060fe40007f9e0ff */
[----:B0-----:R-:W-:-:S03]  /*4e0e0*/  IADD3 R21, P5, R29, R4, RZ ;  /* 0x000000041d157210 */ /* 0x001fc60007fbe0ff */
[----:B------:R-:W-:Y:S04]  /*4e0f0*/  STL [R1+0x4314], R20 ;  /* 0x0043141401007387 */ /* 0x000fe80000100800 */
[----:B------:R0:W-:Y:S04]  /*4e100*/  STL [R1+0x42e8], R6 ;  /* 0x0042e80601007387 */ /* 0x0001e80000100800 */
[----:B0-----:R-:W4:Y:S04]  /*4e110*/  LDL R6, [R1+0x1ea4] ;  /* 0x001ea40001067983 */ /* 0x001f280000100800 */
[----:B------:R0:W-:Y:S04]  /*4e120*/  STL [R1+0x431c], R21 ;  /* 0x00431c1501007387 */ /* 0x0001e80000100800 */
[----:B------:R-:W5:Y:S01]  /*4e130*/  LDL R29, [R1+0x1ea8] ;  /* 0x001ea800011d7983 */ /* 0x000f620000100800 */
[----:B------:R-:W-:-:S05]  /*4e140*/  IMAD.X R20, R19, 0x1, R3, P0 ;  /* 0x0000000113147824 */ /* 0x000fca00000e0603 */
[----:B------:R1:W-:Y:S01]  /*4e150*/  STL [R1+0x42f0], R20 ;  /* 0x0042f01401007387 */ /* 0x0003e20000100800 */
[C---:B------:R-:W-:Y:S01]  /*4e160*/  IADD3 R22, P0, R18.reuse, R5, RZ ;  /* 0x0000000512167210 */ /* 0x040fe20007f1e0ff */
[--C-:B0-----:R-:W-:Y:S02]  /*4e170*/  IMAD.X R21, R19, 0x1, R2.reuse, P1 ;  /* 0x0000000113157824 */ /* 0x101fe400008e0602 */
[C---:B------:R-:W-:Y:S02]  /*4e180*/  IMAD.X R19, R17.reuse, 0x1, R3, P2 ;  /* 0x0000000111137824 */ /* 0x040fe400010e0603 */
[----:B------:R-:W-:Y:S01]  /*4e190*/  IMAD.X R17, R17, 0x1, R2, P3 ;  /* 0x0000000111117824 */ /* 0x000fe200018e0602 */
[----:B------:R-:W-:Y:S01]  /*4e1a0*/  STL [R1+0x4324], R22 ;  /* 0x0043241601007387 */ /* 0x000fe20000100800 */
[----:B-1----:R-:W-:-:S03]  /*4e1b0*/  IADD3 R20, P1, R18, R4, RZ ;  /* 0x0000000412147210 */ /* 0x002fc60007f3e0ff */
[----:B------:R-:W-:Y:S04]  /*4e1c0*/  STL [R1+0x42f8], R21 ;  /* 0x0042f81501007387 */ /* 0x000fe80000100800 */
[----:B------:R-:W-:Y:S04]  /*4e1d0*/  STL [R1+0x432c], R20 ;  /* 0x00432c1401007387 */ /* 0x000fe80000100800 */
[----:B------:R-:W-:Y:S01]  /*4e1e0*/  STL [R1+0x4300], R19 ;  /* 0x0043001301007387 */ /* 0x000fe20000100800 */
[C---:B------:R-:W-:Y:S02]  /*4e1f0*/  IADD3 R18, P2, R16.reuse, R5, RZ ;  /* 0x0000000510127210 */ /* 0x040fe40007f5e0ff */
[----:B------:R-:W-:-:S03]  /*4e200*/  IADD3 R16, P3, R16, R4, RZ ;  /* 0x0000000410107210 */ /* 0x000fc60007f7e0ff */
[----:B------:R0:W-:Y:S04]  /*4e210*/  STL [R1+0x4334], R18 ;  /* 0x0043341201007387 */ /* 0x0001e80000100800 */
[----:B------:R1:W-:Y:S04]  /*4e220*/  STL [R1+0x4308], R17 ;  /* 0x0043081101007387 */ /* 0x0003e80000100800 */
[----:B------:R1:W-:Y:S01]  /*4e230*/  STL [R1+0x4338], R16 ;  /* 0x0043381001007387 */ /* 0x0003e20000100800 */
[C-C-:B0-----:R-:W-:Y:S01]  /*4e240*/  IMAD.X R18, R15.reuse, 0x1, R3.reuse, P4 ;  /* 0x000000010f127824 */ /* 0x141fe200020e0603 */
[CC--:B-1----:R-:W-:Y:S01]  /*4e250*/  IADD3 R17, P4, R14.reuse, R5.reuse, RZ ;  /* 0x000000050e117210 */ /* 0x0c2fe20007f9e0ff */
[--C-:B------:R-:W-:Y:S01]  /*4e260*/  IMAD.X R16, R15, 0x1, R2.reuse, P5 ;  /* 0x000000010f107824 */ /* 0x100fe200028e0602 */
[----:B------:R-:W-:Y:S01]  /*4e270*/  IADD3 R15, P5, R14, R4, RZ ;  /* 0x000000040e0f7210 */ /* 0x000fe20007fbe0ff */
[C---:B------:R-:W-:Y:S01]  /*4e280*/  IMAD.X R14, R13.reuse, 0x1, R3, P0 ;  /* 0x000000010d0e7824 */ /* 0x040fe200000e0603 */
[----:B------:R-:W-:Y:S04]  /*4e290*/  STL [R1+0x4310], R18 ;  /* 0x0043101201007387 */ /* 0x000fe80000100800 */
[----:B------:R-:W-:Y:S04]  /*4e2a0*/  STL [R1+0x433c], R17 ;  /* 0x00433c1101007387 */ /* 0x000fe80000100800 */
[----:B------:R-:W-:Y:S04]  /*4e2b0*/  STL [R1+0x4318], R16 ;  /* 0x0043181001007387 */ /* 0x000fe80000100800 */
[----:B------:R0:W-:Y:S04]  /*4e2c0*/  STL [R1+0x4340], R15 ;  /* 0x0043400f01007387 */ /* 0x0001e80000100800 */
[----:B------:R1:W-:Y:S01]  /*4e2d0*/  STL [R1+0x4320], R14 ;  /* 0x0043200e01007387 */ /* 0x0003e20000100800 */
[----:B0-----:R-:W-:Y:S01]  /*4e2e0*/  IMAD.X R15, R13, 0x1, R2, P1 ;  /* 0x000000010d0f7824 */ /* 0x001fe200008e0602 */
[----:B------:R-:W-:Y:S01]  /*4e2f0*/  SHF.R.S32.HI R0, RZ, 0x1f, R0 ;  /* 0x0000001fff007819 */ /* 0x000fe20000011400 */
[----:B------:R-:W-:Y:S01]  /*4e300*/  USHF.R.S32.HI UR35, URZ, 0x1f, UR34 ;  /* 0x0000001f3f237899 */ /* 0x000fe20008011422 */
[----:B------:R-:W-:-:S02]  /*4e310*/  IADD3 R16, P0, R12, R5, RZ ;  /* 0x000000050c107210 */ /* 0x000fc40007f1e0ff */
[----:B-1----:R-:W-:-:S03]  /*4e320*/  IADD3 R14, P1, R12, R4, RZ ;  /* 0x000000040c0e7210 */ /* 0x002fc60007f3e0ff */
[----:B------:R-:W-:Y:S04]  /*4e330*/  STL [R1+0x4344], R16 ;  /* 0x0043441001007387 */ /* 0x000fe80000100800 */
[----:B------:R-:W-:Y:S04]  /*4e340*/  STL [R1+0x4328], R15 ;  /* 0x0043280f01007387 */ /* 0x000fe80000100800 */
[----:B------:R-:W-:Y:S01]  /*4e350*/  STL [R1+0x4348], R14 ;  /* 0x0043480e01007387 */ /* 0x000fe20000100800 */
[C---:B------:R-:W-:Y:S02]  /*4e360*/  IMAD.X R13, R11.reuse, 0x1, R3, P2 ;  /* 0x000000010b0d7824 */ /* 0x040fe400010e0603 */
[----:B------:R-:W-:-:S03]  /*4e370*/  IMAD.X R11, R11, 0x1, R2, P3 ;  /* 0x000000010b0b7824 */ /* 0x000fc600018e0602 */
[----:B------:R-:W-:Y:S01]  /*4e380*/  STL [R1+0x4330], R13 ;  /* 0x0043300d01007387 */ /* 0x000fe20000100800 */
[C---:B------:R-:W-:Y:S02]  /*4e390*/  IADD3 R12, P2, R10.reuse, R5, RZ ;  /* 0x000000050a0c7210 */ /* 0x040fe40007f5e0ff */
[----:B------:R-:W-:Y:S02]  /*4e3a0*/  IADD3 R5, P3, R10, R4, RZ ;  /* 0x000000040a057210 */ /* 0x000fe40007f7e0ff */
[----:B------:R-:W-:Y:S01]  /*4e3b0*/  SHF.R.S32.HI R4, RZ, 0x1f, R10 ;  /* 0x0000001fff047819 */ /* 0x000fe2000001140a */
[----:B------:R-:W-:Y:S04]  /*4e3c0*/  STL [R1+0x2808], R12 ;  /* 0x0028080c01007387 */ /* 0x000fe80000100800 */
[----:B------:R-:W-:Y:S04]  /*4e3d0*/  STL [R1+0x280c], R11 ;  /* 0x00280c0b01007387 */ /* 0x000fe80000100800 */
[----:B------:R0:W-:Y:S01]  /*4e3e0*/  STL [R1+0x2804], R5 ;  /* 0x0028040501007387 */ /* 0x0001e20000100800 */
[----:B--2---:R-:W-:-:S02]  /*4e3f0*/  IMAD.X R10, R9, 0x1, R3, P4 ;  /* 0x00000001090a7824 */ /* 0x004fc400020e0603 */
[----:B0-----:R-:W-:Y:S01]  /*4e400*/  IMAD.X R5, R9, 0x1, R2, P5 ;  /* 0x0000000109057824 */ /* 0x001fe200028e0602 */
[----:B---3--:R-:W-:Y:S02]  /*4e410*/  IADD3 R11, P4, R8, UR34, RZ ;  /* 0x00000022080b7c10 */ /* 0x008fe4000ff9e0ff */
[----:B------:R0:W-:Y:S04]  /*4e420*/  STL [R1+0x27ec], R10 ;  /* 0x0027ec0a01007387 */ /* 0x0001e80000100800 */
[----:B------:R-:W-:Y:S01]  /*4e430*/  STL [R1+0x27fc], R11 ;  /* 0x0027fc0b01007387 */ /* 0x000fe20000100800 */
[----:B------:R-:W-:-:S03]  /*4e440*/  IMAD.X R9, R0, 0x1, R3, P0 ;  /* 0x0000000100097824 */ /* 0x000fc600000e0603 */
[----:B------:R1:W-:Y:S01]  /*4e450*/  STL [R1+0x27f0], R5 ;  /* 0x0027f00501007387 */ /* 0x0003e20000100800 */
[----:B------:R-:W-:Y:S01]  /*4e460*/  IMAD.X R3, R4, 0x1, R3, P2 ;  /* 0x0000000104037824 */ /* 0x000fe200010e0603 */
[----:B0-----:R-:W-:Y:S01]  /*4e470*/  IADD3 R10, P5, R7, UR34, RZ ;  /* 0x00000022070a7c10 */ /* 0x001fe2000ffbe0ff */
[--C-:B-1----:R-:W-:Y:S02]  /*4e480*/  IMAD.X R5, R0, 0x1, R2.reuse, P1 ;  /* 0x0000000100057824 */ /* 0x102fe400008e0602 */
[----:B------:R-:W-:Y:S02]  /*4e490*/  IMAD.X R2, R4, 0x1, R2, P3 ;  /* 0x0000000104027824 */ /* 0x000fe400018e0602 */
[----:B------:R-:W-:Y:S04]  /*4e4a0*/  STL [R1+0x2800], R10 ;  /* 0x0028000a01007387 */ /* 0x000fe80000100800 */
[----:B------:R-:W2:Y:S04]  /*4e4b0*/  LDL.LU R0, [R1+0x4fe4] ;  /* 0x004fe40001007983 */ /* 0x000ea80000300800 */
[----:B------:R-:W-:Y:S04]  /*4e4c0*/  STL [R1+0x27f4], R9 ;  /* 0x0027f40901007387 */ /* 0x000fe80000100800 */
[----:B------:R-:W-:Y:S04]  /*4e4d0*/  STL [R1+0x27f8], R5 ;  /* 0x0027f80501007387 */ /* 0x000fe80000100800 */
[----:B------:R4:W-:Y:S04]  /*4e4e0*/  STL [R1+0x27e8], R3 ;  /* 0x0027e80301007387 */ /* 0x0009e80000100800 */
[----:B------:R5:W-:Y:S01]  /*4e4f0*/  STL [R1+0x27e4], R2 ;  /* 0x0027e40201007387 */ /* 0x000be20000100800 */
[----:B------:R-:W-:Y:S01]  /*4e500*/  USHF.R.S32.HI UR34, URZ, 0x1f, UR6 ;  /* 0x0000001f3f227899 */ /* 0x000fe20008011406 */
[----:B----4-:R-:W-:-:S02]  /*4e510*/  IADD3.X R3, R6, UR35, RZ, P4, !PT ;  /* 0x0000002306037c10 */ /* 0x010fc4000a7fe4ff */
[----:B-----5:R-:W-:Y:S01]  /*4e520*/  IADD3.X R2, R29, UR35, RZ, P5, !PT ;  /* 0x000000231d027c10 */ /* 0x020fe2000affe4ff */
[----:B------:R-:W0:Y:S02]  /*4e530*/  S2R R9, SR_TID.X ;  /* 0x0000000000097919 */ /* 0x000e240000002100 */
[----:B------:R1:W-:Y:S04]  /*4e540*/  STL [R1+0x248c], R3 ;  /* 0x00248c0301007387 */ /* 0x0003e80000100800 */
[----:B------:R3:W-:Y:S01]  /*4e550*/  STL [R1+0x2490], R2 ;  /* 0x0024900201007387 */ /* 0x0007e20000100800 */
[----:B------:R-:W-:Y:S01]  /*4e560*/  ULDC UR35, c[0x0][0x238] ;  /* 0x00008e0000237ab9 */ /* 0x000fe20000000800 */
[----:B-1----:R-:W-:Y:S02]  /*4e570*/  IADD3 R3, P1, R7, UR6, RZ ;  /* 0x0000000607037c10 */ /* 0x002fe4000ff3e0ff */
[----:B---3--:R-:W-:Y:S01]  /*4e580*/  IADD3 R2, P0, R8, UR6, RZ ;  /* 0x0000000608027c10 */ /* 0x008fe2000ff1e0ff */
[----:B------:R-:W-:-:S03]  /*4e590*/  ULDC UR6, c[0x0][0x238] ;  /* 0x00008e0000067ab9 */ /* 0x000fc60000000800 */
[----:B------:R-:W-:Y:S01]  /*4e5a0*/  IADD3.X R4, R6, UR34, RZ, P0, !PT ;  /* 0x0000002206047c10 */ /* 0x000fe200087fe4ff */
[----:B------:R-:W-:Y:S04]  /*4e5b0*/  STL [R1+0x2498], R2 ;  /* 0x0024980201007387 */ /* 0x000fe80000100800 */
[----:B------:R1:W-:Y:S04]  /*4e5c0*/  STL [R1+0x24a0], R3 ;  /* 0x0024a00301007387 */ /* 0x0003e80000100800 */
[----:B------:R3:W-:Y:S01]  /*4e5d0*/  STL [R1+0x2494], R4 ;  /* 0x0024940401007387 */ /* 0x0007e20000100800 */
[----:B-1----:R-:W-:Y:S01]  /*4e5e0*/  IADD3.X R3, R29, UR34, RZ, P1, !PT ;  /* 0x000000221d037c10 */ /* 0x002fe20008ffe4ff */
[----:B------:R-:W-:-:S04]  /*4e5f0*/  ULDC UR34, c[0x0][0x238] ;  /* 0x00008e0000227ab9 */ /* 0x000fc80000000800 */
[----:B------:R1:W-:Y:S04]  /*4e600*/  STL [R1+0x249c], R3 ;  /* 0x00249c0301007387 */ /* 0x0003e80000100800 */
[----:B------:R-:W-:Y:S04]  /*4e610*/  STL [R1+0x2378], RZ ;  /* 0x002378ff01007387 */ /* 0x000fe80000100800 */
        /* <DEDUP_REMOVED lines=882> */
[----:B------:R-:W-:Y:S01]  /*51d40*/  STL [R1+0x15d8], RZ ;  /* 0x0015d8ff01007387 */ /* 0x000fe20000100800 */
[----:B---3--:R-:W-:-:S02]  /*51d50*/  IADD3 R4, P0, R8, UR49, RZ ;  /* 0x0000003108047c10 */ /* 0x008fc4000ff1e0ff */
[----:B-1----:R-:W-:Y:S01]  /*51d60*/  IADD3 R3, P1, R7, UR49, RZ ;  /* 0x0000003107037c10 */ /* 0x002fe2000ff3e0ff */
[----:B------:R-:W-:Y:S01]  /*51d70*/  STL [R1+0x15dc], RZ ;  /* 0x0015dcff01007387 */ /* 0x000fe20000100800 */
[----:B------:R-:W-:-:S03]  /*51d80*/  USHF.R.S32.HI UR49, URZ, 0x1f, UR49 ;  /* 0x0000001f3f317899 */ /* 0x000fc60008011431 */
[----:B------:R-:W-:Y:S04]  /*51d90*/  STL [R1+0x1c00], RZ ;  /* 0x001c00ff01007387 */ /* 0x000fe80000100800 */
[----:B------:R-:W-:Y:S04]  /*51da0*/  STL [R1+0x1c04], RZ ;  /* 0x001c04ff01007387 */ /* 0x000fe80000100800 */
[----:B------:R-:W-:Y:S04]  /*51db0*/  STL [R1+0x1c08], RZ ;  /* 0x001c08ff01007387 */ /* 0x000fe80000100800 */
[----:B------:R-:W-:Y:S04]  /*51dc0*/  STL [R1+0x1c0c], RZ ;  /* 0x001c0cff01007387 */ /* 0x000fe80000100800 */
[----:B------:R1:W-:Y:S04]  /*51dd0*/  STL [R1+0x24a8], R4 ;  /* 0x0024a80401007387 */ /* 0x0003e80000100800 */
[----:B------:R3:W-:Y:S04]  /*51de0*/  STL [R1+0x24b0], R3 ;  /* 0x0024b00301007387 */ /* 0x0007e80000100800 */
[----:B------:R-:W-:Y:S04]  /*51df0*/  STL [R1+0x1bf0], RZ ;  /* 0x001bf0ff01007387 */ /* 0x000fe80000100800 */
[----:B------:R-:W-:Y:S04]  /*51e00*/  STL [R1+0x1bf4], RZ ;  /* 0x001bf4ff01007387 */ /* 0x000fe80000100800 */
[----:B------:R-:W-:Y:S01]  /*51e10*/  STL [R1+0x1bf8], RZ ;  /* 0x001bf8ff01007387 */ /* 0x000fe20000100800 */
[----:B-1----:R-:W-:-:S02]  /*51e20*/  IADD3.X R4, R6, UR49, RZ, P0, !PT ;  /* 0x0000003106047c10 */ /* 0x002fc400087fe4ff */
[----:B---3--:R-:W-:Y:S01]  /*51e30*/  IADD3.X R3, R29, UR49, RZ, P1, !PT ;  /* 0x000000311d037c10 */ /* 0x008fe20008ffe4ff */
[----:B------:R-:W-:Y:S02]  /*51e40*/  USHF.R.S32.HI UR49, URZ, 0x1f, UR30 ;  /* 0x0000001f3f317899 */ /* 0x000fe4000801141e */
[----:B------:R1:W-:Y:S04]  /*51e50*/  STL [R1+0x24a4], R4 ;  /* 0x0024a40401007387 */ /* 0x0003e80000100800 */
[----:B------:R3:W-:Y:S04]  /*51e60*/  STL [R1+0x24ac], R3 ;  /* 0x0024ac0301007387 */ /* 0x0007e80000100800 */
[----:B------:R-:W-:Y:S01]  /*51e70*/  STL [R1+0x1bfc], RZ ;  /* 0x001bfcff01007387 */ /* 0x000fe20000100800 */
[----:B-1----:R-:W-:-:S02]  /*51e80*/  IADD3 R4, P0, R8, UR30, RZ ;  /* 0x0000001e08047c10 */ /* 0x002fc4000ff1e0ff */
[----:B---3--:R-:W-:-:S03]  /*51e90*/  IADD3 R3, P1, R7, UR30, RZ ;  /* 0x0000001e07037c10 */ /* 0x008fc6000ff3e0ff */
[----:B------:R1:W-:Y:S04]  /*51ea0*/  STL [R1+0x24b8], R4 ;  /* 0x0024b80401007387 */ /* 0x0003e80000100800 */
[----:B------:R-:W-:Y:S04]  /*51eb0*/  STL [R1+0x15c0], RZ ;  /* 0x0015c0ff01007387 */ /* 0x000fe80000100800 */
[----:B------:R3:W-:Y:S01]  /*51ec0*/  STL [R1+0x24c0], R3 ;  /* 0x0024c00301007387 */ /* 0x0007e20000100800 */
[----:B------:R-:W-:Y:S01]  /*51ed0*/  USHF.R.S32.HI UR30, URZ, 0x1f, UR36 ;  /* 0x0000001f3f1e7899 */ /* 0x000fe20008011424 */
[----:B-1----:R-:W-:-:S02]  /*51ee0*/  IADD3.X R4, R6, UR49, RZ, P0, !PT ;  /* 0x0000003106047c10 */ /* 0x002fc400087fe4ff */
[----:B---3--:R-:W-:-:S03]  /*51ef0*/  IADD3.X R3, R29, UR49, RZ, P1, !PT ;  /* 0x000000311d037c10 */ /* 0x008fc60008ffe4ff */
[----:B------:R1:W-:Y:S04]  /*51f00*/  STL [R1+0x24b4], R4 ;  /* 0x0024b40401007387 */ /* 0x0003e80000100800 */
[----:B------:R3:W-:Y:S01]  /*51f10*/  STL [R1+0x24bc], R3 ;  /* 0x0024bc0301007387 */ /* 0x0007e20000100800 */
[----:B-1----:R-:W-:Y:S02]  /*51f20*/  IADD3 R4, P0, R8, UR36, RZ ;  /* 0x0000002408047c10 */ /* 0x002fe4000ff1e0ff */
        /* <DEDUP_REMOVED lines=194> */
[----:B-1----:R-:W-:Y:S02]  /*52b50*/  IADD3.X R4, R6, UR43, RZ, P0, !PT ;  /* 0x0000002b06047c10 */ /* 0x002fe400087fe4ff */
[----:B---3--:R-:W-:-:S03]  /*52b60*/  IADD3.X R3, R29, UR43, RZ, P1, !PT ;  /* 0x0000002b1d037c10 */ /* 0x008fc60008ffe4ff */
[----:B------:R1:W-:Y:S04]  /*52b70*/  STL [R1+0x25f4], R4 ;  /* 0x0025f40401007387 */ /* 0x0003e80000100800 */
[----:B------:R3:W-:Y:S01]  /*52b80*/  STL [R1+0x25fc], R3 ;  /* 0x0025fc0301007387 */ /* 0x0007e20000100800 */
[----:B-1----:R-:W-:Y:S02]  /*52b90*/  IADD3 R4, P0, R8, UR58, RZ ;  /* 0x0000003a08047c10 */ /* 0x002fe4000ff1e0ff */
[----:B---3--:R-:W-:-:S05]  /*52ba0*/  IADD3 R3, P1, R7, UR58, RZ ;  /* 0x0000003a07037c10 */ /* 0x008fca000ff3e0ff */
[----:B------:R-:W-:Y:S04]  /*52bb0*/  STL [R1+0x2610], R3 ;  /* 0x0026100301007387 */ /* 0x000fe80000100800 */
[----:B------:R1:W-:Y:S01]  /*52bc0*/  STL [R1+0x2608], R4 ;  /* 0x0026080401007387 */ /* 0x0003e20000100800 */
[----:B0-----:R-:W-:Y:S01]  /*52bd0*/  IMAD.SHL.U32 R2, R9, 0x20, RZ ;  /* 0x0000002009027824 */ /* 0x001fe200078e00ff */
[----:B------:R-:W-:Y:S02]  /*52be0*/  USHF.L.U32 UR61, UR61, 0x3, URZ ;  /* 0x000000033d3d7899 */ /* 0x000fe4000800063f */
[----:B------:R-:W-:Y:S02]  /*52bf0*/  UIMAD UR25, UR25, 0x7, URZ ;  /* 0x00000007191978a4 */ /* 0x000fe4000f8e023f */
[----:B------:R-:W-:-:S02]  /*52c00*/  UIMAD UR60, UR60, 0x6, URZ ;  /* 0x000000063c3c78a4 */ /* 0x000fc4000f8e023f */
[----:B------:R-:W-:Y:S02]  /*52c10*/  UIMAD UR27, UR27, 0x5, URZ ;  /* 0x000000051b1b78a4 */ /* 0x000fe4000f8e023f */
[----:B------:R-:W-:Y:S02]  /*52c20*/  USHF.L.U32 UR28, UR28, 0x2, URZ ;  /* 0x000000021c1c7899 */ /* 0x000fe4000800063f */
[----:B------:R-:W-:Y:S02]  /*52c30*/  UIMAD UR29, UR29, 0x3, URZ ;  /* 0x000000031d1d78a4 */ /* 0x000fe4000f8e023f */
[----:B------:R-:W-:Y:S02]  /*52c40*/  USHF.L.U32 UR26, UR26, 0x1, URZ ;  /* 0x000000011a1a7899 */ /* 0x000fe4000800063f */
[----:B------:R-:W-:Y:S02]  /*52c50*/  USHF.R.S32.HI UR5, URZ, 0x1f, UR5 ;  /* 0x0000001f3f057899 */ /* 0x000fe40008011405 */
[----:B------:R-:W-:-:S02]  /*52c60*/  USHF.L.U32 UR34, UR34, 0x7, URZ ;  /* 0x0000000722227899 */ /* 0x000fc4000800063f */
[----:B------:R-:W-:Y:S02]  /*52c70*/  USHF.R.S32.HI UR55, URZ, 0x1f, UR58 ;  /* 0x0000001f3f377899 */ /* 0x000fe4000801143a */
[----:B------:R-:W-:Y:S02]  /*52c80*/  USHF.R.S32.HI UR30, URZ, 0x1f, UR31 ;  /* 0x0000001f3f1e7899 */ /* 0x000fe4000801141f */
[----:B------:R-:W-:Y:S02]  /*52c90*/  USHF.R.S32.HI UR59, URZ, 0x1f, UR7 ;  /* 0x0000001f3f3b7899 */ /* 0x000fe40008011407 */
[----:B------:R-:W-:Y:S02]  /*52ca0*/  USHF.R.S32.HI UR53, URZ, 0x1f, UR8 ;  /* 0x0000001f3f357899 */ /* 0x000fe40008011408 */
[----:B------:R-:W-:Y:S02]  /*52cb0*/  USHF.R.S32.HI UR38, URZ, 0x1f, UR9 ;  /* 0x0000001f3f267899 */ /* 0x000fe40008011409 */
[----:B------:R-:W-:-:S02]  /*52cc0*/  USHF.R.S32.HI UR39, URZ, 0x1f, UR10 ;  /* 0x0000001f3f277899 */ /* 0x000fc4000801140a */
        /* <DEDUP_REMOVED lines=15> */
[----:B------:R-:W-:Y:S01]  /*52dc0*/  USHF.R.S32.HI UR43, URZ, 0x1f, UR33 ;  /* 0x0000001f3f2b7899 */ /* 0x000fe20008011421 */
[----:B-1----:R-:W-:Y:S01]  /*52dd0*/  IADD3.X R4, R6, UR55, RZ, P0, !PT ;  /* 0x0000003706047c10 */ /* 0x002fe200087fe4ff */
[----:B------:R-:W0:Y:S01]  /*52de0*/  LDC R10, c[0x0][0x230] ;  /* 0x00008c00ff0a7b82 */ /* 0x000e220000000800 */
[----:B------:R-:W-:Y:S01]  /*52df0*/  IADD3.X R3, R29, UR55, RZ, P1, !PT ;  /* 0x000000371d037c10 */ /* 0x000fe20008ffe4ff */
[----:B------:R-:W-:Y:S01]  /*52e00*/  USHF.R.S32.HI UR58, URZ, 0x1f, UR61 ;  /* 0x0000001f3f3a7899 */ /* 0x000fe2000801143d */
[----:B------:R-:W-:Y:S01]  /*52e10*/  LOP3.LUT R2, R2, 0x400, RZ, 0xc0, !PT ;  /* 0x0000040002027812 */ /* 0x000fe200078ec0ff */
[----:B------:R1:W-:Y:S01]  /*52e20*/  STL [R1+0x2604], R4 ;  /* 0x0026040401007387 */ /* 0x0003e20000100800 */
[----:B------:R-:W-:-:S03]  /*52e30*/  USHF.R.S32.HI UR55, URZ, 0x1f, UR25 ;  /* 0x0000001f3f377899 */ /* 0x000fc60008011419 */
[----:B------:R3:W-:Y:S01]  /*52e40*/  STL [R1+0x260c], R3 ;  /* 0x00260c0301007387 */ /* 0x0007e20000100800 */
[----:B-1----:R-:W-:Y:S02]  /*52e50*/  IADD3 R4, P0, R8, UR31, RZ ;  /* 0x0000001f08047c10 */ /* 0x002fe4000ff1e0ff */
[----:B---3--:R-:W-:-:S03]  /*52e60*/  IADD3 R3, P1, R7, UR31, RZ ;  /* 0x0000001f07037c10 */ /* 0x008fc6000ff3e0ff */
[----:B------:R1:W-:Y:S01]  /*52e70*/  STL [R1+0x2618], R4 ;  /* 0x0026180401007387 */ /* 0x0003e20000100800 */
[----:B------:R-:W-:-:S03]  /*52e80*/  USHF.R.S32.HI UR31, URZ, 0x1f, UR60 ;  /* 0x0000001f3f1f7899 */ /* 0x000fc6000801143c */
[----:B------:R3:W-:Y:S01]  /*52e90*/  STL [R1+0x2620], R3 ;  /* 0x0026200301007387 */ /* 0x0007e20000100800 */
[----:B0-----:R-:W-:-:S03]  /*52ea0*/  VIADD R10, R10, 0x7f ;  /* 0x0000007f0a0a7836 */ /* 0x001fc60000000000 */
[----:B------:R-:W-:Y:S01]  /*52eb0*/  STL [R1+0x4fe0], R2 ;  /* 0x004fe00201007387 */ /* 0x000fe20000100800 */
[----:B-1----:R-:W-:Y:S02]  /*52ec0*/  IADD3.X R4, R6, UR30, RZ, P0, !PT ;  /* 0x0000001e06047c10 */ /* 0x002fe400087fe4ff */
[----:B------:R-:W-:Y:S02]  /*52ed0*/  SHF.R.S32.HI R9, RZ, 0x1f, R10 ;  /* 0x0000001fff097819 */ /* 0x000fe4000001140a */
[----:B---3--:R-:W-:Y:S01]  /*52ee0*/  IADD3.X R3, R29, UR30, RZ, P1, !PT ;  /* 0x0000001e1d037c10 */ /* 0x008fe20008ffe4ff */
[----:B------:R0:W-:Y:S01]  /*52ef0*/  STL [R1+0x2614], R4 ;  /* 0x0026140401007387 */ /* 0x0001e20000100800 */
[----:B------:R-:W-:Y:S01]  /*52f00*/  LEA.HI R9, R9, R10, RZ, 0x7 ;  /* 0x0000000a09097211 */ /* 0x000fe200078f38ff */
[----:B------:R-:W-:Y:S02]  /*52f10*/  USHF.R.S32.HI UR30, URZ, 0x1f, UR27 ;  /* 0x0000001f3f1e7899 */ /* 0x000fe4000801141b */
[----:B------:R1:W-:Y:S01]  /*52f20*/  STL [R1+0x261c], R3 ;  /* 0x00261c0301007387 */ /* 0x0003e20000100800 */
[----:B------:R-:W-:-:S02]  /*52f30*/  SHF.R.S32.HI R5, RZ, 0x7, R9 ;  /* 0x00000007ff057819 */ /* 0x000fc40000011409 */
[----:B0-----:R-:W-:Y:S02]  /*52f40*/  IADD3 R4, P0, R8, UR7, RZ ;  /* 0x0000000708047c10 */ /* 0x001fe4000ff1e0ff */
[----:B-1----:R-:W-:-:S03]  /*52f50*/  IADD3 R3, P1, R7, UR7, RZ ;  /* 0x0000000707037c10 */ /* 0x002fc6000ff3e0ff */
[----:B------:R0:W-:Y:S01]  /*52f60*/  STL [R1+0x2628], R4 ;  /* 0x0026280401007387 */ /* 0x0001e20000100800 */
[----:B------:R-:W-:-:S03]  /*52f70*/  USHF.R.S32.HI UR7, URZ, 0x1f, UR28 ;  /* 0x0000001f3f077899 */ /* 0x000fc6000801141c */
[----:B------:R1:W-:Y:S01]  /*52f80*/  STL [R1+0x2630], R3 ;  /* 0x0026300301007387 */ /* 0x0003e20000100800 */
[----:B0-----:R-:W-:Y:S02]  /*52f90*/  IADD3.X R4, R6, UR59, RZ, P0, !PT ;  /* 0x0000003b06047c10 */ /* 0x001fe400087fe4ff */
[----:B-1----:R-:W-:-:S03]  /*52fa0*/  IADD3.X R3, R29, UR59, RZ, P1, !PT ;  /* 0x0000003b1d037c10 */ /* 0x002fc60008ffe4ff */
[----:B------:R0:W-:Y:S01]  /*52fb0*/  STL [R1+0x2624], R4 ;  /* 0x0026240401007387 */ /* 0x0001e20000100800 */
[----:B------:R-:W-:-:S03]  /*52fc0*/  USHF.R.S32.HI UR59, URZ, 0x1f, UR29 ;  /* 0x0000001f3f3b7899 */ /* 0x000fc6000801141d */
[----:B------:R1:W-:Y:S01]  /*52fd0*/  STL [R1+0x262c], R3 ;  /* 0x00262c0301007387 */ /* 0x0003e20000100800 */
[----:B0-----:R-:W-:Y:S02]  /*52fe0*/  IADD3 R4, P0, R8, UR8, RZ ;  /* 0x0000000808047c10 */ /* 0x001fe4000ff1e0ff */
[----:B-1----:R-:W-:-:S03]  /*52ff0*/  IADD3 R3, P1, R7, UR8, RZ ;  /* 0x0000000807037c10 */ /* 0x002fc6000ff3e0ff */
[----:B------:R0:W-:Y:S01]  /*53000*/  STL [R1+0x2638], R4 ;  /* 0x0026380401007387 */ /* 0x0001e20000100800 */
[----:B------:R-:W-:-:S03]  /*53010*/  USHF.R.S32.HI UR8, URZ, 0x1f, UR26 ;  /* 0x0000001f3f087899 */ /* 0x000fc6000801141a */
[----:B------:R1:W-:Y:S01]  /*53020*/  STL [R1+0x2640], R3 ;  /* 0x0026400301007387 */ /* 0x0003e20000100800 */
[----:B0-----:R-:W-:Y:S02]  /*53030*/  IADD3 R4, P2, R8, UR9, RZ ;  /* 0x0000000908047c10 */ /* 0x001fe4000ff5e0ff */
[----:B-1----:R-:W-:-:S03]  /*53040*/  IADD3 R3, P3, R7, UR9, RZ ;  /* 0x0000000907037c10 */ /* 0x002fc6000ff7e0ff */
[----:B------:R2:W-:Y:S01]  /*53050*/  STL [R1+0x2648], R4 ;  /* 0x0026480401007387 */ /* 0x0005e20000100800 */
[----:B------:R-:W-:-:S03]  /*53060*/  USHF.R.S32.HI UR9, URZ, 0x1f, UR34 ;  /* 0x0000001f3f097899 */ /* 0x000fc60008011422 */
[----:B------:R0:W-:Y:S04]  /*53070*/  STL [R1+0x2650], R3 ;  /* 0x0026500301007387 */ /* 0x0001e80000100800 */
[----:B------:R-:W3:Y:S01]  /*53080*/  LDL.LU R9, [R1+0x10b4] ;  /* 0x0010b40001097983 */ /* 0x000ee20000300800 */
[C---:B--2---:R-:W-:Y:S02]  /*53090*/  LOP3.LUT R4, R0.reuse, 0x20, RZ, 0x3c, !PT ;  /* 0x0000002000047812 */ /* 0x044fe400078e3cff */
[----:B0-----:R-:W-:Y:S01]  /*530a0*/  LOP3.LUT R3, R0, 0x40, RZ, 0x3c, !PT ;  /* 0x0000004000037812 */ /* 0x001fe200078e3cff */
[----:B------:R-:W-:Y:S01]  /*530b0*/  STL [R1+0x1574], RZ ;  /* 0x001574ff01007387 */ /* 0x000fe20000100800 */
[----:B------:R-:W-:Y:S02]  /*530c0*/  IADD3 R3, P4, R8, UR10, RZ ;  /* 0x0000000a08037c10 */ /* 0x000fe4000ff9e0ff */
[----:B------:R-:W-:Y:S01]  /*530d0*/  LOP3.LUT R5, R0, 0x60, RZ, 0x3c, !PT ;  /* 0x0000006000057812 */ /* 0x000fe200078e3cff */
[----:B------:R-:W-:Y:S04]  /*530e0*/  STL [R1+0x1578], RZ ;  /* 0x001578ff01007387 */ /* 0x000fe80000100800 */
[----:B------:R-:W-:Y:S01]  /*530f0*/  STL [R1+0x157c], RZ ;  /* 0x00157cff01007387 */ /* 0x000fe20000100800 */
[----:B---3--:R-:W-:-:S04]  /*53100*/  LOP3.LUT R2, R9, R2, RZ, 0xfc, !PT ;  /* 0x0000000209027212 */ /* 0x008fc800078efcff */
[----:B------:R-:W-:Y:S01]  /*53110*/  LOP3.LUT R4, R2, 0x40, RZ, 0x3c, !PT ;  /* 0x0000004002047812 */ /* 0x000fe200078e3cff */
[----:B------:R0:W-:Y:S04]  /*53120*/  STL [R1+0xd84], R2 ;  /* 0x000d840201007387 */ /* 0x0001e80000100800 */
[----:B------:R-:W-:Y:S04]  /*53130*/  STL [R1+0x1560], RZ ;  /* 0x001560ff01007387 */ /* 0x000fe80000100800 */
[----:B------:R-:W-:Y:S01]  /*53140*/  STL [R1+0x1564], RZ ;  /* 0x001564ff01007387 */ /* 0x000fe20000100800 */
[----:B0-----:R-:W-:-:S03]  /*53150*/  IADD3 R2, P5, R7, UR10, RZ ;  /* 0x0000000a07027c10 */ /* 0x001fc6000ffbe0ff */
        /* <DEDUP_REMOVED lines=106> */
[----:B------:R0:W-:Y:S04]  /*53800*/  STL [R1+0xd88], R4 ;  /* 0x000d880401007387 */ /* 0x0001e80000100800 */
[----:B------:R1:W-:Y:S04]  /*53810*/  STL [R1+0x2658], R3 ;  /* 0x0026580301007387 */ /* 0x0003e80000100800 */
[----:B------:R2:W-:Y:S01]  /*53820*/  STL [R1+0x2660], R2 ;  /* 0x0026600201007387 */ /* 0x0005e20000100800 */
[----:B0-----:R-:W-:-:S02]  /*53830*/  IADD3.X R4, R6, UR53, RZ, P0, !PT ;  /* 0x0000003506047c10 */ /* 0x001fc400087fe4ff */
[----:B-1----:R-:W-:-:S03]  /*53840*/  IADD3 R3, P0, R8, UR11, RZ ;  /* 0x0000000b08037c10 */ /* 0x002fc6000ff1e0ff */
[----:B------:R0:W-:Y:S01]  /*53850*/  STL [R1+0x2634], R4 ;  /* 0x0026340401007387 */ /* 0x0001e20000100800 */
[----:B--2---:R-:W-:-:S03]  /*53860*/  IADD3.X R2, R29, UR53, RZ, P1, !PT ;  /* 0x000000351d027c10 */ /* 0x004fc60008ffe4ff */
[----:B------:R1:W-:Y:S04]  /*53870*/  STL [R1+0x2668], R3 ;  /* 0x0026680301007387 */ /* 0x0003e80000100800 */
[----:B------:R2:W-:Y:S01]  /*53880*/  STL [R1+0x263c], R2 ;  /* 0x00263c0201007387 */ /* 0x0005e20000100800 */
[----:B0-----:R-:W-:Y:S02]  /*53890*/  IADD3 R4, P1, R7, UR11, RZ ;  /* 0x0000000b07047c10 */ /* 0x001fe4000ff3e0ff */
[----:B-1----:R-:W-:-:S03]  /*538a0*/  IADD3.X R3, R6, UR38, RZ, P2, !PT ;  /* 0x0000002606037c10 */ /* 0x002fc600097fe4ff */
[----:B------:R0:W-:Y:S01]  /*538b0*/  STL [R1+0x2670], R4 ;  /* 0x0026700401007387 */ /* 0x0001e20000100800 */
[----:B--2---:R-:W-:-:S03]  /*538c0*/  IADD3 R2, P2, R8, UR12, RZ ;  /* 0x0000000c08027c10 */ /* 0x004fc6000ff5e0ff */
[----:B------:R1:W-:Y:S04]  /*538d0*/  STL [R1+0x2644], R3 ;  /* 0x0026440301007387 */ /* 0x0003e80000100800 */
[----:B------:R2:W-:Y:S01]  /*538e0*/  STL [R1+0x2678], R2 ;  /* 0x0026780201007387 */ /* 0x0005e20000100800 */
[----:B0-----:R-:W-:Y:S02]  /*538f0*/  IADD3.X R4, R29, UR38, RZ, P3, !PT ;  /* 0x000000261d047c10 */ /* 0x001fe40009ffe4ff */
        /* <DEDUP_REMOVED lines=180> */
[----:B-1----:R-:W-:-:S03]  /*54440*/  IADD3.X R3, R29, UR59, RZ, P1, !PT ;  /* 0x0000003b1d037c10 */ /* 0x002fc60008ffe4ff */
[----:B------:R0:W-:Y:S01]  /*54450*/  STL [R1+0x27b4], R4 ;  /* 0x0027b40401007387 */ /* 0x0001e20000100800 */
[----:B--2---:R-:W-:-:S03]  /*54460*/  IADD3.X R2, R6, UR8, RZ, P2, !PT ;  /* 0x0000000806027c10 */ /* 0x004fc600097fe4ff */
[----:B------:R1:W-:Y:S04]  /*54470*/  STL [R1+0x27bc], R3 ;  /* 0x0027bc0301007387 */ /* 0x0003e80000100800 */
[----:B------:R2:W-:Y:S01]  /*54480*/  STL [R1+0x27c4], R2 ;  /* 0x0027c40201007387 */ /* 0x0005e20000100800 */
[----:B0-----:R-:W-:Y:S02]  /*54490*/  IADD3.X R4, R29, UR8, RZ, P3, !PT ;  /* 0x000000081d047c10 */ /* 0x001fe40009ffe4ff */
[----:B-1----:R-:W-:-:S03]  /*544a0*/  IADD3.X R3, R6, UR5, RZ, P4, !PT ;  /* 0x0000000506037c10 */ /* 0x002fc6000a7fe4ff */
[----:B------:R0:W-:Y:S01]  /*544b0*/  STL [R1+0x27cc], R4 ;  /* 0x0027cc0401007387 */ /* 0x0001e20000100800 */
[----:B--2---:R-:W-:-:S05]  /*544c0*/  IADD3.X R2, R29, UR5, RZ, P5, !PT ;  /* 0x000000051d027c10 */ /* 0x004fca000affe4ff */
[----:B------:R0:W-:Y:S04]  /*544d0*/  STL [R1+0x27dc], R2 ;  /* 0x0027dc0201007387 */ /* 0x0001e80000100800 */
[----:B------:R0:W-:Y:S02]  /*544e0*/  STL [R1+0x27d4], R3 ;  /* 0x0027d40301007387 */ /* 0x0001e40000100800 */
.L_x_2:
[----:B------:R-:W2:Y:S01]  /*544f0*/  LDL R5, [R1+0x1ea8] ;  /* 0x001ea80001057983 */ /* 0x000ea20000100800 */
[----:B0-----:R-:W0:Y:S03]  /*54500*/  LDC R2, c[0x0][0x230] ;  /* 0x00008c00ff027b82 */ /* 0x001e260000000800 */
[----:B--2---:R1:W-:Y:S04]  /*54510*/  STL [R1+0x6370], R5 ;  /* 0x0063700501007387 */ /* 0x0043e80000100800 */
[----:B------:R-:W2:Y:S04]  /*54520*/  LDL R4, [R1+0x1eac] ;  /* 0x001eac0001047983 */ /* 0x000ea80000100800 */
[----:B-1----:R-:W0:Y:S04]  /*54530*/  LDL R5, [R1+0x2378] ;  /* 0x0023780001057983 */ /* 0x002e280000100800 */
[----:B------:R-:W-:Y:S04]  /*54540*/  STL [R1+0x6068], R26 ;  /* 0x0060681a01007387 */ /* 0x000fe80000100800 */
        /* <DEDUP_REMOVED lines=192> */
[----:B------:R1:W-:Y:S04]  /*55150*/  STL [R1+0x636c], R13 ;  /* 0x00636c0d01007387 */ /* 0x0003e80000100800 */
        /* <DEDUP_REMOVED lines=24> */
[----:B-----5:R-:W-:Y:S04]  /*552e0*/  STL [R1+0x4fe4], R0 ;  /* 0x004fe40001007387 */ /* 0x020fe80000100800 */
        /* <DEDUP_REMOVED lines=491> */
[----:B------:R-:W-:Y:S01]  /*571a0*/  STL [R1+0x5f38], R0 ;  /* 0x005f380001007387 */ /* 0x000fe20000100800 */
[----:B0-----:R-:W-:-:S03]  /*571b0*/  IMAD R2, R5, -0x80, R2 ;  /* 0xffffff8005027824 */ /* 0x001fc600078e0202 */
[----:B------:R-:W-:Y:S04]  /*571c0*/  STL [R1+0x5f40], R0 ;  /* 0x005f400001007387 */ /* 0x000fe80000100800 */
[----:B------:R-:W-:Y:S04]  /*571d0*/  STL [R1+0x5f48], R0 ;  /* 0x005f480001007387 */ /* 0x000fe80000100800 */
[----:B------:R-:W-:Y:S04]  /*571e0*/  STL [R1+0x5f50], R0 ;  /* 0x005f500001007387 */ /* 0x000fe80000100800 */
[----:B------:R-:W-:Y:S04]  /*571f0*/  STL [R1+0x5f58], R0 ;  /* 0x005f580001007387 */ /* 0x000fe80000100800 */
[----:B------:R-:W2:Y:S01]  /*57200*/  LDL.LU R5, [R1+0x6370] ;  /* 0x0063700001057983 */ /* 0x000ea20000300800 */
[----:B------:R-:W-:-:S02]  /*57210*/  ISETP.GT.AND P0, PT, R2, RZ, PT ;  /* 0x000000ff0200720c */ /* 0x000fc40003f04270 */
[----:B-1----:R-:W-:-:S11]  /*57220*/  PRMT R13, RZ, 0x7610, R13 ;  /* 0x00007610ff0d7816 */ /* 0x002fd6000000000d */
[----:B--2---:R-:W2:Y:S04]  /*57230*/  @P0 LDG.E.U8 R13, desc[UR46][R4.64] ;  /* 0x0000002e040d0981 */ /* 0x004ea8000c1e1100 */
[----:B--2---:R0:W-:Y:S04]  /*57240*/  STL [R1+0x3a0], R13 ;  /* 0x0003a00d01007387 */ /* 0x0041e80000100800 */
[----:B0-----:R-:W2:Y:S04]  /*57250*/  LDL.LU R13, [R1+0x636c] ;  /* 0x00636c00010d7983 */ /* 0x001ea80000300800 */
[----:B------:R-:W3:Y:S04]  /*57260*/  LDL R4, [R1+0x1ea4] ;  /* 0x001ea40001047983 */ /* 0x000ee80000100800 */
[----:B------:R-:W3:Y:S01]  /*57270*/  LDL R5, [R1+0x1eb0] ;  /* 0x001eb00001057983 */ /* 0x000ee20000100800 */
[----:B------:R-:W-:-:S02]  /*57280*/  PRMT R26, RZ, 0x7610, R26 ;  /* 0x00007610ff1a7816 */ /* 0x000fc4000000001a */
[----:B---3--:R-:W-:-:S04]  /*57290*/  @P0 LOP3.LUT R5, R5, R4, RZ, 0x3c, !PT ;  /* 0x0000000405050212 */ /* 0x008fc800078e3cff */
[----:B------:R-:W-:-:S04]  /*572a0*/  @P0 LOP3.LUT R4, R5, R4, RZ, 0x3c, !PT ;  /* 0x0000000405040212 */ /* 0x000fc800078e3cff */
[----:B------:R-:W-:-:S05]  /*572b0*/  @P0 LOP3.LUT R5, R5, R4, RZ, 0x3c, !PT ;  /* 0x0000000405050212 */ /* 0x000fca00078e3cff */
[----:B------:R-:W3:Y:S01]  /*572c0*/  @P0 LDG.E.U8 R26, desc[UR46][R4.64] ;  /* 0x0000002e041a0981 */ /* 0x000ee2000c1e1100 */
[----:B------:R-:W-:-:S03]  /*572d0*/  ISETP.GT.AND P1, PT, R2, 0x1, PT ;  /* 0x000000010200780c */ /* 0x000fc60003f24270 */
[----:B---3--:R0:W-:Y:S04]  /*572e0*/  STL [R1+0x39c], R26 ;  /* 0x00039c1a01007387 */ /* 0x0081e80000100800 */
[----:B0-----:R-:W3:Y:S04]  /*572f0*/  LDL.LU R26, [R1+0x6368] ;  /* 0x00636800011a7983 */ /* 0x001ee80000300800 */
[----:B------:R-:W4:Y:S04]  /*57300*/  LDL R4, [R1+0x27dc] ;  /* 0x0027dc0001047983 */ /* 0x000f280000100800 */
[----:B------:R-:W4:Y:S01]  /*57310*/  LDL R5, [R1+0x27e0] ;  /* 0x0027e00001057983 */ /* 0x000f220000100800 */
[----:B--2---:R-:W-:-:S02]  /*57320*/  PRMT R13, RZ, 0x7610, R13 ;  /* 0x00007610ff0d7816 */ /* 0x004fc4000000000d */
[----:B----4-:R-:W-:-:S04]  /*57330*/  @P1 LOP3.LUT R5, R5, R4, RZ, 0x3c, !PT ;  /* 0x0000000405051212 */ /* 0x010fc800078e3cff */
[----:B------:R-:W-:-:S04]  /*57340*/  @P1 LOP3.LUT R4, R5, R4, RZ, 0x3c, !PT ;  /* 0x0000000405041212 */ /* 0x000fc800078e3cff */
[----:B------:R-:W-:-:S05]  /*57350*/  @P1 LOP3.LUT R5, R5, R4, RZ, 0x3c, !PT ;  /* 0x0000000405051212 */ /* 0x000fca00078e3cff */
[----:B------:R-:W2:Y:S04]  /*57360*/  @P1 LDG.E.U8 R13, desc[UR46][R4.64] ;  /* 0x0000002e040d1981 */ /* 0x000ea8000c1e1100 */
[----:B--2---:R0:W-:Y:S04]  /*57370*/  STL [R1+0x398], R13 ;  /* 0x0003980d01007387 */ /* 0x0041e80000100800 */
[----:B0-----:R-:W2:Y:S04]  /*57380*/  LDL.LU R13, [R1+0x6364] ;  /* 0x00636400010d7983 */ /* 0x001ea80000300800 */
[----:B------:R-:W4:Y:S04]  /*57390*/  LDL R4, [R1+0x27d4] ;  /* 0x0027d40001047983 */ /* 0x000f280000100800 */
[----:B------:R-:W4:Y:S01]  /*573a0*/  LDL R5, [R1+0x27d8] ;  /* 0x0027d80001057983 */ /* 0x000f220000100800 */
[----:B---3--:R-:W-:-:S02]  /*573b0*/  PRMT R26, RZ, 0x7610, R26 ;  /* 0x00007610ff1a7816 */ /* 0x008fc4000000001a */
[----:B----4-:R-:W-:-:S04]  /*573c0*/  @P1 LOP3.LUT R5, R5, R4, RZ, 0x3c, !PT ;  /* 0x0000000405051212 */ /* 0x010fc800078e3cff */
        /* <DEDUP_REMOVED lines=1566> */
[----:B------:R-:W-:-:S02]  /*5d5b0*/  PRMT R25, RZ, 0x7610, R25 ;  /* 0x00007610ff197816 */ /* 0x000fc40000000019 */
[----:B----4-:R-:W-:-:S04]  /*5d5c0*/  @P0 LOP3.LUT R5, R5, R4, RZ, 0x3c, !PT ;  /* 0x0000000405050212 */ /* 0x010fc800078e3cff */
[----:B------:R-:W-:-:S04]  /*5d5d0*/  @P0 LOP3.LUT R4, R5, R4, RZ, 0x3c, !PT ;  /* 0x0000000405040212 */ /* 0x000fc800078e3cff */
[----:B------:R-:W-:-:S05]  /*5d5e0*/  @P0 LOP3.LUT R5, R5, R4, RZ, 0x3c, !PT ;  /* 0x0000000405050212 */ /* 0x000fca00078e3cff */
[----:B------:R-:W4:Y:S04]  /*5d5f0*/  @P0 LDG.E.U8 R25, desc[UR46][R4.64] ;  /* 0x0000002e04190981 */ /* 0x000f28000c1e1100 */
[----:B----4-:R0:W-:Y:S04]  /*5d600*/  STL [R1+0xf8], R25 ;  /* 0x0000f81901007387 */ /* 0x0101e80000100800 */
[----:B0-----:R-:W4:Y:S04]  /*5d610*/  LDL.LU R25, [R1+0x60cc] ;  /* 0x0060cc0001197983 */ /* 0x001f280000300800 */
[----:B------:R-:W3:Y:S04]  /*5d620*/  LDL R4, [R1+0x4a9c] ;  /* 0x004a9c0001047983 */ /* 0x000ee80000100800 */
[----:B------:R-:W3:Y:S01]  /*5d630*/  LDL R5, [R1+0x4aa0] ;  /* 0x004aa00001057983 */ /* 0x000ee20000100800 */
[----:B--2---:R-:W-:-:S02]  /*5d640*/  PRMT R13, RZ, 0x7610, R13 ;  /* 0x00007610ff0d7816 */ /* 0x004fc4000000000d */
[----:B---3--:R-:W-:-:S04]  /*5d650*/  @P0 LOP3.LUT R5, R5, R4, RZ, 0x3c, !PT ;  /* 0x0000000405050212 */ /* 0x008fc800078e3cff */
[----:B------:R-:W-:-:S04]  /*5d660*/  @P0 LOP3.LUT R4, R5, R4, RZ, 0x3c, !PT ;  /* 0x0000000405040212 */ /* 0x000fc800078e3cff */
[----:B------:R-:W-:-:S05]  /*5d670*/  @P0 LOP3.LUT R5, R5, R4, RZ, 0x3c, !PT ;  /* 0x0000000405050212 */ /* 0x000fca00078e3cff */
[----:B------:R-:W2:Y:S01]  /*5d680*/  @P0 LDG.E.U8 R13, desc[UR46][R4.64] ;  /* 0x0000002e040d0981 */ /* 0x000ea2000c1e1100 */
[----:B------:R-:W-:-:S03]  /*5d690*/  ISETP.GT.AND P1, PT, R2, 0x55, PT ;  /* 0x000000550200780c */ /* 0x000fc60003f24270 */
        /* <DEDUP_REMOVED lines=8> */
[----:B------:R-:W3:Y:S04]  /*5d720*/  @P1 LDG.E.U8 R26, desc[UR46][R4.64] ;  /* 0x0000002e041a1981 */ /* 0x000ee8000c1e1100 */
[----:B---3--:R0:W-:Y:S04]  /*5d730*/  STL [R1+0xf0], R26 ;  /* 0x0000f01a01007387 */ /* 0x0081e80000100800 */
[----:B0-----:R-:W3:Y:S04]  /*5d740*/  LDL.LU R26, [R1+0x60c4] ;  /* 0x0060c400011a7983 */ /* 0x001ee80000300800 */
[----:B------:R-:W4:Y:S04]  /*5d750*/  LDL R4, [R1+0x4a8c] ;  /* 0x004a8c0001047983 */ /* 0x000f280000100800 */
[----:B------:R-:W4:Y:S02]  /*5d760*/  LDL R5, [R1+0x4a90] ;  /* 0x004a900001057983 */ /* 0x000f240000100800 */
[----:B----4-:R-:W-:-:S02]  /*5d770*/  @P1 LOP3.LUT R5, R5, R4, RZ, 0x3c, !PT ;  /* 0x0000000405051212 */ /* 0x010fc400078e3cff */
[----:B---3--:R-:W-:Y:S02]  /*5d780*/  PRMT R26, RZ, 0x7610, R26 ;  /* 0x00007610ff1a7816 */ /* 0x008fe4000000001a */
        /* <DEDUP_REMOVED lines=31> */
[----:B------:R0:W4:Y:S04]  /*5d980*/  @P0 LDG.E.U8 R0, desc[UR46][R4.64] ;  /* 0x0000002e04000981 */ /* 0x000128000c1e1100 */
[----:B------:R-:W0:Y:S04]  /*5d990*/  LDL R4, [R1+0x4a64] ;  /* 0x004a640001047983 */ /* 0x000e280000100800 */
[----:B------:R-:W0:Y:S01]  /*5d9a0*/  LDL R5, [R1+0x4a68] ;  /* 0x004a680001057983 */ /* 0x000e220000100800 */
[----:B------:R-:W-:Y:S02]  /*5d9b0*/  ISETP.GT.AND P3, PT, R2, 0x58, PT ;  /* 0x000000580200780c */ /* 0x000fe40003f64270 */
[----:B--2---:R-:W-:-:S11]  /*5d9c0*/  PRMT R13, RZ, 0x7610, R13 ;  /* 0x00007610ff0d7816 */ /* 0x004fd6000000000d */
[----:B0-----:R-:W-:-:S04]  /*5d9d0*/  @P3 LOP3.LUT R5, R5, R4, RZ, 0x3c, !PT ;  /* 0x0000000405053212 */ /* 0x001fc800078e3cff */
[----:B------:R-:W-:-:S04]  /*5d9e0*/  @P3 LOP3.LUT R4, R5, R4, RZ, 0x3c, !PT ;  /* 0x0000000405043212 */ /* 0x000fc800078e3cff */
[----:B------:R-:W-:-:S05]  /*5d9f0*/  @P3 LOP3.LUT R5, R5, R4, RZ, 0x3c, !PT ;  /* 0x0000000405053212 */ /* 0x000fca00078e3cff */
[----:B------:R-:W2:Y:S04]  /*5da00*/  @P3 LDG.E.U8 R13, desc[UR46][R4.64] ;  /* 0x0000002e040d3981 */ /* 0x000ea8000c1e1100 */
[----:B----4-:R-:W-:Y:S04]  /*5da10*/  STL [R1+0x5f5c], R0 ;  /* 0x005f5c0001007387 */ /* 0x010fe80000100800 */
        /* <DEDUP_REMOVED lines=56> */
[----:B------:R-:W2:Y:S01]  /*5dda0*/  @P1 LDG.E.U8 R13, desc[UR46][R4.64] ;  /* 0x0000002e040d1981 */ /* 0x000ea2000c1e1100 */
[----:B------:R-:W-:-:S03]  /*5ddb0*/  ISETP.GT.AND P3, PT, R2, 0x60, PT ;  /* 0x000000600200780c */ /* 0x000fc60003f64270 */
        /* <DEDUP_REMOVED lines=8> */
[----:B------:R-:W3:Y:S04]  /*5de40*/  @P3 LDG.E.U8 R26, desc[UR46][R4.64] ;  /* 0x0000002e041a3981 */ /* 0x000ee8000c1e1100 */
        /* <DEDUP_REMOVED lines=127> */
[----:B------:R-:W-:-:S02]  /*5e640*/  PRMT R25, RZ, 0x7610, R25 ;  /* 0x00007610ff197816 */ /* 0x000fc40000000019 */
[----:B----4-:R-:W-:-:S04]  /*5e650*/  @P4 LOP3.LUT R5, R5, R4, RZ, 0x3c, !PT ;  /* 0x0000000405054212 */ /* 0x010fc800078e3cff */
[----:B------:R-:W-:-:S04]  /*5e660*/  @P4 LOP3.LUT R4, R5, R4, RZ, 0x3c, !PT ;  /* 0x0000000405044212 */ /* 0x000fc800078e3cff */
[----:B------:R-:W-:-:S05]  /*5e670*/  @P4 LOP3.LUT R5, R5, R4, RZ, 0x3c, !PT ;  /* 0x0000000405054212 */ /* 0x000fca00078e3cff */
[----:B------:R-:W4:Y:S01]  /*5e680*/  @P4 LDG.E.U8 R25, desc[UR46][R4.64] ;  /* 0x0000002e04194981 */ /* 0x000f22000c1e1100 */
[----:B------:R-:W-:-:S03]  /*5e690*/  ISETP.GT.AND P5, PT, R2, 0x79, PT ;  /* 0x000000790200780c */ /* 0x000fc60003fa4270 */
[----:B----4-:R0:W-:Y:S04]  /*5e6a0*/  STL [R1+0x64], R25 ;  /* 0x0000641901007387 */ /* 0x0101e80000100800 */
[----:B0-----:R-:W4:Y:S04]  /*5e6b0*/  LDL.LU R25, [R1+0x6060] ;  /* 0x0060600001197983 */ /* 0x001f280000300800 */
        /* <DEDUP_REMOVED lines=9> */
[----:B------:R-:W2:Y:S04]  /*5e750*/  LDL R4, [R1+0x484c] ;  /* 0x00484c0001047983 */ /* 0x000ea80000100800 */
[----:B------:R-:W2:Y:S01]  /*5e760*/  LDL R5, [R1+0x4850] ;  /* 0x0048500001057983 */ /* 0x000ea20000100800 */
[----:B------:R-:W-:-:S02]  /*5e770*/  PRMT R26, RZ, 0x7610, R26 ;  /* 0x00007610ff1a7816 */ /* 0x000fc4000000001a */
[----:B--2---:R-:W-:-:S04]  /*5e780*/  @P5 LOP3.LUT R5, R5, R4, RZ, 0x3c, !PT ;  /* 0x0000000405055212 */ /* 0x004fc800078e3cff */
[----:B------:R-:W-:-:S04]  /*5e790*/  @P5 LOP3.LUT R4, R5, R4, RZ, 0x3c, !PT ;  /* 0x0000000405045212 */ /* 0x000fc800078e3cff */
[----:B------:R-:W-:-:S05]  /*5e7a0*/  @P5 LOP3.LUT R5, R5, R4, RZ, 0x3c, !PT ;  /* 0x0000000405055212 */ /* 0x000fca00078e3cff */
[----:B------:R0:W2:Y:S04]  /*5e7b0*/  @P5 LDG.E.U8 R26, desc[UR46][R4.64] ;  /* 0x0000002e041a5981 */ /* 0x0000a8000c1e1100 */
[----:B------:R-:W0:Y:S04]  /*5e7c0*/  LDL R4, [R1+0x4a24] ;  /* 0x004a240001047983 */ /* 0x000e280000100800 */
[----:B------:R-:W0:Y:S01]  /*5e7d0*/  LDL R5, [R1+0x4a28] ;  /* 0x004a280001057983 */ /* 0x000e220000100800 */
[----:B------:R-:W-:Y:S02]  /*5e7e0*/  ISETP.GT.AND P1, PT, R2, 0x5c, PT ;  /* 0x0000005c0200780c */ /* 0x000fe40003f24270 */
[----:B------:R-:W-:-:S11]  /*5e7f0*/  PRMT R12, RZ, 0x7610, R12 ;  /* 0x00007610ff0c7816 */ /* 0x000fd6000000000c */
[----:B0-----:R-:W-:-:S04]  /*5e800*/  @P1 LOP3.LUT R5, R5, R4, RZ, 0x3c, !PT ;  /* 0x0000000405051212 */ /* 0x001fc800078e3cff */
[----:B------:R-:W-:-:S04]  /*5e810*/  @P1 LOP3.LUT R4, R5, R4, RZ, 0x3c, !PT ;  /* 0x0000000405041212 */ /* 0x000fc800078e3cff */
[----:B------:R-:W-:-:S05]  /*5e820*/  @P1 LOP3.LUT R5, R5, R4, RZ, 0x3c, !PT ;  /* 0x0000000405051212 */ /* 0x000fca00078e3cff */
[----:B------:R-:W4:Y:S04]  /*5e830*/  @P1 LDG.E.U8 R12, desc[UR46][R4.64] ;  /* 0x0000002e040c1981 */ /* 0x000f28000c1e1100 */
[----:B--2---:R-:W-:Y:S04]  /*5e840*/  STL [R1+0x5ffc], R26 ;  /* 0x005ffc1a01007387 */ /* 0x004fe80000100800 */
[----:B----4-:R0:W-:Y:S04]  /*5e850*/  STL [R1+0xa0], R12 ;  /* 0x0000a00c01007387 */ /* 0x0101e80000100800 */
        /* <DEDUP_REMOVED lines=39> */
[----:B------:R-:W-:Y:S02]  /*5ead0*/  PRMT R7, RZ, 0x7610, R7 ;  /* 0x00007610ff077816 */ /* 0x000fe40000000007 */
[----:B0-----:R-:W-:-:S04]  /*5eae0*/  @P3 LOP3.LUT R5, R5, R4, RZ, 0x3c, !PT ;  /* 0x0000000405053212 */ /* 0x001fc800078e3cff */
[----:B------:R-:W-:-:S04]  /*5eaf0*/  @P3 LOP3.LUT R4, R5, R4, RZ, 0x3c, !PT ;  /* 0x0000000405043212 */ /* 0x000fc800078e3cff */
[----:B------:R-:W-:-:S05]  /*5eb00*/  @P3 LOP3.LUT R5, R5, R4, RZ, 0x3c, !PT ;  /* 0x0000000405053212 */ /* 0x000fca00078e3cff */
[----:B------:R-:W3:Y:S04]  /*5eb10*/  @P3 LDG.E.U8 R7, desc[UR46][R4.64] ;  /* 0x0000002e04073981 */ /* 0x000ee8000c1e1100 */
[----:B----4-:R0:W-:Y:S04]  /*5eb20*/  STL [R1+0x8c], R13 ;  /* 0x00008c0d01007387 */ /* 0x0101e80000100800 */
[----:B0-----:R-:W4:Y:S04]  /*5eb30*/  LDL R13, [R1+0x4840] ;  /* 0x00484000010d7983 */ /* 0x001f280000100800 */
[----:B---3--:R0:W-:Y:S04]  /*5eb40*/  STL [R1+0x88], R7 ;  /* 0x0000880701007387 */ /* 0x0081e80000100800 */
[----:B0-----:R-:W3:Y:S04]  /*5eb50*/  LDL.LU R7, [R1+0x6048] ;  /* 0x0060480001077983 */ /* 0x001ee80000300800 */
[----:B------:R-:W2:Y:S04]  /*5eb60*/  LDL R4, [R1+0x48c4] ;  /* 0x0048c40001047983 */ /* 0x000ea80000100800 */
[----:B------:R-:W2:Y:S01]  /*5eb70*/  LDL R5, [R1+0x48c8] ;  /* 0x0048c80001057983 */ /* 0x000ea20000100800 */
[----:B------:R-:W-:-:S02]  /*5eb80*/  ISETP.GT.AND P4, PT, R2, 0x72, PT ;  /* 0x000000720200780c */ /* 0x000fc40003f84270 */
[----:B------:R-:W-:-:S11]  /*5eb90*/  PRMT R14, RZ, 0x7610, R14 ;  /* 0x00007610ff0e7816 */ /* 0x000fd6000000000e */
[----:B--2---:R-:W-:-:S04]  /*5eba0*/  @P4 LOP3.LUT R5, R5, R4, RZ, 0x3c, !PT ;  /* 0x0000000405054212 */ /* 0x004fc800078e3cff */
        /* <DEDUP_REMOVED lines=21> */
[----:B------:R0:W3:Y:S04]  /*5ed00*/  @P5 LDG.E.U8 R25, desc[UR46][R4.64] ;  /* 0x0000002e04195981 */ /* 0x0000e8000c1e1100 */
[----:B------:R-:W2:Y:S01]  /*5ed10*/  LDL R5, [R1+0x483c] ;  /* 0x00483c0001057983 */ /* 0x000ea20000100800 */
[----:B------:R-:W-:Y:S01]  /*5ed20*/  PRMT R11, RZ, 0x7610, R11 ;  /* 0x00007610ff0b7816 */ /* 0x000fe2000000000b */
[----:B0-----:R-:W-:Y:S02]  /*5ed30*/  @P5 IMAD.MOV.U32 R4, RZ, RZ, R13 ;  /* 0x000000ffff045224 */ /* 0x001fe400078e000d */
[----:B---3--:R-:W-:Y:S01]  /*5ed40*/  STL [R1+0x5fe8], R25 ;  /* 0x005fe81901007387 */ /* 0x008fe20000100800 */
[----:B------:R-:W-:Y:S02]  /*5ed50*/  ISETP.GT.AND P1, PT, R2, 0x5d, PT ;  /* 0x0000005d0200780c */ /* 0x000fe40003f24270 */
[----:B------:R-:W-:Y:S01]  /*5ed60*/  PRMT R6, RZ, 0x7610, R6 ;  /* 0x00007610ff067816 */ /* 0x000fe20000000006 */
[----:B------:R-:W3:Y:S04]  /*5ed70*/  LDL R13, [R1+0x4938] ;  /* 0x00493800010d7983 */ /* 0x000ee80000100800 */
[----:B--2---:R0:W2:Y:S04]  /*5ed80*/  @P5 LDG.E.U8 R11, desc[UR46][R4.64] ;  /* 0x0000002e040b5981 */ /* 0x0040a8000c1e1100 */
[----:B------:R-:W0:Y:S04]  /*5ed90*/  LDL R4, [R1+0x4a14] ;  /* 0x004a140001047983 */ /* 0x000e280000100800 */
[----:B------:R-:W0:Y:S02]  /*5eda0*/  LDL R5, [R1+0x4a18] ;  /* 0x004a180001057983 */ /* 0x000e240000100800 */
[----:B0-----:R-:W-:-:S04]  /*5edb0*/  @P1 LOP3.LUT R5, R5, R4, RZ, 0x3c, !PT ;  /* 0x0000000405051212 */ /* 0x001fc800078e3cff */
[----:B------:R-:W-:-:S04]  /*5edc0*/  @P1 LOP3.LUT R4, R5, R4, RZ, 0x3c, !PT ;  /* 0x0000000405041212 */ /* 0x000fc800078e3cff */
[----:B------:R-:W-:-:S05]  /*5edd0*/  @P1 LOP3.LUT R5, R5, R4, RZ, 0x3c, !PT ;  /* 0x0000000405051212 */ /* 0x000fca00078e3cff */
[----:B------:R-:W4:Y:S04]  /*5ede0*/  @P1 LDG.E.U8 R6, desc[UR46][R4.64] ;  /* 0x0000002e04061981 */ /* 0x000f28000c1e1100 */
[----:B--2---:R-:W-:Y:S01]  /*5edf0*/  STL [R1+0x5fec], R11 ;  /* 0x005fec0b01007387 */ /* 0x004fe20000100800 */
[----:B------:R-:W-:-:S03]  /*5ee00*/  ISETP.GT.AND P2, PT, R2, 0x63, PT ;  /* 0x000000630200780c */ /* 0x000fc60003f44270 */
        /* <DEDUP_REMOVED lines=13> */
[----:B------:R-:W-:-:S02]  /*5eee0*/  PRMT R11, RZ, 0x7610, R11 ;  /* 0x00007610ff0b7816 */ /* 0x000fc4000000000b */
[----:B------:R-:W-:Y:S02]  /*5eef0*/  ISETP.GT.AND P3, PT, R2, 0x6b, PT ;  /* 0x0000006b0200780c */ /* 0x000fe40003f64270 */
[----:B---3--:R-:W-:-:S04]  /*5ef00*/  @P2 LOP3.LUT R5, R5, R4, RZ, 0x3c, !PT ;  /* 0x0000000405052212 */ /* 0x008fc800078e3cff */
[----:B------:R-:W-:-:S04]  /*5ef10*/  @P2 LOP3.LUT R4, R5, R4, RZ, 0x3c, !PT ;  /* 0x0000000405042212 */ /* 0x000fc800078e3cff */
[----:B------:R-:W-:-:S05]  /*5ef20*/  @P2 LOP3.LUT R5, R5, R4, RZ, 0x3c, !PT ;  /* 0x0000000405052212 */ /* 0x000fca00078e3cff */
[----:B------:R0:W3:Y:S04]  /*5ef30*/  @P2 LDG.E.U8 R11, desc[UR46][R4.64] ;  /* 0x0000002e040b2981 */ /* 0x0000e8000c1e1100 */
[----:B------:R-:W2:Y:S01]  /*5ef40*/  LDL R5, [R1+0x4934] ;  /* 0x0049340001057983 */ /* 0x000ea20000100800 */
[----:B------:R-:W-:Y:S01]  /*5ef50*/  PRMT R12, RZ, 0x7610, R12 ;  /* 0x00007610ff0c7816 */ /* 0x000fe2000000000c */
[----:B0-----:R-:W-:Y:S02]  /*5ef60*/  @P3 IMAD.MOV.U32 R4, RZ, RZ, R13 ;  /* 0x000000ffff043224 */ /* 0x001fe400078e000d */
[----:B---3--:R0:W-:Y:S01]  /*5ef70*/  STL [R1+0x70], R11 ;  /* 0x0000700b01007387 */ /* 0x0081e20000100800 */
[----:B------:R-:W-:-:S03]  /*5ef80*/  PRMT R28, RZ, 0x7610, R28 ;  /* 0x00007610ff1c7816 */ /* 0x000fc6000000001c */
[----:B------:R-:W3:Y:S04]  /*5ef90*/  LDL R13, [R1+0x482c] ;  /* 0x00482c00010d7983 */ /* 0x000ee80000100800 */
[----:B--2---:R1:W2:Y:S04]  /*5efa0*/  @P3 LDG.E.U8 R12, desc[UR46][R4.64] ;  /* 0x0000002e040c3981 */ /* 0x0042a8000c1e1100 */
[----:B0-----:R-:W4:Y:S04]  /*5efb0*/  LDL R11, [R1+0x4838] ;  /* 0x00483800010b7983 */ /* 0x001f280000100800 */
[----:B------:R-:W1:Y:S04]  /*5efc0*/  LDL R4, [R1+0x492c] ;  /* 0x00492c0001047983 */ /* 0x000e680000100800 */
[----:B------:R-:W1:Y:S02]  /*5efd0*/  LDL R5, [R1+0x4930] ;  /* 0x0049300001057983 */ /* 0x000e640000100800 */
[----:B-1----:R-:W-:-:S04]  /*5efe0*/  @P3 LOP3.LUT R5, R5, R4, RZ, 0x3c, !PT ;  /* 0x0000000405053212 */ /* 0x002fc800078e3cff */
[----:B------:R-:W-:-:S04]  /*5eff0*/  @P3 LOP3.LUT R4, R5, R4, RZ, 0x3c, !PT ;  /* 0x0000000405043212 */ /* 0x000fc800078e3cff */
[----:B------:R-:W-:-:S05]  /*5f000*/  @P3 LOP3.LUT R5, R5, R4, RZ, 0x3c, !PT ;  /* 0x0000000405053212 */ /* 0x000fca00078e3cff */
[----:B------:R-:W3:Y:S04]  /*5f010*/  @P3 LDG.E.U8 R28, desc[UR46][R4.64] ;  /* 0x0000002e041c3981 */ /* 0x000ee8000c1e1100 */
[----:B--2---:R0:W-:Y:S04]  /*5f020*/  STL [R1+0x6c], R12 ;  /* 0x00006c0c01007387 */ /* 0x0041e80000100800 */
[----:B0-----:R-:W2:Y:S04]  /*5f030*/  LDL R12, [R1+0x4830] ;  /* 0x00483000010c7983 */ /* 0x001ea80000100800 */
[----:B---3--:R0:W-:Y:S04]  /*5f040*/  STL [R1+0x68], R28 ;  /* 0x0000681c01007387 */ /* 0x0081e80000100800 */
[----:B0-----:R-:W3:Y:S04]  /*5f050*/  LDL.LU R28, [R1+0x6034] ;  /* 0x00603400011c7983 */ /* 0x001ee80000300800 */
[----:B------:R-:W4:Y:S04]  /*5f060*/  LDL R4, [R1+0x48b4] ;  /* 0x0048b40001047983 */ /* 0x000f280000100800 */
[----:B------:R-:W4:Y:S01]  /*5f070*/  LDL R5, [R1+0x48b8] ;  /* 0x0048b80001057983 */ /* 0x000f220000100800 */
[----:B------:R-:W-:-:S02]  /*5f080*/  ISETP.GT.AND P4, PT, R2, 0x73, PT ;  /* 0x000000730200780c */ /* 0x000fc40003f84270 */
[----:B------:R-:W-:-:S11]  /*5f090*/  PRMT R27, RZ, 0x7610, R27 ;  /* 0x00007610ff1b7816 */ /* 0x000fd6000000001b */
[----:B----4-:R-:W-:-:S04]  /*5f0a0*/  @P4 LOP3.LUT R5, R5, R4, RZ, 0x3c, !PT ;  /* 0x0000000405054212 */ /* 0x010fc800078e3cff */
[----:B------:R-:W-:-:S04]  /*5f0b0*/  @P4 LOP3.LUT R4, R5, R4, RZ, 0x3c, !PT ;  /* 0x0000000405044212 */ /* 0x000fc800078e3cff */
[----:B------:R-:W-:-:S05]  /*5f0c0*/  @P4 LOP3.LUT R5, R5, R4, RZ, 0x3c, !PT ;  /* 0x0000000405054212 */ /* 0x000fca00078e3cff */
[----:B------:R-:W4:Y:S04]  /*5f0d0*/  @P4 LDG.E.U8 R27, desc[UR46][R4.64] ;  /* 0x0000002e041b4981 */ /* 0x000f28000c1e1100 */
[----:B----4-:R0:W-:Y:S04]  /*5f0e0*/  STL [R1+0x58], R27 ;  /* 0x0000581b01007387 */ /* 0x0101e80000100800 */
[----:B0-----:R-:W4:Y:S04]  /*5f0f0*/  LDL.LU R27, [R1+0x6030] ;  /* 0x00603000011b7983 */ /* 0x001f280000300800 */
[----:B------:R-:W2:Y:S04]  /*5f100*/  LDL R4, [R1+0x48ac] ;  /* 0x0048ac0001047983 */ /* 0x000ea80000100800 */
[----:B------:R-:W2:Y:S01]  /*5f110*/  LDL R5, [R1+0x48b0] ;  /* 0x0048b00001057983 */ /* 0x000ea20000100800 */
[----:B------:R-:W-:-:S02]  /*5f120*/  PRMT R3, RZ, 0x7610, R3 ;  /* 0x00007610ff037816 */ /* 0x000fc40000000003 */
[----:B--2---:R-:W-:-:S04]  /*5f130*/  @P4 LOP3.LUT R5, R5, R4, RZ, 0x3c, !PT ;  /* 0x0000000405054212 */ /* 0x004fc800078e3cff */
[----:B------:R-:W-:-:S04]  /*5f140*/  @P4 LOP3.LUT R4, R5, R4, RZ, 0x3c, !PT ;  /* 0x0000000405044212 */ /* 0x000fc800078e3cff */
[----:B------:R-:W-:-:S05]  /*5f150*/  @P4 LOP3.LUT R5, R5, R4, RZ, 0x3c, !PT ;  /* 0x0000000405054212 */ /* 0x000fca00078e3cff */
[----:B------:R-:W2:Y:S01]  /*5f160*/  @P4 LDG.E.U8 R3, desc[UR46][R4.64] ;  /* 0x0000002e04034981 */ /* 0x000ea2000c1e1100 */
[----:B------:R-:W-:Y:S02]  /*5f170*/  ISETP.GT.AND P5, PT, R2, 0x7b, PT ;  /* 0x0000007b0200780c */ /* 0x000fe40003fa4270 */
[----:B------:R-:W-:Y:S01]  /*5f180*/  PRMT R10, RZ, 0x7610, R10 ;  /* 0x00007610ff0a7816 */ /* 0x000fe2000000000a */
[----:B--2---:R0:W-:Y:S04]  /*5f190*/  STL [R1+0x40], R3 ;  /* 0x0000400301007387 */ /* 0x0041e80000100800 */
[----:B0-----:R-:W2:Y:S04]  /*5f1a0*/  LDL.LU R3, [R1+0x602c] ;  /* 0x00602c0001037983 */ /* 0x001ea80000300800 */
[----:B------:R-:W3:Y:S02]  /*5f1b0*/  LDL R5, [R1+0x4834] ;  /* 0x0048340001057983 */ /* 0x000ee40000100800 */
[----:B------:R-:W-:Y:S01]  /*5f1c0*/  @P5 IMAD.MOV.U32 R4, RZ, RZ, R11 ;  /* 0x000000ffff045224 */ /* 0x000fe200078e000b */
[----:B------:R-:W-:Y:S01]  /*5f1d0*/  PRMT R9, RZ, 0x7610, R9 ;  /* 0x00007610ff097816 */ /* 0x000fe20000000009 */
[----:B------:R-:W4:Y:S04]  /*5f1e0*/  LDL R11, [R1+0x4928] ;  /* 0x00492800010b7983 */ /* 0x000f280000100800 */
[----:B---3--:R0:W3:Y:S02]  /*5f1f0*/  @P5 LDG.E.U8 R10, desc[UR46][R4.64] ;  /* 0x0000002e040a5981 */ /* 0x0080e4000c1e1100 */
[----:B0-----:R-:W-:-:S02]  /*5f200*/  @P5 IMAD.MOV.U32 R4, RZ, RZ, R12 ;  /* 0x000000ffff045224 */ /* 0x001fc400078e000c */
[----:B------:R-:W-:-:S05]  /*5f210*/  @P5 IMAD.MOV.U32 R5, RZ, RZ, R13 ;  /* 0x000000ffff055224 */ /* 0x000fca00078e000d */
[----:B------:R0:W2:Y:S04]  /*5f220*/  @P5 LDG.E.U8 R9, desc[UR46][R4.64] ;  /* 0x0000002e04095981 */ /* 0x0000a8000c1e1100 */
[----:B---3--:R-:W-:Y:S04]  /*5f230*/  STL [R1+0x5fd4], R10 ;  /* 0x005fd40a01007387 */ /* 0x008fe80000100800 */
[----:B------:R-:W0:Y:S04]  /*5f240*/  LDL R4, [R1+0x4a0c] ;  /* 0x004a0c0001047983 */ /* 0x000e280000100800 */
[----:B------:R-:W0:Y:S01]  /*5f250*/  LDL R5, [R1+0x4a10] ;  /* 0x004a100001057983 */ /* 0x000e220000100800 */
[----:B------:R-:W-:-:S03]  /*5f260*/  PRMT R24, RZ, 0x7610, R24 ;  /* 0x00007610ff187816 */ /* 0x000fc60000000018 */
[----:B------:R-:W3:Y:S04]  /*5f270*/  LDL R13, [R1+0x491c] ;  /* 0x00491c00010d7983 */ /* 0x000ee80000100800 */
[----:B------:R-:W3:Y:S01]  /*5f280*/  LDL R12, [R1+0x4920] ;  /* 0x00492000010c7983 */ /* 0x000ee20000100800 */
[----:B0-----:R-:W-:-:S04]  /*5f290*/  @P1 LOP3.LUT R5, R5, R4, RZ, 0x3c, !PT ;  /* 0x0000000405051212 */ /* 0x001fc800078e3cff */
[----:B------:R-:W-:-:S04]  /*5f2a0*/  @P1 LOP3.LUT R4, R5, R4, RZ, 0x3c, !PT ;  /* 0x0000000405041212 */ /* 0x000fc800078e3cff */
[----:B------:R-:W-:-:S05]  /*5f2b0*/  @P1 LOP3.LUT R5, R5, R4, RZ, 0x3c, !PT ;  /* 0x0000000405051212 */ /* 0x000fca00078e3cff */
[----:B------:R-:W4:Y:S04]  /*5f2c0*/  @P1 LDG.E.U8 R24, desc[UR46][R4.64] ;  /* 0x0000002e04181981 */ /* 0x000f28000c1e1100 */
[----:B--2---:R0:W-:Y:S04]  /*5f2d0*/  STL [R1+0x5fd8], R9 ;  /* 0x005fd80901007387 */ /* 0x0041e80000100800 */
[----:B0-----:R-:W2:Y:S04]  /*5f2e0*/  LDL R9, [R1+0x4924] ;  /* 0x0049240001097983 */ /* 0x001ea80000100800 */
[----:B----4-:R0:W-:Y:S04]  /*5f2f0*/  STL [R1+0x54], R24 ;  /* 0x0000541801007387 */ /* 0x0101e80000100800 */
[----:B0-----:R-:W4:Y:S04]  /*5f300*/  LDL.LU R24, [R1+0x6028] ;  /* 0x0060280001187983 */ /* 0x001f280000300800 */
[----:B------:R-:W3:Y:S04]  /*5f310*/  LDL R4, [R1+0x49a4] ;  /* 0x0049a40001047983 */ /* 0x000ee80000100800 */
[----:B------:R-:W3:Y:S01]  /*5f320*/  LDL R5, [R1+0x49a8] ;  /* 0x0049a80001057983 */ /* 0x000ee20000100800 */
[----:B------:R-:W-:-:S02]  /*5f330*/  ISETP.GT.AND P2, PT, R2, 0x64, PT ;  /* 0x000000640200780c */ /* 0x000fc40003f44270 */
[----:B------:R-:W-:-:S11]  /*5f340*/  PRMT R19, RZ, 0x7610, R19 ;  /* 0x00007610ff137816 */ /* 0x000fd60000000013 */
        /* <DEDUP_REMOVED lines=8> */
[----:B------:R-:W-:-:S02]  /*5f3d0*/  ISETP.GT.AND P3, PT, R2, 0x6c, PT ;  /* 0x0000006c0200780c */ /* 0x000fc40003f64270 */
[----:B------:R-:W-:Y:S02]  /*5f3e0*/  PRMT R17, RZ, 0x7610, R17 ;  /* 0x00007610ff117816 */ /* 0x000fe40000000011 */
[----:B------:R-:W-:Y:S02]  /*5f3f0*/  PRMT R16, RZ, 0x7610, R16 ;  /* 0x00007610ff107816 */ /* 0x000fe40000000010 */
[----:B------:R-:W-:Y:S02]  /*5f400*/  PRMT R18, RZ, 0x7610, R18 ;  /* 0x00007610ff127816 */ /* 0x000fe40000000012 */
[----:B--2---:R-:W-:-:S04]  /*5f410*/  @P2 LOP3.LUT R5, R5, R4, RZ, 0x3c, !PT ;  /* 0x0000000405052212 */ /* 0x004fc800078e3cff */
[----:B------:R-:W-:-:S04]  /*5f420*/  @P2 LOP3.LUT R4, R5, R4, RZ, 0x3c, !PT ;  /* 0x0000000405042212 */ /* 0x000fc800078e3cff */
[----:B------:R-:W-:-:S05]  /*5f430*/  @P2 LOP3.LUT R5, R5, R4, RZ, 0x3c, !PT ;  /* 0x0000000405052212 */ /* 0x000fca00078e3cff */
[----:B------:R0:W2:Y:S02]  /*5f440*/  @P2 LDG.E.U8 R17, desc[UR46][R4.64] ;  /* 0x0000002e04112981 */ /* 0x0000a4000c1e1100 */
[----:B0-----:R-:W-:Y:S02]  /*5f450*/  @P3 IMAD.MOV.U32 R4, RZ, RZ, R11 ;  /* 0x000000ffff043224 */ /* 0x001fe400078e000b */
[----:B------:R-:W-:-:S05]  /*5f460*/  @P3 IMAD.MOV.U32 R5, RZ, RZ, R9 ;  /* 0x000000ffff053224 */ /* 0x000fca00078e0009 */
[----:B------:R0:W4:Y:S02]  /*5f470*/  @P3 LDG.E.U8 R16, desc[UR46][R4.64] ;  /* 0x0000002e04103981 */ /* 0x000124000c1e1100 */
[----:B0-----:R-:W-:Y:S02]  /*5f480*/  @P3 IMAD.MOV.U32 R4, RZ, RZ, R12 ;  /* 0x000000ffff043224 */ /* 0x001fe400078e000c */
[----:B------:R-:W-:-:S05]  /*5f490*/  @P3 IMAD.MOV.U32 R5, RZ, RZ, R13 ;  /* 0x000000ffff053224 */ /* 0x000fca00078e000d */
[----:B------:R-:W3:Y:S04]  /*5f4a0*/  @P3 LDG.E.U8 R18, desc[UR46][R4.64] ;  /* 0x0000002e04123981 */ /* 0x000ee8000c1e1100 */
[----:B--2---:R0:W-:Y:S04]  /*5f4b0*/  STL [R1+0x4c], R17 ;  /* 0x00004c1101007387 */ /* 0x0041e80000100800 */
[----:B0-----:R-:W2:Y:S04]  /*5f4c0*/  LDL.LU R17, [R1+0x6020] ;  /* 0x0060200001117983 */ /* 0x001ea80000300800 */
[----:B------:R-:W2:Y:S04]  /*5f4d0*/  LDL R11, [R1+0x4824] ;  /* 0x00482400010b7983 */ /* 0x000ea80000100800 */
[----:B------:R-:W2:Y:S04]  /*5f4e0*/  LDL R9, [R1+0x4828] ;  /* 0x0048280001097983 */ /* 0x000ea80000100800 */
[----:B----4-:R0:W-:Y:S04]  /*5f4f0*/  STL [R1+0x48], R16 ;  /* 0x0000481001007387 */ /* 0x0101e80000100800 */
[----:B0-----:R-:W4:Y:S04]  /*5f500*/  LDL.LU R16, [R1+0x601c] ;  /* 0x00601c0001107983 */ /* 0x001f280000300800 */
[----:B------:R-:W4:Y:S04]  /*5f510*/  LDL R13, [R1+0x481c] ;  /* 0x00481c00010d7983 */ /* 0x000f280000100800 */
[----:B------:R-:W4:Y:S04]  /*5f520*/  LDL R12, [R1+0x4820] ;  /* 0x00482000010c7983 */ /* 0x000f280000100800 */
        /* <DEDUP_REMOVED lines=14> */
[----:B------:R-:W-:-:S02]  /*5f610*/  ISETP.GT.AND P5, PT, R2, 0x7c, PT ;  /* 0x0000007c0200780c */ /* 0x000fc40003fa4270 */
[----:B------:R-:W-:Y:S02]  /*5f620*/  PRMT R21, RZ, 0x7610, R21 ;  /* 0x00007610ff157816 */ /* 0x000fe40000000015 */
[----:B------:R-:W-:Y:S02]  /*5f630*/  PRMT R8, RZ, 0x7610, R8 ;  /* 0x00007610ff087816 */ /* 0x000fe40000000008 */
[----:B----4-:R-:W-:-:S04]  /*5f640*/  @P4 LOP3.LUT R5, R5, R4, RZ, 0x3c, !PT ;  /* 0x0000000405054212 */ /* 0x010fc800078e3cff */
[----:B------:R-:W-:-:S04]  /*5f650*/  @P4 LOP3.LUT R4, R5, R4, RZ, 0x3c, !PT ;  /* 0x0000000405044212 */ /* 0x000fc800078e3cff */
[----:B------:R-:W-:-:S05]  /*5f660*/  @P4 LOP3.LUT R5, R5, R4, RZ, 0x3c, !PT ;  /* 0x0000000405054212 */ /* 0x000fca00078e3cff */
[----:B------:R0:W4:Y:S02]  /*5f670*/  @P4 LDG.E.U8 R21, desc[UR46][R4.64] ;  /* 0x0000002e04154981 */ /* 0x000124000c1e1100 */
[----:B0-----:R-:W-:Y:S02]  /*5f680*/  @P5 IMAD.MOV.U32 R4, RZ, RZ, R9 ;  /* 0x000000ffff045224 */ /* 0x001fe400078e0009 */
[----:B------:R-:W-:-:S05]  /*5f690*/  @P5 IMAD.MOV.U32 R5, RZ, RZ, R11 ;  /* 0x000000ffff055224 */ /* 0x000fca00078e000b */
[----:B------:R0:W3:Y:S01]  /*5f6a0*/  @P5 LDG.E.U8 R8, desc[UR46][R4.64] ;  /* 0x0000002e04085981 */ /* 0x0000e2000c1e1100 */
[----:B------:R-:W-:Y:S01]  /*5f6b0*/  PRMT R7, RZ, 0x7610, R7 ;  /* 0x00007610ff077816 */ /* 0x000fe20000000007 */
[----:B0-----:R-:W-:Y:S02]  /*5f6c0*/  @P5 IMAD.MOV.U32 R4, RZ, RZ, R12 ;  /* 0x000000ffff045224 */ /* 0x001fe400078e000c */
[----:B------:R-:W-:-:S05]  /*5f6d0*/  @P5 IMAD.MOV.U32 R5, RZ, RZ, R13 ;  /* 0x000000ffff055224 */ /* 0x000fca00078e000d */
[----:B------:R-:W2:Y:S04]  /*5f6e0*/  @P5 LDG.E.U8 R7, desc[UR46][R4.64] ;  /* 0x0000002e04075981 */ /* 0x000ea8000c1e1100 */
[----:B----4-:R0:W-:Y:S04]  /*5f6f0*/  STL [R1+0x38], R21 ;  /* 0x0000381501007387 */ /* 0x0101e80000100800 */
[----:B0-----:R-:W4:Y:S04]  /*5f700*/  LDL.LU R21, [R1+0x6010] ;  /* 0x0060100001157983 */ /* 0x001f280000300800 */
[----:B------:R-:W4:Y:S04]  /*5f710*/  LDL R11, [R1+0x498c] ;  /* 0x00498c00010b7983 */ /* 0x000f280000100800 */
[----:B------:R-:W4:Y:S04]  /*5f720*/  LDL R9, [R1+0x4990] ;  /* 0x0049900001097983 */ /* 0x000f280000100800 */
[----:B---3--:R-:W-:Y:S04]  /*5f730*/  STL [R1+0x5fc4], R8 ;  /* 0x005fc40801007387 */ /* 0x008fe80000100800 */
[----:B------:R-:W3:Y:S04]  /*5f740*/  LDL R4, [R1+0x4a04] ;  /* 0x004a040001047983 */ /* 0x000ee80000100800 */
[----:B------:R-:W3:Y:S01]  /*5f750*/  LDL R5, [R1+0x4a08] ;  /* 0x004a080001057983 */ /* 0x000ee20000100800 */
[----:B------:R-:W-:-:S02]  /*5f760*/  ISETP.GT.AND P1, PT, R2, 0x5e, PT ;  /* 0x0000005e0200780c */ /* 0x000fc40003f24270 */
[----:B------:R-:W-:Y:S01]  /*5f770*/  PRMT R14, RZ, 0x7610, R14 ;  /* 0x00007610ff0e7816 */ /* 0x000fe2000000000e */
[----:B------:R-:W4:Y:S04]  /*5f780*/  LDL R13, [R1+0x4914] ;  /* 0x00491400010d7983 */ /* 0x000f280000100800 */
[----:B------:R-:W4:Y:S04]  /*5f790*/  LDL R12, [R1+0x4918] ;  /* 0x00491800010c7983 */ /* 0x000f280000100800 */
[----:B--2---:R-:W-:Y:S02]  /*5f7a0*/  STL [R1+0x5fc8], R7 ;  /* 0x005fc80701007387 */ /* 0x004fe40000100800 */
[----:B---3--:R-:W-:-:S04]  /*5f7b0*/  @P1 LOP3.LUT R5, R5, R4, RZ, 0x3c, !PT ;  /* 0x0000000405051212 */ /* 0x008fc800078e3cff */
[----:B------:R-:W-:-:S04]  /*5f7c0*/  @P1 LOP3.LUT R4, R5, R4, RZ, 0x3c, !PT ;  /* 0x0000000405041212 */ /* 0x000fc800078e3cff */
[----:B------:R-:W-:-:S05]  /*5f7d0*/  @P1 LOP3.LUT R5, R5, R4, RZ, 0x3c, !PT ;  /* 0x0000000405051212 */ /* 0x000fca00078e3cff */
[----:B------:R0:W2:Y:S04]  /*5f7e0*/  @P1 LDG.E.U8 R14, desc[UR46][R4.64] ;  /* 0x0000002e040e1981 */ /* 0x0000a8000c1e1100 */
[----:B------:R-:W0:Y:S04]  /*5f7f0*/  LDL R4, [R1+0x4994] ;  /* 0x0049940001047983 */ /* 0x000e280000100800 */
[----:B------:R-:W0:Y:S01]  /*5f800*/  LDL R5, [R1+0x4998] ;  /* 0x0049980001057983 */ /* 0x000e220000100800 */
[C---:B------:R-:W-:Y:S02]  /*5f810*/  ISETP.GT.AND P2, PT, R2.reuse, 0x65, PT ;  /* 0x000000650200780c */ /* 0x040fe40003f44270 */
[----:B------:R-:W-:-:S02]  /*5f820*/  ISETP.GT.AND P3, PT, R2, 0x6d, PT ;  /* 0x0000006d0200780c */ /* 0x000fc40003f64270 */
[----:B------:R-:W-:Y:S02]  /*5f830*/  PRMT R26, RZ, 0x7610, R26 ;  /* 0x00007610ff1a7816 */ /* 0x000fe4000000001a */
[----:B------:R-:W-:Y:S02]  /*5f840*/  PRMT R22, RZ, 0x7610, R22 ;  /* 0x00007610ff167816 */ /* 0x000fe40000000016 */
[----:B------:R-:W-:-:S05]  /*5f850*/  PRMT R23, RZ, 0x7610, R23 ;  /* 0x00007610ff177816 */ /* 0x000fca0000000017 */
[----:B0-----:R-:W-:-:S04]  /*5f860*/  @P2 LOP3.LUT R5, R5, R4, RZ, 0x3c, !PT ;  /* 0x0000000405052212 */ /* 0x001fc800078e3cff */
[----:B------:R-:W-:-:S04]  /*5f870*/  @P2 LOP3.LUT R4, R5, R4, RZ, 0x3c, !PT ;  /* 0x0000000405042212 */ /* 0x000fc800078e3cff */
[----:B------:R-:W-:-:S05]  /*5f880*/  @P2 LOP3.LUT R5, R5, R4, RZ, 0x3c, !PT ;  /* 0x0000000405052212 */ /* 0x000fca00078e3cff */
[----:B------:R4:W3:Y:S02]  /*5f890*/  @P2 LDG.E.U8 R26, desc[UR46][R4.64] ;  /* 0x0000002e041a2981 */ /* 0x0008e4000c1e1100 */
[----:B----4-:R-:W-:Y:S02]  /*5f8a0*/  @P2 IMAD.MOV.U32 R4, RZ, RZ, R9 ;  /* 0x000000ffff042224 */ /* 0x010fe400078e0009 */
[----:B------:R-:W-:-:S05]  /*5f8b0*/  @P2 IMAD.MOV.U32 R5, RZ, RZ, R11 ;  /* 0x000000ffff052224 */ /* 0x000fca00078e000b */
[----:B------:R0:W4:Y:S02]  /*5f8c0*/  @P2 LDG.E.U8 R22, desc[UR46][R4.64] ;  /* 0x0000002e04162981 */ /* 0x000124000c1e1100 */
[----:B0-----:R-:W-:Y:S02]  /*5f8d0*/  @P3 IMAD.MOV.U32 R4, RZ, RZ, R12 ;  /* 0x000000ffff043224 */ /* 0x001fe400078e000c */
[----:B------:R-:W-:-:S05]  /*5f8e0*/  @P3 IMAD.MOV.U32 R5, RZ, RZ, R13 ;  /* 0x000000ffff053224 */ /* 0x000fca00078e000d */
[----:B------:R-:W4:Y:S04]  /*5f8f0*/  @P3 LDG.E.U8 R23, desc[UR46][R4.64] ;  /* 0x0000002e04173981 */ /* 0x000f28000c1e1100 */
[----:B--2---:R0:W-:Y:S04]  /*5f900*/  STL [R1+0x30], R14 ;  /* 0x0000300e01007387 */ /* 0x0041e80000100800 */
[----:B0-----:R-:W2:Y:S04]  /*5f910*/  LDL R14, [R1+0x4910] ;  /* 0x00491000010e7983 */ /* 0x001ea80000100800 */
[----:B---3--:R0:W-:Y:S04]  /*5f920*/  STL [R1+0x2c], R26 ;  /* 0x00002c1a01007387 */ /* 0x0081e80000100800 */
[----:B------:R-:W3:Y:S04]  /*5f930*/  LDL R11, [R1+0x488c] ;  /* 0x00488c00010b7983 */ /* 0x000ee80000100800 */
[----:B------:R-:W3:Y:S04]  /*5f940*/  LDL R9, [R1+0x4890] ;  /* 0x0048900001097983 */ /* 0x000ee80000100800 */
[----:B0-----:R-:W3:Y:S04]  /*5f950*/  LDL R26, [R1+0x4898] ;  /* 0x00489800011a7983 */ /* 0x001ee80000100800 */
[----:B----4-:R0:W-:Y:S04]  /*5f960*/  STL [R1+0x28], R22 ;  /* 0x0000281601007387 */ /* 0x0101e80000100800 */
[----:B0-----:R-:W4:Y:S04]  /*5f970*/  LDL.LU R22, [R1+0x600c] ;  /* 0x00600c0001167983 */ /* 0x001f280000300800 */
[----:B------:R-:W4:Y:S04]  /*5f980*/  LDL R13, [R1+0x4814] ;  /* 0x00481400010d7983 */ /* 0x000f280000100800 */
[----:B------:R-:W4:Y:S04]  /*5f990*/  LDL R12, [R1+0x4818] ;  /* 0x00481800010c7983 */ /* 0x000f280000100800 */
[----:B------:R0:W-:Y:S04]  /*5f9a0*/  STL [R1+0x24], R23 ;  /* 0x0000241701007387 */ /* 0x0001e80000100800 */
[----:B0-----:R-:W4:Y:S04]  /*5f9b0*/  LDL.LU R23, [R1+0x6008] ;  /* 0x0060080001177983 */ /* 0x001f280000300800 */
[----:B------:R-:W3:Y:S01]  /*5f9c0*/  LDL R5, [R1+0x490c] ;  /* 0x00490c0001057983 */ /* 0x000ee20000100800 */
[----:B------:R-:W-:Y:S01]  /*5f9d0*/  PRMT R7, RZ, 0x7610, R7 ;  /* 0x00007610ff077816 */ /* 0x000fe20000000007 */
[----:B--2---:R-:W-:Y:S01]  /*5f9e0*/  @P3 IMAD.MOV.U32 R4, RZ, RZ, R14 ;  /* 0x000000ffff043224 */ /* 0x004fe200078e000e */
[----:B------:R-:W-:-:S02]  /*5f9f0*/  ISETP.GT.AND P4, PT, R2, 0x75, PT ;  /* 0x000000750200780c */ /* 0x000fc40003f84270 */
[----:B------:R-:W-:Y:S01]  /*5fa00*/  PRMT R25, RZ, 0x7610, R25 ;  /* 0x00007610ff197816 */ /* 0x000fe20000000019 */
[----:B------:R-:W2:Y:S04]  /*5fa10*/  LDL R14, [R1+0x480c] ;  /* 0x00480c00010e7983 */ /* 0x000ea80000100800 */
[----:B---3--:R0:W3:Y:S04]  /*5fa20*/  @P3 LDG.E.U8 R7, desc[UR46][R4.64] ;  /* 0x0000002e04073981 */ /* 0x0080e8000c1e1100 */
[----:B------:R-:W4:Y:S02]  /*5fa30*/  LDL R5, [R1+0x4894] ;  /* 0x0048940001057983 */ /* 0x000f240000100800 */
[----:B0-----:R-:W-:Y:S01]  /*5fa40*/  @P4 IMAD.MOV.U32 R4, RZ, RZ, R26 ;  /* 0x000000ffff044224 */ /* 0x001fe200078e001a */
[----:B------:R-:W-:-:S04]  /*5fa50*/  ISETP.GT.AND P5, PT, R2, 0x7d, PT ;  /* 0x0000007d0200780c */ /* 0x000fc80003fa4270 */
[----:B----4-:R0:W4:Y:S04]  /*5fa60*/  @P4 LDG.E.U8 R25, desc[UR46][R4.64] ;  /* 0x0000002e04194981 */ /* 0x010128000c1e1100 */
[----:B---3--:R1:W-:Y:S01]  /*5fa70*/  STL [R1+0x20], R7 ;  /* 0x0000200701007387 */ /* 0x0083e20000100800 */
[----:B------:R-:W-:Y:S02]  /*5fa80*/  PRMT R6, RZ, 0x7610, R6 ;  /* 0x00007610ff067816 */ /* 0x000fe40000000006 */
[----:B------:R-:W-:Y:S01]  /*5fa90*/  PRMT R15, RZ, 0x7610, R15 ;  /* 0x00007610ff0f7816 */ /* 0x000fe2000000000f */
[----:B------:R-:W3:Y:S04]  /*5faa0*/  LDL R26, [R1+0x4984] ;  /* 0x00498400011a7983 */ /* 0x000ee80000100800 */
[----:B------:R2:W3:Y:S04]  /*5fab0*/  @P5 LDG.E.U8 R6, desc[UR46][R12.64] ;  /* 0x0000002e0c065981 */ /* 0x0004e8000c1e1100 */
[----:B-1----:R-:W3:Y:S01]  /*5fac0*/  LDL R7, [R1+0x4810] ;  /* 0x0048100001077983 */ /* 0x002ee20000100800 */
[----:B0-----:R-:W-:-:S02]  /*5fad0*/  @P4 IMAD.MOV.U32 R4, RZ, RZ, R9 ;  /* 0x000000ffff044224 */ /* 0x001fc400078e0009 */
[----:B------:R-:W-:Y:S01]  /*5fae0*/  @P4 IMAD.MOV.U32 R5, RZ, RZ, R11 ;  /* 0x000000ffff054224 */ /* 0x000fe200078e000b */
[----:B------:R-:W3:Y:S04]  /*5faf0*/  LDL R9, [R1+0x4a00] ;  /* 0x004a000001097983 */ /* 0x000ee80000100800 */
[----:B------:R-:W3:Y:S04]  /*5fb00*/  LDL R11, [R1+0x49fc] ;  /* 0x0049fc00010b7983 */ /* 0x000ee80000100800 */
[----:B------:R0:W3:Y:S01]  /*5fb10*/  @P4 LDG.E.U8 R15, desc[UR46][R4.64] ;  /* 0x0000002e040f4981 */ /* 0x0000e2000c1e1100 */
[----:B--2---:R-:W-:Y:S01]  /*5fb20*/  @P5 IMAD.MOV.U32 R13, RZ, RZ, R14 ;  /* 0x000000ffff0d5224 */ /* 0x004fe200078e000e */
[----:B0-----:R-:W-:-:S02]  /*5fb30*/  PRMT R5, RZ, 0x7610, R5 ;  /* 0x00007610ff057816 */ /* 0x001fc40000000005 */
[----:B----4-:R0:W-:Y:S04]  /*5fb40*/  STL [R1+0x1c], R25 ;  /* 0x00001c1901007387 */ /* 0x0101e80000100800 */
[----:B0-----:R-:W2:Y:S01]  /*5fb50*/  LDL R25, [R1+0x4988] ;  /* 0x0049880001197983 */ /* 0x001ea20000100800 */
[----:B---3--:R-:W-:-:S05]  /*5fb60*/  @P5 IMAD.MOV.U32 R12, RZ, RZ, R7 ;  /* 0x000000ffff0c5224 */ /* 0x008fca00078e0007 */
[----:B------:R0:W3:Y:S01]  /*5fb70*/  @P5 LDG.E.U8 R5, desc[UR46][R12.64] ;  /* 0x0000002e0c055981 */ /* 0x0000e2000c1e1100 */
[----:B------:R-:W-:Y:S02]  /*5fb80*/  ISETP.GT.AND P2, PT, R2, 0x66, PT ;  /* 0x000000660200780c */ /* 0x000fe40003f44270 */
[----:B------:R-:W-:Y:S02]  /*5fb90*/  PRMT R0, RZ, 0x7610, R0 ;  /* 0x00007610ff007816 */ /* 0x000fe40000000000 */
[----:B------:R-:W-:Y:S01]  /*5fba0*/  PRMT R8, RZ, 0x7610, R8 ;  /* 0x00007610ff087816 */ /* 0x000fe20000000008 */
[----:B0-----:R-:W-:Y:S02]  /*5fbb0*/  @P1 IMAD.MOV.U32 R12, RZ, RZ, R9 ;  /* 0x000000ffff0c1224 */ /* 0x001fe400078e0009 */
[----:B------:R-:W-:Y:S01]  /*5fbc0*/  @P1 IMAD.MOV.U32 R13, RZ, RZ, R11 ;  /* 0x000000ffff0d1224 */ /* 0x000fe200078e000b */
[----:B------:R-:W-:Y:S04]  /*5fbd0*/  STL [R1+0x5fbc], R6 ;  /* 0x005fbc0601007387 */ /* 0x000fe80000100800 */
[----:B------:R0:W4:Y:S04]  /*5fbe0*/  @P1 LDG.E.U8 R0, desc[UR46][R12.64] ;  /* 0x0000002e0c001981 */ /* 0x000128000c1e1100 */
[----:B------:R1:W-:Y:S04]  /*5fbf0*/  STL [R1+0x18], R15 ;  /* 0x0000180f01007387 */ /* 0x0003e80000100800 */
[----:B------:R-:W4:Y:S01]  /*5fc00*/  LDL R7, [R1+0x4980] ;  /* 0x0049800001077983 */ /* 0x000f220000100800 */
[----:B0-----:R-:W-:-:S03]  /*5fc10*/  @P2 IMAD.MOV.U32 R13, RZ, RZ, R26 ;  /* 0x000000ffff0d2224 */ /* 0x001fc600078e001a */
[----:B-1----:R-:W4:Y:S01]  /*5fc20*/  LDL R15, [R1+0x497c] ;  /* 0x00497c00010f7983 */ /* 0x002f220000100800 */
[----:B--2---:R-:W-:-:S05]  /*5fc30*/  @P2 IMAD.MOV.U32 R12, RZ, RZ, R25 ;  /* 0x000000ffff0c2224 */ /* 0x004fca00078e0019 */
[----:B------:R0:W2:Y:S04]  /*5fc40*/  @P2 LDG.E.U8 R8, desc[UR46][R12.64] ;  /* 0x0000002e0c082981 */ /* 0x0000a8000c1e1100 */
[----:B---3--:R1:W-:Y:S04]  /*5fc50*/  STL [R1+0x5fc0], R5 ;  /* 0x005fc00501007387 */ /* 0x0083e80000100800 */
[----:B------:R-:W3:Y:S04]  /*5fc60*/  LDL R14, [R1+0x4904] ;  /* 0x00490400010e7983 */ /* 0x000ee80000100800 */
[----:B------:R-:W3:Y:S04]  /*5fc70*/  LDL R11, [R1+0x4908] ;  /* 0x00490800010b7983 */ /* 0x000ee80000100800 */
[----:B------:R-:W3:Y:S04]  /*5fc80*/  LDL R9, [R1+0x48fc] ;  /* 0x0048fc0001097983 */ /* 0x000ee80000100800 */
[----:B-1----:R-:W3:Y:S01]  /*5fc90*/  LDL R5, [R1+0x4900] ;  /* 0x0049000001057983 */ /* 0x002ee20000100800 */
[----:B------:R-:W-:-:S03]  /*5fca0*/  PRMT R6, RZ, 0x7610, R6 ;  /* 0x00007610ff067816 */ /* 0x000fc60000000006 */
[----:B----4-:R1:W-:Y:S01]  /*5fcb0*/  STL [R1+0x5fb4], R0 ;  /* 0x005fb40001007387 */ /* 0x0103e20000100800 */
[----:B0-----:R-:W-:Y:S02]  /*5fcc0*/  @P2 IMAD.MOV.U32 R12, RZ, RZ, R7 ;  /* 0x000000ffff0c2224 */ /* 0x001fe400078e0007 */
[----:B------:R-:W-:-:S05]  /*5fcd0*/  @P2 IMAD.MOV.U32 R13, RZ, RZ, R15 ;  /* 0x000000ffff0d2224 */ /* 0x000fca00078e000f */
[----:B------:R3:W4:Y:S01]  /*5fce0*/  @P2 LDG.E.U8 R6, desc[UR46][R12.64] ;  /* 0x0000002e0c062981 */ /* 0x000722000c1e1100 */
[----:B------:R-:W-:-:S03]  /*5fcf0*/  ISETP.GT.AND P3, PT, R2, 0x6e, PT ;  /* 0x0000006e0200780c */ /* 0x000fc60003f64270 */
[----:B--2---:R0:W-:Y:S04]  /*5fd00*/  STL [R1+0x8], R8 ;  /* 0x0000080801007387 */ /* 0x0041e80000100800 */
[----:B-1----:R-:W2:Y:S01]  /*5fd10*/  LDL R0, [R1+0x4888] ;  /* 0x0048880001007983 */ /* 0x002ea20000100800 */
[----:B------:R-:W-:-:S05]  /*5fd20*/  PRMT R10, RZ, 0x7610, R10 ;  /* 0x00007610ff0a7816 */ /* 0x000fca000000000a */
[----:B---3--:R-:W-:Y:S02]  /*5fd30*/  @P3 IMAD.MOV.U32 R12, RZ, RZ, R11 ;  /* 0x000000ffff0c3224 */ /* 0x008fe400078e000b */
[----:B------:R-:W-:Y:S01]  /*5fd40*/  @P3 IMAD.MOV.U32 R13, RZ, RZ, R14 ;  /* 0x000000ffff0d3224 */ /* 0x000fe200078e000e */
[----:B------:R-:W-:Y:S02]  /*5fd50*/  PRMT R29, RZ, 0x7610, R29 ;  /* 0x00007610ff1d7816 */ /* 0x000fe4000000001d */
[----:B------:R-:W-:Y:S02]  /*5fd60*/  ISETP.GT.AND P4, PT, R2, 0x76, PT ;  /* 0x000000760200780c */ /* 0x000fe40003f84270 */
[----:B------:R-:W-:Y:S01]  /*5fd70*/  PRMT R28, RZ, 0x7610, R28 ;  /* 0x00007610ff1c7816 */ /* 0x000fe2000000001c */
[----:B------:R-:W3:Y:S04]  /*5fd80*/  LDL R7, [R1+0x487c] ;  /* 0x00487c0001077983 */ /* 0x000ee80000100800 */
[----:B0-----:R-:W3:Y:S04]  /*5fd90*/  LDL R8, [R1+0x4884] ;  /* 0x0048840001087983 */ /* 0x001ee80000100800 */
[----:B------:R0:W3:Y:S02]  /*5fda0*/  @P3 LDG.E.U8 R10, desc[UR46][R12.64] ;  /* 0x0000002e0c0a3981 */ /* 0x0000e4000c1e1100 */
[----:B0-----:R-:W-:-:S02]  /*5fdb0*/  @P3 IMAD.MOV.U32 R12, RZ, RZ, R5 ;  /* 0x000000ffff0c3224 */ /* 0x001fc400078e0005 */
[----:B------:R-:W-:-:S05]  /*5fdc0*/  @P3 IMAD.MOV.U32 R13, RZ, RZ, R9 ;  /* 0x000000ffff0d3224 */ /* 0x000fca00078e0009 */
[----:B------:R2:W3:Y:S04]  /*5fdd0*/  @P3 LDG.E.U8 R29, desc[UR46][R12.64] ;  /* 0x0000002e0c1d3981 */ /* 0x0004e8000c1e1100 */
[----:B----4-:R0:W-:Y:S04]  /*5fde0*/  STL [R1+0x4], R6 ;  /* 0x0000040601007387 */ /* 0x0101e80000100800 */
[----:B------:R-:W4:Y:S04]  /*5fdf0*/  LDL R9, [R1+0x4804] ;  /* 0x0048040001097983 */ /* 0x000f280000100800 */
[----:B------:R-:W4:Y:S04]  /*5fe00*/  LDL R5, [R1+0x4808] ;  /* 0x0048080001057983 */ /* 0x000f280000100800 */
[----:B0-----:R-:W4:Y:S01]  /*5fe10*/  LDL R6, [R1+0x4880] ;  /* 0x0048800001067983 */ /* 0x001f220000100800 */
[----:B--2---:R-:W-:-:S02]  /*5fe20*/  @P4 IMAD.MOV.U32 R12, RZ, RZ, R0 ;  /* 0x000000ffff0c4224 */ /* 0x004fc400078e0000 */
[----:B---3--:R-:W-:-:S05]  /*5fe30*/  @P4 IMAD.MOV.U32 R13, RZ, RZ, R8 ;  /* 0x000000ffff0d4224 */ /* 0x008fca00078e0008 */
[----:B------:R0:W2:Y:S04]  /*5fe40*/  @P4 LDG.E.U8 R28, desc[UR46][R12.64] ;  /* 0x0000002e0c1c4981 */ /* 0x0000a8000c1e1100 */
[----:B------:R-:W-:Y:S04]  /*5fe50*/  STL [R1+0x5fa8], R29 ;  /* 0x005fa81d01007387 */ /* 0x000fe80000100800 */
[----:B------:R-:W3:Y:S04]  /*5fe60*/  LDL R8, [R1+0x47fc] ;  /* 0x0047fc0001087983 */ /* 0x000ee80000100800 */
[----:B------:R-:W3:Y:S01]  /*5fe70*/  LDL R0, [R1+0x4800] ;  /* 0x0048000001007983 */ /* 0x000ee20000100800 */
[----:B------:R-:W-:Y:S01]  /*5fe80*/  PRMT R27, RZ, 0x7610, R27 ;  /* 0x00007610ff1b7816 */ /* 0x000fe2000000001b */
[----:B0-----:R-:W-:-:S02]  /*5fe90*/  @P4 IMAD.MOV.U32 R13, RZ, RZ, R7 ;  /* 0x000000ffff0d4224 */ /* 0x001fc400078e0007 */
[----:B----4-:R-:W-:-:S05]  /*5fea0*/  @P4 IMAD.MOV.U32 R12, RZ, RZ, R6 ;  /* 0x000000ffff0c4224 */ /* 0x010fca00078e0006 */
[----:B------:R0:W4:Y:S01]  /*5feb0*/  @P4 LDG.E.U8 R27, desc[UR46][R12.64] ;  /* 0x0000002e0c1b4981 */ /* 0x000122000c1e1100 */
[----:B------:R-:W-:-:S03]  /*5fec0*/  ISETP.GT.AND P2, PT, R2, 0x7e, PT ;  /* 0x0000007e0200780c */ /* 0x000fc60003f44270 */
[----:B--2---:R-:W-:Y:S04]  /*5fed0*/  STL [R1+0x5fac], R28 ;  /* 0x005fac1c01007387 */ /* 0x004fe80000100800 */
[----:B------:R-:W2:Y:S04]  /*5fee0*/  LDL R7, [R1+0x4a6c] ;  /* 0x004a6c0001077983 */ /* 0x000ea80000100800 */
[----:B------:R-:W2:Y:S01]  /*5fef0*/  LDL R6, [R1+0x4a70] ;  /* 0x004a700001067983 */ /* 0x000ea20000100800 */
[----:B------:R-:W-:Y:S01]  /*5ff00*/  PRMT R4, RZ, 0x7610, R4 ;  /* 0x00007610ff047816 */ /* 0x000fe20000000004 */
[----:B0-----:R-:W-:-:S02]  /*5ff10*/  @P2 IMAD.MOV.U32 R12, RZ, RZ, R5 ;  /* 0x000000ffff0c2224 */ /* 0x001fc400078e0005 */
[----:B------:R-:W-:Y:S01]  /*5ff20*/  @P2 IMAD.MOV.U32 R13, RZ, RZ, R9 ;  /* 0x000000ffff0d2224 */ /* 0x000fe200078e0009 */
[----:B------:R-:W-:-:S04]  /*5ff30*/  PRMT R3, RZ, 0x7610, R3 ;  /* 0x00007610ff037816 */ /* 0x000fc80000000003 */
[----:B------:R3:W2:Y:S02]  /*5ff40*/  @P2 LDG.E.U8 R4, desc[UR46][R12.64] ;  /* 0x0000002e0c042981 */ /* 0x0006a4000c1e1100 */
[----:B---3--:R-:W-:Y:S02]  /*5ff50*/  @P2 IMAD.MOV.U32 R12, RZ, RZ, R0 ;  /* 0x000000ffff0c2224 */ /* 0x008fe400078e0000 */
[----:B------:R-:W-:-:S05]  /*5ff60*/  @P2 IMAD.MOV.U32 R13, RZ, RZ, R8 ;  /* 0x000000ffff0d2224 */ /* 0x000fca00078e0008 */
[----:B------:R2:W3:Y:S01]  /*5ff70*/  @P2 LDG.E.U8 R3, desc[UR46][R12.64] ;  /* 0x0000002e0c032981 */ /* 0x0004e2000c1e1100 */
[----:B------:R-:W-:-:S03]  /*5ff80*/  PRMT R24, RZ, 0x7610, R24 ;  /* 0x00007610ff187816 */ /* 0x000fc60000000018 */
[----:B----4-:R-:W-:Y:S04]  /*5ff90*/  STL [R1+0x5fb0], R27 ;  /* 0x005fb01b01007387 */ /* 0x010fe80000100800 */
[----:B------:R-:W4:Y:S04]  /*5ffa0*/  LDL R9, [R1+0x49f4] ;  /* 0x0049f40001097983 */ /* 0x000f280000100800 */
[----:B------:R-:W4:Y:S01]  /*5ffb0*/  LDL R5, [R1+0x49f8] ;  /* 0x0049f80001057983 */ /* 0x000f220000100800 */
[----:B--2---:R-:W-:Y:S02]  /*5ffc0*/  @P0 IMAD.MOV.U32 R13, RZ, RZ, R7 ;  /* 0x000000ffff0d0224 */ /* 0x004fe400078e0007 */
[----:B------:R-:W-:-:S05]  /*5ffd0*/  @P0 IMAD.MOV.U32 R12, RZ, RZ, R6 ;  /* 0x000000ffff0c0224 */ /* 0x000fca00078e0006 */
[----:B------:R4:W2:Y:S04]  /*5ffe0*/  @P0 LDG.E.U8 R24, desc[UR46][R12.64] ;  /* 0x0000002e0c180981 */ /* 0x0008a8000c1e1100 */
[----:B------:R0:W-:Y:S04]  /*5fff0*/  STL [R1+0x5fb8], R4 ;  /* 0x005fb80401007387 */ /* 0x0001e80000100800 */
[----:B------:R-:W2:Y:S04]  /*60000*/  LDL R8, [R1+0x49ec] ;  /* 0x0049ec0001087983 */ /* 0x000ea80000100800 */
[----:B------:R-:W2:Y:S01]  /*60010*/  LDL R0, [R1+0x49f0] ;  /* 0x0049f00001007983 */ /* 0x000ea20000100800 */
[----:B------:R-:W-:-:S03]  /*60020*/  ISETP.GT.AND P1, PT, R2, 0x5f, PT ;  /* 0x0000005f0200780c */ /* 0x000fc60003f24270 */
[----:B---3--:R1:W-:Y:S04]  /*60030*/  STL [R1+0x5fcc], R3 ;  /* 0x005fcc0301007387 */ /* 0x0083e80000100800 */
[----:B------:R3:W-:Y:S04]  /*60040*/  STL [R1], R10 ;  /* 0x0000000a01007387 */ /* 0x0007e80000100800 */
[----:B------:R-:W3:Y:S04]  /*60050*/  LDL R7, [R1+0x4974] ;  /* 0x0049740001077983 */ /* 0x000ee80000100800 */
[----:B------:R-:W3:Y:S01]  /*60060*/  LDL R6, [R1+0x4978] ;  /* 0x0049780001067983 */ /* 0x000ee20000100800 */
[----:B------:R-:W-:Y:S01]  /*60070*/  PRMT R19, RZ, 0x7610, R19 ;  /* 0x00007610ff137816 */ /* 0x000fe20000000013 */
[----:B----4-:R-:W-:-:S02]  /*60080*/  @P1 IMAD.MOV.U32 R13, RZ, RZ, R9 ;  /* 0x000000ffff0d1224 */ /* 0x010fc400078e0009 */
[----:B------:R-:W-:-:S05]  /*60090*/  @P1 IMAD.MOV.U32 R12, RZ, RZ, R5 ;  /* 0x000000ffff0c1224 */ /* 0x000fca00078e0005 */
[----:B------:R4:W3:Y:S04]  /*600a0*/  @P1 LDG.E.U8 R19, desc[UR46][R12.64] ;  /* 0x0000002e0c131981 */ /* 0x0008e8000c1e1100 */
[----:B--2---:R-:W-:Y:S04]  /*600b0*/  STL [R1+0x5f60], R24 ;  /* 0x005f601801007387 */ /* 0x004fe80000100800 */
[----:B------:R-:W2:Y:S04]  /*600c0*/  LDL R5, [R1+0x496c] ;  /* 0x00496c0001057983 */ /* 0x000ea80000100800 */
[----:B0-----:R-:W2:Y:S01]  /*600d0*/  LDL R4, [R1+0x4970] ;  /* 0x0049700001047983 */ /* 0x001ea20000100800 */
[----:B------:R-:W-:-:S02]  /*600e0*/  ISETP.GT.AND P2, PT, R2, 0x67, PT ;  /* 0x000000670200780c */ /* 0x000fc40003f44270 */
[----:B------:R-:W-:Y:S01]  /*600f0*/  PRMT R17, RZ, 0x7610, R17 ;  /* 0x00007610ff117816 */ /* 0x000fe20000000011 */
[----:B------:R-:W-:Y:S02]  /*60100*/  @P1 IMAD.MOV.U32 R14, RZ, RZ, R0 ;  /* 0x000000ffff0e1224 */ /* 0x000fe400078e0000 */
[----:B------:R-:W-:Y:S01]  /*60110*/  @P1 IMAD.MOV.U32 R15, RZ, RZ, R8 ;  /* 0x000000ffff0f1224 */ /* 0x000fe200078e0008 */
[----:B----4-:R-:W-:-:S04]  /*60120*/  PRMT R13, RZ, 0x7610, R13 ;  /* 0x00007610ff0d7816 */ /* 0x010fc8000000000d */
[----:B------:R3:W4:Y:S03]  /*60130*/  @P1 LDG.E.U8 R17, desc[UR46][R14.64] ;  /* 0x0000002e0e111981 */ /* 0x000726000c1e1100 */
[----:B---3--:R-:W-:Y:S02]  /*60140*/  @P2 IMAD.MOV.U32 R15, RZ, RZ, R7 ;  /* 0x000000ffff0f2224 */ /* 0x008fe400078e0007 */
[----:B------:R-:W-:-:S05]  /*60150*/  @P2 IMAD.MOV.U32 R14, RZ, RZ, R6 ;  /* 0x000000ffff0e2224 */ /* 0x000fca00078e0006 */
[----:B------:R2:W3:Y:S01]  /*60160*/  @P2 LDG.E.U8 R13, desc[UR46][R14.64] ;  /* 0x0000002e0e0d2981 */ /* 0x0004e2000c1e1100 */
[----:B------:R-:W-:-:S03]  /*60170*/  PRMT R12, RZ, 0x7610, R12 ;  /* 0x00007610ff0c7816 */ /* 0x000fc6000000000c */
[----:B------:R-:W-:Y:S04]  /*60180*/  STL [R1+0x5f64], R19 ;  /* 0x005f641301007387 */ /* 0x000fe80000100800 */
[----:B-1----:R-:W3:Y:S04]  /*60190*/  LDL R3, [R1+0x48f4] ;  /* 0x0048f40001037983 */ /* 0x002ee80000100800 */
[----:B------:R-:W3:Y:S01]  /*601a0*/  LDL R0, [R1+0x48f8] ;  /* 0x0048f80001007983 */ /* 0x000ee20000100800 */
[----:B--2---:R-:W-:Y:S02]  /*601b0*/  @P2 IMAD.MOV.U32 R15, RZ, RZ, R5 ;  /* 0x000000ffff0f2224 */ /* 0x004fe400078e0005 */
[----:B------:R-:W-:-:S05]  /*601c0*/  @P2 IMAD.MOV.U32 R14, RZ, RZ, R4 ;  /* 0x000000ffff0e2224 */ /* 0x000fca00078e0004 */
[----:B------:R0:W2:Y:S04]  /*601d0*/  @P2 LDG.E.U8 R12, desc[UR46][R14.64] ;  /* 0x0000002e0e0c2981 */ /* 0x0000a8000c1e1100 */
[----:B----4-:R-:W-:Y:S04]  /*601e0*/  STL [R1+0x5f68], R17 ;  /* 0x005f681101007387 */ /* 0x010fe80000100800 */
[----:B------:R-:W4:Y:S04]  /*601f0*/  LDL R11, [R1+0x48ec] ;  /* 0x0048ec00010b7983 */ /* 0x000f280000100800 */
[----:B------:R-:W4:Y:S04]  /*60200*/  LDL R10, [R1+0x48f0] ;  /* 0x0048f000010a7983 */ /* 0x000f280000100800 */
[----:B------:R-:W4:Y:S01]  /*60210*/  LDL R8, [R1+0x4878] ;  /* 0x0048780001087983 */ /* 0x000f220000100800 */
[----:B------:R-:W-:-:S03]  /*60220*/  ISETP.GT.AND P0, PT, R2, 0x6f, PT ;  /* 0x0000006f0200780c */ /* 0x000fc60003f04270 */
[----:B---3--:R-:W-:Y:S04]  /*60230*/  STL [R1+0x5f6c], R13 ;  /* 0x005f6c0d01007387 */ /* 0x008fe80000100800 */
[----:B------:R-:W3:Y:S04]  /*60240*/  LDL R9, [R1+0x4874] ;  /* 0x0048740001097983 */ /* 0x000ee80000100800 */
[----:B------:R-:W3:Y:S04]  /*60250*/  LDL R7, [R1+0x486c] ;  /* 0x00486c0001077983 */ /* 0x000ee80000100800 */
[----:B------:R-:W3:Y:S04]  /*60260*/  LDL R6, [R1+0x4870] ;  /* 0x0048700001067983 */ /* 0x000ee80000100800 */
[----:B------:R-:W3:Y:S04]  /*60270*/  LDL R5, [R1+0x47f4] ;  /* 0x0047f40001057983 */ /* 0x000ee80000100800 */
[----:B------:R-:W3:Y:S01]  /*60280*/  LDL R4, [R1+0x47f8] ;  /* 0x0047f80001047983 */ /* 0x000ee20000100800 */
[----:B0-----:R-:W-:-:S02]  /*60290*/  @P0 IMAD.MOV.U32 R15, RZ, RZ, R3 ;  /* 0x000000ffff0f0224 */ /* 0x001fc400078e0003 */
[----:B------:R-:W-:Y:S01]  /*602a0*/  @P0 IMAD.MOV.U32 R14, RZ, RZ, R0 ;  /* 0x000000ffff0e0224 */ /* 0x000fe200078e0000 */
[----:B------:R-:W-:Y:S01]  /*602b0*/  ISETP.GT.AND P1, PT, R2, 0x77, PT ;  /* 0x000000770200780c */ /* 0x000fe20003f24270 */
[----:B--2---:R-:W-:Y:S04]  /*602c0*/  STL [R1+0x5f70], R12 ;  /* 0x005f700c01007387 */ /* 0x004fe80000100800 */
[----:B------:R-:W2:Y:S04]  /*602d0*/  LDL R3, [R1+0x47ec] ;  /* 0x0047ec0001037983 */ /* 0x000ea80000100800 */
[----:B------:R-:W2:Y:S01]  /*602e0*/  LDL R0, [R1+0x47f0] ;  /* 0x0047f00001007983 */ /* 0x000ea20000100800 */
[----:B------:R-:W-:-:S02]  /*602f0*/  PRMT R16, RZ, 0x7610, R16 ;  /* 0x00007610ff107816 */ /* 0x000fc40000000010 */
[----:B------:R-:W-:-:S04]  /*60300*/  PRMT R18, RZ, 0x7610, R18 ;  /* 0x00007610ff127816 */ /* 0x000fc80000000012 */
[----:B------:R4:W2:Y:S01]  /*60310*/  @P0 LDG.E.U8 R16, desc[UR46][R14.64] ;  /* 0x0000002e0e100981 */ /* 0x0008a2000c1e1100 */
[----:B------:R-:W-:Y:S02]  /*60320*/  ISETP.GT.AND P2, PT, R2, 0x7f, PT ;  /* 0x0000007f0200780c */ /* 0x000fe40003f44270 */
[----:B------:R-:W-:Y:S01]  /*60330*/  PRMT R20, RZ, 0x7610, R20 ;  /* 0x00007610ff147816 */ /* 0x000fe20000000014 */
[----:B----4-:R-:W-:Y:S02]  /*60340*/  @P0 IMAD.MOV.U32 R14, RZ, RZ, R10 ;  /* 0x000000ffff0e0224 */ /* 0x010fe400078e000a */
[----:B------:R-:W-:-:S05]  /*60350*/  @P0 IMAD.MOV.U32 R15, RZ, RZ, R11 ;  /* 0x000000ffff0f0224 */ /* 0x000fca00078e000b */
[----:B------:R0:W4:Y:S01]  /*60360*/  @P0 LDG.E.U8 R18, desc[UR46][R14.64] ;  /* 0x0000002e0e120981 */ /* 0x000122000c1e1100 */
[----:B------:R-:W-:Y:S01]  /*60370*/  PRMT R21, RZ, 0x7610, R21 ;  /* 0x00007610ff157816 */ /* 0x000fe20000000015 */
[----:B0-----:R-:W-:Y:S02]  /*60380*/  @P1 IMAD.MOV.U32 R14, RZ, RZ, R8 ;  /* 0x000000ffff0e1224 */ /* 0x001fe400078e0008 */
[----:B---3--:R-:W-:-:S05]  /*60390*/  @P1 IMAD.MOV.U32 R15, RZ, RZ, R9 ;  /* 0x000000ffff0f1224 */ /* 0x008fca00078e0009 */
[----:B------:R0:W3:Y:S01]  /*603a0*/  @P1 LDG.E.U8 R20, desc[UR46][R14.64] ;  /* 0x0000002e0e141981 */ /* 0x0000e2000c1e1100 */
[----:B------:R-:W-:Y:S01]  /*603b0*/  PRMT R22, RZ, 0x7610, R22 ;  /* 0x00007610ff167816 */ /* 0x000fe20000000016 */
[----:B0-----:R-:W-:Y:S02]  /*603c0*/  @P1 IMAD.MOV.U32 R14, RZ, RZ, R6 ;  /* 0x000000ffff0e1224 */ /* 0x001fe400078e0006 */
[----:B------:R-:W-:-:S05]  /*603d0*/  @P1 IMAD.MOV.U32 R15, RZ, RZ, R7 ;  /* 0x000000ffff0f1224 */ /* 0x000fca00078e0007 */
[----:B------:R0:W3:Y:S01]  /*603e0*/  @P1 LDG.E.U8 R21, desc[UR46][R14.64] ;  /* 0x0000002e0e151981 */ /* 0x0000e2000c1e1100 */
[----:B------:R-:W-:Y:S01]  /*603f0*/  PRMT R23, RZ, 0x7610, R23 ;  /* 0x00007610ff177816 */ /* 0x000fe20000000017 */
[----:B0-----:R-:W-:Y:S02]  /*60400*/  @P2 IMAD.MOV.U32 R14, RZ, RZ, R4 ;  /* 0x000000ffff0e2224 */ /* 0x001fe400078e0004 */
[----:B------:R-:W-:-:S05]  /*60410*/  @P2 IMAD.MOV.U32 R15, RZ, RZ, R5 ;  /* 0x000000ffff0f2224 */ /* 0x000fca00078e0005 */
[----:B------:R2:W3:Y:S02]  /*60420*/  @P2 LDG.E.U8 R22, desc[UR46][R14.64] ;  /* 0x0000002e0e162981 */ /* 0x0004e4000c1e1100 */
[----:B--2---:R-:W-:Y:S02]  /*60430*/  @P2 IMAD.MOV.U32 R15, RZ, RZ, R3 ;  /* 0x000000ffff0f2224 */ /* 0x004fe400078e0003 */
[----:B------:R-:W-:-:S05]  /*60440*/  @P2 IMAD.MOV.U32 R14, RZ, RZ, R0 ;  /* 0x000000ffff0e2224 */ /* 0x000fca00078e0000 */
[----:B------:R-:W2:Y:S04]  /*60450*/  @P2 LDG.E.U8 R23, desc[UR46][R14.64] ;  /* 0x0000002e0e172981 */ /* 0x000ea8000c1e1100 */
[----:B------:R-:W-:Y:S01]  /*60460*/  STL [R1+0x5f74], R16 ;  /* 0x005f741001007387 */ /* 0x000fe20000100800 */
[----:B------:R-:W0:Y:S01]  /*60470*/  S2R R10, SR_TID.X ;  /* 0x00000000000a7919 */ /* 0x000e220000002100 */
[----:B------:R-:W1:Y:S01]  /*60480*/  S2R R6, SR_TID.X ;  /* 0x0000000000067919 */ /* 0x000e620000002100 */
[----:B------:R-:W-:Y:S06]  /*60490*/  BAR.SYNC.DEFER_BLOCKING 0x0 ;  /* 0x0000000000007b1d */ /* 0x000fec0000010000 */
[----:B----4-:R-:W-:Y:S04]  /*604a0*/  STL [R1+0x5f78], R18 ;  /* 0x005f781201007387 */ /* 0x010fe80000100800 */
[----:B---3--:R-:W-:Y:S04]  /*604b0*/  STL [R1+0x5f7c], R20 ;  /* 0x005f7c1401007387 */ /* 0x008fe80000100800 */
[----:B------:R-:W-:Y:S04]  /*604c0*/  STL [R1+0x5f80], R21 ;  /* 0x005f801501007387 */ /* 0x000fe80000100800 */
[----:B------:R-:W-:Y:S04]  /*604d0*/  STL [R1+0x5f84], R22 ;  /* 0x005f841601007387 */ /* 0x000fe80000100800 */
[----:B------:R-:W3:Y:S04]  /*604e0*/  LDL.LU R11, [R1+0x3a0] ;  /* 0x0003a000010b7983 */ /* 0x000ee80000300800 */
[----:B------:R-:W4:Y:S04]  /*604f0*/  LDL.LU R25, [R1+0x39c] ;  /* 0x00039c0001197983 */ /* 0x000f280000300800 */
[----:B------:R-:W4:Y:S04]  /*60500*/  LDL.LU R26, [R1+0x360] ;  /* 0x00036000011a7983 */ /* 0x000f280000300800 */
[----:B--2---:R-:W-:Y:S04]  /*60510*/  STL [R1+0x5f88], R23 ;  /* 0x005f881701007387 */ /* 0x004fe80000100800 */
        /* <DEDUP_REMOVED lines=458> */
[----:B------:R-:W2:Y:S03]  /*621c0*/  S2R R14, SR_TID.X ;  /* 0x00000000000e7919 */ /* 0x000ea60000002100 */
        /* <DEDUP_REMOVED lines=32> */
[----:B------:R-:W-:Y:S01]  /*623d0*/  STL [R1+0x5f3c], R15 ;  /* 0x005f3c0f01007387 */ /* 0x000fe20000100800 */
[----:B--2---:R-:W-:-:S03]  /*623e0*/  LOP3.LUT R14, R14, 0x3f, RZ, 0xc0, !PT ;  /* 0x0000003f0e0e7812 */ /* 0x004fc600078ec0ff */
[----:B------:R-:W-:Y:S01]  /*623f0*/  STL [R1+0x5f44], R15 ;  /* 0x005f440f01007387 */ /* 0x000fe20000100800 */
[----:B------:R-:W-:-:S03]  /*62400*/  LOP3.LUT R0, R10, 0x40, RZ, 0xfc, !PT ;  /* 0x000000400a007812 */ /* 0x000fc600078efcff */
[----:B------:R-:W-:Y:S04]  /*62410*/  STL [R1+0x5f4c], R15 ;  /* 0x005f4c0f01007387 */ /* 0x000fe80000100800 */
[----:B------:R0:W-:Y:S04]  /*62420*/  STL [R1+0x5f54], R15 ;  /* 0x005f540f01007387 */ /* 0x0001e80000100800 */
[----:B-1----:R-:W-:Y:S01]  /*62430*/  STL [R1+0x5fdc], R6 ;  /* 0x005fdc0601007387 */ /* 0x002fe20000100800 */
[----:B------:R-:W-:-:S03]  /*62440*/  ISETP.GE.AND P0, PT, R14, R2, PT ;  /* 0x000000020e00720c */ /* 0x000fc60003f06270 */
[----:B------:R-:W-:Y:S01]  /*62450*/  STL [R1+0x5f8c], R14 ;  /* 0x005f8c0e01007387 */ /* 0x000fe20000100800 */
[----:B------:R-:W-:-:S03]  /*62460*/  ISETP.GE.AND P1, PT, R0, R2, PT ;  /* 0x000000020000720c */ /* 0x000fc60003f26270 */
[----:B------:R-:W2:Y:S01]  /*62470*/  LDL.LU R2, [R1+0x320] ;  /* 0x0003200001027983 */ /* 0x000ea20000300800 */
[----:B0-----:R-:W-:-:S03]  /*62480*/  LOP3.LUT R15, R6, 0x3f, RZ, 0xc0, !PT ;  /* 0x0000003f060f7812 */ /* 0x001fc600078ec0ff */
[----:B--2---:R0:W-:Y:S04]  /*62490*/  STL [R1+0x6004], R2 ;  /* 0x0060040201007387 */ /* 0x0041e80000100800 */
[----:B0-----:R-:W2:Y:S04]  /*624a0*/  LDL.LU R2, [R1+0x35c] ;  /* 0x00035c0001027983 */ /* 0x001ea80000300800 */
        /* <DEDUP_REMOVED lines=18> */
[----:B---3--:R0:W-:Y:S04]  /*625d0*/  STS.U8 [R15+UR4], R11 ;  /* 0x0000000b0f007988 */ /* 0x0081e80008000004 */
[----:B------:R-:W3:Y:S04]  /*625e0*/  LDL.LU R0, [R1+0xd8] ;  /* 0x0000d80001007983 */ /* 0x000ee80000300800 */
[----:B----4-:R1:W-:Y:S04]  /*625f0*/  STS.U8 [R15+UR4+0x40], R25 ;  /* 0x000040190f007988 */ /* 0x0103e80008000004 */
[----:B------:R4:W-:Y:S04]  /*62600*/  STS.U8 [R15+UR4+0x440], R26 ;  /* 0x0004401a0f007988 */ /* 0x0009e80008000004 */
[----:B0-----:R-:W3:Y:S04]  /*62610*/  LDL.LU R11, [R1+0xbc] ;  /* 0x0000bc00010b7983 */ /* 0x001ee80000300800 */
[----:B------:R-:W3:Y:S04]  /*62620*/  LDL.LU R5, [R1+0xb8] ;  /* 0x0000b80001057983 */ /* 0x000ee80000300800 */
[----:B------:R-:W3:Y:S04]  /*62630*/  LDL.LU R7, [R1+0xac] ;  /* 0x0000ac0001077983 */ /* 0x000ee80000300800 */
[----:B------:R-:W3:Y:S04]  /*62640*/  LDL.LU R10, [R1+0xa8] ;  /* 0x0000a800010a7983 */ /* 0x000ee80000300800 */
[----:B------:R-:W3:Y:S04]  /*62650*/  LDL.LU R8, [R1+0x84] ;  /* 0x0000840001087983 */ /* 0x000ee80000300800 */
[----:B------:R-:W3:Y:S04]  /*62660*/  LDL.LU R9, [R1+0x80] ;  /* 0x0000800001097983 */ /* 0x000ee80000300800 */
[----:B-1----:R-:W3:Y:S04]  /*62670*/  LDL.LU R25, [R1+0x34] ;  /* 0x0000340001197983 */ /* 0x002ee80000300800 */
[----:B----4-:R-:W4:Y:S04]  /*62680*/  LDL.LU R26, [R1+0x14] ;  /* 0x00001400011a7983 */ /* 0x010f280000300800 */
[----:B--2---:R0:W-:Y:S04]  /*62690*/  STS.U8 [R15+UR4+0x400], R2 ;  /* 0x000400020f007988 */ /* 0x0041e80008000004 */
[----:B0-----:R-:W2:Y:S04]  /*626a0*/  LDL.LU R2, [R1+0x6004] ;  /* 0x0060040001027983 */ /* 0x001ea80000300800 */
[----:B--2---:R-:W-:Y:S04]  /*626b0*/  STS.U8 [R15+UR4+0x800], R2 ;  /* 0x000800020f007988 */ /* 0x004fe80008000004 */
[----:B------:R-:W-:Y:S04]  /*626c0*/  STS.U8 [R15+UR4+0x840], R14 ;  /* 0x0008400e0f007988 */ /* 0x000fe80008000004 */
        /* <DEDUP_REMOVED lines=17> */
[----:B---3--:R-:W-:Y:S04]  /*627e0*/  STS.U8 [R15+UR4+0x2c00], R0 ;  /* 0x002c00000f007988 */ /* 0x008fe80008000004 */
[----:B------:R0:W-:Y:S02]  /*627f0*/  STS.U8 [R15+UR4+0x3000], R11 ;  /* 0x0030000b0f007988 */ /* 0x0001e40008000004 */
[----:B0-----:R-:W0:Y:S02]  /*62800*/  S2R R11, SR_TID.X ;  /* 0x00000000000b7919 */ /* 0x001e240000002100 */
[----:B------:R-:W-:Y:S04]  /*62810*/  STS.U8 [R15+UR4+0x3040], R5 ;  /* 0x003040050f007988 */ /* 0x000fe80008000004 */
[----:B------:R-:W-:Y:S04]  /*62820*/  STS.U8 [R15+UR4+0x3440], R7 ;  /* 0x003440070f007988 */ /* 0x000fe80008000004 */
[----:B------:R0:W-:Y:S04]  /*62830*/  STS.U8 [R15+UR4+0x3400], R10 ;  /* 0x0034000a0f007988 */ /* 0x0001e80008000004 */
[----:B------:R-:W-:Y:S04]  /*62840*/  STS.U8 [R15+UR4+0x3800], R8 ;  /* 0x003800080f007988 */ /* 0x000fe80008000004 */
[----:B------:R-:W-:Y:S04]  /*62850*/  STS.U8 [R15+UR4+0x3840], R9 ;  /* 0x003840090f007988 */ /* 0x000fe80008000004 */
[----:B------:R1:W-:Y:S01]  /*62860*/  STS.U8 [R15+UR4+0x3c40], R25 ;  /* 0x003c40190f007988 */ /* 0x0003e20008000004 */
[----:B0-----:R-:W-:-:S03]  /*62870*/  LOP3.LUT R10, R11, 0x3f, RZ, 0xc0, !PT ;  /* 0x0000003f0b0a7812 */ /* 0x001fc600078ec0ff */
[----:B------:R-:W2:Y:S04]  /*62880*/  LDL.LU R11, [R1+0x398] ;  /* 0x00039800010b7983 */ /* 0x000ea80000300800 */
[----:B-1----:R-:W3:Y:S04]  /*62890*/  LDL.LU R25, [R1+0x358] ;  /* 0x0003580001197983 */ /* 0x002ee80000300800 */
[----:B----4-:R-:W-:Y:S01]  /*628a0*/  STS.U8 [R15+UR4+0x3c00], R26 ;  /* 0x003c001a0f007988 */ /* 0x010fe20008000004 */
[----:B------:R-:W-:-:S03]  /*628b0*/  LOP3.LUT R2, R10, 0x8, RZ, 0x3c, !PT ;  /* 0x000000080a027812 */ /* 0x000fc600078e3cff */
[----:B---3--:R0:W-:Y:S04]  /*628c0*/  STL [R1+0x6000], R25 ;  /* 0x0060001901007387 */ /* 0x0081e80000100800 */
[----:B0-----:R-:W3:Y:S04]  /*628d0*/  LDL.LU R25, [R1+0x394] ;  /* 0x0003940001197983 */ /* 0x001ee80000300800 */
        /* <DEDUP_REMOVED lines=20> */
[----:B------:R0:W-:Y:S04]  /*62a20*/  STL [R1+0x5fd0], R15 ;  /* 0x005fd00f01007387 */ /* 0x0001e80000100800 */
[----:B--2---:R1:W-:Y:S04]  /*62a30*/  STS.U8 [R2+UR4+0x80], R11 ;  /* 0x0000800b02007988 */ /* 0x0043e80008000004 */
[----:B0-----:R-:W2:Y:S04]  /*62a40*/  LDL.LU R15, [R1+0x318] ;  /* 0x00031800010f7983 */ /* 0x001ea80000300800 */
[----:B------:R-:W2:Y:S04]  /*62a50*/  LDL.LU R0, [R1+0xb4] ;  /* 0x0000b40001007983 */ /* 0x000ea80000300800 */
[----:B------:R-:W2:Y:S04]  /*62a60*/  LDL.LU R5, [R1+0xb0] ;  /* 0x0000b00001057983 */ /* 0x000ea80000300800 */
[----:B------:R-:W2:Y:S04]  /*62a70*/  LDL.LU R7, [R1+0xa4] ;  /* 0x0000a40001077983 */ /* 0x000ea80000300800 */
[----:B------:R-:W2:Y:S04]  /*62a80*/  LDL.LU R8, [R1+0x90] ;  /* 0x0000900001087983 */ /* 0x000ea80000300800 */
[----:B------:R-:W2:Y:S04]  /*62a90*/  LDL.LU R9, [R1+0x7c] ;  /* 0x00007c0001097983 */ /* 0x000ea80000300800 */
[----:B-1----:R-:W2:Y:S04]  /*62aa0*/  LDL.LU R11, [R1+0x64] ;  /* 0x00006400010b7983 */ /* 0x002ea80000300800 */
[----:B---3--:R0:W-:Y:S04]  /*62ab0*/  STS.U8 [R2+UR4+0xc0], R25 ;  /* 0x0000c01902007988 */ /* 0x0081e80008000004 */
[----:B0-----:R-:W3:Y:S04]  /*62ac0*/  LDL.LU R25, [R1+0x6000] ;  /* 0x0060000001197983 */ /* 0x001ee80000300800 */
[----:B---3--:R0:W-:Y:S04]  /*62ad0*/  STS.U8 [R2+UR4+0x4c0], R25 ;  /* 0x0004c01902007988 */ /* 0x0081e80008000004 */
[----:B----4-:R1:W-:Y:S04]  /*62ae0*/  STS.U8 [R2+UR4+0x480], R26 ;  /* 0x0004801a02007988 */ /* 0x0103e80008000004 */
        /* <DEDUP_REMOVED lines=19> */
[----:B------:R2:W-:Y:S04]  /*62c20*/  STS.U8 [R2+UR4+0x2c80], R10 ;  /* 0x002c800a02007988 */ /* 0x0005e80008000004 */
[----:B0-----:R-:W3:Y:S04]  /*62c30*/  LDL.LU R25, [R1+0x10] ;  /* 0x0000100001197983 */ /* 0x001ee80000300800 */
[----:B-1----:R-:W4:Y:S01]  /*62c40*/  LDL.LU R26, [R1+0x5ffc] ;  /* 0x005ffc00011a7983 */ /* 0x002f220000300800 */
[----:B--2---:R-:W0:Y:S03]  /*62c50*/  S2R R10, SR_TID.X ;  /* 0x00000000000a7919 */ /* 0x004e260000002100 */
[----:B------:R1:W-:Y:S01]  /*62c60*/  STS.U8 [R2+UR4+0x3080], R0 ;  /* 0x0030800002007988 */ /* 0x0003e20008000004 */
[----:B0-----:R-:W-:-:S04]  /*62c70*/  LOP3.LUT R10, R10, 0x3f, RZ, 0xc0, !PT ;  /* 0x0000003f0a0a7812 */ /* 0x001fc800078ec0ff */
[----:B-1----:R-:W-:Y:S01]  /*62c80*/  LOP3.LUT R0, R10, 0x10, RZ, 0x3c, !PT ;  /* 0x000000100a007812 */ /* 0x002fe200078e3cff */
[----:B------:R0:W-:Y:S04]  /*62c90*/  STL [R1+0x5ff0], R10 ;  /* 0x005ff00a01007387 */ /* 0x0001e80000100800 */
[----:B0-----:R-:W2:Y:S04]  /*62ca0*/  LDL.LU R10, [R1+0x350] ;  /* 0x00035000010a7983 */ /* 0x001ea80000300800 */
[----:B--2---:R0:W-:Y:S04]  /*62cb0*/  STL [R1+0x5ff4], R10 ;  /* 0x005ff40a01007387 */ /* 0x0041e80000100800 */
[----:B0-----:R-:W2:Y:S04]  /*62cc0*/  LDL.LU R10, [R1+0x38c] ;  /* 0x00038c00010a7983 */ /* 0x001ea80000300800 */
[----:B------:R-:W-:Y:S04]  /*62cd0*/  STS.U8 [R2+UR4+0x30c0], R5 ;  /* 0x0030c00502007988 */ /* 0x000fe80008000004 */
[----:B------:R-:W-:Y:S04]  /*62ce0*/  STS.U8 [R2+UR4+0x34c0], R7 ;  /* 0x0034c00702007988 */ /* 0x000fe80008000004 */
[----:B------:R-:W-:Y:S04]  /*62cf0*/  STS.U8 [R2+UR4+0x3480], R8 ;  /* 0x0034800802007988 */ /* 0x000fe80008000004 */
[----:B------:R-:W-:Y:S04]  /*62d00*/  STS.U8 [R2+UR4+0x3880], R9 ;  /* 0x0038800902007988 */ /* 0x000fe80008000004 */
[----:B------:R-:W-:Y:S04]  /*62d10*/  STS.U8 [R2+UR4+0x38c0], R11 ;  /* 0x0038c00b02007988 */ /* 0x000fe80008000004 */
[----:B---3--:R-:W-:Y:S04]  /*62d20*/  STS.U8 [R2+UR4+0x3cc0], R25 ;  /* 0x003cc01902007988 */ /* 0x008fe80008000004 */
[----:B----4-:R-:W-:Y:S04]  /*62d30*/  STS.U8 [R2+UR4+0x3c80], R26 ;  /* 0x003c801a02007988 */ /* 0x010fe80008000004 */
[----:B--2---:R0:W-:Y:S04]  /*62d40*/  STL [R1+0x5ff8], R10 ;  /* 0x005ff80a01007387 */ /* 0x0041e80000100800 */
[----:B0-----:R-:W2:Y:S04]  /*62d50*/  LDL.LU R10, [R1+0x390] ;  /* 0x00039000010a7983 */ /* 0x001ea80000300800 */
[----:B------:R-:W3:Y:S04]  /*62d60*/  LDL.LU R11, [R1+0x34c] ;  /* 0x00034c00010b7983 */ /* 0x000ee80000300800 */
        /* <DEDUP_REMOVED lines=26> */
[----:B0-----:R-:W4:Y:S04]  /*62f10*/  LDL.LU R26, [R1+0x30c] ;  /* 0x00030c00011a7983 */ /* 0x001f280000300800 */
[----:B--2---:R0:W-:Y:S04]  /*62f20*/  STS.U8 [R0+UR4+0x100], R10 ;  /* 0x0001000a00007988 */ /* 0x0041e80008000004 */
[----:B0-----:R-:W2:Y:S04]  /*62f30*/  LDL.LU R10, [R1+0x5ff8] ;  /* 0x005ff800010a7983 */ /* 0x001ea80000300800 */
[----:B--2---:R0:W-:Y:S04]  /*62f40*/  STS.U8 [R0+UR4+0x140], R10 ;  /* 0x0001400a00007988 */ /* 0x0041e80008000004 */
[----:B0-----:R-:W2:Y:S04]  /*62f50*/  LDL.LU R10, [R1+0x5ff4] ;  /* 0x005ff400010a7983 */ /* 0x001ea80000300800 */
[----:B--2---:R0:W-:Y:S04]  /*62f60*/  STS.U8 [R0+UR4+0x540], R10 ;  /* 0x0005400a00007988 */ /* 0x0041e80008000004 */
[----:B---3--:R1:W-:Y:S04]  /*62f70*/  STS.U8 [R0+UR4+0x500], R11 ;  /* 0x0005000b00007988 */ /* 0x0083e80008000004 */
[----:B----4-:R2:W-:Y:S04]  /*62f80*/  STS.U8 [R0+UR4+0x900], R25 ;  /* 0x0009001900007988 */ /* 0x0105e80008000004 */
[----:B0-----:R-:W3:Y:S04]  /*62f90*/  LDL.LU R10, [R1+0x5ff0] ;  /* 0x005ff000010a7983 */ /* 0x001ee80000300800 */
[----:B-1----:R-:W4:Y:S04]  /*62fa0*/  LDL.LU R11, [R1+0x5fec] ;  /* 0x005fec00010b7983 */ /* 0x002f280000300800 */
[----:B--2---:R-:W2:Y:S04]  /*62fb0*/  LDL.LU R25, [R1+0x5fe8] ;  /* 0x005fe80001197983 */ /* 0x004ea80000300800 */
[----:B------:R-:W-:Y:S04]  /*62fc0*/  STS.U8 [R0+UR4+0x940], R26 ;  /* 0x0009401a00007988 */ /* 0x000fe80008000004 */
[----:B------:R-:W-:Y:S04]  /*62fd0*/  STS.U8 [R0+UR4+0xd40], R15 ;  /* 0x000d400f00007988 */ /* 0x000fe80008000004 */
[----:B------:R-:W-:Y:S04]  /*62fe0*/  STS.U8 [R0+UR4+0xd00], R2 ;  /* 0x000d000200007988 */ /* 0x000fe80008000004 */
[----:B------:R-:W-:Y:S04]  /*62ff0*/  STS.U8 [R0+UR4+0x1100], R14 ;  /* 0x0011000e00007988 */ /* 0x000fe80008000004 */
[----:B------:R0:W-:Y:S04]  /*63000*/  STS.U8 [R0+UR4+0x1140], R6 ;  /* 0x0011400600007988 */ /* 0x0001e80008000004 */
[----:B--2---:R-:W-:Y:S04]  /*63010*/  STL [R1+0x5f94], R25 ;  /* 0x005f941901007387 */ /* 0x004fe80000100800 */
        /* <DEDUP_REMOVED lines=22> */
[----:B------:R-:W-:Y:S01]  /*63180*/  STS.U8 [R0+UR4+0x3940], R9 ;  /* 0x0039400900007988 */ /* 0x000fe20008000004 */
[----:B---3--:R-:W-:-:S03]  /*63190*/  LOP3.LUT R2, R10, 0x18, RZ, 0x3c, !PT ;  /* 0x000000180a027812 */ /* 0x008fc600078e3cff */
[----:B------:R-:W-:Y:S04]  /*631a0*/  STS.U8 [R0+UR4+0x3d40], R25 ;  /* 0x003d401900007988 */ /* 0x000fe80008000004 */
[----:B--2---:R0:W-:Y:S04]  /*631b0*/  STL [R1+0x5fe4], R6 ;  /* 0x005fe40601007387 */ /* 0x0041e80000100800 */
[----:B0-----:R-:W2:Y:S04]  /*631c0*/  LDL.LU R6, [R1+0x388] ;  /* 0x0003880001067983 */ /* 0x001ea80000300800 */
        /* <DEDUP_REMOVED lines=21> */
[----:B----4-:R0:W-:Y:S04]  /*63320*/  STS.U8 [R0+UR4+0x3d00], R11 ;  /* 0x003d000b00007988 */ /* 0x0101e80008000004 */
[----:B------:R-:W4:Y:S04]  /*63330*/  LDL.LU R29, [R1+0x70] ;  /* 0x00007000011d7983 */ /* 0x000f280000300800 */
[----:B0-----:R-:W4:Y:S04]  /*63340*/  LDL.LU R0, [R1+0x6c] ;  /* 0x00006c0001007983 */ /* 0x001f280000300800 */
        /* <DEDUP_REMOVED lines=11> */
[----:B------:R2:W-:Y:S04]  /*63400*/  STS.U8 [R2+UR4+0x980], R10 ;  /* 0x0009800a02007988 */ /* 0x0005e80008000004 */
[----:B0-----:R-:W3:Y:S04]  /*63410*/  LDL.LU R6, [R1+0x5fdc] ;  /* 0x005fdc0001067983 */ /* 0x001ee80000300800 */
[----:B-1----:R-:W3:Y:S04]  /*63420*/  LDL.LU R9, [R1+0x5fd8] ;  /* 0x005fd80001097983 */ /* 0x002ee80000300800 */
[----:B--2---:R-:W2:Y:S04]  /*63430*/  LDL.LU R10, [R1+0x5fd4] ;  /* 0x005fd400010a7983 */ /* 0x004ea80000300800 */
[----:B----4-:R-:W-:Y:S04]  /*63440*/  STS.U8 [R2+UR4+0x9c0], R11 ;  /* 0x0009c00b02007988 */ /* 0x010fe80008000004 */
[----:B------:R-:W-:Y:S04]  /*63450*/  STS.U8 [R2+UR4+0xdc0], R25 ;  /* 0x000dc01902007988 */ /* 0x000fe80008000004 */
[----:B------:R-:W-:Y:S04]  /*63460*/  STS.U8 [R2+UR4+0xd80], R26 ;  /* 0x000d801a02007988 */ /* 0x000fe80008000004 */
[----:B------:R0:W-:Y:S04]  /*63470*/  STS.U8 [R2+UR4+0x1180], R15 ;  /* 0x0011800f02007988 */ /* 0x0001e80008000004 */
        /* <DEDUP_REMOVED lines=19> */
[----:B0-----:R-:W4:Y:S04]  /*635b0*/  LDL.LU R15, [R1+0x380] ;  /* 0x00038000010f7983 */ /* 0x001f280000300800 */
[----:B------:R0:W-:Y:S04]  /*635c0*/  STS.U8 [R2+UR4+0x3980], R7 ;  /* 0x0039800702007988 */ /* 0x0001e80008000004 */
[----:B-1----:R-:W4:Y:S04]  /*635d0*/  LDL.LU R3, [R1+0x37c] ;  /* 0x00037c0001037983 */ /* 0x002f280000300800 */
[----:B------:R1:W-:Y:S04]  /*635e0*/  STS.U8 [R2+UR4+0x39c0], R8 ;  /* 0x0039c00802007988 */ /* 0x0003e80008000004 */
[----:B0-----:R-:W4:Y:S04]  /*635f0*/  LDL.LU R7, [R1+0x340] ;  /* 0x0003400001077983 */ /* 0x001f280000300800 */
[----:B-1----:R-:W4:Y:S04]  /*63600*/  LDL.LU R8, [R1+0x33c] ;  /* 0x00033c0001087983 */ /* 0x002f280000300800 */
[----:B------:R-:W4:Y:S04]  /*63610*/  LDL.LU R11, [R1+0x2c0] ;  /* 0x0002c000010b7983 */ /* 0x000f280000300800 */
[----:B------:R-:W4:Y:S04]  /*63620*/  LDL.LU R25, [R1+0x2bc] ;  /* 0x0002bc0001197983 */ /* 0x000f280000300800 */
[----:B------:R-:W4:Y:S04]  /*63630*/  LDL.LU R27, [R1+0x278] ;  /* 0x00027800011b7983 */ /* 0x000f280000300800 */
[----:B------:R-:W4:Y:S04]  /*63640*/  LDL.LU R26, [R1+0x274] ;  /* 0x00027400011a7983 */ /* 0x000f280000300800 */
[----:B------:R-:W4:Y:S04]  /*63650*/  LDL.LU R28, [R1+0x238] ;  /* 0x00023800011c7983 */ /* 0x000f280000300800 */
[----:B------:R-:W4:Y:S04]  /*63660*/  LDL.LU R0, [R1+0x234] ;  /* 0x0002340001007983 */ /* 0x000f280000300800 */
[----:B--2---:R-:W-:Y:S04]  /*63670*/  STS.U8 [R2+UR4+0x3dc0], R10 ;  /* 0x003dc00a02007988 */ /* 0x004fe80008000004 */
[----:B------:R0:W-:Y:S04]  /*63680*/  STL [R1+0x5f9c], R10 ;  /* 0x005f9c0a01007387 */ /* 0x0001e80000100800 */
[----:B---3--:R1:W-:Y:S04]  /*63690*/  STS.U8 [R2+UR4+0x3d80], R9 ;  /* 0x003d800902007988 */ /* 0x0083e80008000004 */
[----:B0-----:R-:W2:Y:S04]  /*636a0*/  LDL.LU R10, [R1+0x2fc] ;  /* 0x0002fc00010a7983 */ /* 0x001ea80000300800 */
[----:B-1----:R-:W3:Y:S04]  /*636b0*/  LDL.LU R2, [R1+0x1f8] ;  /* 0x0001f80001027983 */ /* 0x002ee80000300800 */
        /* <DEDUP_REMOVED lines=14> */
[----:B------:R0:W-:Y:S04]  /*637a0*/  STL [R1+0x5fa0], R9 ;  /* 0x005fa00901007387 */ /* 0x0001e80000100800 */
[----:B0-----:R-:W2:Y:S01]  /*637b0*/  LDL.LU R9, [R1+0x300] ;  /* 0x0003000001097983 */ /* 0x001ea20000300800 */
[----:B------:R-:W-:-:S04]  /*637c0*/  LOP3.LUT R6, R6, 0x3f, RZ, 0xc0, !PT ;  /* 0x0000003f06067812 */ /* 0x000fc800078ec0ff */
[----:B------:R-:W-:-:S05]  /*637d0*/  LOP3.LUT R5, R6, 0x20, RZ, 0x3c, !PT ;  /* 0x0000002006057812 */ /* 0x000fca00078e3cff */
[----:B----4-:R0:W-:Y:S04]  /*637e0*/  STS.U8 [R5+UR4+0x200], R15 ;  /* 0x0002000f05007988 */ /* 0x0101e80008000004 */
[----:B------:R1:W-:Y:S04]  /*637f0*/  STS.U8 [R5+UR4+0x240], R3 ;  /* 0x0002400305007988 */ /* 0x0003e80008000004 */
[----:B------:R4:W-:Y:S04]  /*63800*/  STS.U8 [R5+UR4+0x640], R7 ;  /* 0x0006400705007988 */ /* 0x0009e80008000004 */
[----:B------:R4:W-:Y:S04]  /*63810*/  STS.U8 [R5+UR4+0x600], R8 ;  /* 0x0006000805007988 */ /* 0x0009e80008000004 */
[----:B0-----:R-:W3:Y:S04]  /*63820*/  LDL.LU R15, [R1+0x5fd0] ;  /* 0x005fd000010f7983 */ /* 0x001ee80000300800 */
[----:B-1----:R-:W3:Y:S04]  /*63830*/  LDL.LU R3, [R1+0x5fcc] ;  /* 0x005fcc0001037983 */ /* 0x002ee80000300800 */
[----:B----4-:R-:W4:Y:S04]  /*63840*/  LDL.LU R7, [R1+0x5fc8] ;  /* 0x005fc80001077983 */ /* 0x010f280000300800 */
[----:B------:R-:W4:Y:S04]  /*63850*/  LDL.LU R8, [R1+0x5fc4] ;  /* 0x005fc40001087983 */ /* 0x000f280000300800 */
[----:B--2---:R-:W-:Y:S04]  /*63860*/  STS.U8 [R5+UR4+0xa00], R9 ;  /* 0x000a000905007988 */ /* 0x004fe80008000004 */
[----:B------:R-:W-:Y:S04]  /*63870*/  STS.U8 [R5+UR4+0xa40], R10 ;  /* 0x000a400a05007988 */ /* 0x000fe80008000004 */
[----:B------:R-:W-:Y:S04]  /*63880*/  STS.U8 [R5+UR4+0xe40], R11 ;  /* 0x000e400b05007988 */ /* 0x000fe80008000004 */
[----:B------:R-:W-:Y:S04]  /*63890*/  STS.U8 [R5+UR4+0xe00], R25 ;  /* 0x000e001905007988 */ /* 0x000fe80008000004 */
[----:B------:R0:W-:Y:S04]  /*638a0*/  STS.U8 [R5+UR4+0x1200], R27 ;  /* 0x0012001b05007988 */ /* 0x0001e80008000004 */
[----:B------:R-:W-:Y:S04]  /*638b0*/  STS.U8 [R5+UR4+0x1240], R26 ;  /* 0x0012401a05007988 */ /* 0x000fe80008000004 */
[----:B------:R1:W-:Y:S04]  /*638c0*/  STS.U8 [R5+UR4+0x1640], R28 ;  /* 0x0016401c05007988 */ /* 0x0003e80008000004 */
[----:B------:R2:W-:Y:S04]  /*638d0*/  STS.U8 [R5+UR4+0x1600], R0 ;  /* 0x0016000005007988 */ /* 0x0005e80008000004 */
[----:B0-----:R-:W4:Y:S04]  /*638e0*/  LDL.LU R27, [R1+0x44] ;  /* 0x00004400011b7983 */ /* 0x001f280000300800 */
[----:B-1----:R-:W4:Y:S04]  /*638f0*/  LDL.LU R28, [R1+0x3c] ;  /* 0x00003c00011c7983 */ /* 0x002f280000300800 */
[----:B--2---:R-:W2:Y:S04]  /*63900*/  LDL.LU R0, [R1+0x38] ;  /* 0x0000380001007983 */ /* 0x004ea80000300800 */
[----:B---3--:R0:W-:Y:S04]  /*63910*/  STS.U8 [R5+UR4+0x1a00], R2 ;  /* 0x001a000205007988 */ /* 0x0081e80008000004 */
[----:B------:R1:W-:Y:S04]  /*63920*/  STS.U8 [R5+UR4+0x1a40], R14 ;  /* 0x001a400e05007988 */ /* 0x0003e80008000004 */
[----:B------:R3:W-:Y:S04]  /*63930*/  STS.U8 [R5+UR4+0x1e40], R23 ;  /* 0x001e401705007988 */ /* 0x0007e80008000004 */
[----:B------:R3:W-:Y:S04]  /*63940*/  STS.U8 [R5+UR4+0x1e00], R22 ;  /* 0x001e001605007988 */ /* 0x0007e80008000004 */
[----:B------:R-:W-:Y:S04]  /*63950*/  STS.U8 [R5+UR4+0x2200], R21 ;  /* 0x0022001505007988 */ /* 0x000fe80008000004 */
[----:B------:R-:W-:Y:S04]  /*63960*/  STS.U8 [R5+UR4+0x2240], R20 ;  /* 0x0022401405007988 */ /* 0x000fe80008000004 */
[----:B------:R-:W-:Y:S04]  /*63970*/  STS.U8 [R5+UR4+0x2640], R18 ;  /* 0x0026401205007988 */ /* 0x000fe80008000004 */
[----:B------:R-:W2:Y:S04]  /*63980*/  LDL.LU R9, [R1+0x374] ;  /* 0x0003740001097983 */ /* 0x000ea80000300800 */
        /* <DEDUP_REMOVED lines=9> */
[----:B0-----:R-:W2:Y:S04]  /*63a20*/  LDL.LU R2, [R1+0x2b8] ;  /* 0x0002b80001027983 */ /* 0x001ea80000300800 */
[----:B------:R-:W-:Y:S04]  /*63a30*/  STS.U8 [R5+UR4+0x3200], R24 ;  /* 0x0032001805007988 */ /* 0x000fe80008000004 */
[----:B-1----:R-:W2:Y:S04]  /*63a40*/  LDL.LU R14, [R1+0x2b4] ;  /* 0x0002b400010e7983 */ /* 0x002ea80000300800 */
[----:B------:R-:W-:Y:S04]  /*63a50*/  STS.U8 [R5+UR4+0x3240], R4 ;  /* 0x0032400405007988 */ /* 0x000fe80008000004 */
[----:B---3--:R-:W3:Y:S04]  /*63a60*/  LDL.LU R23, [R1+0x270] ;  /* 0x0002700001177983 */ /* 0x008ee80000300800 */
[----:B------:R0:W-:Y:S04]  /*63a70*/  STS.U8 [R5+UR4+0x3640], R29 ;  /* 0x0036401d05007988 */ /* 0x0001e80008000004 */
[----:B------:R-:W3:Y:S04]  /*63a80*/  LDL.LU R22, [R1+0x26c] ;  /* 0x00026c0001167983 */ /* 0x000ee80000300800 */
[----:B0-----:R-:W3:Y:S04]  /*63a90*/  LDL.LU R29, [R1+0x230] ;  /* 0x00023000011d7983 */ /* 0x001ee80000300800 */
        /* <DEDUP_REMOVED lines=8> */
[----:B------:R-:W3:Y:S01]  /*63b20*/  LDL.LU R24, [R1+0x12c] ;  /* 0x00012c0001187983 */ /* 0x000ee20000300800 */
[----:B------:R-:W-:-:S03]  /*63b30*/  LOP3.LUT R4, R6, 0x28, RZ, 0x3c, !PT ;  /* 0x0000002806047812 */ /* 0x000fc600078e3cff */
[----:B----4-:R0:W-:Y:S04]  /*63b40*/  STS.U8 [R5+UR4+0x3600], R27 ;  /* 0x0036001b05007988 */ /* 0x0101e80008000004 */
[----:B------:R1:W-:Y:S04]  /*63b50*/  STS.U8 [R5+UR4+0x3a00], R28 ;  /* 0x003a001c05007988 */ /* 0x0003e80008000004 */
[----:B--2---:R2:W-:Y:S04]  /*63b60*/  STS.U8 [R5+UR4+0x3a40], R0 ;  /* 0x003a400005007988 */ /* 0x0045e80008000004 */
[----:B------:R-:W-:Y:S04]  /*63b70*/  STS.U8 [R5+UR4+0x3e40], R8 ;  /* 0x003e400805007988 */ /* 0x000fe80008000004 */
[----:B0-----:R-:W4:Y:S04]  /*63b80*/  LDL.LU R27, [R1+0xf0] ;  /* 0x0000f000011b7983 */ /* 0x001f280000300800 */
[----:B------:R-:W4:Y:S04]  /*63b90*/  LDL.LU R6, [R1+0xec] ;  /* 0x0000ec0001067983 */ /* 0x000f280000300800 */
[----:B-1----:R-:W4:Y:S04]  /*63ba0*/  LDL.LU R28, [R1+0x78] ;  /* 0x00007800011c7983 */ /* 0x002f280000300800 */
[----:B--2---:R-:W2:Y:S04]  /*63bb0*/  LDL.LU R0, [R1+0x54] ;  /* 0x0000540001007983 */ /* 0x004ea80000300800 */
[----:B------:R0:W-:Y:S04]  /*63bc0*/  STL [R1+0x5fa4], R8 ;  /* 0x005fa40801007387 */ /* 0x0001e80000100800 */
[----:B0-----:R-:W3:Y:S04]  /*63bd0*/  LDL.LU R8, [R1+0x378] ;  /* 0x0003780001087983 */ /* 0x001ee80000300800 */
[----:B------:R0:W-:Y:S04]  /*63be0*/  STS.U8 [R5+UR4+0x3e00], R7 ;  /* 0x003e000705007988 */ /* 0x0001e80008000004 */
[----:B0-----:R-:W2:Y:S04]  /*63bf0*/  LDL.LU R5, [R1+0x5fc0] ;  /* 0x005fc00001057983 */ /* 0x001ea80000300800 */
[----:B---3--:R-:W-:Y:S04]  /*63c00*/  STS.U8 [R4+UR4+0x280], R8 ;  /* 0x0002800804007988 */ /* 0x008fe80008000004 */
        /* <DEDUP_REMOVED lines=10> */
[----:B------:R1:W-:Y:S04]  /*63cb0*/  STS.U8 [R4+UR4+0x1680], R13 ;  /* 0x0016800d04007988 */ /* 0x0003e80008000004 */
[----:B------:R3:W-:Y:S04]  /*63cc0*/  STS.U8 [R4+UR4+0x1a80], R17 ;  /* 0x001a801104007988 */ /* 0x0007e80008000004 */
[----:B------:R4:W-:Y:S04]  /*63cd0*/  STS.U8 [R4+UR4+0x1ac0], R19 ;  /* 0x001ac01304007988 */ /* 0x0009e80008000004 */
[----:B------:R-:W-:Y:S04]  /*63ce0*/  STS.U8 [R4+UR4+0x1ec0], R21 ;  /* 0x001ec01504007988 */ /* 0x000fe80008000004 */
[----:B------:R-:W-:Y:S04]  /*63cf0*/  STS.U8 [R4+UR4+0x1e80], R20 ;  /* 0x001e801404007988 */ /* 0x000fe80008000004 */
[----:B------:R-:W-:Y:S04]  /*63d00*/  STS.U8 [R4+UR4+0x2280], R18 ;  /* 0x0022801204007988 */ /* 0x000fe80008000004 */
[----:B------:R-:W-:Y:S04]  /*63d10*/  STS.U8 [R4+UR4+0x22c0], R16 ;  /* 0x0022c01004007988 */ /* 0x000fe80008000004 */
[----:B0-----:R-:W2:Y:S04]  /*63d20*/  LDL.LU R29, [R1+0x2c] ;  /* 0x00002c00011d7983 */ /* 0x001ea80000300800 */
[----:B-1----:R-:W2:Y:S04]  /*63d30*/  LDL.LU R13, [R1+0x28] ;  /* 0x00002800010d7983 */ /* 0x002ea80000300800 */
[----:B------:R-:W-:Y:S04]  /*63d40*/  STS.U8 [R4+UR4+0x26c0], R12 ;  /* 0x0026c00c04007988 */ /* 0x000fe80008000004 */
[----:B---3--:R-:W3:Y:S04]  /*63d50*/  LDL.LU R17, [R1+0x24] ;  /* 0x0000240001117983 */ /* 0x008ee80000300800 */
[----:B------:R-:W-:Y:S04]  /*63d60*/  STS.U8 [R4+UR4+0x2680], R24 ;  /* 0x0026801804007988 */ /* 0x000fe80008000004 */
[----:B----4-:R-:W4:Y:S04]  /*63d70*/  LDL.LU R19, [R1+0x20] ;  /* 0x0000200001137983 */ /* 0x010f280000300800 */
[----:B------:R-:W-:Y:S04]  /*63d80*/  STS.U8 [R4+UR4+0x2a80], R27 ;  /* 0x002a801b04007988 */ /* 0x000fe80008000004 */
[----:B------:R-:W4:Y:S04]  /*63d90*/  LDL.LU R8, [R1+0x1c] ;  /* 0x00001c0001087983 */ /* 0x000f280000300800 */
[----:B------:R0:W-:Y:S04]  /*63da0*/  STS.U8 [R4+UR4+0x2ac0], R6 ;  /* 0x002ac00604007988 */ /* 0x0001e80008000004 */
[----:B0-----:R-:W4:Y:S04]  /*63db0*/  LDL.LU R6, [R1+0x18] ;  /* 0x0000180001067983 */ /* 0x001f280000300800 */
[----:B------:R-:W-:Y:S04]  /*63dc0*/  STS.U8 [R4+UR4+0x2ec0], R28 ;  /* 0x002ec01c04007988 */ /* 0x000fe80008000004 */
[----:B--2---:R0:W-:Y:S04]  /*63dd0*/  STS.U8 [R4+UR4+0x2e80], R0 ;  /* 0x002e800004007988 */ /* 0x0041e80008000004 */
        /* <DEDUP_REMOVED lines=14> */
[----:B------:R0:W-:Y:S04]  /*63ec0*/  STS.U8 [R4+UR4+0x3280], R29 ;  /* 0x0032801d04007988 */ /* 0x0001e80008000004 */
[----:B------:R1:W-:Y:S04]  /*63ed0*/  STS.U8 [R4+UR4+0x32c0], R13 ;  /* 0x0032c00d04007988 */ /* 0x0003e80008000004 */
[----:B---3--:R3:W-:Y:S04]  /*63ee0*/  STS.U8 [R4+UR4+0x36c0], R17 ;  /* 0x0036c01104007988 */ /* 0x0087e80008000004 */
[----:B----4-:R4:W-:Y:S04]  /*63ef0*/  STS.U8 [R4+UR4+0x3680], R19 ;  /* 0x0036801304007988 */ /* 0x0109e80008000004 */
[----:B0-----:R-:W2:Y:S04]  /*63f00*/  LDL.LU R29, [R1+0x1a8] ;  /* 0x0001a800011d7983 */ /* 0x001ea80000300800 */
[----:B------:R-:W2:Y:S04]  /*63f10*/  LDL.LU R20, [R1+0x1a4] ;  /* 0x0001a40001147983 */ /* 0x000ea80000300800 */
[----:B------:R-:W2:Y:S04]  /*63f20*/  LDL.LU R18, [R1+0x168] ;  /* 0x0001680001127983 */ /* 0x000ea80000300800 */
[----:B------:R-:W2:Y:S04]  /*63f30*/  LDL.LU R16, [R1+0x164] ;  /* 0x0001640001107983 */ /* 0x000ea80000300800 */
[----:B------:R-:W2:Y:S04]  /*63f40*/  LDL.LU R12, [R1+0x128] ;  /* 0x00012800010c7983 */ /* 0x000ea80000300800 */
[----:B-1----:R-:W2:Y:S04]  /*63f50*/  LDL.LU R13, [R1+0x124] ;  /* 0x00012400010d7983 */ /* 0x002ea80000300800 */
[----:B---3--:R-:W3:Y:S04]  /*63f60*/  LDL.LU R17, [R1+0xe8] ;  /* 0x0000e80001117983 */ /* 0x008ee80000300800 */
[----:B------:R-:W-:Y:S04]  /*63f70*/  STS.U8 [R4+UR4+0x3a80], R8 ;  /* 0x003a800804007988 */ /* 0x000fe80008000004 */
[----:B----4-:R-:W4:Y:S04]  /*63f80*/  LDL.LU R19, [R1+0xe4] ;  /* 0x0000e40001137983 */ /* 0x010f280000300800 */
[----:B------:R0:W-:Y:S04]  /*63f90*/  STS.U8 [R4+UR4+0x3ac0], R6 ;  /* 0x003ac00604007988 */ /* 0x0001e80008000004 */
[----:B0-----:R-:W2:Y:S01]  /*63fa0*/  LDL.LU R6, [R1+0x5fbc] ;  /* 0x005fbc0001067983 */ /* 0x001ea20000300800 */
[----:B------:R-:W-:-:S03]  /*63fb0*/  LOP3.LUT R8, R15, 0x30, RZ, 0x3c, !PT ;  /* 0x000000300f087812 */ /* 0x000fc600078e3cff */
[----:B--2---:R-:W-:Y:S04]  /*63fc0*/  STS.U8 [R4+UR4+0x3ec0], R6 ;  /* 0x003ec00604007988 */ /* 0x004fe80008000004 */
[----:B------:R0:W-:Y:S04]  /*63fd0*/  STS.U8 [R4+UR4+0x3e80], R5 ;  /* 0x003e800504007988 */ /* 0x0001e80008000004 */
        /* <DEDUP_REMOVED lines=10> */
[----:B0-----:R-:W2:Y:S04]  /*64080*/  LDL.LU R4, [R1+0x5fb8] ;  /* 0x005fb80001047983 */ /* 0x001ea80000300800 */
[----:B------:R-:W-:Y:S04]  /*64090*/  STS.U8 [R8+UR4+0x1740], R21 ;  /* 0x0017401508007988 */ /* 0x000fe80008000004 */
[----:B-1----:R-:W2:Y:S04]  /*640a0*/  LDL.LU R0, [R1+0x5fb4] ;  /* 0x005fb40001007983 */ /* 0x002ea80000300800 */
[----:B------:R0:W-:Y:S04]  /*640b0*/  STS.U8 [R8+UR4+0x1700], R24 ;  /* 0x0017001808007988 */ /* 0x0001e80008000004 */
[----:B------:R1:W-:Y:S04]  /*640c0*/  STS.U8 [R8+UR4+0x1b00], R27 ;  /* 0x001b001b08007988 */ /* 0x0003e80008000004 */
[----:B------:R3:W-:Y:S04]  /*640d0*/  STS.U8 [R8+UR4+0x1b40], R28 ;  /* 0x001b401c08007988 */ /* 0x0007e80008000004 */
[----:B------:R4:W-:Y:S04]  /*640e0*/  STS.U8 [R8+UR4+0x1f40], R29 ;  /* 0x001f401d08007988 */ /* 0x0009e80008000004 */
[----:B0-----:R-:W2:Y:S04]  /*640f0*/  LDL.LU R24, [R1+0x30] ;  /* 0x0000300001187983 */ /* 0x001ea80000300800 */
[----:B-1----:R-:W2:Y:S04]  /*64100*/  LDL.LU R27, [R1+0x8] ;  /* 0x00000800011b7983 */ /* 0x002ea80000300800 */
[----:B---3--:R-:W3:Y:S04]  /*64110*/  LDL.LU R28, [R1+0x4] ;  /* 0x00000400011c7983 */ /* 0x008ee80000300800 */
[----:B----4-:R-:W4:Y:S04]  /*64120*/  LDL.LU R29, [R1] ;  /* 0x00000000011d7983 */ /* 0x010f280000300800 */
        /* <DEDUP_REMOVED lines=8> */
[----:B------:R0:W-:Y:S04]  /*641b0*/  STS.U8 [R8+UR4+0x1f00], R20 ;  /* 0x001f001408007988 */ /* 0x0001e80008000004 */
[----:B------:R-:W4:Y:S04]  /*641c0*/  LDL.LU R21, [R1+0x260] ;  /* 0x0002600001157983 */ /* 0x000f280000300800 */
[----:B------:R1:W-:Y:S04]  /*641d0*/  STS.U8 [R8+UR4+0x2300], R18 ;  /* 0x0023001208007988 */ /* 0x0003e80008000004 */
[----:B------:R1:W-:Y:S04]  /*641e0*/  STS.U8 [R8+UR4+0x2340], R16 ;  /* 0x0023401008007988 */ /* 0x0003e80008000004 */
[----:B------:R1:W-:Y:S04]  /*641f0*/  STS.U8 [R8+UR4+0x2740], R12 ;  /* 0x0027400c08007988 */ /* 0x0003e80008000004 */
[----:B------:R1:W-:Y:S04]  /*64200*/  STS.U8 [R8+UR4+0x2700], R13 ;  /* 0x0027000d08007988 */ /* 0x0003e80008000004 */
[----:B------:R1:W-:Y:S04]  /*64210*/  STS.U8 [R8+UR4+0x2b00], R17 ;  /* 0x002b001108007988 */ /* 0x0003e80008000004 */
[----:B0-----:R-:W4:Y:S04]  /*64220*/  LDL.LU R20, [R1+0x25c] ;  /* 0x00025c0001147983 */ /* 0x001f280000300800 */
[----:B-1----:R-:W4:Y:S04]  /*64230*/  LDL.LU R18, [R1+0x220] ;  /* 0x0002200001127983 */ /* 0x002f280000300800 */
[----:B------:R-:W4:Y:S04]  /*64240*/  LDL.LU R16, [R1+0x21c] ;  /* 0x00021c0001107983 */ /* 0x000f280000300800 */
[----:B------:R-:W4:Y:S04]  /*64250*/  LDL.LU R12, [R1+0x1e0] ;  /* 0x0001e000010c7983 */ /* 0x000f280000300800 */
[----:B------:R-:W4:Y:S04]  /*64260*/  LDL.LU R13, [R1+0x1dc] ;  /* 0x0001dc00010d7983 */ /* 0x000f280000300800 */
[----:B------:R0:W-:Y:S04]  /*64270*/  STS.U8 [R8+UR4+0x2b40], R19 ;  /* 0x002b401308007988 */ /* 0x0001e80008000004 */
[----:B------:R-:W4:Y:S04]  /*64280*/  LDL.LU R17, [R1+0x1a0] ;  /* 0x0001a00001117983 */ /* 0x000f280000300800 */
[----:B0-----:R-:W4:Y:S04]  /*64290*/  LDL.LU R19, [R1+0x19c] ;  /* 0x00019c0001137983 */ /* 0x001f280000300800 */
[----:B------:R-:W4:Y:S04]  /*642a0*/  LDL.LU R2, [R1+0x15c] ;  /* 0x00015c0001027983 */ /* 0x000f280000300800 */
[----:B--2---:R0:W-:Y:S04]  /*642b0*/  STS.U8 [R8+UR4+0x2f40], R24 ;  /* 0x002f401808007988 */ /* 0x0041e80008000004 */
[----:B------:R1:W-:Y:S04]  /*642c0*/  STS.U8 [R8+UR4+0x2f00], R0 ;  /* 0x002f000008007988 */ /* 0x0003e80008000004 */
[----:B------:R2:W-:Y:S04]  /*642d0*/  STS.U8 [R8+UR4+0x3300], R27 ;  /* 0x0033001b08007988 */ /* 0x0005e80008000004 */
[----:B---3--:R3:W-:Y:S04]  /*642e0*/  STS.U8 [R8+UR4+0x3340], R28 ;  /* 0x0033401c08007988 */ /* 0x0087e80008000004 */
[----:B----4-:R4:W-:Y:S04]  /*642f0*/  STS.U8 [R8+UR4+0x3740], R29 ;  /* 0x0037401d08007988 */ /* 0x0109e80008000004 */
[----:B0-----:R-:W4:Y:S04]  /*64300*/  LDL.LU R24, [R1+0x120] ;  /* 0x0001200001187983 */ /* 0x001f280000300800 */
[----:B-1----:R-:W4:Y:S04]  /*64310*/  LDL.LU R0, [R1+0x11c] ;  /* 0x00011c0001007983 */ /* 0x002f280000300800 */
[----:B--2---:R-:W2:Y:S04]  /*64320*/  LDL.LU R27, [R1+0x5fb0] ;  /* 0x005fb000011b7983 */ /* 0x004ea80000300800 */
[----:B---3--:R-:W3:Y:S04]  /*64330*/  LDL.LU R28, [R1+0x5fac] ;  /* 0x005fac00011c7983 */ /* 0x008ee80000300800 */
[----:B----4-:R-:W4:Y:S01]  /*64340*/  LDL.LU R29, [R1+0x5fa8] ;  /* 0x005fa800011d7983 */ /* 0x010f220000300800 */
[----:B------:R-:W-:-:S03]  /*64350*/  LOP3.LUT R15, R15, 0x38, RZ, 0x3c, !PT ;  /* 0x000000380f0f7812 */ /* 0x000fc600078e3cff */
[----:B----4-:R-:W-:Y:S04]  /*64360*/  STS.U8 [R8+UR4+0x3700], R29 ;  /* 0x0037001d08007988 */ /* 0x010fe80008000004 */
[----:B---3--:R-:W-:Y:S04]  /*64370*/  STS.U8 [R8+UR4+0x3b00], R28 ;  /* 0x003b001c08007988 */ /* 0x008fe80008000004 */
[----:B--2---:R-:W-:Y:S04]  /*64380*/  STS.U8 [R8+UR4+0x3b40], R27 ;  /* 0x003b401b08007988 */ /* 0x004fe80008000004 */
[----:B------:R-:W-:Y:S04]  /*64390*/  STS.U8 [R8+UR4+0x3f40], R4 ;  /* 0x003f400408007988 */ /* 0x000fe80008000004 */
[----:B------:R0:W-:Y:S04]  /*643a0*/  STS.U8 [R8+UR4+0x3f00], R3 ;  /* 0x003f000308007988 */ /* 0x0001e80008000004 */
[----:B0-----:R-:W2:Y:S04]  /*643b0*/  LDL.LU R8, [R1+0x5fa4] ;  /* 0x005fa40001087983 */ /* 0x001ea80000300800 */
[----:B------:R-:W3:Y:S04]  /*643c0*/  LDL.LU R3, [R1+0x160] ;  /* 0x0001600001037983 */ /* 0x000ee80000300800 */
[----:B------:R0:W-:Y:S04]  /*643d0*/  STS.U8 [R15+UR4+0x380], R9 ;  /* 0x000380090f007988 */ /* 0x0001e80008000004 */
[----:B------:R1:W-:Y:S04]  /*643e0*/  STS.U8 [R15+UR4+0x3c0], R10 ;  /* 0x0003c00a0f007988 */ /* 0x0003e80008000004 */
[----:B------:R4:W-:Y:S04]  /*643f0*/  STS.U8 [R15+UR4+0x7c0], R11 ;  /* 0x0007c00b0f007988 */ /* 0x0009e80008000004 */
[----:B------:R4:W-:Y:S04]  /*64400*/  STS.U8 [R15+UR4+0x780], R25 ;  /* 0x000780190f007988 */ /* 0x0009e80008000004 */
[----:B------:R4:W-:Y:S04]  /*64410*/  STS.U8 [R15+UR4+0xb80], R26 ;  /* 0x000b801a0f007988 */ /* 0x0009e80008000004 */
[----:B------:R4:W-:Y:S04]  /*64420*/  STS.U8 [R15+UR4+0xbc0], R14 ;  /* 0x000bc00e0f007988 */ /* 0x0009e80008000004 */
[----:B------:R4:W-:Y:S04]  /*64430*/  STS.U8 [R15+UR4+0xfc0], R23 ;  /* 0x000fc0170f007988 */ /* 0x0009e80008000004 */
[----:B0-----:R-:W2:Y:S04]  /*64440*/  LDL.LU R9, [R1+0x5fa0] ;  /* 0x005fa00001097983 */ /* 0x001ea80000300800 */
[----:B-1----:R-:W2:Y:S04]  /*64450*/  LDL.LU R10, [R1+0x5f9c] ;  /* 0x005f9c00010a7983 */ /* 0x002ea80000300800 */
[----:B----4-:R-:W4:Y:S04]  /*64460*/  LDL.LU R11, [R1+0x5f98] ;  /* 0x005f9800010b7983 */ /* 0x010f280000300800 */
[----:B------:R-:W4:Y:S04]  /*64470*/  LDL.LU R25, [R1+0x5f94] ;  /* 0x005f940001197983 */ /* 0x000f280000300800 */
[----:B------:R-:W4:Y:S04]  /*64480*/  LDL.LU R26, [R1+0x5f90] ;  /* 0x005f9000011a7983 */ /* 0x000f280000300800 */
[----:B------:R-:W4:Y:S04]  /*64490*/  LDL.LU R14, [R1+0x5f8c] ;  /* 0x005f8c00010e7983 */ /* 0x000f280000300800 */
[----:B------:R0:W-:Y:S04]  /*644a0*/  STS.U8 [R15+UR4+0xf80], R22 ;  /* 0x000f80160f007988 */ /* 0x0001e80008000004 */
[----:B------:R-:W2:Y:S04]  /*644b0*/  LDL.LU R23, [R1+0x5f88] ;  /* 0x005f880001177983 */ /* 0x000ea80000300800 */
[----:B------:R1:W-:Y:S04]  /*644c0*/  STS.U8 [R15+UR4+0x1380], R21 ;  /* 0x001380150f007988 */ /* 0x0003e80008000004 */
[----:B------:R1:W-:Y:S04]  /*644d0*/  STS.U8 [R15+UR4+0x13c0], R20 ;  /* 0x0013c0140f007988 */ /* 0x0003e80008000004 */
[----:B------:R1:W-:Y:S04]  /*644e0*/  STS.U8 [R15+UR4+0x17c0], R18 ;  /* 0x0017c0120f007988 */ /* 0x0003e80008000004 */
[----:B------:R1:W-:Y:S04]  /*644f0*/  STS.U8 [R15+UR4+0x1780], R16 ;  /* 0x001780100f007988 */ /* 0x0003e80008000004 */
[----:B------:R1:W-:Y:S04]  /*64500*/  STS.U8 [R15+UR4+0x1b80], R12 ;  /* 0x001b800c0f007988 */ /* 0x0003e80008000004 */
[----:B0-----:R-:W4:Y:S04]  /*64510*/  LDL.LU R22, [R1+0x5f84] ;  /* 0x005f840001167983 */ /* 0x001f280000300800 */
[----:B-1----:R-:W2:Y:S04]  /*64520*/  LDL.LU R21, [R1+0x5f80] ;  /* 0x005f800001157983 */ /* 0x002ea80000300800 */
[----:B------:R-:W4:Y:S04]  /*64530*/  LDL.LU R20, [R1+0x5f7c] ;  /* 0x005f7c0001147983 */ /* 0x000f280000300800 */
[----:B------:R0:W-:Y:S04]  /*64540*/  STS.U8 [R15+UR4+0x1bc0], R13 ;  /* 0x001bc00d0f007988 */ /* 0x0001e80008000004 */
[----:B------:R-:W2:Y:S04]  /*64550*/  LDL.LU R18, [R1+0x5f78] ;  /* 0x005f780001127983 */ /* 0x000ea80000300800 */
[----:B------:R-:W4:Y:S04]  /*64560*/  LDL.LU R16, [R1+0x5f74] ;  /* 0x005f740001107983 */ /* 0x000f280000300800 */
[----:B------:R-:W2:Y:S04]  /*64570*/  LDL.LU R12, [R1+0x5f70] ;  /* 0x005f7000010c7983 */ /* 0x000ea80000300800 */
[----:B------:R1:W-:Y:S04]  /*64580*/  STS.U8 [R15+UR4+0x1fc0], R17 ;  /* 0x001fc0110f007988 */ /* 0x0003e80008000004 */
[----:B------:R1:W-:Y:S04]  /*64590*/  STS.U8 [R15+UR4+0x1f80], R19 ;  /* 0x001f80130f007988 */ /* 0x0003e80008000004 */
[----:B0-----:R-:W4:Y:S04]  /*645a0*/  LDL.LU R13, [R1+0x5f6c] ;  /* 0x005f6c00010d7983 */ /* 0x001f280000300800 */
[----:B-1----:R-:W2:Y:S04]  /*645b0*/  LDL.LU R17, [R1+0x5f68] ;  /* 0x005f680001117983 */ /* 0x002ea80000300800 */
[----:B------:R-:W4:Y:S04]  /*645c0*/  LDL.LU R19, [R1+0x5f64] ;  /* 0x005f640001137983 */ /* 0x000f280000300800 */
[----:B---3--:R0:W-:Y:S04]  /*645d0*/  STS.U8 [R15+UR4+0x2380], R3 ;  /* 0x002380030f007988 */ /* 0x0081e80008000004 */
[----:B------:R1:W-:Y:S04]  /*645e0*/  STS.U8 [R15+UR4+0x23c0], R2 ;  /* 0x0023c0020f007988 */ /* 0x0003e80008000004 */
[----:B------:R3:W-:Y:S04]  /*645f0*/  STS.U8 [R15+UR4+0x27c0], R24 ;  /* 0x0027c0180f007988 */ /* 0x0007e80008000004 */
[----:B------:R3:W-:Y:S04]  /*64600*/  STS.U8 [R15+UR4+0x2780], R0 ;  /* 0x002780000f007988 */ /* 0x0007e80008000004 */
[----:B0-----:R-:W2:Y:S04]  /*64610*/  LDL R3, [R1+0x27f8] ;  /* 0x0027f80001037983 */ /* 0x001ea80000100800 */
[----:B-1----:R-:W2:Y:S04]  /*64620*/  LDL R2, [R1+0x4348] ;  /* 0x0043480001027983 */ /* 0x002ea80000100800 */
[----:B---3--:R-:W3:Y:S04]  /*64630*/  LDL.LU R24, [R1+0x5f60] ;  /* 0x005f600001187983 */ /* 0x008ee80000300800 */
[----:B------:R-:W4:Y:S04]  /*64640*/  LDL.LU R0, [R1+0x5f5c] ;  /* 0x005f5c0001007983 */ /* 0x000f280000300800 */
[----:B----4-:R0:W-:Y:S04]  /*64650*/  STS.U8 [R15+UR4+0x2b80], R0 ;  /* 0x002b80000f007988 */ /* 0x0101e80008000004 */
[----:B0-----:R-:W4:Y:S04]  /*64660*/  LDL.LU R0, [R1+0x5f58] ;  /* 0x005f580001007983 */ /* 0x001f280000300800 */
[----:B---3--:R-:W-:Y:S04]  /*64670*/  STS.U8 [R15+UR4+0x2bc0], R24 ;  /* 0x002bc0180f007988 */ /* 0x008fe80008000004 */
[----:B------:R-:W-:Y:S04]  /*64680*/  STS.U8 [R15+UR4+0x2fc0], R19 ;  /* 0x002fc0130f007988 */ /* 0x000fe80008000004 */
        /* <DEDUP_REMOVED lines=9> */
[----:B0-----:R-:W2:Y:S01]  /*64720*/  LDL.LU R15, [R1+0x5f54] ;  /* 0x005f5400010f7983 */ /* 0x001ea20000300800 */
[----:B------:R-:W-:Y:S01]  /*64730*/  BAR.SYNC.DEFER_BLOCKING 0x0 ;  /* 0x0000000000007b1d */ /* 0x000fe20000010000 */
[----:B----4-:R-:W-:-:S06]  /*64740*/  PRMT R0, RZ, 0x7610, R0 ;  /* 0x00007610ff007816 */ /* 0x010fcc0000000000 */
[----:B------:R-:W3:Y:S04]  /*64750*/  @!P0 LDG.E.U8 R0, desc[UR46][R2.64] ;  /* 0x0000002e02008981 */ /* 0x000ee8000c1e1100 */
[----:B---3--:R0:W-:Y:S04]  /*64760*/  STL [R1+0x2048], R0 ;  /* 0x0020480001007387 */ /* 0x0081e80000100800 */
[----:B0-----:R-:W3:Y:S04]  /*64770*/  LDL.LU R0, [R1+0x5f50] ;  /* 0x005f500001007983 */ /* 0x001ee80000300800 */
[----:B------:R-:W4:Y:S04]  /*64780*/  LDL R2, [R1+0x27f4] ;  /* 0x0027f40001027983 */ /* 0x000f280000100800 */
[----:B------:R-:W4:Y:S01]  /*64790*/  LDL R3, [R1+0x4344] ;  /* 0x0043440001037983 */ /* 0x000f220000100800 */
[----:B--2---:R-:W-:-:S02]  /*647a0*/  PRMT R15, RZ, 0x7610, R15 ;  /* 0x00007610ff0f7816 */ /* 0x004fc4000000000f */
[----:B----4-:R-:W-:-:S04]  /*647b0*/  @!P1 LOP3.LUT R3, R3, R2, RZ, 0x3c, !PT ;  /* 0x0000000203039212 */ /* 0x010fc800078e3cff */
[----:B------:R-:W-:-:S04]  /*647c0*/  @!P1 LOP3.LUT R2, R3, R2, RZ, 0x3c, !PT ;  /* 0x0000000203029212 */ /* 0x000fc800078e3cff */
[----:B------:R-:W-:-:S05]  /*647d0*/  @!P1 LOP3.LUT R3, R3, R2, RZ, 0x3c, !PT ;  /* 0x0000000203039212 */ /* 0x000fca00078e3cff */
[----:B------:R-:W2:Y:S04]  /*647e0*/  @!P1 LDG.E.U8 R15, desc[UR46][R2.64] ;  /* 0x0000002e020f9981 */ /* 0x000ea8000c1e1100 */
[----:B--2---:R0:W-:Y:S04]  /*647f0*/  STL [R1+0x2044], R15 ;  /* 0x0020440f01007387 */ /* 0x0041e80000100800 */
[----:B0-----:R-:W2:Y:S04]  /*64800*/  LDL.LU R15, [R1+0x5f4c] ;  /* 0x005f4c00010f7983 */ /* 0x001ea80000300800 */
[----:B------:R-:W4:Y:S04]  /*64810*/  LDL R2, [R1+0x27f0] ;  /* 0x0027f00001027983 */ /* 0x000f280000100800 */
[----:B------:R-:W4:Y:S01]  /*64820*/  LDL R3, [R1+0x4340] ;  /* 0x0043400001037983 */ /* 0x000f220000100800 */
[----:B---3--:R-:W-:-:S02]  /*64830*/  PRMT R0, RZ, 0x7610, R0 ;  /* 0x00007610ff007816 */ /* 0x008fc40000000000 */
[----:B----4-:R-:W-:-:S04]  /*64840*/  @!P0 LOP3.LUT R3, R3, R2, RZ, 0x3c, !PT ;  /* 0x0000000203038212 */ /* 0x010fc800078e3cff */
[----:B------:R-:W-:-:S04]  /*64850*/  @!P0 LOP3.LUT R2, R3, R2, RZ, 0x3c, !PT ;  /* 0x0000000203028212 */ /* 0x000fc800078e3cff */
[----:B------:R-:W-:-:S05]  /*64860*/  @!P0 LOP3.LUT R3, R3, R2, RZ, 0x3c, !PT ;  /* 0x0000000203038212 */ /* 0x000fca00078e3cff */
        /* <DEDUP_REMOVED lines=8789> */
[----:B------:R-:W-:-:S02]  /*86dc0*/  PRMT R10, RZ, 0x7610, R10 ;  /* 0x00007610ff0a7816 */ /* 0x000fc4000000000a */
[----:B----4-:R-:W-:-:S04]  /*86dd0*/  @!P1 LOP3.LUT R3, R3, R2, RZ, 0x3c, !PT ;  /* 0x0000000203039212 */ /* 0x010fc800078e3cff */
[----:B------:R-:W-:-:S04]  /*86de0*/  @!P1 LOP3.LUT R2, R3, R2, RZ, 0x3c, !PT ;  /* 0x0000000203029212 */ /* 0x000fc800078e3cff */
[----:B------:R-:W-:-:S05]  /*86df0*/  @!P1 LOP3.LUT R3, R3, R2, RZ, 0x3c, !PT ;  /* 0x0000000203039212 */ /* 0x000fca00078e3cff */
[----:B------:R0:W4:Y:S04]  /*86e00*/  @!P1 LDG.E.U8 R10, desc[UR46][R2.64] ;  /* 0x0000002e020a9981 */ /* 0x000128000c1e1100 */
[----:B------:R-:W0:Y:S04]  /*86e10*/  LDL R2, [R1+0x466c] ;  /* 0x00466c0001027983 */ /* 0x000e280000100800 */
[----:B------:R-:W0:Y:S01]  /*86e20*/  LDL R3, [R1+0x46a4] ;  /* 0x0046a40001037983 */ /* 0x000e220000100800 */
[----:B---3--:R-:W-:Y:S02]  /*86e30*/  PRMT R0, RZ, 0x7610, R0 ;  /* 0x00007610ff007816 */ /* 0x008fe40000000000 */
[----:B0-----:R-:W-:-:S04]  /*86e40*/  @!P0 LOP3.LUT R3, R3, R2, RZ, 0x3c, !PT ;  /* 0x0000000203038212 */ /* 0x001fc800078e3cff */
[----:B------:R-:W-:-:S04]  /*86e50*/  @!P0 LOP3.LUT R2, R3, R2, RZ, 0x3c, !PT ;  /* 0x0000000203028212 */ /* 0x000fc800078e3cff */
[----:B------:R-:W-:-:S05]  /*86e60*/  @!P0 LOP3.LUT R3, R3, R2, RZ, 0x3c, !PT ;  /* 0x0000000203038212 */ /* 0x000fca00078e3cff */
[----:B------:R-:W3:Y:S04]  /*86e70*/  @!P0 LDG.E.U8 R0, desc[UR46][R2.64] ;  /* 0x0000002e02008981 */ /* 0x000ee8000c1e1100 */
[----:B----4-:R0:W-:Y:S04]  /*86e80*/  STL [R1+0x48], R10 ;  /* 0x0000480a01007387 */ /* 0x0101e80000100800 */
[----:B0-----:R-:W4:Y:S04]  /*86e90*/  LDL R10, [R1+0x46d8] ;  /* 0x0046d800010a7983 */ /* 0x001f280000100800 */
        /* <DEDUP_REMOVED lines=38> */
[----:B------:R-:W4:Y:S01]  /*87100*/  LDL R3, [R1+0x46a0] ;  /* 0x0046a00001037983 */ /* 0x000f220000100800 */
[----:B--2---:R-:W-:Y:S01]  /*87110*/  PRMT R15, RZ, 0x7610, R15 ;  /* 0x00007610ff0f7816 */ /* 0x004fe2000000000f */
[----:B------:R-:W-:-:S02]  /*87120*/  @!P1 IMAD.MOV.U32 R2, RZ, RZ, R10 ;  /* 0x000000ffff029224 */ /* 0x000fc400078e000a */
[----:B------:R-:W2:Y:S04]  /*87130*/  LDL R10, [R1+0x46f4] ;  /* 0x0046f400010a7983 */ /* 0x000ea80000100800 */
[----:B----4-:R-:W4:Y:S04]  /*87140*/  @!P1 LDG.E.U8 R15, desc[UR46][R2.64] ;  /* 0x0000002e020f9981 */ /* 0x010f28000c1e1100 */
[----:B----4-:R0:W-:Y:S04]  /*87150*/  STL [R1+0x30], R15 ;  /* 0x0000300f01007387 */ /* 0x0101e80000100800 */
[----:B0-----:R-:W4:Y:S04]  /*87160*/  LDL.LU R15, [R1+0x4ff4] ;  /* 0x004ff400010f7983 */ /* 0x001f280000300800 */
[----:B------:R-:W2:Y:S04]  /*87170*/  LDL R2, [R1+0x469c] ;  /* 0x00469c0001027983 */ /* 0x000ea80000100800 */
[----:B------:R-:W2:Y:S01]  /*87180*/  LDL R3, [R1+0x46d4] ;  /* 0x0046d40001037983 */ /* 0x000ea20000100800 */
[----:B---3--:R-:W-:-:S02]  /*87190*/  PRMT R0, RZ, 0x7610, R0 ;  /* 0x00007610ff007816 */ /* 0x008fc40000000000 */
[----:B--2---:R-:W-:-:S04]  /*871a0*/  @!P0 LOP3.LUT R3, R3, R2, RZ, 0x3c, !PT ;  /* 0x0000000203038212 */ /* 0x004fc800078e3cff */
[----:B------:R-:W-:-:S04]  /*871b0*/  @!P0 LOP3.LUT R2, R3, R2, RZ, 0x3c, !PT ;  /* 0x0000000203028212 */ /* 0x000fc800078e3cff */
[----:B------:R-:W-:-:S05]  /*871c0*/  @!P0 LOP3.LUT R3, R3, R2, RZ, 0x3c, !PT ;  /* 0x0000000203038212 */ /* 0x000fca00078e3cff */
[----:B------:R-:W2:Y:S04]  /*871d0*/  @!P0 LDG.E.U8 R0, desc[UR46][R2.64] ;  /* 0x0000002e02008981 */ /* 0x000ea8000c1e1100 */
[----:B--2---:R0:W-:Y:S04]  /*871e0*/  STL [R1+0x2c], R0 ;  /* 0x00002c0001007387 */ /* 0x0041e80000100800 */
[----:B0-----:R-:W2:Y:S04]  /*871f0*/  LDL.LU R0, [R1+0x4ff0] ;  /* 0x004ff00001007983 */ /* 0x001ea80000300800 */
[----:B------:R-:W3:Y:S04]  /*87200*/  LDL R2, [R1+0x46b0] ;  /* 0x0046b00001027983 */ /* 0x000ee80000100800 */
[----:B------:R-:W3:Y:S01]  /*87210*/  LDL R3, [R1+0x46e8] ;  /* 0x0046e80001037983 */ /* 0x000ee20000100800 */
[----:B----4-:R-:W-:-:S02]  /*87220*/  PRMT R15, RZ, 0x7610, R15 ;  /* 0x00007610ff0f7816 */ /* 0x010fc4000000000f */
[----:B---3--:R-:W-:-:S04]  /*87230*/  @!P1 LOP3.LUT R3, R3, R2, RZ, 0x3c, !PT ;  /* 0x0000000203039212 */ /* 0x008fc800078e3cff */
        /* <DEDUP_REMOVED lines=11> */
[----:B------:R-:W2:Y:S01]  /*872f0*/  @!P0 LDG.E.U8 R0, desc[UR46][R2.64] ;  /* 0x0000002e02008981 */ /* 0x000ea2000c1e1100 */
[----:B------:R-:W-:-:S03]  /*87300*/  PRMT R5, RZ, 0x7610, R5 ;  /* 0x00007610ff057816 */ /* 0x000fc60000000005 */
[----:B--2---:R0:W-:Y:S04]  /*87310*/  STL [R1+0x24], R0 ;  /* 0x0000240001007387 */ /* 0x0041e80000100800 */
[----:B0-----:R-:W2:Y:S04]  /*87320*/  LDL.LU R0, [R1+0x4fe8] ;  /* 0x004fe80001007983 */ /* 0x001ea80000300800 */
[----:B------:R-:W4:Y:S01]  /*87330*/  LDL R3, [R1+0x46c0] ;  /* 0x0046c00001037983 */ /* 0x000f220000100800 */
[----:B------:R-:W-:Y:S01]  /*87340*/  @!P1 IMAD.MOV.U32 R2, RZ, RZ, R11 ;  /* 0x000000ffff029224 */ /* 0x000fe200078e000b */
[----:B------:R-:W-:-:S02]  /*87350*/  PRMT R7, RZ, 0x7610, R7 ;  /* 0x00007610ff077816 */ /* 0x000fc40000000007 */
[----:B------:R-:W3:Y:S04]  /*87360*/  LDL R11, [R1+0x46dc] ;  /* 0x0046dc00010b7983 */ /* 0x000ee80000100800 */
[----:B----4-:R0:W4:Y:S04]  /*87370*/  @!P1 LDG.E.U8 R5, desc[UR46][R2.64] ;  /* 0x0000002e02059981 */ /* 0x010128000c1e1100 */
[----:B------:R-:W3:Y:S01]  /*87380*/  LDL R3, [R1+0x46bc] ;  /* 0x0046bc0001037983 */ /* 0x000ee20000100800 */
[----:B0-----:R-:W-:-:S03]  /*87390*/  @!P0 IMAD.MOV.U32 R2, RZ, RZ, R10 ;  /* 0x000000ffff028224 */ /* 0x001fc600078e000a */
[----:B----4-:R0:W-:Y:S01]  /*873a0*/  STL [R1+0x20], R5 ;  /* 0x0000200501007387 */ /* 0x0101e20000100800 */
[----:B--2---:R-:W-:-:S03]  /*873b0*/  PRMT R0, RZ, 0x7610, R0 ;  /* 0x00007610ff007816 */ /* 0x004fc60000000000 */
[----:B------:R-:W2:Y:S04]  /*873c0*/  LDL R10, [R1+0x46f0] ;  /* 0x0046f000010a7983 */ /* 0x000ea80000100800 */
[----:B---3--:R1:W3:Y:S04]  /*873d0*/  @!P0 LDG.E.U8 R7, desc[UR46][R2.64] ;  /* 0x0000002e02078981 */ /* 0x0082e8000c1e1100 */
[----:B0-----:R-:W4:Y:S04]  /*873e0*/  LDL R5, [R1+0x4714] ;  /* 0x0047140001057983 */ /* 0x001f280000100800 */
[----:B------:R-:W1:Y:S04]  /*873f0*/  LDL R2, [R1+0x46d0] ;  /* 0x0046d00001027983 */ /* 0x000e680000100800 */
[----:B------:R-:W1:Y:S02]  /*87400*/  LDL R3, [R1+0x4708] ;  /* 0x0047080001037983 */ /* 0x000e640000100800 */
[----:B-1----:R-:W-:-:S04]  /*87410*/  @!P1 LOP3.LUT R3, R3, R2, RZ, 0x3c, !PT ;  /* 0x0000000203039212 */ /* 0x002fc800078e3cff */
[----:B------:R-:W-:-:S04]  /*87420*/  @!P1 LOP3.LUT R2, R3, R2, RZ, 0x3c, !PT ;  /* 0x0000000203029212 */ /* 0x000fc800078e3cff */
[----:B------:R-:W-:-:S05]  /*87430*/  @!P1 LOP3.LUT R3, R3, R2, RZ, 0x3c, !PT ;  /* 0x0000000203039212 */ /* 0x000fca00078e3cff */
[----:B------:R-:W2:Y:S04]  /*87440*/  @!P1 LDG.E.U8 R0, desc[UR46][R2.64] ;  /* 0x0000002e02009981 */ /* 0x000ea8000c1e1100 */
[----:B---3--:R0:W-:Y:S04]  /*87450*/  STL [R1+0x1c], R7 ;  /* 0x00001c0701007387 */ /* 0x0081e80000100800 */
[----:B0-----:R-:W3:Y:S04]  /*87460*/  LDL R7, [R1+0x4728] ;  /* 0x0047280001077983 */ /* 0x001ee80000100800 */
[----:B--2---:R0:W-:Y:S04]  /*87470*/  STL [R1+0x18], R0 ;  /* 0x0000180001007387 */ /* 0x0041e80000100800 */
[----:B0-----:R-:W2:Y:S04]  /*87480*/  LDL.LU R0, [R1+0x4fe4] ;  /* 0x004fe40001007983 */ /* 0x001ea80000300800 */
        /* <DEDUP_REMOVED lines=9> */
[----:B------:R-:W-:Y:S02]  /*87520*/  PRMT R15, RZ, 0x7610, R15 ;  /* 0x00007610ff0f7816 */ /* 0x000fe4000000000f */
[----:B------:R-:W-:-:S02]  /*87530*/  PRMT R4, RZ, 0x7610, R4 ;  /* 0x00007610ff047816 */ /* 0x000fc40000000004 */
[----:B0-----:R-:W-:-:S04]  /*87540*/  @!P1 LOP3.LUT R3, R3, R2, RZ, 0x3c, !PT ;  /* 0x0000000203039212 */ /* 0x001fc800078e3cff */
[----:B------:R-:W-:-:S04]  /*87550*/  @!P1 LOP3.LUT R2, R3, R2, RZ, 0x3c, !PT ;  /* 0x0000000203029212 */ /* 0x000fc800078e3cff */
[----:B------:R-:W-:-:S05]  /*87560*/  @!P1 LOP3.LUT R3, R3, R2, RZ, 0x3c, !PT ;  /* 0x0000000203039212 */ /* 0x000fca00078e3cff */
[----:B------:R0:W2:Y:S02]  /*87570*/  @!P1 LDG.E.U8 R15, desc[UR46][R2.64] ;  /* 0x0000002e020f9981 */ /* 0x0000a4000c1e1100 */
[----:B0-----:R-:W-:Y:S02]  /*87580*/  @!P0 IMAD.MOV.U32 R2, RZ, RZ, R5 ;  /* 0x000000ffff028224 */ /* 0x001fe400078e0005 */
[----:B------:R-:W-:-:S05]  /*87590*/  @!P0 IMAD.MOV.U32 R3, RZ, RZ, R11 ;  /* 0x000000ffff038224 */ /* 0x000fca00078e000b */
[----:B------:R3:W2:Y:S01]  /*875a0*/  @!P0 LDG.E.U8 R4, desc[UR46][R2.64] ;  /* 0x0000002e02048981 */ /* 0x0006a2000c1e1100 */
[----:B------:R-:W-:-:S03]  /*875b0*/  PRMT R6, RZ, 0x7610, R6 ;  /* 0x00007610ff067816 */ /* 0x000fc60000000006 */
[----:B----4-:R0:W-:Y:S01]  /*875c0*/  STL [R1+0x14], R9 ;  /* 0x0000140901007387 */ /* 0x0101e20000100800 */
[----:B---3--:R-:W-:Y:S02]  /*875d0*/  @!P1 IMAD.MOV.U32 R2, RZ, RZ, R7 ;  /* 0x000000ffff029224 */ /* 0x008fe400078e0007 */
[----:B------:R-:W-:Y:S01]  /*875e0*/  @!P1 IMAD.MOV.U32 R3, RZ, RZ, R10 ;  /* 0x000000ffff039224 */ /* 0x000fe200078e000a */
[----:B0-----:R-:W3:Y:S04]  /*875f0*/  LDL R9, [R1+0x4724] ;  /* 0x0047240001097983 */ /* 0x001ee80000100800 */
[----:B------:R3:W4:Y:S04]  /*87600*/  @!P1 LDG.E.U8 R6, desc[UR46][R2.64] ;  /* 0x0000002e02069981 */ /* 0x000728000c1e1100 */
[----:B--2---:R0:W-:Y:S04]  /*87610*/  STL [R1+0x10], R15 ;  /* 0x0000100f01007387 */ /* 0x0041e80000100800 */
[----:B------:R-:W2:Y:S04]  /*87620*/  LDL R5, [R1+0x46fc] ;  /* 0x0046fc0001057983 */ /* 0x000ea80000100800 */
[----:B0-----:R-:W2:Y:S04]  /*87630*/  LDL R15, [R1+0x4738] ;  /* 0x00473800010f7983 */ /* 0x001ea80000100800 */
[----:B------:R0:W-:Y:S04]  /*87640*/  STL [R1+0xc], R4 ;  /* 0x00000c0401007387 */ /* 0x0001e80000100800 */
[----:B------:R-:W2:Y:S01]  /*87650*/  LDL R3, [R1+0x46ec] ;  /* 0x0046ec0001037983 */ /* 0x000ea20000100800 */
[----:B------:R-:W-:-:S03]  /*87660*/  PRMT R8, RZ, 0x7610, R8 ;  /* 0x00007610ff087816 */ /* 0x000fc60000000008 */
[----:B------:R-:W2:Y:S04]  /*87670*/  LDL R11, [R1+0x4710] ;  /* 0x00471000010b7983 */ /* 0x000ea80000100800 */
[----:B------:R-:W2:Y:S04]  /*87680*/  LDL R10, [R1+0x4748] ;  /* 0x00474800010a7983 */ /* 0x000ea80000100800 */
[----:B------:R-:W2:Y:S04]  /*87690*/  LDL R7, [R1+0x470c] ;  /* 0x00470c0001077983 */ /* 0x000ea80000100800 */
[----:B0-----:R-:W2:Y:S01]  /*876a0*/  LDL R4, [R1+0x4734] ;  /* 0x0047340001047983 */ /* 0x001ea20000100800 */
[----:B---3--:R-:W-:-:S03]  /*876b0*/  @!P0 IMAD.MOV.U32 R2, RZ, RZ, R9 ;  /* 0x000000ffff028224 */ /* 0x008fc600078e0009 */
[----:B----4-:R0:W-:Y:S01]  /*876c0*/  STL [R1+0x8], R6 ;  /* 0x0000080601007387 */ /* 0x0101e20000100800 */
[----:B------:R-:W-:-:S03]  /*876d0*/  PRMT R14, RZ, 0x7610, R14 ;  /* 0x00007610ff0e7816 */ /* 0x000fc6000000000e */
[----:B------:R-:W3:Y:S04]  /*876e0*/  LDL R9, [R1+0x4720] ;  /* 0x0047200001097983 */ /* 0x000ee80000100800 */
[----:B0-----:R-:W4:Y:S04]  /*876f0*/  LDL R6, [R1+0x4744] ;  /* 0x0047440001067983 */ /* 0x001f280000100800 */
[----:B--2---:R0:W2:Y:S04]  /*87700*/  @!P0 LDG.E.U8 R8, desc[UR46][R2.64] ;  /* 0x0000002e02088981 */ /* 0x0040a8000c1e1100 */
[----:B------:R-:W3:Y:S01]  /*87710*/  LDL R3, [R1+0x4700] ;  /* 0x0047000001037983 */ /* 0x000ee20000100800 */
[----:B0-----:R-:W-:Y:S01]  /*87720*/  @!P1 IMAD.MOV.U32 R2, RZ, RZ, R15 ;  /* 0x000000ffff029224 */ /* 0x001fe200078e000f */
[----:B------:R-:W-:-:S02]  /*87730*/  PRMT R29, RZ, 0x7610, R29 ;  /* 0x00007610ff1d7816 */ /* 0x000fc4000000001d */
[----:B------:R-:W-:Y:S01]  /*87740*/  PRMT R28, RZ, 0x7610, R28 ;  /* 0x00007610ff1c7816 */ /* 0x000fe2000000001c */
[----:B--2---:R0:W-:Y:S01]  /*87750*/  STL [R1+0x4], R8 ;  /* 0x0000040801007387 */ /* 0x0041e20000100800 */
[----:B------:R-:W-:-:S03]  /*87760*/  PRMT R27, RZ, 0x7610, R27 ;  /* 0x00007610ff1b7816 */ /* 0x000fc6000000001b */
[----:B------:R-:W2:Y:S04]  /*87770*/  LDL R15, [R1+0x472c] ;  /* 0x00472c00010f7983 */ /* 0x000ea80000100800 */
[----:B---3--:R1:W3:Y:S04]  /*87780*/  @!P1 LDG.E.U8 R14, desc[UR46][R2.64] ;  /* 0x0000002e020e9981 */ /* 0x0082e8000c1e1100 */
[----:B0-----:R-:W2:Y:S01]  /*87790*/  LDL R8, [R1+0x4758] ;  /* 0x0047580001087983 */ /* 0x001ea20000100800 */
[----:B-1----:R-:W-:Y:S02]  /*877a0*/  @!P0 IMAD.MOV.U32 R2, RZ, RZ, R4 ;  /* 0x000000ffff028224 */ /* 0x002fe400078e0004 */
[----:B------:R-:W-:Y:S01]  /*877b0*/  @!P0 IMAD.MOV.U32 R3, RZ, RZ, R5 ;  /* 0x000000ffff038224 */ /* 0x000fe200078e0005 */
[----:B------:R-:W2:Y:S04]  /*877c0*/  LDL R4, [R1+0x4754] ;  /* 0x0047540001047983 */ /* 0x000ea80000100800 */
[----:B------:R-:W2:Y:S04]  /*877d0*/  LDL R5, [R1+0x471c] ;  /* 0x00471c0001057983 */ /* 0x000ea80000100800 */
[----:B------:R0:W2:Y:S02]  /*877e0*/  @!P0 LDG.E.U8 R29, desc[UR46][R2.64] ;  /* 0x0000002e021d8981 */ /* 0x0000a4000c1e1100 */
[----:B0-----:R-:W-:-:S02]  /*877f0*/  @!P1 IMAD.MOV.U32 R2, RZ, RZ, R10 ;  /* 0x000000ffff029224 */ /* 0x001fc400078e000a */
[----:B------:R-:W-:-:S05]  /*87800*/  @!P1 IMAD.MOV.U32 R3, RZ, RZ, R11 ;  /* 0x000000ffff039224 */ /* 0x000fca00078e000b */
[----:B------:R4:W2:Y:S02]  /*87810*/  @!P1 LDG.E.U8 R28, desc[UR46][R2.64] ;  /* 0x0000002e021c9981 */ /* 0x0008a4000c1e1100 */
[----:B----4-:R-:W-:Y:S02]  /*87820*/  @!P0 IMAD.MOV.U32 R2, RZ, RZ, R6 ;  /* 0x000000ffff028224 */ /* 0x010fe400078e0006 */
[----:B------:R-:W-:Y:S01]  /*87830*/  @!P0 IMAD.MOV.U32 R3, RZ, RZ, R7 ;  /* 0x000000ffff038224 */ /* 0x000fe200078e0007 */
[----:B------:R-:W4:Y:S04]  /*87840*/  LDL R6, [R1+0x4768] ;  /* 0x0047680001067983 */ /* 0x000f280000100800 */
[----:B------:R-:W4:Y:S04]  /*87850*/  LDL R7, [R1+0x4730] ;  /* 0x0047300001077983 */ /* 0x000f280000100800 */
[----:B------:R0:W4:Y:S02]  /*87860*/  @!P0 LDG.E.U8 R27, desc[UR46][R2.64] ;  /* 0x0000002e021b8981 */ /* 0x000124000c1e1100 */
[----:B0-----:R-:W-:-:S02]  /*87870*/  @!P1 IMAD.MOV.U32 R3, RZ, RZ, R9 ;  /* 0x000000ffff039224 */ /* 0x001fc400078e0009 */
[----:B---3--:R0:W-:Y:S01]  /*87880*/  STL [R1], R14 ;  /* 0x0000000e01007387 */ /* 0x0081e20000100800 */
[----:B--2---:R-:W-:-:S03]  /*87890*/  @!P1 IMAD.MOV.U32 R2, RZ, RZ, R8 ;  /* 0x000000ffff029224 */ /* 0x004fc600078e0008 */
[----:B------:R-:W2:Y:S04]  /*878a0*/  LDL R9, [R1+0x4740] ;  /* 0x0047400001097983 */ /* 0x000ea80000100800 */
[----:B------:R-:W3:Y:S01]  /*878b0*/  LDL R8, [R1+0x4778] ;  /* 0x0047780001087983 */ /* 0x000ee20000100800 */
[----:B------:R-:W-:Y:S02]  /*878c0*/  PRMT R26, RZ, 0x7610, R26 ;  /* 0x00007610ff1a7816 */ /* 0x000fe4000000001a */
[----:B------:R-:W-:Y:S02]  /*878d0*/  PRMT R25, RZ, 0x7610, R25 ;  /* 0x00007610ff197816 */ /* 0x000fe40000000019 */
[----:B------:R-:W-:Y:S01]  /*878e0*/  PRMT R24, RZ, 0x7610, R24 ;  /* 0x00007610ff187816 */ /* 0x000fe20000000018 */
[----:B------:R-:W2:Y:S04]  /*878f0*/  LDL R11, [R1+0x4750] ;  /* 0x00475000010b7983 */ /* 0x000ea80000100800 */
[----:B0-----:R-:W3:Y:S04]  /*87900*/  LDL R14, [R1+0x4764] ;  /* 0x00476400010e7983 */ /* 0x001ee80000100800 */
[----:B------:R0:W2:Y:S04]  /*87910*/  @!P1 LDG.E.U8 R26, desc[UR46][R2.64] ;  /* 0x0000002e021a9981 */ /* 0x0000a8000c1e1100 */
[----:B------:R-:W2:Y:S01]  /*87920*/  LDL R10, [R1+0x4788] ;  /* 0x00478800010a7983 */ /* 0x000ea20000100800 */
[----:B0-----:R-:W-:-:S02]  /*87930*/  @!P0 IMAD.MOV.U32 R2, RZ, RZ, R4 ;  /* 0x000000ffff028224 */ /* 0x001fc400078e0004 */
[----:B------:R-:W-:Y:S01]  /*87940*/  @!P0 IMAD.MOV.U32 R3, RZ, RZ, R5 ;  /* 0x000000ffff038224 */ /* 0x000fe200078e0005 */
[----:B------:R-:W2:Y:S04]  /*87950*/  LDL R4, [R1+0x4774] ;  /* 0x0047740001047983 */ /* 0x000ea80000100800 */
[----:B------:R-:W2:Y:S04]  /*87960*/  LDL R5, [R1+0x473c] ;  /* 0x00473c0001057983 */ /* 0x000ea80000100800 */
[----:B------:R4:W2:Y:S01]  /*87970*/  @!P0 LDG.E.U8 R25, desc[UR46][R2.64] ;  /* 0x0000002e02198981 */ /* 0x0008a2000c1e1100 */
[----:B------:R-:W-:Y:S01]  /*87980*/  PRMT R19, RZ, 0x7610, R19 ;  /* 0x00007610ff137816 */ /* 0x000fe20000000013 */
[----:B----4-:R-:W-:-:S02]  /*87990*/  @!P1 IMAD.MOV.U32 R2, RZ, RZ, R6 ;  /* 0x000000ffff029224 */ /* 0x010fc400078e0006 */
[----:B------:R-:W-:Y:S01]  /*879a0*/  @!P1 IMAD.MOV.U32 R3, RZ, RZ, R7 ;  /* 0x000000ffff039224 */ /* 0x000fe200078e0007 */
[----:B------:R-:W4:Y:S04]  /*879b0*/  LDL R6, [R1+0x4784] ;  /* 0x0047840001067983 */ /* 0x000f280000100800 */
[----:B------:R-:W4:Y:S04]  /*879c0*/  LDL R7, [R1+0x474c] ;  /* 0x00474c0001077983 */ /* 0x000f280000100800 */
[----:B------:R0:W4:Y:S02]  /*879d0*/  @!P1 LDG.E.U8 R24, desc[UR46][R2.64] ;  /* 0x0000002e02189981 */ /* 0x000124000c1e1100 */
[----:B0-----:R-:W-:Y:S01]  /*879e0*/  @!P0 IMAD.MOV.U32 R3, RZ, RZ, R15 ;  /* 0x000000ffff038224 */ /* 0x001fe200078e000f */
[----:B------:R-:W-:-:S02]  /*879f0*/  PRMT R17, RZ, 0x7610, R17 ;  /* 0x00007610ff117816 */ /* 0x000fc40000000011 */
[----:B------:R-:W-:Y:S01]  /*87a00*/  PRMT R13, RZ, 0x7610, R13 ;  /* 0x00007610ff0d7816 */ /* 0x000fe2000000000d */
[----:B------:R-:W4:Y:S01]  /*87a10*/  LDL R15, [R1+0x477c] ;  /* 0x00477c00010f7983 */ /* 0x000f220000100800 */
[----:B---3--:R-:W-:-:S03]  /*87a20*/  @!P0 IMAD.MOV.U32 R2, RZ, RZ, R14 ;  /* 0x000000ffff028224 */ /* 0x008fc600078e000e */
[----:B------:R-:W3:Y:S04]  /*87a30*/  LDL R14, [R1+0x47b4] ;  /* 0x0047b400010e7983 */ /* 0x000ee80000100800 */
[----:B------:R0:W3:Y:S02]  /*87a40*/  @!P0 LDG.E.U8 R19, desc[UR46][R2.64] ;  /* 0x0000002e02138981 */ /* 0x0000e4000c1e1100 */
[----:B0-----:R-:W-:Y:S02]  /*87a50*/  @!P1 IMAD.MOV.U32 R2, RZ, RZ, R8 ;  /* 0x000000ffff029224 */ /* 0x001fe400078e0008 */
[----:B--2---:R-:W-:Y:S01]  /*87a60*/  @!P1 IMAD.MOV.U32 R3, RZ, RZ, R9 ;  /* 0x000000ffff039224 */ /* 0x004fe200078e0009 */
[----:B------:R-:W2:Y:S04]  /*87a70*/  LDL R8, [R1+0x4794] ;  /* 0x0047940001087983 */ /* 0x000ea80000100800 */
[----:B------:R-:W2:Y:S04]  /*87a80*/  LDL R9, [R1+0x475c] ;  /* 0x00475c0001097983 */ /* 0x000ea80000100800 */
[----:B------:R0:W3:Y:S04]  /*87a90*/  @!P1 LDG.E.U8 R17, desc[UR46][R2.64] ;  /* 0x0000002e02119981 */ /* 0x0000e8000c1e1100 */
[----:B------:R1:W3:Y:S01]  /*87aa0*/  @!P0 LDG.E.U8 R13, desc[UR46][R4.64] ;  /* 0x0000002e040d8981 */ /* 0x0002e2000c1e1100 */
[----:B0-----:R-:W-:-:S02]  /*87ab0*/  PRMT R2, RZ, 0x7610, R2 ;  /* 0x00007610ff027816 */ /* 0x001fc40000000002 */
[----:B------:R-:W-:Y:S01]  /*87ac0*/  PRMT R3, RZ, 0x7610, R3 ;  /* 0x00007610ff037816 */ /* 0x000fe20000000003 */
[----:B-1----:R-:W-:Y:S02]  /*87ad0*/  @!P1 IMAD.MOV.U32 R4, RZ, RZ, R10 ;  /* 0x000000ffff049224 */ /* 0x002fe400078e000a */
[----:B------:R-:W-:Y:S01]  /*87ae0*/  @!P1 IMAD.MOV.U32 R5, RZ, RZ, R11 ;  /* 0x000000ffff059224 */ /* 0x000fe200078e000b */
[----:B------:R-:W3:Y:S04]  /*87af0*/  LDL R10, [R1+0x47a4] ;  /* 0x0047a400010a7983 */ /* 0x000ee80000100800 */
[----:B------:R-:W3:Y:S04]  /*87b00*/  LDL R11, [R1+0x476c] ;  /* 0x00476c00010b7983 */ /* 0x000ee80000100800 */
[----:B------:R0:W3:Y:S04]  /*87b10*/  @!P1 LDG.E.U8 R2, desc[UR46][R4.64] ;  /* 0x0000002e04029981 */ /* 0x0000e8000c1e1100 */
[----:B----4-:R1:W4:Y:S01]  /*87b20*/  @!P0 LDG.E.U8 R3, desc[UR46][R6.64] ;  /* 0x0000002e06038981 */ /* 0x010322000c1e1100 */
[----:B0-----:R-:W-:-:S03]  /*87b30*/  PRMT R5, RZ, 0x7610, R5 ;  /* 0x00007610ff057816 */ /* 0x001fc60000000005 */
[----:B------:R-:W1:Y:S04]  /*87b40*/  LDL R6, [R1+0x4760] ;  /* 0x0047600001067983 */ /* 0x000e680000100800 */
[----:B------:R-:W1:Y:S04]  /*87b50*/  LDL R7, [R1+0x4798] ;  /* 0x0047980001077983 */ /* 0x000e680000100800 */
[----:B--2---:R-:W2:Y:S04]  /*87b60*/  @!P0 LDG.E.U8 R5, desc[UR46][R8.64] ;  /* 0x0000002e08058981 */ /* 0x004ea8000c1e1100 */
[----:B------:R-:W4:Y:S04]  /*87b70*/  LDL R8, [R1+0x4770] ;  /* 0x0047700001087983 */ /* 0x000f280000100800 */
[----:B------:R-:W4:Y:S01]  /*87b80*/  LDL R9, [R1+0x47a8] ;  /* 0x0047a80001097983 */ /* 0x000f220000100800 */
[----:B------:R-:W-:-:S02]  /*87b90*/  PRMT R4, RZ, 0x7610, R4 ;  /* 0x00007610ff047816 */ /* 0x000fc40000000004 */
[----:B-1----:R-:W-:-:S04]  /*87ba0*/  @!P1 LOP3.LUT R7, R7, R6, RZ, 0x3c, !PT ;  /* 0x0000000607079212 */ /* 0x002fc800078e3cff */
[----:B------:R-:W-:-:S04]  /*87bb0*/  @!P1 LOP3.LUT R6, R7, R6, RZ, 0x3c, !PT ;  /* 0x0000000607069212 */ /* 0x000fc800078e3cff */
[----:B------:R-:W-:-:S05]  /*87bc0*/  @!P1 LOP3.LUT R7, R7, R6, RZ, 0x3c, !PT ;  /* 0x0000000607079212 */ /* 0x000fca00078e3cff */
[----:B------:R0:W2:Y:S02]  /*87bd0*/  @!P1 LDG.E.U8 R4, desc[UR46][R6.64] ;  /* 0x0000002e06049981 */ /* 0x0000a4000c1e1100 */
[----:B0-----:R-:W-:Y:S02]  /*87be0*/  PRMT R6, RZ, 0x7610, R6 ;  /* 0x00007610ff067816 */ /* 0x001fe40000000006 */
[----:B------:R-:W-:-:S06]  /*87bf0*/  PRMT R7, RZ, 0x7610, R7 ;  /* 0x00007610ff077816 */ /* 0x000fcc0000000007 */
[----:B---3--:R-:W3:Y:S04]  /*87c00*/  @!P0 LDG.E.U8 R7, desc[UR46][R10.64] ;  /* 0x0000002e0a078981 */ /* 0x008ee8000c1e1100 */
[----:B------:R-:W2:Y:S04]  /*87c10*/  LDL R10, [R1+0x4780] ;  /* 0x00478000010a7983 */ /* 0x000ea80000100800 */
[----:B------:R-:W2:Y:S01]  /*87c20*/  LDL R11, [R1+0x47b8] ;  /* 0x0047b800010b7983 */ /* 0x000ea20000100800 */
[----:B----4-:R-:W-:-:S04]  /*87c30*/  @!P1 LOP3.LUT R9, R9, R8, RZ, 0x3c, !PT ;  /* 0x0000000809099212 */ /* 0x010fc800078e3cff */
[----:B------:R-:W-:-:S04]  /*87c40*/  @!P1 LOP3.LUT R8, R9, R8, RZ, 0x3c, !PT ;  /* 0x0000000809089212 */ /* 0x000fc800078e3cff */
[----:B------:R-:W-:-:S05]  /*87c50*/  @!P1 LOP3.LUT R9, R9, R8, RZ, 0x3c, !PT ;  /* 0x0000000809099212 */ /* 0x000fca00078e3cff */
[----:B------:R0:W4:Y:S02]  /*87c60*/  @!P1 LDG.E.U8 R6, desc[UR46][R8.64] ;  /* 0x0000002e08069981 */ /* 0x000124000c1e1100 */
[----:B0-----:R-:W-:-:S06]  /*87c70*/  PRMT R9, RZ, 0x7610, R9 ;  /* 0x00007610ff097816 */ /* 0x001fcc0000000009 */
[----:B------:R-:W3:Y:S04]  /*87c80*/  @!P0 LDG.E.U8 R9, desc[UR46][R14.64] ;  /* 0x0000002e0e098981 */ /* 0x000ee8000c1e1100 */
[----:B------:R-:W4:Y:S04]  /*87c90*/  LDL R14, [R1+0x4790] ;  /* 0x00479000010e7983 */ /* 0x000f280000100800 */
[----:B------:R-:W4:Y:S01]  /*87ca0*/  LDL R15, [R1+0x47c8] ;  /* 0x0047c800010f7983 */ /* 0x000f220000100800 */
[----:B------:R-:W-:Y:S02]  /*87cb0*/  PRMT R8, RZ, 0x7610, R8 ;  /* 0x00007610ff087816 */ /* 0x000fe40000000008 */
[----:B--2---:R-:W-:-:S04]  /*87cc0*/  @!P1 LOP3.LUT R11, R11, R10, RZ, 0x3c, !PT ;  /* 0x0000000a0b0b9212 */ /* 0x004fc800078e3cff */
[----:B------:R-:W-:-:S04]  /*87cd0*/  @!P1 LOP3.LUT R10, R11, R10, RZ, 0x3c, !PT ;  /* 0x0000000a0b0a9212 */ /* 0x000fc800078e3cff */
[----:B------:R-:W-:-:S05]  /*87ce0*/  @!P1 LOP3.LUT R11, R11, R10, RZ, 0x3c, !PT ;  /* 0x0000000a0b0b9212 */ /* 0x000fca00078e3cff */
[----:B------:R0:W2:Y:S02]  /*87cf0*/  @!P1 LDG.E.U8 R8, desc[UR46][R10.64] ;  /* 0x0000002e0a089981 */ /* 0x0000a4000c1e1100 */
[----:B0-----:R-:W-:Y:S02]  /*87d00*/  PRMT R10, RZ, 0x7610, R10 ;  /* 0x00007610ff0a7816 */ /* 0x001fe4000000000a */
[----:B----4-:R-:W-:-:S04]  /*87d10*/  @!P1 LOP3.LUT R15, R15, R14, RZ, 0x3c, !PT ;  /* 0x0000000e0f0f9212 */ /* 0x010fc800078e3cff */
[----:B------:R-:W-:-:S04]  /*87d20*/  @!P1 LOP3.LUT R14, R15, R14, RZ, 0x3c, !PT ;  /* 0x0000000e0f0e9212 */ /* 0x000fc800078e3cff */
[----:B------:R-:W-:-:S05]  /*87d30*/  @!P1 LOP3.LUT R15, R15, R14, RZ, 0x3c, !PT ;  /* 0x0000000e0f0f9212 */ /* 0x000fca00078e3cff */
[----:B------:R0:W4:Y:S04]  /*87d40*/  @!P1 LDG.E.U8 R10, desc[UR46][R14.64] ;  /* 0x0000002e0e0a9981 */ /* 0x000128000c1e1100 */
[----:B------:R-:W0:Y:S04]  /*87d50*/  LDL R14, [R1+0x478c] ;  /* 0x00478c00010e7983 */ /* 0x000e280000100800 */
[----:B------:R-:W0:Y:S01]  /*87d60*/  LDL R15, [R1+0x47c4] ;  /* 0x0047c400010f7983 */ /* 0x000e220000100800 */
[----:B------:R-:W-:Y:S02]  /*87d70*/  PRMT R11, RZ, 0x7610, R11 ;  /* 0x00007610ff0b7816 */ /* 0x000fe4000000000b */
[----:B0-----:R-:W-:-:S04]  /*87d80*/  @!P0 LOP3.LUT R15, R15, R14, RZ, 0x3c, !PT ;  /* 0x0000000e0f0f8212 */ /* 0x001fc800078e3cff */
[----:B------:R-:W-:-:S04]  /*87d90*/  @!P0 LOP3.LUT R14, R15, R14, RZ, 0x3c, !PT ;  /* 0x0000000e0f0e8212 */ /* 0x000fc800078e3cff */
[----:B------:R-:W-:-:S05]  /*87da0*/  @!P0 LOP3.LUT R15, R15, R14, RZ, 0x3c, !PT ;  /* 0x0000000e0f0f8212 */ /* 0x000fca00078e3cff */
[----:B------:R0:W3:Y:S04]  /*87db0*/  @!P0 LDG.E.U8 R11, desc[UR46][R14.64] ;  /* 0x0000002e0e0b8981 */ /* 0x0000e8000c1e1100 */
[----:B------:R-:W0:Y:S04]  /*87dc0*/  LDL R14, [R1+0x47a0] ;  /* 0x0047a000010e7983 */ /* 0x000e280000100800 */
[----:B------:R-:W0:Y:S01]  /*87dd0*/  LDL R15, [R1+0x47e8] ;  /* 0x0047e800010f7983 */ /* 0x000e220000100800 */
[----:B------:R-:W-:Y:S02]  /*87de0*/  PRMT R12, RZ, 0x7610, R12 ;  /* 0x00007610ff0c7816 */ /* 0x000fe4000000000c */
[----:B0-----:R-:W-:-:S04]  /*87df0*/  @!P1 LOP3.LUT R15, R15, R14, RZ, 0x3c, !PT ;  /* 0x0000000e0f0f9212 */ /* 0x001fc800078e3cff */
[----:B------:R-:W-:-:S04]  /*87e00*/  @!P1 LOP3.LUT R14, R15, R14, RZ, 0x3c, !PT ;  /* 0x0000000e0f0e9212 */ /* 0x000fc800078e3cff */
[----:B------:R-:W-:-:S05]  /*87e10*/  @!P1 LOP3.LUT R15, R15, R14, RZ, 0x3c, !PT ;  /* 0x0000000e0f0f9212 */ /* 0x000fca00078e3cff */
[----:B------:R0:W2:Y:S04]  /*87e20*/  @!P1 LDG.E.U8 R12, desc[UR46][R14.64] ;  /* 0x0000002e0e0c9981 */ /* 0x0000a8000c1e1100 */
[----:B------:R-:W0:Y:S04]  /*87e30*/  LDL R14, [R1+0x479c] ;  /* 0x00479c00010e7983 */ /* 0x000e280000100800 */
[----:B------:R-:W0:Y:S01]  /*87e40*/  LDL R15, [R1+0x47e4] ;  /* 0x0047e400010f7983 */ /* 0x000e220000100800 */
[----:B------:R-:W-:Y:S02]  /*87e50*/  PRMT R16, RZ, 0x7610, R16 ;  /* 0x00007610ff107816 */ /* 0x000fe40000000010 */
[----:B0-----:R-:W-:-:S04]  /*87e60*/  @!P0 LOP3.LUT R15, R15, R14, RZ, 0x3c, !PT ;  /* 0x0000000e0f0f8212 */ /* 0x001fc800078e3cff */
        /* <DEDUP_REMOVED lines=38> */
[----:B------:R-:W-:Y:S04]  /*880d0*/  STL [R1+0xab78], R27 ;  /* 0x00ab781b01007387 */ /* 0x000fe80000100800 */
[----:B------:R-:W-:Y:S04]  /*880e0*/  STL [R1+0xab74], R26 ;  /* 0x00ab741a01007387 */ /* 0x000fe80000100800 */
[----:B------:R-:W-:Y:S04]  /*880f0*/  STL [R1+0xab70], R3 ;  /* 0x00ab700301007387 */ /* 0x000fe80000100800 */
[----:B------:R-:W-:Y:S04]  /*88100*/  STL [R1+0xab6c], R4 ;  /* 0x00ab6c0401007387 */ /* 0x000fe80000100800 */
[----:B---3--:R-:W-:Y:S04]  /*88110*/  STL [R1+0xab68], R11 ;  /* 0x00ab680b01007387 */ /* 0x008fe80000100800 */
[----:B--2---:R-:W-:Y:S04]  /*88120*/  STL [R1+0xab64], R12 ;  /* 0x00ab640c01007387 */ /* 0x004fe80000100800 */
[----:B------:R-:W-:Y:S04]  /*88130*/  STL [R1+0xab3c], R25 ;  /* 0x00ab3c1901007387 */ /* 0x000fe80000100800 */
[----:B------:R-:W-:Y:S04]  /*88140*/  STL [R1+0xab38], R24 ;  /* 0x00ab381801007387 */ /* 0x000fe80000100800 */
[----:B------:R-:W-:Y:S04]  /*88150*/  STL [R1+0xab34], R5 ;  /* 0x00ab340501007387 */ /* 0x000fe80000100800 */
[----:B------:R-:W-:Y:S04]  /*88160*/  STL [R1+0xab30], R6 ;  /* 0x00ab300601007387 */ /* 0x000fe80000100800 */
[----:B----4-:R-:W-:Y:S04]  /*88170*/  STL [R1+0xab2c], R16 ;  /* 0x00ab2c1001007387 */ /* 0x010fe80000100800 */
        /* <DEDUP_REMOVED lines=9> */
[----:B0-----:R-:W0:Y:S04]  /*88210*/  LDS.U8 R15, [R0+UR4] ;  /* 0x00000004000f7984 */ /* 0x001e280008000000 */
[----:B------:R-:W-:Y:S04]  /*88220*/  STL [R1+0xaa44], R13 ;  /* 0x00aa440d01007387 */ /* 0x000fe80000100800 */
[----:B------:R-:W1:Y:S04]  /*88230*/  LDS.U8 R14, [R0+UR4+0x88] ;  /* 0x00008804000e7984 */ /* 0x000e680008000000 */
[----:B------:R-:W-:Y:S04]  /*88240*/  STL [R1+0xaa40], R2 ;  /* 0x00aa400201007387 */ /* 0x000fe80000100800 */
[----:B------:R-:W2:Y:S04]  /*88250*/  LDS.U8 R4, [R0+UR4+0x110] ;  /* 0x0001100400047984 */ /* 0x000ea80008000000 */
[----:B------:R-:W3:Y:S04]  /*88260*/  LDS.U8 R2, [R0+UR4+0x198] ;  /* 0x0001980400027984 */ /* 0x000ee80008000000 */
[----:B------:R-:W4:Y:S04]  /*88270*/  LDS.U8 R3, [R0+UR4+0x8] ;  /* 0x0000080400037984 */ /* 0x000f280008000000 */
[----:B------:R-:W-:Y:S04]  /*88280*/  STL [R1+0xaa3c], R9 ;  /* 0x00aa3c0901007387 */ /* 0x000fe80000100800 */
[----:B------:R-:W-:Y:S04]  /*88290*/  STL [R1+0xaa38], R10 ;  /* 0x00aa380a01007387 */ /* 0x000fe80000100800 */
[----:B------:R-:W-:Y:S04]  /*882a0*/  STL [R1+0xaa34], R22 ;  /* 0x00aa341601007387 */ /* 0x000fe80000100800 */
[----:B------:R-:W-:Y:S04]  /*882b0*/  STL [R1+0xaa30], R23 ;  /* 0x00aa301701007387 */ /* 0x000fe80000100800 */
[----:B0-----:R-:W-:Y:S04]  /*882c0*/  STL [R1+0xaa50], R15 ;  /* 0x00aa500f01007387 */ /* 0x001fe80000100800 */
[----:B-1----:R-:W-:Y:S01]  /*882d0*/  STL [R1+0xaa54], R14 ;  /* 0x00aa540e01007387 */ /* 0x002fe20000100800 */
[----:B------:R-:W0:Y:S03]  /*882e0*/  S2R R27, SR_TID.X ;  /* 0x00000000001b7919 */ /* 0x000e260000002100 */
[----:B--2---:R-:W-:Y:S04]  /*882f0*/  STL [R1+0x20d0], R4 ;  /* 0x0020d00401007387 */ /* 0x004fe80000100800 */
[----:B------:R-:W1:Y:S04]  /*88300*/  LDS.U8 R4, [R0+UR4+0x80] ;  /* 0x0000800400047984 */ /* 0x000e680008000000 */
[----:B---3--:R-:W-:Y:S04]  /*88310*/  STL [R1+0x20cc], R2 ;  /* 0x0020cc0201007387 */ /* 0x008fe80000100800 */
[----:B------:R-:W2:Y:S04]  /*88320*/  LDS.U8 R2, [R0+UR4+0x118] ;  /* 0x0001180400027984 */ /* 0x000ea80008000000 */
[----:B----4-:R-:W-:Y:S04]  /*88330*/  STL [R1+0x57c], R3 ;  /* 0x00057c0301007387 */ /* 0x010fe80000100800 */
[----:B------:R-:W3:Y:S04]  /*88340*/  LDS.U8 R3, [R0+UR4+0x190] ;  /* 0x0001900400037984 */ /* 0x000ee80008000000 */
[----:B-1----:R-:W-:Y:S04]  /*88350*/  STL [R1+0x578], R4 ;  /* 0x0005780401007387 */ /* 0x002fe80000100800 */
[----:B------:R-:W1:Y:S04]  /*88360*/  LDS.U8 R4, [R0+UR4+0x800] ;  /* 0x0008000400047984 */ /* 0x000e680008000000 */
[----:B--2---:R-:W-:Y:S04]  /*88370*/  STL [R1+0x20d8], R2 ;  /* 0x0020d80201007387 */ /* 0x004fe80000100800 */
[----:B------:R-:W2:Y:S04]  /*88380*/  LDS.U8 R2, [R0+UR4+0x888] ;  /* 0x0008880400027984 */ /* 0x000ea80008000000 */
[----:B---3--:R-:W-:Y:S04]  /*88390*/  STL [R1+0x20d4], R3 ;  /* 0x0020d40301007387 */ /* 0x008fe80000100800 */
        /* <DEDUP_REMOVED lines=231> */
[----:B--2---:R2:W-:Y:S04]  /*89210*/  STL [R1+0x4d84], R2 ;  /* 0x004d840201007387 */ /* 0x0045e80000100800 */
[----:B---3--:R-:W-:Y:S01]  /*89220*/  STL [R1+0x4d90], R3 ;  /* 0x004d900301007387 */ /* 0x008fe20000100800 */
[----:B--2---:R-:W-:-:S03]  /*89230*/  LOP3.LUT R2, R0, 0x20, RZ, 0x3c, !PT ;  /* 0x0000002000027812 */ /* 0x004fc600078e3cff */
[----:B------:R-:W2:Y:S04]  /*89240*/  LDS.U8 R3, [R0+UR4+0x3908] ;  /* 0x0039080400037984 */ /* 0x000ea80008000000 */
[----:B------:R-:W-:Y:S04]  /*89250*/  LDS.U8 R5, [R2+UR4+0x3908] ;  /* 0x0039080402057984 */ /* 0x000fe80008000000 */
[----:B-1----:R-:W-:Y:S04]  /*89260*/  STL [R1+0x4d8c], R4 ;  /* 0x004d8c0401007387 */ /* 0x002fe80000100800 */
[----:B------:R-:W-:Y:S04]  /*89270*/  STL [R1+0x4fe4], R0 ;  /* 0x004fe40001007387 */ /* 0x000fe80000100800 */
[----:B------:R-:W1:Y:S04]  /*89280*/  LDS.U8 R4, [R0+UR4+0x3980] ;  /* 0x0039800400047984 */ /* 0x000e680008000000 */
[----:B------:R-:W-:Y:S04]  /*89290*/  LDS.U8 R0, [R2+UR4+0x88] ;  /* 0x0000880402007984 */ /* 0x000fe80008000000 */
[----:B--2---:R-:W-:Y:S04]  /*892a0*/  STL [R1+0x4d98], R3 ;  /* 0x004d980301007387 */ /* 0x004fe80000100800 */
[----:B------:R-:W2:Y:S04]  /*892b0*/  LDS.U8 R3, [R2+UR4] ;  /* 0x0000000402037984 */ /* 0x000ea80008000000 */
[----:B-1----:R-:W-:Y:S04]  /*892c0*/  STL [R1+0x4d94], R4 ;  /* 0x004d940401007387 */ /* 0x002fe80000100800 */
[----:B------:R-:W1:Y:S04]  /*892d0*/  LDS.U8 R4, [R2+UR4+0x110] ;  /* 0x0001100402047984 */ /* 0x000e680008000000 */
[----:B--2---:R-:W-:Y:S04]  /*892e0*/  STL [R1+0x1e88], R3 ;  /* 0x001e880301007387 */ /* 0x004fe80000100800 */
[----:B------:R-:W2:Y:S04]  /*892f0*/  LDS.U8 R3, [R2+UR4+0x198] ;  /* 0x0001980402037984 */ /* 0x000ea80008000000 */
[----:B------:R-:W-:Y:S04]  /*89300*/  STL [R1+0x1e84], R0 ;  /* 0x001e840001007387 */ /* 0x000fe80000100800 */
        /* <DEDUP_REMOVED lines=236> */
[----:B------:R-:W-:Y:S04]  /*8a1d0*/  LDS.U8 R4, [R2+UR4+0x3988] ;  /* 0x0039880402047984 */ /* 0x000fe80008000000 */
[----:B--2---:R-:W-:Y:S04]  /*8a1e0*/  STL [R1+0x4e40], R3 ;  /* 0x004e400301007387 */ /* 0x004fe80000100800 */
[----:B------:R-:W1:Y:S04]  /*8a1f0*/  LDS.U8 R3, [R2+UR4+0x3900] ;  /* 0x0039000402037984 */ /* 0x000e680008000000 */
[----:B---3--:R-:W-:Y:S04]  /*8a200*/  STL [R1+0x4e3c], R0 ;  /* 0x004e3c0001007387 */ /* 0x008fe80000100800 */
[----:B------:R-:W2:Y:S04]  /*8a210*/  LDS.U8 R0, [R2+UR4+0x3818] ;  /* 0x0038180402007984 */ /* 0x000ea80008000000 */
[----:B-1----:R0:W-:Y:S04]  /*8a220*/  STL [R1+0x4e48], R3 ;  /* 0x004e480301007387 */ /* 0x0021e80000100800 */
[----:B------:R-:W-:Y:S04]  /*8a230*/  STL [R1+0x4e44], R4 ;  /* 0x004e440401007387 */ /* 0x000fe80000100800 */
[----:B--2---:R1:W-:Y:S01]  /*8a240*/  STL [R1+0x4e50], R0 ;  /* 0x004e500001007387 */ /* 0x0043e20000100800 */
[----:B0-----:R-:W-:-:S03]  /*8a250*/  SHF.R.U32.HI R3, RZ, 0x2, R27 ;  /* 0x00000002ff037819 */ /* 0x001fc6000001161b */
[----:B------:R-:W-:Y:S01]  /*8a260*/  LDS.U8 R4, [R2+UR4+0x3980] ;  /* 0x0039800402047984 */ /* 0x000fe20008000000 */
[----:B------:R-:W-:Y:S02]  /*8a270*/  SGXT.U32 R3, R3, 0x3 ;  /* 0x000000030303781a */ /* 0x000fe40000000000 */
[----:B-1----:R-:W-:-:S05]  /*8a280*/  LOP3.LUT R0, R27, 0x3, RZ, 0xc0, !PT ;  /* 0x000000031b007812 */ /* 0x002fca00078ec0ff */
[----:B------:R-:W-:-:S05]  /*8a290*/  IMAD R0, R0, 0x220, RZ ;  /* 0x0000022000007824 */ /* 0x000fca00078e02ff */
[----:B------:R-:W-:Y:S02]  /*8a2a0*/  LOP3.LUT R0, R0, R3, RZ, 0xfc, !PT ;  /* 0x0000000300007212 */ /* 0x000fe400078efcff */
[----:B------:R-:W0:Y:S02]  /*8a2b0*/  LDS.U8 R3, [R2+UR4+0x3890] ;  /* 0x0038900402037984 */ /* 0x000e240008000000 */
[----:B------:R-:W-:-:S05]  /*8a2c0*/  LOP3.LUT R0, R0, 0x40, RZ, 0x3c, !PT ;  /* 0x0000004000007812 */ /* 0x000fca00078e3cff */
[----:B------:R-:W-:Y:S04]  /*8a2d0*/  LDS.U8 R2, [R0+UR4+0x88] ;  /* 0x0000880400027984 */ /* 0x000fe80008000000 */
[----:B0-----:R-:W-:Y:S04]  /*8a2e0*/  STL [R1+0x4e4c], R3 ;  /* 0x004e4c0301007387 */ /* 0x001fe80000100800 */
[----:B------:R-:W0:Y:S04]  /*8a2f0*/  LDS.U8 R3, [R0+UR4] ;  /* 0x0000000400037984 */ /* 0x000e280008000000 */
[----:B------:R1:W-:Y:S04]  /*8a300*/  STL [R1+0x4e58], R5 ;  /* 0x004e580501007387 */ /* 0x0003e80000100800 */
[----:B------:R-:W-:Y:S04]  /*8a310*/  STL [R1+0x4e54], R4 ;  /* 0x004e540401007387 */ /* 0x000fe80000100800 */
[----:B------:R-:W2:Y:S01]  /*8a320*/  LDS.U8 R4, [R0+UR4+0x110] ;  /* 0x0001100400047984 */ /* 0x000ea20008000000 */
[----:B-1----:R-:W-:-:S04]  /*8a330*/  SHF.R.U32.HI R5, RZ, 0x2, R27 ;  /* 0x00000002ff057819 */ /* 0x002fc8000001161b */
[----:B------:R-:W-:Y:S01]  /*8a340*/  SGXT.U32 R5, R5, 0x3 ;  /* 0x000000030505781a */ /* 0x000fe20000000000 */
[----:B0-----:R-:W-:Y:S04]  /*8a350*/  STL [R1+0x2050], R3 ;  /* 0x0020500301007387 */ /* 0x001fe80000100800 */
[----:B------:R-:W0:Y:S04]  /*8a360*/  LDS.U8 R3, [R0+UR4+0x198] ;  /* 0x0001980400037984 */ /* 0x000e280008000000 */
[----:B------:R-:W-:Y:S04]  /*8a370*/  STL [R1+0x204c], R2 ;  /* 0x00204c0201007387 */ /* 0x000fe80000100800 */
[----:B------:R-:W1:Y:S04]  /*8a380*/  LDS.U8 R2, [R0+UR4+0x8] ;  /* 0x0000080400027984 */ /* 0x000e680008000000 */
[----:B--2---:R-:W-:Y:S04]  /*8a390*/  STL [R1+0x2150], R4 ;  /* 0x0021500401007387 */ /* 0x004fe80000100800 */
[----:B------:R-:W2:Y:S04]  /*8a3a0*/  LDS.U8 R4, [R0+UR4+0x80] ;  /* 0x0000800400047984 */ /* 0x000ea80008000000 */
[----:B0-----:R-:W-:Y:S04]  /*8a3b0*/  STL [R1+0x214c], R3 ;  /* 0x00214c0301007387 */ /* 0x001fe80000100800 */
[----:B------:R-:W0:Y:S04]  /*8a3c0*/  LDS.U8 R3, [R0+UR4+0x118] ;  /* 0x0001180400037984 */ /* 0x000e280008000000 */
[----:B-1----:R-:W-:Y:S04]  /*8a3d0*/  STL [R1+0x2058], R2 ;  /* 0x0020580201007387 */ /* 0x002fe80000100800 */
        /* <DEDUP_REMOVED lines=239> */
[----:B------:R-:W3:Y:S04]  /*8b2d0*/  LDS.U8 R0, [R0+UR4+0x3980] ;  /* 0x0039800400007984 */ /* 0x000ee80008000000 */
[----:B-1----:R1:W-:Y:S04]  /*8b2e0*/  STL [R1+0x4f10], R2 ;  /* 0x004f100201007387 */ /* 0x0023e80000100800 */
[----:B--2---:R-:W-:Y:S01]  /*8b2f0*/  STL [R1+0x4f0c], R4 ;  /* 0x004f0c0401007387 */ /* 0x004fe20000100800 */
[----:B-1----:R-:W-:-:S05]  /*8b300*/  LOP3.LUT R2, R27, 0x3, RZ, 0xc0, !PT ;  /* 0x000000031b027812 */ /* 0x002fca00078ec0ff */
[----:B------:R-:W-:-:S05]  /*8b310*/  IMAD R2, R2, 0x220, RZ ;  /* 0x0000022002027824 */ /* 0x000fca00078e02ff */
[----:B------:R-:W-:-:S04]  /*8b320*/  LOP3.LUT R2, R2, R5, RZ, 0xfc, !PT ;  /* 0x0000000502027212 */ /* 0x000fc800078efcff */
[----:B------:R-:W-:-:S05]  /*8b330*/  LOP3.LUT R2, R2, 0x60, RZ, 0x3c, !PT ;  /* 0x0000006002027812 */ /* 0x000fca00078e3cff */
[----:B------:R-:W1:Y:S04]  /*8b340*/  LDS.U8 R4, [R2+UR4] ;  /* 0x0000000402047984 */ /* 0x000e680008000000 */
[----:B0-----:R-:W-:Y:S04]  /*8b350*/  STL [R1+0x4f18], R3 ;  /* 0x004f180301007387 */ /* 0x001fe80000100800 */
[----:B------:R-:W0:Y:S04]  /*8b360*/  LDS.U8 R3, [R2+UR4+0x88] ;  /* 0x0000880402037984 */ /* 0x000e280008000000 */
[----:B---3--:R-:W-:Y:S04]  /*8b370*/  STL [R1+0x4f14], R0 ;  /* 0x004f140001007387 */ /* 0x008fe80000100800 */
[----:B------:R-:W2:Y:S04]  /*8b380*/  LDS.U8 R0, [R2+UR4+0x110] ;  /* 0x0001100402007984 */ /* 0x000ea80008000000 */
[----:B------:R-:W-:Y:S04]  /*8b390*/  LDS.U8 R6, [R2+UR4+0x3100] ;  /* 0x0031000402067984 */ /* 0x000fe80008000000 */
[----:B------:R-:W-:Y:S04]  /*8b3a0*/  LDS.U8 R5, [R2+UR4+0x3188] ;  /* 0x0031880402057984 */ /* 0x000fe80008000000 */
[----:B-1----:R-:W-:Y:S04]  /*8b3b0*/  STL [R1+0x2090], R4 ;  /* 0x0020900401007387 */ /* 0x002fe80000100800 */
[----:B------:R-:W1:Y:S04]  /*8b3c0*/  LDS.U8 R4, [R2+UR4+0x198] ;  /* 0x0001980402047984 */ /* 0x000e680008000000 */
[----:B0-----:R-:W-:Y:S04]  /*8b3d0*/  STL [R1+0x208c], R3 ;  /* 0x00208c0301007387 */ /* 0x001fe80000100800 */
[----:B------:R-:W0:Y:S04]  /*8b3e0*/  LDS.U8 R3, [R2+UR4+0x8] ;  /* 0x0000080402037984 */ /* 0x000e280008000000 */
[----:B--2---:R-:W-:Y:S04]  /*8b3f0*/  STL [R1+0x2190], R0 ;  /* 0x0021900001007387 */ /* 0x004fe80000100800 */
[----:B------:R-:W2:Y:S04]  /*8b400*/  LDS.U8 R0, [R2+UR4+0x80] ;  /* 0x0000800402007984 */ /* 0x000ea80008000000 */
        /* <DEDUP_REMOVED lines=105> */
[----:B------:R-:W-:Y:S04]  /*8baa0*/  LDS.U8 R3, [R2+UR4+0x3910] ;  /* 0x0039100402037984 */ /* 0x000fe80008000000 */
[----:B--2---:R-:W-:Y:S04]  /*8bab0*/  STL [R1+0x4f60], R0 ;  /* 0x004f600001007387 */ /* 0x004fe80000100800 */
[----:B------:R-:W0:Y:S04]  /*8bac0*/  LDS.U8 R0, [R2+UR4+0x3998] ;  /* 0x0039980402007984 */ /* 0x000e280008000000 */
[----:B-1----:R-:W-:Y:S04]  /*8bad0*/  STL [R1+0x4f5c], R4 ;  /* 0x004f5c0401007387 */ /* 0x002fe80000100800 */
[----:B------:R-:W-:Y:S04]  /*8bae0*/  LDS.U8 R4, [R2+UR4+0x3880] ;  /* 0x0038800402047984 */ /* 0x000fe80008000000 */
[----:B0-----:R-:W-:Y:S04]  /*8baf0*/  STL [R1+0x5274], R0 ;  /* 0x0052740001007387 */ /* 0x001fe80000100800 */
[----:B------:R-:W0:Y:S04]  /*8bb00*/  LDS.U8 R0, [R2+UR4+0x3808] ;  /* 0x0038080402007984 */ /* 0x000e280008000000 */
[----:B------:R-:W-:Y:S04]  /*8bb10*/  STL [R1+0x4f68], R3 ;  /* 0x004f680301007387 */ /* 0x000fe80000100800 */
[----:B------:R-:W1:Y:S04]  /*8bb20*/  LDS.U8 R3, [R2+UR4+0x3918] ;  /* 0x0039180402037984 */ /* 0x000e680008000000 */
[----:B0-----:R-:W-:Y:S04]  /*8bb30*/  STL [R1+0x4f70], R0 ;  /* 0x004f700001007387 */ /* 0x001fe80000100800 */
[----:B------:R-:W0:Y:S04]  /*8bb40*/  LDS.U8 R0, [R2+UR4+0x3990] ;  /* 0x0039900402007984 */ /* 0x000e280008000000 */
[----:B------:R-:W-:Y:S04]  /*8bb50*/  STL [R1+0x4f6c], R4 ;  /* 0x004f6c0401007387 */ /* 0x000fe80000100800 */
        /* <DEDUP_REMOVED lines=84> */
[----:B------:R-:W2:Y:S04]  /*8c0a0*/  LDL.LU R12, [R1+0x2048] ;  /* 0x00204800010c7983 */ /* 0x000ea80000300800 */
[----:B-1----:R-:W-:Y:S04]  /*8c0b0*/  STL [R1+0x4cd0], R3 ;  /* 0x004cd00301007387 */ /* 0x002fe80000100800 */
[----:B------:R-:W3:Y:S04]  /*8c0c0*/  LDL.LU R11, [R1+0x2044] ;  /* 0x00204400010b7983 */ /* 0x000ee80000300800 */
[----:B------:R-:W1:Y:S04]  /*8c0d0*/  LDS.U8 R3, [R2+UR4+0x2900] ;  /* 0x0029000402037984 */ /* 0x000e680008000000 */
[----:B------:R-:W-:Y:S04]  /*8c0e0*/  LDS.U8 R4, [R2+UR4+0x2818] ;  /* 0x0028180402047984 */ /* 0x000fe80008000000 */
[----:B0-----:R-:W-:Y:S04]  /*8c0f0*/  STL [R1+0x4ccc], R0 ;  /* 0x004ccc0001007387 */ /* 0x001fe80000100800 */
[----:B------:R-:W0:Y:S04]  /*8c100*/  LDS.U8 R0, [R2+UR4+0x2988] ;  /* 0x0029880402007984 */ /* 0x000e280008000000 */
[----:B-1----:R-:W-:Y:S04]  /*8c110*/  STL [R1+0x4f90], R3 ;  /* 0x004f900301007387 */ /* 0x002fe80000100800 */
[----:B------:R-:W1:Y:S04]  /*8c120*/  LDS.U8 R3, [R2+UR4+0x2890] ;  /* 0x0028900402037984 */ /* 0x000e680008000000 */
[----:B0-----:R-:W-:Y:S04]  /*8c130*/  STL [R1+0x4f8c], R0 ;  /* 0x004f8c0001007387 */ /* 0x001fe80000100800 */
[----:B------:R-:W0:Y:S04]  /*8c140*/  LDS.U8 R0, [R2+UR4+0x2908] ;  /* 0x0029080402007984 */ /* 0x000e280008000000 */
[----:B------:R-:W-:Y:S04]  /*8c150*/  STL [R1+0x4cd8], R4 ;  /* 0x004cd80401007387 */ /* 0x000fe80000100800 */
[----:B------:R-:W4:Y:S04]  /*8c160*/  LDS.U8 R4, [R2+UR4+0x2980] ;  /* 0x0029800402047984 */ /* 0x000f280008000000 */
[----:B-1----:R-:W-:Y:S04]  /*8c170*/  STL [R1+0x4cd4], R3 ;  /* 0x004cd40301007387 */ /* 0x002fe80000100800 */
[----:B------:R-:W1:Y:S04]  /*8c180*/  LDS.U8 R3, [R2+UR4+0x3010] ;  /* 0x0030100402037984 */ /* 0x000e680008000000 */
[----:B0-----:R-:W-:Y:S04]  /*8c190*/  STL [R1+0x4f98], R0 ;  /* 0x004f980001007387 */ /* 0x001fe80000100800 */
[----:B------:R-:W0:Y:S04]  /*8c1a0*/  LDS.U8 R0, [R2+UR4+0x3098] ;  /* 0x0030980402007984 */ /* 0x000e280008000000 */
[----:B----4-:R4:W-:Y:S04]  /*8c1b0*/  STL [R1+0x4f94], R4 ;  /* 0x004f940401007387 */ /* 0x0109e80000100800 */
[----:B----4-:R-:W4:Y:S04]  /*8c1c0*/  LDL.LU R4, [R1+0x2028] ;  /* 0x0020280001047983 */ /* 0x010f280000300800 */
[----:B-1----:R1:W-:Y:S04]  /*8c1d0*/  STL [R1+0x4fa0], R3 ;  /* 0x004fa00301007387 */ /* 0x0023e80000100800 */
[----:B-1----:R-:W4:Y:S01]  /*8c1e0*/  LDL.LU R3, [R1+0x2024] ;  /* 0x0020240001037983 */ /* 0x002f220000300800 */
[----:B------:R-:W1:Y:S03]  /*8c1f0*/  S2R R16, SR_TID.X ;  /* 0x0000000000107919 */ /* 0x000e660000002100 */
[----:B0-----:R-:W-:Y:S04]  /*8c200*/  STL [R1+0x4f9c], R0 ;  /* 0x004f9c0001007387 */ /* 0x001fe80000100800 */
[----:B------:R-:W0:Y:S04]  /*8c210*/  LDS.U8 R0, [R2+UR4+0x3018] ;  /* 0x0030180402007984 */ /* 0x000e280008000000 */
[----:B------:R-:W-:Y:S04]  /*8c220*/  STL [R1+0x4fa8], R6 ;  /* 0x004fa80601007387 */ /* 0x000fe80000100800 */
[----:B------:R-:W0:Y:S04]  /*8c230*/  LDS.U8 R6, [R2+UR4+0x3090] ;  /* 0x0030900402067984 */ /* 0x000e280008000000 */
[----:B------:R-:W-:Y:S04]  /*8c240*/  STL [R1+0x4fa4], R5 ;  /* 0x004fa40501007387 */ /* 0x000fe80000100800 */
[----:B------:R-:W0:Y:S01]  /*8c250*/  LDS.U8 R5, [R2+UR4+0x3108] ;  /* 0x0031080402057984 */ /* 0x000e220008000000 */
[----:B-1----:R-:W-:-:S03]  /*8c260*/  LOP3.LUT R28, R16, 0x3f, RZ, 0xc0, !PT ;  /* 0x0000003f101c7812 */ /* 0x002fc600078ec0ff */
[----:B0-----:R-:W-:Y:S04]  /*8c270*/  STL [R1+0x4fb0], R0 ;  /* 0x004fb00001007387 */ /* 0x001fe80000100800 */
[----:B------:R-:W0:Y:S04]  /*8c280*/  LDS.U8 R0, [R2+UR4+0x3180] ;  /* 0x0031800402007984 */ /* 0x000e280008000000 */
[----:B------:R-:W-:Y:S04]  /*8c290*/  STL [R1+0x4fac], R6 ;  /* 0x004fac0601007387 */ /* 0x000fe80000100800 */
[----:B------:R-:W1:Y:S04]  /*8c2a0*/  LDS.U8 R6, [R2+UR4+0x3810] ;  /* 0x0038100402067984 */ /* 0x000e680008000000 */
[----:B------:R-:W-:Y:S04]  /*8c2b0*/  STL [R1+0x4fb8], R5 ;  /* 0x004fb80501007387 */ /* 0x000fe80000100800 */
[----:B------:R-:W1:Y:S04]  /*8c2c0*/  LDS.U8 R5, [R2+UR4+0x3898] ;  /* 0x0038980402057984 */ /* 0x000e680008000000 */
[----:B0-----:R-:W-:Y:S04]  /*8c2d0*/  STL [R1+0x4fb4], R0 ;  /* 0x004fb40001007387 */ /* 0x001fe80000100800 */
[----:B------:R-:W0:Y:S04]  /*8c2e0*/  LDS.U8 R0, [R2+UR4+0x3900] ;  /* 0x0039000402007984 */ /* 0x000e280008000000 */
[----:B-1----:R-:W-:Y:S04]  /*8c2f0*/  STL [R1+0x4fc0], R6 ;  /* 0x004fc00601007387 */ /* 0x002fe80000100800 */
[----:B------:R-:W1:Y:S04]  /*8c300*/  LDS.U8 R6, [R2+UR4+0x3988] ;  /* 0x0039880402067984 */ /* 0x000e680008000000 */
[----:B------:R-:W-:Y:S04]  /*8c310*/  STL [R1+0x4fbc], R5 ;  /* 0x004fbc0501007387 */ /* 0x000fe80000100800 */
[----:B------:R-:W2:Y:S04]  /*8c320*/  LDS.U8 R5, [R2+UR4+0x3818] ;  /* 0x0038180402057984 */ /* 0x000ea80008000000 */
[----:B0-----:R-:W-:Y:S04]  /*8c330*/  STL [R1+0x4fc8], R0 ;  /* 0x004fc80001007387 */ /* 0x001fe80000100800 */
[----:B------:R-:W0:Y:S04]  /*8c340*/  LDS.U8 R0, [R2+UR4+0x3890] ;  /* 0x0038900402007984 */ /* 0x000e280008000000 */
[----:B-1----:R-:W-:Y:S04]  /*8c350*/  STL [R1+0x4fc4], R6 ;  /* 0x004fc40601007387 */ /* 0x002fe80000100800 */
[----:B--2---:R-:W-:Y:S04]  /*8c360*/  STL [R1+0x4fd0], R5 ;  /* 0x004fd00501007387 */ /* 0x004fe80000100800 */
[----:B------:R-:W1:Y:S04]  /*8c370*/  LDS.U8 R5, [R2+UR4+0x3908] ;  /* 0x0039080402057984 */ /* 0x000e680008000000 */
[----:B0-----:R-:W-:Y:S04]  /*8c380*/  STL [R1+0x4fcc], R0 ;  /* 0x004fcc0001007387 */ /* 0x001fe80000100800 */
[----:B------:R-:W2:Y:S04]  /*8c390*/  LDL.LU R26, [R1+0x2008] ;  /* 0x00200800011a7983 */ /* 0x000ea80000300800 */
[----:B------:R-:W0:Y:S01]  /*8c3a0*/  LDS.U8 R0, [R2+UR4+0x3980] ;  /* 0x0039800402007984 */ /* 0x000e220008000000 */
[----:B------:R-:W-:Y:S06]  /*8c3b0*/  BAR.SYNC.DEFER_BLOCKING 0x0 ;  /* 0x0000000000007b1d */ /* 0x000fec0000010000 */
[----:B-1----:R-:W-:Y:S04]  /*8c3c0*/  STL [R1+0x4fd8], R5 ;  /* 0x004fd80501007387 */ /* 0x002fe80000100800 */
[----:B------:R-:W2:Y:S04]  /*8c3d0*/  LDL.LU R27, [R1+0x2004] ;  /* 0x00200400011b7983 */ /* 0x000ea80000300800 */
[----:B------:R-:W-:Y:S04]  /*8c3e0*/  STS.U8 [R28+UR4], R12 ;  /* 0x0000000c1c007988 */ /* 0x000fe80008000004 */
[----:B---3--:R-:W-:Y:S04]  /*8c3f0*/  STS.U8 [R28+UR4+0x40], R11 ;  /* 0x0000400b1c007988 */ /* 0x008fe80008000004 */
[----:B0-----:R0:W-:Y:S04]  /*8c400*/  STL [R1+0x4fd4], R0 ;  /* 0x004fd40001007387 */ /* 0x0011e80000100800 */
        /* <DEDUP_REMOVED lines=23> */
[----:B------:R1:W-:Y:S04]  /*8c580*/  STS.U8 [R28+UR4+0x200], R3 ;  /* 0x000200031c007988 */ /* 0x0003e80008000004 */
[----:B0-----:R-:W4:Y:S04]  /*8c590*/  LDL.LU R4, [R1+0x1e04] ;  /* 0x001e040001047983 */ /* 0x001f280000300800 */
[----:B-1----:R-:W4:Y:S04]  /*8c5a0*/  LDL.LU R3, [R1+0x1e00] ;  /* 0x001e000001037983 */ /* 0x002f280000300800 */
[----:B------:R-:W4:Y:S04]  /*8c5b0*/  LDL.LU R25, [R1+0x1de4] ;  /* 0x001de40001197983 */ /* 0x000f280000300800 */
[----:B--2---:R0:W-:Y:S04]  /*8c5c0*/  STS.U8 [R28+UR4+0x400], R26 ;  /* 0x0004001a1c007988 */ /* 0x0041e80008000004 */
[----:B0-----:R-:W2:Y:S04]  /*8c5d0*/  LDL.LU R26, [R1+0x1de0] ;  /* 0x001de000011a7983 */ /* 0x001ea80000300800 */
        /* <DEDUP_REMOVED lines=8> */
[----:B------:R0:W-:Y:S04]  /*8c660*/  STS.U8 [R28+UR4+0xc00], R12 ;  /* 0x000c000c1c007988 */ /* 0x0001e80008000004 */
[----:B------:R1:W-:Y:S04]  /*8c670*/  STS.U8 [R28+UR4+0xc40], R11 ;  /* 0x000c400b1c007988 */ /* 0x0003e80008000004 */
[----:B------:R-:W-:Y:S04]  /*8c680*/  STS.U8 [R28+UR4+0xe40], R9 ;  /* 0x000e40091c007988 */ /* 0x000fe80008000004 */
[----:B0-----:R-:W3:Y:S04]  /*8c690*/  LDL.LU R12, [R1+0x1dc0] ;  /* 0x001dc000010c7983 */ /* 0x001ee80000300800 */
[----:B-1----:R-:W3:Y:S04]  /*8c6a0*/  LDL.LU R11, [R1+0x1da4] ;  /* 0x001da400010b7983 */ /* 0x002ee80000300800 */
        /* <DEDUP_REMOVED lines=12> */
[----:B----4-:R-:W-:Y:S04]  /*8c770*/  STS.U8 [R28+UR4+0x1a00], R24 ;  /* 0x001a00181c007988 */ /* 0x010fe80008000004 */
[----:B------:R0:W-:Y:S04]  /*8c780*/  STS.U8 [R28+UR4+0x1c00], R4 ;  /* 0x001c00041c007988 */ /* 0x0001e80008000004 */
[----:B------:R1:W-:Y:S04]  /*8c790*/  STS.U8 [R28+UR4+0x1c40], R3 ;  /* 0x001c40031c007988 */ /* 0x0003e80008000004 */
[----:B0-----:R-:W4:Y:S04]  /*8c7a0*/  LDL.LU R4, [R1+0x1da0] ;  /* 0x001da00001047983 */ /* 0x001f280000300800 */
[----:B-1----:R-:W4:Y:S04]  /*8c7b0*/  LDL.LU R3, [R1+0x1d84] ;  /* 0x001d840001037983 */ /* 0x002f280000300800 */
[----:B------:R-:W4:Y:S04]  /*8c7c0*/  LDL.LU R0, [R1+0x1d80] ;  /* 0x001d800001007983 */ /* 0x000f280000300800 */
[----:B------:R-:W4:Y:S04]  /*8c7d0*/  LDL.LU R14, [R1+0x1d64] ;  /* 0x001d6400010e7983 */ /* 0x000f280000300800 */
[----:B------:R-:W4:Y:S04]  /*8c7e0*/  LDL.LU R15, [R1+0x1d60] ;  /* 0x001d6000010f7983 */ /* 0x000f280000300800 */
[----:B------:R-:W4:Y:S04]  /*8c7f0*/  LDL.LU R23, [R1+0x1d44] ;  /* 0x001d440001177983 */ /* 0x000f280000300800 */
[----:B------:R-:W-:Y:S04]  /*8c800*/  STS.U8 [R28+UR4+0x1e40], R25 ;  /* 0x001e40191c007988 */ /* 0x000fe80008000004 */
[----:B------:R-:W4:Y:S04]  /*8c810*/  LDL.LU R22, [R1+0x1d40] ;  /* 0x001d400001167983 */ /* 0x000f280000300800 */
[----:B------:R-:W4:Y:S04]  /*8c820*/  LDL.LU R10, [R1+0x1d24] ;  /* 0x001d2400010a7983 */ /* 0x000f280000300800 */
[----:B--2---:R0:W-:Y:S04]  /*8c830*/  STS.U8 [R28+UR4+0x1e00], R26 ;  /* 0x001e001a1c007988 */ /* 0x0041e80008000004 */
[----:B0-----:R-:W2:Y:S04]  /*8c840*/  LDL.LU R26, [R1+0x1d20] ;  /* 0x001d2000011a7983 */ /* 0x001ea80000300800 */
[----:B------:R0:W-:Y:S04]  /*8c850*/  STS.U8 [R28+UR4+0x2000], R27 ;  /* 0x0020001b1c007988 */ /* 0x0001e80008000004 */
        /* <DEDUP_REMOVED lines=14> */
[----:B---3--:R0:W-:Y:S04]  /*8c940*/  STS.U8 [R28+UR4+0x2040], R12 ;  /* 0x0020400c1c007988 */ /* 0x0081e80008000004 */
[----:B------:R-:W3:Y:S04]  /*8c950*/  LDL.LU R24, [R1+0xcb4] ;  /* 0x000cb40001187983 */ /* 0x000ee80000300800 */
[----:B------:R1:W-:Y:S04]  /*8c960*/  STS.U8 [R28+UR4+0x2240], R11 ;  /* 0x0022400b1c007988 */ /* 0x0003e80008000004 */
[----:B0-----:R-:W3:Y:S04]  /*8c970*/  LDL.LU R12, [R1+0xcb0] ;  /* 0x000cb000010c7983 */ /* 0x001ee80000300800 */
[----:B-1----:R-:W3:Y:S04]  /*8c980*/  LDL.LU R11, [R1+0xc14] ;  /* 0x000c1400010b7983 */ /* 0x002ee80000300800 */
[----:B------:R-:W3:Y:S04]  /*8c990*/  LDL.LU R25, [R1+0xc10] ;  /* 0x000c100001197983 */ /* 0x000ee80000300800 */
[----:B----4-:R0:W-:Y:S04]  /*8c9a0*/  STS.U8 [R28+UR4+0x2200], R4 ;  /* 0x002200041c007988 */ /* 0x0101e80008000004 */
[----:B------:R1:W-:Y:S04]  /*8c9b0*/  STS.U8 [R28+UR4+0x2400], R3 ;  /* 0x002400031c007988 */ /* 0x0003e80008000004 */
[----:B0-----:R-:W4:Y:S04]  /*8c9c0*/  LDL.LU R4, [R1+0xbf4] ;  /* 0x000bf40001047983 */ /* 0x001f280000300800 */
[----:B-1----:R-:W4:Y:S04]  /*8c9d0*/  LDL.LU R3, [R1+0xbf0] ;  /* 0x000bf00001037983 */ /* 0x002f280000300800 */
[----:B------:R-:W-:Y:S04]  /*8c9e0*/  STS.U8 [R28+UR4+0x2440], R0 ;  /* 0x002440001c007988 */ /* 0x000fe80008000004 */
[----:B------:R-:W-:Y:S04]  /*8c9f0*/  STS.U8 [R28+UR4+0x2640], R14 ;  /* 0x0026400e1c007988 */ /* 0x000fe80008000004 */
[----:B------:R-:W-:Y:S04]  /*8ca00*/  STS.U8 [R28+UR4+0x2600], R15 ;  /* 0x0026000f1c007988 */ /* 0x000fe80008000004 */
[----:B------:R-:W-:Y:S04]  /*8ca10*/  STS.U8 [R28+UR4+0x2800], R23 ;  /* 0x002800171c007988 */ /* 0x000fe80008000004 */
[----:B------:R-:W-:Y:S04]  /*8ca20*/  STS.U8 [R28+UR4+0x2840], R22 ;  /* 0x002840161c007988 */ /* 0x000fe80008000004 */
[----:B------:R-:W-:Y:S04]  /*8ca30*/  STS.U8 [R28+UR4+0x2a40], R10 ;  /* 0x002a400a1c007988 */ /* 0x000fe80008000004 */
[----:B--2---:R0:W-:Y:S04]  /*8ca40*/  STS.U8 [R28+UR4+0x2a00], R26 ;  /* 0x002a001a1c007988 */ /* 0x0041e80008000004 */
[----:B0-----:R-:W2:Y:S04]  /*8ca50*/  LDL.LU R26, [R1+0xbd4] ;  /* 0x000bd400011a7983 */ /* 0x001ea80000300800 */
[----:B------:R0:W-:Y:S04]  /*8ca60*/  STS.U8 [R28+UR4+0x2c00], R27 ;  /* 0x002c001b1c007988 */ /* 0x0001e80008000004 */
        /* <DEDUP_REMOVED lines=15> */
[----:B------:R0:W-:Y:S04]  /*8cb60*/  STS.U8 [R28+UR4+0x3a00], R12 ;  /* 0x003a000c1c007988 */ /* 0x0001e80008000004 */
[----:B------:R1:W-:Y:S04]  /*8cb70*/  STS.U8 [R28+UR4+0x3c00], R11 ;  /* 0x003c000b1c007988 */ /* 0x0003e80008000004 */
[----:B0-----:R-:W3:Y:S04]  /*8cb80*/  LDL.LU R12, [R1+0xbb4] ;  /* 0x000bb400010c7983 */ /* 0x001ee80000300800 */
[----:B-1----:R-:W3:Y:S04]  /*8cb90*/  LDL.LU R11, [R1+0xbb0] ;  /* 0x000bb000010b7983 */ /* 0x002ee80000300800 */
[----:B------:R-:W3:Y:S04]  /*8cba0*/  LDL.LU R0, [R1+0xb94] ;  /* 0x000b940001007983 */ /* 0x000ee80000300800 */
[----:B------:R-:W3:Y:S04]  /*8cbb0*/  LDL.LU R14, [R1+0xb90] ;  /* 0x000b9000010e7983 */ /* 0x000ee80000300800 */
[----:B------:R-:W3:Y:S04]  /*8cbc0*/  LDL.LU R15, [R1+0xb74] ;  /* 0x000b7400010f7983 */ /* 0x000ee80000300800 */
[----:B------:R-:W3:Y:S04]  /*8cbd0*/  LDL.LU R23, [R1+0xb70] ;  /* 0x000b700001177983 */ /* 0x000ee80000300800 */
[----:B------:R-:W-:Y:S04]  /*8cbe0*/  STS.U8 [R28+UR4+0x3c40], R25 ;  /* 0x003c40191c007988 */ /* 0x000fe80008000004 */
[----:B------:R-:W3:Y:S04]  /*8cbf0*/  LDL.LU R22, [R1+0xb54] ;  /* 0x000b540001167983 */ /* 0x000ee80000300800 */
[----:B------:R-:W3:Y:S04]  /*8cc00*/  LDL.LU R10, [R1+0xb50] ;  /* 0x000b5000010a7983 */ /* 0x000ee80000300800 */
[----:B----4-:R0:W-:Y:S04]  /*8cc10*/  STS.U8 [R28+UR4+0x3e40], R4 ;  /* 0x003e40041c007988 */ /* 0x0101e80008000004 */
        /* <DEDUP_REMOVED lines=17> */
[----:B--2---:R0:W-:Y:S04]  /*8cd30*/  STS.U8 [R28+UR4+0x4000], R26 ;  /* 0x0040001a1c007988 */ /* 0x0041e80008000004 */
[----:B0-----:R-:W2:Y:S04]  /*8cd40*/  LDL.LU R26, [R1+0xa34] ;  /* 0x000a3400011a7983 */ /* 0x001ea80000300800 */
[----:B------:R0:W-:Y:S04]  /*8cd50*/  STS.U8 [R28+UR4+0x4040], R27 ;  /* 0x0040401b1c007988 */ /* 0x0001e80008000004 */
[----:B0-----:R-:W2:Y:S04]  /*8cd60*/  LDL.LU R27, [R1+0xa30] ;  /* 0x000a3000011b7983 */ /* 0x001ea80000300800 */
[----:B------:R-:W2:Y:S04]  /*8cd70*/  LDL.LU R25, [R1+0xa0c] ;  /* 0x000a0c0001197983 */ /* 0x000ea80000300800 */
[----:B---3--:R0:W-:Y:S04]  /*8cd80*/  STS.U8 [R28+UR4+0x4240], R12 ;  /* 0x0042400c1c007988 */ /* 0x0081e80008000004 */
[----:B------:R1:W-:Y:S04]  /*8cd90*/  STS.U8 [R28+UR4+0x4200], R11 ;  /* 0x0042000b1c007988 */ /* 0x0003e80008000004 */
        /* <DEDUP_REMOVED lines=8> */
[----:B----4-:R0:W-:Y:S04]  /*8ce20*/  STS.U8 [R28+UR4+0x4a40], R4 ;  /* 0x004a40041c007988 */ /* 0x0101e80008000004 */
[----:B------:R1:W-:Y:S04]  /*8ce30*/  STS.U8 [R28+UR4+0x4a00], R3 ;  /* 0x004a00031c007988 */ /* 0x0003e80008000004 */
[----:B0-----:R-:W4:Y:S04]  /*8ce40*/  LDL.LU R4, [R1+0x9d0] ;  /* 0x0009d00001047983 */ /* 0x001f280000300800 */
[----:B------:R-:W-:Y:S04]  /*8ce50*/  STS.U8 [R28+UR4+0x4c00], R9 ;  /* 0x004c00091c007988 */ /* 0x000fe80008000004 */
[----:B-1----:R-:W4:Y:S04]  /*8ce60*/  LDL.LU R3, [R1+0x9b4] ;  /* 0x0009b40001037983 */ /* 0x002f280000300800 */
        /* <DEDUP_REMOVED lines=21> */
[----:B------:R-:W-:Y:S04]  /*8cfc0*/  STS.U8 [R28+UR4+0x5c00], R25 ;  /* 0x005c00191c007988 */ /* 0x000fe80008000004 */
[----:B------:R-:W2:Y:S04]  /*8cfd0*/  LDL.LU R22, [R1+0x950] ;  /* 0x0009500001167983 */ /* 0x000ea80000300800 */
[----:B------:R-:W2:Y:S04]  /*8cfe0*/  LDL.LU R10, [R1+0x934] ;  /* 0x00093400010a7983 */ /* 0x000ea80000300800 */
[----:B---3--:R0:W-:Y:S04]  /*8cff0*/  STS.U8 [R28+UR4+0x5c40], R12 ;  /* 0x005c400c1c007988 */ /* 0x0081e80008000004 */
[----:B------:R1:W-:Y:S04]  /*8d000*/  STS.U8 [R28+UR4+0x5e40], R11 ;  /* 0x005e400b1c007988 */ /* 0x0003e80008000004 */
[----:B0-----:R-:W3:Y:S04]  /*8d010*/  LDL.LU R12, [R1+0x930] ;  /* 0x00093000010c7983 */ /* 0x001ee80000300800 */
        /* <DEDUP_REMOVED lines=30> */
[----:B---3--:R0:W-:Y:S04]  /*8d200*/  STS.U8 [R28+UR4+0x6840], R12 ;  /* 0x0068400c1c007988 */ /* 0x0081e80008000004 */
        /* <DEDUP_REMOVED lines=8> */
[----:B0-----:R-:W3:Y:S04]  /*8d290*/  LDL.LU R12, [R1+0x7d4] ;  /* 0x0007d400010c7983 */ /* 0x001ee80000300800 */
[----:B------:R-:W-:Y:S04]  /*8d2a0*/  STS.U8 [R28+UR4+0x7240], R7 ;  /* 0x007240071c007988 */ /* 0x000fe80008000004 */
[----:B-1----:R-:W3:Y:S04]  /*8d2b0*/  LDL.LU R11, [R1+0x7d0] ;  /* 0x0007d000010b7983 */ /* 0x002ee80000300800 */
        /* <DEDUP_REMOVED lines=78> */
[----:B----4-:R0:W-:Y:S04]  /*8d7a0*/  STS.U8 [R28+UR4+0x9a00], R4 ;  /* 0x009a00041c007988 */ /* 0x0101e80008000004 */
[----:B------:R-:W4:Y:S04]  /*8d7b0*/  LDL.LU R10, [R1+0x53c] ;  /* 0x00053c00010a7983 */ /* 0x000f280000300800 */
        /* <DEDUP_REMOVED lines=24> */
[----:B------:R-:W-:Y:S04]  /*8d940*/  STS.U8 [R28+UR4+0xa040], R0 ;  /* 0x00a040001c007988 */ /* 0x000fe80008000004 */
[----:B------:R-:W-:Y:S04]  /*8d950*/  STS.U8 [R28+UR4+0xa240], R14 ;  /* 0x00a2400e1c007988 */ /* 0x000fe80008000004 */
[----:B------:R-:W-:Y:S04]  /*8d960*/  STS.U8 [R28+UR4+0xa200], R15 ;  /* 0x00a2000f1c007988 */ /* 0x000fe80008000004 */
[----:B------:R-:W-:Y:S04]  /*8d970*/  STS.U8 [R28+UR4+0xa400], R23 ;  /* 0x00a400171c007988 */ /* 0x000fe80008000004 */
[----:B0-----:R-:W3:Y:S04]  /*8d980*/  LDL.LU R12, [R1+0x3fc] ;  /* 0x0003fc00010c7983 */ /* 0x001ee80000300800 */
[----:B------:R-:W-:Y:S04]  /*8d990*/  STS.U8 [R28+UR4+0xa440], R22 ;  /* 0x00a440161c007988 */ /* 0x000fe80008000004 */
[----:B-1----:R-:W3:Y:S04]  /*8d9a0*/  LDL.LU R11, [R1+0x3f8] ;  /* 0x0003f800010b7983 */ /* 0x002ee80000300800 */
[----:B----4-:R-:W-:Y:S04]  /*8d9b0*/  STS.U8 [R28+UR4+0xa640], R10 ;  /* 0x00a6400a1c007988 */ /* 0x010fe80008000004 */
        /* <DEDUP_REMOVED lines=15> */
[----:B0-----:R-:W4:Y:S04]  /*8dab0*/  LDL.LU R4, [R1+0x3dc] ;  /* 0x0003dc0001047983 */ /* 0x001f280000300800 */
[----:B------:R-:W-:Y:S04]  /*8dac0*/  STS.U8 [R28+UR4+0xb640], R24 ;  /* 0x00b640181c007988 */ /* 0x000fe80008000004 */
[----:B-1----:R-:W4:Y:S04]  /*8dad0*/  LDL.LU R3, [R1+0x3d8] ;  /* 0x0003d80001037983 */ /* 0x002f280000300800 */
        /* <DEDUP_REMOVED lines=10> */
[----:B------:R0:W-:Y:S04]  /*8db80*/  STS.U8 [R28+UR4+0xb840], R25 ;  /* 0x00b840191c007988 */ /* 0x0001e80008000004 */
[----:B------:R-:W2:Y:S04]  /*8db90*/  LDL.LU R24, [R1+0x33c] ;  /* 0x00033c0001187983 */ /* 0x000ea80000300800 */
        /* <DEDUP_REMOVED lines=18> */
[----:B----4-:R0:W-:Y:S04]  /*8dcc0*/  STS.U8 [R28+UR4+0xbc00], R4 ;  /* 0x00bc00041c007988 */ /* 0x0101e80008000004 */
[----:B------:R1:W-:Y:S04]  /*8dcd0*/  STS.U8 [R28+UR4+0xbc40], R3 ;  /* 0x00bc40031c007988 */ /* 0x0003e80008000004 */
[----:B0-----:R-:W4:Y:S04]  /*8dce0*/  LDL.LU R4, [R1+0x230] ;  /* 0x0002300001047983 */ /* 0x001f280000300800 */
[----:B-1----:R-:W4:Y:S04]  /*8dcf0*/  LDL.LU R3, [R1+0x214] ;  /* 0x0002140001037983 */ /* 0x002f280000300800 */
        /* <DEDUP_REMOVED lines=25> */
[----:B0-----:R-:W2:Y:S04]  /*8de90*/  LDL.LU R24, [R1+0x1f0] ;  /* 0x0001f00001187983 */ /* 0x001ea80000300800 */
[----:B-1----:R-:W2:Y:S04]  /*8dea0*/  LDL.LU R25, [R1+0x1d4] ;  /* 0x0001d40001197983 */ /* 0x002ea80000300800 */
[----:B------:R-:W2:Y:S04]  /*8deb0*/  LDL.LU R19, [R1+0x1d0] ;  /* 0x0001d00001137983 */ /* 0x000ea80000300800 */
[----:B------:R-:W2:Y:S04]  /*8dec0*/  LDL.LU R18, [R1+0x1b4] ;  /* 0x0001b40001127983 */ /* 0x000ea80000300800 */
[----:B---3--:R-:W-:Y:S04]  /*8ded0*/  STS.U8 [R28+UR4+0xd440], R12 ;  /* 0x00d4400c1c007988 */ /* 0x008fe80008000004 */
[----:B------:R-:W-:Y:S04]  /*8dee0*/  STS.U8 [R28+UR4+0xd640], R11 ;  /* 0x00d6400b1c007988 */ /* 0x000fe80008000004 */
[----:B----4-:R-:W-:Y:S04]  /*8def0*/  STS.U8 [R28+UR4+0xd600], R4 ;  /* 0x00d600041c007988 */ /* 0x010fe80008000004 */
[----:B------:R-:W-:Y:S04]  /*8df00*/  STS.U8 [R28+UR4+0xd800], R3 ;  /* 0x00d800031c007988 */ /* 0x000fe80008000004 */
[----:B--2---:R-:W-:Y:S04]  /*8df10*/  STS.U8 [R28+UR4+0xd840], R26 ;  /* 0x00d8401a1c007988 */ /* 0x004fe80008000004 */
[----:B------:R0:W-:Y:S04]  /*8df20*/  STS.U8 [R28+UR4+0xda40], R27 ;  /* 0x00da401b1c007988 */ /* 0x0001e80008000004 */
        /* <DEDUP_REMOVED lines=24> */
[----:B0-----:R-:W4:Y:S04]  /*8e0b0*/  LDL.LU R24, [R1+0x50] ;  /* 0x0000500001187983 */ /* 0x001f280000300800 */
[----:B------:R0:W-:Y:S04]  /*8e0c0*/  STS.U8 [R28+UR4+0xdc40], R19 ;  /* 0x00dc40131c007988 */ /* 0x0001e80008000004 */
[----:B-1----:R-:W4:Y:S04]  /*8e0d0*/  LDL.LU R25, [R1+0x34] ;  /* 0x0000340001197983 */ /* 0x002f280000300800 */
[----:B------:R-:W4:Y:S04]  /*8e0e0*/  LDL.LU R17, [R1+0x30] ;  /* 0x0000300001117983 */ /* 0x000f280000300800 */
[----:B------:R1:W-:Y:S04]  /*8e0f0*/  STS.U8 [R28+UR4+0xde40], R18 ;  /* 0x00de40121c007988 */ /* 0x0003e80008000004 */
[----:B0-----:R-:W4:Y:S04]  /*8e100*/  LDL.LU R19, [R1+0x14] ;  /* 0x0000140001137983 */ /* 0x001f280000300800 */
[----:B-1----:R-:W4:Y:S04]  /*8e110*/  LDL.LU R18, [R1+0x10] ;  /* 0x0000100001127983 */ /* 0x002f280000300800 */
[----:B--2---:R0:W-:Y:S04]  /*8e120*/  STS.U8 [R28+UR4+0xde00], R27 ;  /* 0x00de001b1c007988 */ /* 0x0041e80008000004 */
[----:B---3--:R1:W-:Y:S04]  /*8e130*/  STS.U8 [R28+UR4+0xe000], R26 ;  /* 0x00e0001a1c007988 */ /* 0x0083e80008000004 */
[----:B----4-:R2:W-:Y:S04]  /*8e140*/  STS.U8 [R28+UR4+0xe040], R3 ;  /* 0x00e040031c007988 */ /* 0x0105e80008000004 */
[----:B0-----:R-:W3:Y:S04]  /*8e150*/  LDL.LU R27, [R1+0xab78] ;  /* 0x00ab7800011b7983 */ /* 0x001ee80000300800 */
[----:B-1----:R-:W4:Y:S04]  /*8e160*/  LDL.LU R26, [R1+0xab74] ;  /* 0x00ab7400011a7983 */ /* 0x002f280000300800 */
[----:B--2---:R-:W2:Y:S04]  /*8e170*/  LDL.LU R3, [R1+0xab70] ;  /* 0x00ab700001037983 */ /* 0x004ea80000300800 */
[----:B------:R0:W-:Y:S04]  /*8e180*/  STS.U8 [R28+UR4+0xe240], R4 ;  /* 0x00e240041c007988 */ /* 0x0001e80008000004 */
[----:B------:R1:W-:Y:S04]  /*8e190*/  STS.U8 [R28+UR4+0xe200], R11 ;  /* 0x00e2000b1c007988 */ /* 0x0003e80008000004 */
[----:B------:R1:W-:Y:S04]  /*8e1a0*/  STS.U8 [R28+UR4+0xe400], R12 ;  /* 0x00e4000c1c007988 */ /* 0x0003e80008000004 */
[----:B0-----:R-:W2:Y:S04]  /*8e1b0*/  LDL.LU R4, [R1+0xab6c] ;  /* 0x00ab6c0001047983 */ /* 0x001ea80000300800 */
[----:B-1----:R-:W2:Y:S04]  /*8e1c0*/  LDL.LU R11, [R1+0xab68] ;  /* 0x00ab6800010b7983 */ /* 0x002ea80000300800 */
[----:B------:R-:W2:Y:S04]  /*8e1d0*/  LDL.LU R12, [R1+0xab64] ;  /* 0x00ab6400010c7983 */ /* 0x000ea80000300800 */
        /* <DEDUP_REMOVED lines=21> */
[----:B0-----:R-:W2:Y:S04]  /*8e330*/  LDL.LU R6, [R1+0x2040] ;  /* 0x0020400001067983 */ /* 0x001ea80000300800 */
[----:B-1----:R-:W2:Y:S04]  /*8e340*/  LDL.LU R5, [R1+0x203c] ;  /* 0x00203c0001057983 */ /* 0x002ea80000300800 */
[----:B------:R-:W2:Y:S04]  /*8e350*/  LDL.LU R24, [R1+0x2020] ;  /* 0x0020200001187983 */ /* 0x000ea80000300800 */
[----:B------:R-:W2:Y:S04]  /*8e360*/  LDL.LU R25, [R1+0x201c] ;  /* 0x00201c0001197983 */ /* 0x000ea80000300800 */
[----:B------:R-:W-:Y:S04]  /*8e370*/  STL [R1+0xab40], R28 ;  /* 0x00ab401c01007387 */ /* 0x000fe80000100800 */
[----:B---3--:R-:W-:Y:S04]  /*8e380*/  STS.U8 [R28+UR4+0xfa40], R27 ;  /* 0x00fa401b1c007988 */ /* 0x008fe80008000004 */
[----:B----4-:R-:W-:Y:S04]  /*8e390*/  STS.U8 [R28+UR4+0xfa00], R26 ;  /* 0x00fa001a1c007988 */ /* 0x010fe80008000004 */
[----:B--2---:R-:W-:Y:S04]  /*8e3a0*/  STS.U8 [R28+UR4+0xfc00], R3 ;  /* 0x00fc00031c007988 */ /* 0x004fe80008000004 */
[----:B------:R-:W-:Y:S04]  /*8e3b0*/  STS.U8 [R28+UR4+0xfc40], R4 ;  /* 0x00fc40041c007988 */ /* 0x000fe80008000004 */
[----:B------:R-:W-:Y:S04]  /*8e3c0*/  STS.U8 [R28+UR4+0xfe40], R11 ;  /* 0x00fe400b1c007988 */ /* 0x000fe80008000004 */
[----:B------:R0:W-:Y:S04]  /*8e3d0*/  STS.U8 [R28+UR4+0xfe00], R12 ;  /* 0x00fe000c1c007988 */ /* 0x0001e80008000004 */
[----:B0-----:R-:W2:Y:S01]  /*8e3e0*/  LDL.LU R28, [R1+0x1ffc] ;  /* 0x001ffc00011c7983 */ /* 0x001ea20000300800 */
[----:B------:R-:W-:-:S04]  /*8e3f0*/  LOP3.LUT R16, R16, 0x3f, RZ, 0xc0, !PT ;  /* 0x0000003f10107812 */ /* 0x000fc800078ec0ff */
[----:B------:R-:W-:Y:S01]  /*8e400*/  LOP3.LUT R7, R16, 0x10, RZ, 0x3c, !PT ;  /* 0x0000001010077812 */ /* 0x000fe200078e3cff */
        /* <DEDUP_REMOVED lines=33> */
[----:B--2---:R0:W-:Y:S04]  /*8e620*/  STS.U8 [R7+UR4+0x480], R28 ;  /* 0x0004801c07007988 */ /* 0x0041e80008000004 */
[----:B0-----:R-:W2:Y:S04]  /*8e630*/  LDL.LU R28, [R1+0xab60] ;  /* 0x00ab6000011c7983 */ /* 0x001ea80000300800 */
[----:B--2---:R-:W-:Y:S04]  /*8e640*/  STS.U8 [R7+UR4+0x4c0], R28 ;  /* 0x0004c01c07007988 */ /* 0x004fe80008000004 */
[----:B---3--:R-:W-:Y:S04]  /*8e650*/  STS.U8 [R7+UR4+0x6c0], R12 ;  /* 0x0006c00c07007988 */ /* 0x008fe80008000004 */
[----:B----4-:R-:W-:Y:S04]  /*8e660*/  STS.U8 [R7+UR4+0x680], R11 ;  /* 0x0006800b07007988 */ /* 0x010fe80008000004 */
        /* <DEDUP_REMOVED lines=11> */
[----:B0-----:R-:W2:Y:S04]  /*8e720*/  LDL.LU R6, [R1+0x1db8] ;  /* 0x001db80001067983 */ /* 0x001ea80000300800 */
[----:B-1----:R-:W3:Y:S04]  /*8e730*/  LDL.LU R5, [R1+0x1d9c] ;  /* 0x001d9c0001057983 */ /* 0x002ee80000300800 */
[----:B------:R-:W4:Y:S04]  /*8e740*/  LDL.LU R28, [R1+0x1d7c] ;  /* 0x001d7c00011c7983 */ /* 0x000f280000300800 */
[----:B------:R-:W-:Y:S04]  /*8e750*/  STS.U8 [R7+UR4+0x1280], R10 ;  /* 0x0012800a07007988 */ /* 0x000fe80008000004 */
[----:B------:R-:W-:Y:S04]  /*8e760*/  STS.U8 [R7+UR4+0x1480], R9 ;  /* 0x0014800907007988 */ /* 0x000fe80008000004 */
[----:B------:R-:W-:Y:S04]  /*8e770*/  STS.U8 [R7+UR4+0x14c0], R2 ;  /* 0x0014c00207007988 */ /* 0x000fe80008000004 */
[----:B------:R-:W-:Y:S04]  /*8e780*/  STS.U8 [R7+UR4+0x16c0], R13 ;  /* 0x0016c00d07007988 */ /* 0x000fe80008000004 */
[----:B------:R-:W-:Y:S04]  /*8e790*/  STS.U8 [R7+UR4+0x1680], R29 ;  /* 0x0016801d07007988 */ /* 0x000fe80008000004 */
[----:B----4-:R0:W-:Y:S04]  /*8e7a0*/  STL [R1+0xab5c], R28 ;  /* 0x00ab5c1c01007387 */ /* 0x0101e80000100800 */
[----:B0-----:R-:W4:Y:S04]  /*8e7b0*/  LDL.LU R28, [R1+0x1d98] ;  /* 0x001d9800011c7983 */ /* 0x001f280000300800 */
[----:B------:R-:W4:Y:S04]  /*8e7c0*/  LDL.LU R12, [R1+0x1d78] ;  /* 0x001d7800010c7983 */ /* 0x000f280000300800 */
[----:B------:R-:W4:Y:S04]  /*8e7d0*/  LDL.LU R11, [R1+0x1d5c] ;  /* 0x001d5c00010b7983 */ /* 0x000f280000300800 */
[----:B------:R-:W-:Y:S04]  /*8e7e0*/  STS.U8 [R7+UR4+0x1880], R21 ;  /* 0x0018801507007988 */ /* 0x000fe80008000004 */
        /* <DEDUP_REMOVED lines=31> */
[----:B------:R-:W2:Y:S04]  /*8e9e0*/  LDL.LU R16, [R1+0xc08] ;  /* 0x000c080001107983 */ /* 0x000ea80000300800 */
[----:B---3--:R1:W-:Y:S04]  /*8e9f0*/  STS.U8 [R7+UR4+0x22c0], R5 ;  /* 0x0022c00507007988 */ /* 0x0083e80008000004 */
[----:B0-----:R-:W3:Y:S04]  /*8ea00*/  LDL.LU R6, [R1+0xbec] ;  /* 0x000bec0001067983 */ /* 0x001ee80000300800 */
[----:B-1----:R-:W3:Y:S04]  /*8ea10*/  LDL.LU R5, [R1+0xbe8] ;  /* 0x000be80001057983 */ /* 0x002ee80000300800 */
[----:B----4-:R0:W-:Y:S04]  /*8ea20*/  STS.U8 [R7+UR4+0x2280], R28 ;  /* 0x0022801c07007988 */ /* 0x0101e80008000004 */
[----:B0-----:R-:W4:Y:S04]  /*8ea30*/  LDL.LU R28, [R1+0xab5c] ;  /* 0x00ab5c00011c7983 */ /* 0x001f280000300800 */
        /* <DEDUP_REMOVED lines=13> */
[----:B0-----:R-:W4:Y:S04]  /*8eb10*/  LDL.LU R24, [R1+0xbcc] ;  /* 0x000bcc0001187983 */ /* 0x001f280000300800 */
[----:B-1----:R-:W4:Y:S04]  /*8eb20*/  LDL.LU R25, [R1+0xbc8] ;  /* 0x000bc80001197983 */ /* 0x002f280000300800 */
[----:B------:R-:W2:Y:S04]  /*8eb30*/  LDL.LU R28, [R1+0xba8] ;  /* 0x000ba800011c7983 */ /* 0x000ea80000300800 */
[----:B------:R-:W-:Y:S04]  /*8eb40*/  STS.U8 [R7+UR4+0x30c0], R22 ;  /* 0x0030c01607007988 */ /* 0x000fe80008000004 */
[----:B------:R-:W-:Y:S04]  /*8eb50*/  STS.U8 [R7+UR4+0x32c0], R10 ;  /* 0x0032c00a07007988 */ /* 0x000fe80008000004 */
[----:B------:R-:W-:Y:S04]  /*8eb60*/  STS.U8 [R7+UR4+0x3280], R9 ;  /* 0x0032800907007988 */ /* 0x000fe80008000004 */
[----:B------:R-:W-:Y:S04]  /*8eb70*/  STS.U8 [R7+UR4+0x3480], R2 ;  /* 0x0034800207007988 */ /* 0x000fe80008000004 */
[----:B------:R-:W-:Y:S04]  /*8eb80*/  STS.U8 [R7+UR4+0x34c0], R13 ;  /* 0x0034c00d07007988 */ /* 0x000fe80008000004 */
[----:B------:R-:W-:Y:S04]  /*8eb90*/  STS.U8 [R7+UR4+0x36c0], R29 ;  /* 0x0036c01d07007988 */ /* 0x000fe80008000004 */
[----:B--2---:R0:W-:Y:S04]  /*8eba0*/  STL [R1+0xab58], R28 ;  /* 0x00ab581c01007387 */ /* 0x0041e80000100800 */
[----:B0-----:R-:W2:Y:S04]  /*8ebb0*/  LDL.LU R28, [R1+0xbac] ;  /* 0x000bac00011c7983 */ /* 0x001ea80000300800 */
        /* <DEDUP_REMOVED lines=15> */
[----:B---3--:R0:W-:Y:S04]  /*8ecb0*/  STS.U8 [R7+UR4+0x3ec0], R6 ;  /* 0x003ec00607007988 */ /* 0x0081e80008000004 */
[----:B------:R-:W3:Y:S04]  /*8ecc0*/  LDL.LU R15, [R1+0xb0c] ;  /* 0x000b0c00010f7983 */ /* 0x000ee80000300800 */
        /* <DEDUP_REMOVED lines=43> */
[----:B------:R-:W-:Y:S04]  /*8ef80*/  STS.U8 [R7+UR4+0x5480], R13 ;  /* 0x0054800d07007988 */ /* 0x000fe80008000004 */
[----:B----4-:R0:W-:Y:S04]  /*8ef90*/  STL [R1+0xab54], R28 ;  /* 0x00ab541c01007387 */ /* 0x0101e80000100800 */
[----:B0-----:R-:W4:Y:S04]  /*8efa0*/  LDL.LU R28, [R1+0x9a8] ;  /* 0x0009a800011c7983 */ /* 0x001f280000300800 */
[----:B------:R-:W-:Y:S04]  /*8efb0*/  STS.U8 [R7+UR4+0x54c0], R29 ;  /* 0x0054c01d07007988 */ /* 0x000fe80008000004 */
        /* <DEDUP_REMOVED lines=128> */
[----:B------:R-:W-:Y:S04]  /*8f7c0*/  STS.U8 [R7+UR4+0x9480], R21 ;  /* 0x0094801507007988 */ /* 0x000fe80008000004 */
        /* <DEDUP_REMOVED lines=72> */
[----:B------:R0:W-:Y:S04]  /*8fc50*/  STS.U8 [R7+UR4+0xb880], R18 ;  /* 0x00b8801207007988 */ /* 0x0001e80008000004 */
[----:B------:R-:W2:Y:S04]  /*8fc60*/  LDL.LU R26, [R1+0x354] ;  /* 0x00035400011a7983 */ /* 0x000ea80000300800 */
[----:B------:R1:W-:Y:S04]  /*8fc70*/  STS.U8 [R7+UR4+0xb8c0], R16 ;  /* 0x00b8c01007007988 */ /* 0x0003e80008000004 */
[----:B0-----:R-:W2:Y:S04]  /*8fc80*/  LDL.LU R18, [R1+0x350] ;  /* 0x0003500001127983 */ /* 0x001ea80000300800 */
[----:B-1----:R-:W2:Y:S04]  /*8fc90*/  LDL.LU R16, [R1+0x334] ;  /* 0x0003340001107983 */ /* 0x002ea80000300800 */
        /* <DEDUP_REMOVED lines=19> */
[----:B----4-:R0:W-:Y:S04]  /*8fdd0*/  STS.U8 [R7+UR4+0xbc80], R24 ;  /* 0x00bc801807007988 */ /* 0x0101e80008000004 */
[----:B-1----:R-:W4:Y:S04]  /*8fde0*/  LDL.LU R5, [R1+0x20c] ;  /* 0x00020c0001057983 */ /* 0x002f280000300800 */
        /* <DEDUP_REMOVED lines=14> */
[----:B-1----:R-:W2:Y:S04]  /*8fed0*/  LDL.LU R16, [R1+0x1cc] ;  /* 0x0001cc0001107983 */ /* 0x002ea80000300800 */
[----:B------:R-:W3:Y:S04]  /*8fee0*/  LDL.LU R28, [R1+0x1ac] ;  /* 0x0001ac00011c7983 */ /* 0x000ee80000300800 */
        /* <DEDUP_REMOVED lines=9> */
[----:B---3--:R0:W-:Y:S04]  /*8ff80*/  STL [R1+0xab44], R28 ;  /* 0x00ab441c01007387 */ /* 0x0081e80000100800 */
[----:B0-----:R-:W3:Y:S04]  /*8ff90*/  LDL.LU R28, [R1+0x1c8] ;  /* 0x0001c800011c7983 */ /* 0x001ee80000300800 */
        /* <DEDUP_REMOVED lines=9> */
[----:B------:R-:W-:Y:S04]  /*90030*/  STS.U8 [R7+UR4+0xd8c0], R24 ;  /* 0x00d8c01807007988 */ /* 0x000fe80008000004 */
[----:B------:R0:W-:Y:S04]  /*90040*/  STS.U8 [R7+UR4+0xdac0], R25 ;  /* 0x00dac01907007988 */ /* 0x0001e80008000004 */
[----:B--2---:R-:W-:Y:S04]  /*90050*/  STS.U8 [R7+UR4+0xda80], R18 ;  /* 0x00da801207007988 */ /* 0x004fe80008000004 */
[----:B0-----:R-:W2:Y:S04]  /*90060*/  LDL.LU R25, [R1+0x1a8] ;  /* 0x0001a80001197983 */ /* 0x001ea80000300800 */
[----:B------:R-:W4:Y:S04]  /*90070*/  LDL.LU R24, [R1+0x18c] ;  /* 0x00018c0001187983 */ /* 0x000f280000300800 */
[----:B------:R-:W4:Y:S04]  /*90080*/  LDL.LU R5, [R1+0x188] ;  /* 0x0001880001057983 */ /* 0x000f280000300800 */
[----:B------:R-:W4:Y:S04]  /*90090*/  LDL.LU R6, [R1+0x16c] ;  /* 0x00016c0001067983 */ /* 0x000f280000300800 */
[----:B------:R-:W4:Y:S04]  /*900a0*/  LDL.LU R17, [R1+0x168] ;  /* 0x0001680001117983 */ /* 0x000f280000300800 */
[----:B------:R-:W4:Y:S04]  /*900b0*/  LDL.LU R19, [R1+0x14c] ;  /* 0x00014c0001137983 */ /* 0x000f280000300800 */
[----:B------:R0:W-:Y:S04]  /*900c0*/  STS.U8 [R7+UR4+0xdc80], R16 ;  /* 0x00dc801007007988 */ /* 0x0001e80008000004 */
[----:B0-----:R-:W4:Y:S04]  /*900d0*/  LDL.LU R16, [R1+0x148] ;  /* 0x0001480001107983 */ /* 0x001f280000300800 */
        /* <DEDUP_REMOVED lines=20> */
[----:B---3--:R0:W-:Y:S04]  /*90220*/  STS.U8 [R7+UR4+0xdcc0], R28 ;  /* 0x00dcc01c07007988 */ /* 0x0081e80008000004 */
[----:B0-----:R-:W3:Y:S04]  /*90230*/  LDL.LU R28, [R1+0xab44] ;  /* 0x00ab4400011c7983 */ /* 0x001ee80000300800 */
[----:B---3--:R0:W-:Y:S04]  /*90240*/  STS.U8 [R7+UR4+0xdec0], R28 ;  /* 0x00dec01c07007988 */ /* 0x0081e80008000004 */
[----:B--2---:R1:W-:Y:S04]  /*90250*/  STS.U8 [R7+UR4+0xde80], R25 ;  /* 0x00de801907007988 */ /* 0x0043e80008000004 */
[----:B----4-:R2:W-:Y:S04]  /*90260*/  STS.U8 [R7+UR4+0xe080], R24 ;  /* 0x00e0801807007988 */ /* 0x0105e80008000004 */
[----:B0-----:R-:W3:Y:S04]  /*90270*/  LDL.LU R28, [R1+0xab40] ;  /* 0x00ab4000011c7983 */ /* 0x001ee80000300800 */
[----:B-1----:R-:W4:Y:S04]  /*90280*/  LDL.LU R25, [R1+0xab3c] ;  /* 0x00ab3c0001197983 */ /* 0x002f280000300800 */
[----:B--2---:R-:W2:Y:S04]  /*90290*/  LDL.LU R24, [R1+0xab38] ;  /* 0x00ab380001187983 */ /* 0x004ea80000300800 */
[----:B------:R0:W-:Y:S04]  /*902a0*/  STS.U8 [R7+UR4+0xe0c0], R5 ;  /* 0x00e0c00507007988 */ /* 0x0001e80008000004 */
[----:B------:R1:W-:Y:S04]  /*902b0*/  STS.U8 [R7+UR4+0xe2c0], R6 ;  /* 0x00e2c00607007988 */ /* 0x0003e80008000004 */
[----:B------:R1:W-:Y:S04]  /*902c0*/  STS.U8 [R7+UR4+0xe280], R17 ;  /* 0x00e2801107007988 */ /* 0x0003e80008000004 */
[----:B0-----:R-:W3:Y:S04]  /*902d0*/  LDL.LU R5, [R1+0xab34] ;  /* 0x00ab340001057983 */ /* 0x001ee80000300800 */
[----:B-1----:R-:W3:Y:S04]  /*902e0*/  LDL.LU R6, [R1+0xab30] ;  /* 0x00ab300001067983 */ /* 0x002ee80000300800 */
[----:B------:R0:W-:Y:S04]  /*902f0*/  STS.U8 [R7+UR4+0xe480], R19 ;  /* 0x00e4801307007988 */ /* 0x0001e80008000004 */
[----:B------:R-:W3:Y:S04]  /*90300*/  LDL.LU R17, [R1+0x2038] ;  /* 0x0020380001117983 */ /* 0x000ee80000300800 */
[----:B------:R1:W-:Y:S04]  /*90310*/  STS.U8 [R7+UR4+0xe4c0], R16 ;  /* 0x00e4c01007007988 */ /* 0x0003e80008000004 */
[----:B0-----:R-:W3:Y:S04]  /*90320*/  LDL.LU R19, [R1+0x2034] ;  /* 0x0020340001137983 */ /* 0x001ee80000300800 */
[----:B------:R0:W-:Y:S04]  /*90330*/  STS.U8 [R7+UR4+0xe6c0], R18 ;  /* 0x00e6c01207007988 */ /* 0x0001e80008000004 */
[----:B-1----:R-:W3:Y:S04]  /*90340*/  LDL.LU R16, [R1+0xab2c] ;  /* 0x00ab2c0001107983 */ /* 0x002ee80000300800 */
        /* <DEDUP_REMOVED lines=21> */
[----:B--2---:R-:W-:Y:S04]  /*904a0*/  STS.U8 [R7+UR4+0xfa80], R24 ;  /* 0x00fa801807007988 */ /* 0x004fe80008000004 */
[----:B---3--:R-:W-:Y:S04]  /*904b0*/  STL [R1+0xaac4], R28 ;  /* 0x00aac41c01007387 */ /* 0x008fe80000100800 */
[----:B------:R-:W-:Y:S04]  /*904c0*/  STS.U8 [R7+UR4+0xfc80], R5 ;  /* 0x00fc800507007988 */ /* 0x000fe80008000004 */
[----:B------:R-:W-:Y:S04]  /*904d0*/  STS.U8 [R7+UR4+0xfcc0], R6 ;  /* 0x00fcc00607007988 */ /* 0x000fe80008000004 */
[----:B------:R-:W-:Y:S04]  /*904e0*/  STS.U8 [R7+UR4+0xfec0], R16 ;  /* 0x00fec01007007988 */ /* 0x000fe80008000004 */
[----:B------:R0:W-:Y:S04]  /*904f0*/  STS.U8 [R7+UR4+0xfe80], R18 ;  /* 0x00fe801207007988 */ /* 0x0001e80008000004 */
[----:B0-----:R-:W2:Y:S04]  /*90500*/  LDL.LU R18, [R1+0x1ff4] ;  /* 0x001ff40001127983 */ /* 0x001ea80000300800 */
[----:B--2---:R0:W-:Y:S04]  /*90510*/  STL [R1+0xab1c], R18 ;  /* 0x00ab1c1201007387 */ /* 0x0041e80000100800 */
[----:B0-----:R-:W2:Y:S04]  /*90520*/  LDL.LU R18, [R1+0x1ff8] ;  /* 0x001ff80001127983 */ /* 0x001ea80000300800 */
[----:B--2---:R0:W-:Y:S04]  /*90530*/  STL [R1+0xab20], R18 ;  /* 0x00ab201201007387 */ /* 0x0041e80000100800 */
[----:B0-----:R-:W2:Y:S01]  /*90540*/  LDL.LU R18, [R1+0x2014] ;  /* 0x0020140001127983 */ /* 0x001ea20000300800 */
[----:B------:R-:W-:-:S03]  /*90550*/  LOP3.LUT R29, R28, 0x20, RZ, 0x3c, !PT ;  /* 0x000000201c1d7812 */ /* 0x000fc600078e3cff */
        /* <DEDUP_REMOVED lines=33> */
[----:B--2---:R0:W-:Y:S04]  /*90770*/  STS.U8 [R29+UR4+0x300], R18 ;  /* 0x000300121d007988 */ /* 0x0041e80008000004 */
[----:B0-----:R-:W2:Y:S04]  /*90780*/  LDL.LU R18, [R1+0xab20] ;  /* 0x00ab200001127983 */ /* 0x001ea80000300800 */
[----:B--2---:R0:W-:Y:S04]  /*90790*/  STS.U8 [R29+UR4+0x500], R18 ;  /* 0x000500121d007988 */ /* 0x0041e80008000004 */
[----:B0-----:R-:W2:Y:S04]  /*907a0*/  LDL.LU R18, [R1+0xab1c] ;  /* 0x00ab1c0001127983 */ /* 0x001ea80000300800 */
[----:B--2---:R0:W-:Y:S04]  /*907b0*/  STS.U8 [R29+UR4+0x540], R18 ;  /* 0x000540121d007988 */ /* 0x0041e80008000004 */
[----:B0-----:R-:W2:Y:S04]  /*907c0*/  LDL.LU R18, [R1+0x1d74] ;  /* 0x001d740001127983 */ /* 0x001ea80000300800 */
[----:B--2---:R0:W-:Y:S04]  /*907d0*/  STL [R1+0xab10], R18 ;  /* 0x00ab101201007387 */ /* 0x0041e80000100800 */
[----:B0-----:R-:W2:Y:S04]  /*907e0*/  LDL.LU R18, [R1+0x1d90] ;  /* 0x001d900001127983 */ /* 0x001ea80000300800 */
[----:B--2---:R0:W-:Y:S04]  /*907f0*/  STL [R1+0xab14], R18 ;  /* 0x00ab141201007387 */ /* 0x0041e80000100800 */
[----:B0-----:R-:W2:Y:S04]  /*90800*/  LDL.LU R18, [R1+0x1d94] ;  /* 0x001d940001127983 */ /* 0x001ea80000300800 */
[----:B---3--:R-:W-:Y:S04]  /*90810*/  STS.U8 [R29+UR4+0x740], R16 ;  /* 0x000740101d007988 */ /* 0x008fe80008000004 */
[----:B----4-:R-:W-:Y:S04]  /*90820*/  STS.U8 [R29+UR4+0x700], R6 ;  /* 0x000700061d007988 */ /* 0x010fe80008000004 */
[----:B------:R-:W-:Y:S04]  /*90830*/  STS.U8 [R29+UR4+0x900], R28 ;  /* 0x0009001c1d007988 */ /* 0x000fe80008000004 */
[----:B------:R-:W-:Y:S04]  /*90840*/  STS.U8 [R29+UR4+0x940], R5 ;  /* 0x000940051d007988 */ /* 0x000fe80008000004 */
[----:B------:R-:W-:Y:S04]  /*90850*/  STS.U8 [R29+UR4+0xb40], R24 ;  /* 0x000b40181d007988 */ /* 0x000fe80008000004 */
[----:B--2---:R0:W-:Y:S04]  /*90860*/  STL [R1+0xab18], R18 ;  /* 0x00ab181201007387 */ /* 0x0041e80000100800 */
[----:B0-----:R-:W2:Y:S04]  /*90870*/  LDL.LU R18, [R1+0x1db0] ;  /* 0x001db00001127983 */ /* 0x001ea80000300800 */
[----:B------:R-:W3:Y:S04]  /*90880*/  LDL.LU R16, [R1+0x1d70] ;  /* 0x001d700001107983 */ /* 0x000ee80000300800 */
        /* <DEDUP_REMOVED lines=394> */
[----:B--2---:R-:W-:Y:S04]  /*92130*/  STS.U8 [R29+UR4+0xbf00], R18 ;  /* 0x00bf00121d007988 */ /* 0x004fe80008000004 */
[----:B---3--:R-:W-:Y:S04]  /*92140*/  STS.U8 [R29+UR4+0xc100], R16 ;  /* 0x00c100101d007988 */ /* 0x008fe80008000004 */
[----:B----4-:R-:W-:Y:S04]  /*92150*/  STS.U8 [R29+UR4+0xc140], R6 ;  /* 0x00c140061d007988 */ /* 0x010fe80008000004 */
[----:B------:R0:W-:Y:S04]  /*92160*/  STS.U8 [R29+UR4+0xc340], R28 ;  /* 0x00c3401c1d007988 */ /* 0x0001e80008000004 */
[----:B0-----:R-:W2:Y:S04]  /*92170*/  LDL.LU R28, [R1+0x1a4] ;  /* 0x0001a400011c7983 */ /* 0x001ea80000300800 */
[----:B--2---:R0:W-:Y:S04]  /*92180*/  STL [R1+0xaac8], R28 ;  /* 0x00aac81c01007387 */ /* 0x0041e80000100800 */
        /* <DEDUP_REMOVED lines=55> */
[----:B------:R-:W4:Y:S04]  /*92500*/  LDL.LU R13, [R1] ;  /* 0x00000000010d7983 */ /* 0x000f280000300800 */
[----:B--2---:R0:W-:Y:S04]  /*92510*/  STS.U8 [R29+UR4+0xdb00], R28 ;  /* 0x00db001c1d007988 */ /* 0x0041e80008000004 */
[----:B0-----:R-:W2:Y:S04]  /*92520*/  LDL.LU R28, [R1+0xaad0] ;  /* 0x00aad000011c7983 */ /* 0x001ea80000300800 */
        /* <DEDUP_REMOVED lines=15> */
[----:B------:R-:W3:Y:S04]  /*92620*/  LDL.LU R20, [R1+0xaab0] ;  /* 0x00aab00001147983 */ /* 0x000ee80000300800 */
[----:B------:R0:W-:Y:S04]  /*92630*/  STS.U8 [R29+UR4+0xe500], R21 ;  /* 0x00e500151d007988 */ /* 0x0001e80008000004 */
        /* <DEDUP_REMOVED lines=24> */
[----:B---3--:R-:W-:Y:S04]  /*927c0*/  STS.U8 [R29+UR4+0xfd00], R7 ;  /* 0x00fd00071d007988 */ /* 0x008fe80008000004 */
        /* <DEDUP_REMOVED lines=343> */
[----:B0-----:R-:W2:Y:S04]  /*93d40*/  LDL.LU R28, [R1+0x5f8] ;  /* 0x0005f800011c7983 */ /* 0x001ea80000300800 */
[----:B------:R-:W3:Y:S04]  /*93d50*/  LDL.LU R21, [R1+0x5bc] ;  /* 0x0005bc0001157983 */ /* 0x000ee80000300800 */
[----:B---3--:R0:W-:Y:S04]  /*93d60*/  STL [R1+0xaa68], R21 ;  /* 0x00aa681501007387 */ /* 0x0081e80000100800 */
[----:B0-----:R-:W3:Y:S04]  /*93d70*/  LDL.LU R21, [R1+0x5d8] ;  /* 0x0005d80001157983 */ /* 0x001ee80000300800 */
        /* <DEDUP_REMOVED lines=27> */
[----:B--2---:R1:W-:Y:S04]  /*93f30*/  STS.U8 [R0+UR4+0x9b80], R28 ;  /* 0x009b801c00007988 */ /* 0x0043e80008000004 */
[----:B0-----:R-:W2:Y:S04]  /*93f40*/  LDL.LU R29, [R1+0x420] ;  /* 0x00042000011d7983 */ /* 0x001ea80000300800 */
[----:B------:R-:W2:Y:S04]  /*93f50*/  LDL.LU R13, [R1+0x404] ;  /* 0x00040400010d7983 */ /* 0x000ea80000300800 */
[----:B-1----:R-:W2:Y:S04]  /*93f60*/  LDL.LU R28, [R1+0x400] ;  /* 0x00040000011c7983 */ /* 0x002ea80000300800 */
[----:B---3--:R0:W-:Y:S04]  /*93f70*/  STS.U8 [R0+UR4+0x9d80], R21 ;  /* 0x009d801500007988 */ /* 0x0081e80008000004 */
[----:B0-----:R-:W3:Y:S04]  /*93f80*/  LDL.LU R21, [R1+0xaa6c] ;  /* 0x00aa6c0001157983 */ /* 0x001ee80000300800 */
[----:B---3--:R0:W-:Y:S04]  /*93f90*/  STS.U8 [R0+UR4+0x9dc0], R21 ;  /* 0x009dc01500007988 */ /* 0x0081e80008000004 */
[----:B0-----:R-:W3:Y:S04]  /*93fa0*/  LDL.LU R21, [R1+0xaa68] ;  /* 0x00aa680001157983 */ /* 0x001ee80000300800 */
        /* <DEDUP_REMOVED lines=59> */
[----:B--2---:R0:W-:Y:S04]  /*94360*/  STS.U8 [R0+UR4+0xbbc0], R29 ;  /* 0x00bbc01d00007988 */ /* 0x0041e80008000004 */
[----:B-1----:R-:W2:Y:S04]  /*94370*/  LDL.LU R28, [R1+0x218] ;  /* 0x00021800011c7983 */ /* 0x002ea80000300800 */
[----:B0-----:R-:W2:Y:S04]  /*94380*/  LDL.LU R29, [R1+0x1fc] ;  /* 0x0001fc00011d7983 */ /* 0x001ea80000300800 */
        /* <DEDUP_REMOVED lines=23> */
[----:B0-----:R-:W3:Y:S04]  /*94500*/  LDL.LU R27, [R1+0x1f8] ;  /* 0x0001f800011b7983 */ /* 0x001ee80000300800 */
[----:B-1----:R-:W4:Y:S04]  /*94510*/  LDL.LU R14, [R1+0x1bc] ;  /* 0x0001bc00010e7983 */ /* 0x002f280000300800 */
[----:B----4-:R0:W-:Y:S04]  /*94520*/  STL [R1+0xaa58], R14 ;  /* 0x00aa580e01007387 */ /* 0x0101e80000100800 */
[----:B0-----:R-:W4:Y:S04]  /*94530*/  LDL.LU R14, [R1+0x1d8] ;  /* 0x0001d800010e7983 */ /* 0x001f280000300800 */
        /* <DEDUP_REMOVED lines=9> */
[----:B--2---:R-:W-:Y:S04]  /*945d0*/  STS.U8 [R0+UR4+0xd780], R28 ;  /* 0x00d7801c00007988 */ /* 0x004fe80008000004 */
        /* <DEDUP_REMOVED lines=28> */
[----:B0-----:R-:W3:Y:S04]  /*947a0*/  LDL.LU R27, [R1+0x18] ;  /* 0x00001800011b7983 */ /* 0x001ee80000300800 */
[----:B----4-:R0:W-:Y:S04]  /*947b0*/  STS.U8 [R0+UR4+0xdbc0], R14 ;  /* 0x00dbc00e00007988 */ /* 0x0101e80008000004 */
[----:B0-----:R-:W4:Y:S04]  /*947c0*/  LDL.LU R14, [R1+0xaa5c] ;  /* 0x00aa5c00010e7983 */ /* 0x001f280000300800 */
[----:B----4-:R0:W-:Y:S04]  /*947d0*/  STS.U8 [R0+UR4+0xdb80], R14 ;  /* 0x00db800e00007988 */ /* 0x0101e80008000004 */
[----:B0-----:R-:W4:Y:S04]  /*947e0*/  LDL.LU R14, [R1+0xaa58] ;  /* 0x00aa5800010e7983 */ /* 0x001f280000300800 */
[----:B----4-:R0:W-:Y:S04]  /*947f0*/  STS.U8 [R0+UR4+0xdd80], R14 ;  /* 0x00dd800e00007988 */ /* 0x0101e80008000004 */
[----:B--2---:R1:W-:Y:S04]  /*94800*/  STS.U8 [R0+UR4+0xddc0], R15 ;  /* 0x00ddc00f00007988 */ /* 0x0043e80008000004 */
[----:B------:R2:W-:Y:S04]  /*94810*/  STS.U8 [R0+UR4+0xdfc0], R29 ;  /* 0x00dfc01d00007988 */ /* 0x0005e80008000004 */
[----:B0-----:R-:W4:Y:S04]  /*94820*/  LDL.LU R14, [R1+0xaa54] ;  /* 0x00aa5400010e7983 */ /* 0x001f280000300800 */
[----:B-1----:R-:W4:Y:S04]  /*94830*/  LDL.LU R15, [R1+0xaa50] ;  /* 0x00aa5000010f7983 */ /* 0x002f280000300800 */
[----:B--2---:R-:W2:Y:S04]  /*94840*/  LDL.LU R29, [R1+0xaa4c] ;  /* 0x00aa4c00011d7983 */ /* 0x004ea80000300800 */
[----:B------:R0:W-:Y:S04]  /*94850*/  STS.U8 [R0+UR4+0xdf80], R28 ;  /* 0x00df801c00007988 */ /* 0x0001e80008000004 */
[----:B------:R1:W-:Y:S04]  /*94860*/  STS.U8 [R0+UR4+0xe180], R13 ;  /* 0x00e1800d00007988 */ /* 0x0003e80008000004 */
[----:B------:R3:W-:Y:S04]  /*94870*/  STS.U8 [R0+UR4+0xe1c0], R2 ;  /* 0x00e1c00200007988 */ /* 0x0007e80008000004 */
[----:B0-----:R-:W4:Y:S04]  /*94880*/  LDL.LU R28, [R1+0xaa48] ;  /* 0x00aa4800011c7983 */ /* 0x001f280000300800 */
[----:B-1----:R-:W4:Y:S04]  /*94890*/  LDL.LU R13, [R1+0xaa44] ;  /* 0x00aa4400010d7983 */ /* 0x002f280000300800 */
[----:B---3--:R-:W3:Y:S04]  /*948a0*/  LDL.LU R2, [R1+0xaa40] ;  /* 0x00aa400001027983 */ /* 0x008ee80000300800 */
        /* <DEDUP_REMOVED lines=11> */
[----:B------:R0:W-:Y:S04]  /*94960*/  STS.U8 [R0+UR4+0xe9c0], R7 ;  /* 0x00e9c00700007988 */ /* 0x0001e80008000004 */
[----:B------:R1:W-:Y:S04]  /*94970*/  STS.U8 [R0+UR4+0xebc0], R17 ;  /* 0x00ebc01100007988 */ /* 0x0003e80008000004 */
[----:B------:R-:W-:Y:S04]  /*94980*/  STS.U8 [R0+UR4+0xeb80], R19 ;  /* 0x00eb801300007988 */ /* 0x000fe80008000004 */
[----:B0-----:R-:W3:Y:S04]  /*94990*/  LDL R7, [R1+0xd84] ;  /* 0x000d840001077983 */ /* 0x001ee80000100800 */
[----:B------:R-:W-:Y:S04]  /*949a0*/  STS.U8 [R0+UR4+0xed80], R18 ;  /* 0x00ed801200007988 */ /* 0x000fe80008000004 */
[----:B------:R-:W3:Y:S04]  /*949b0*/  LDL.LU R8, [R1+0x57c] ;  /* 0x00057c0001087983 */ /* 0x000ee80000300800 */
        /* <DEDUP_REMOVED lines=11> */
[----:B------:R1:W-:Y:S04]  /*94a70*/  STS.U8 [R0+UR4+0xf7c0], R26 ;  /* 0x00f7c01a00007988 */ /* 0x0003e80008000004 */
[----:B------:R1:W-:Y:S04]  /*94a80*/  STS.U8 [R0+UR4+0xf780], R27 ;  /* 0x00f7801b00007988 */ /* 0x0003e80008000004 */
[----:B--2---:R-:W-:Y:S04]  /*94a90*/  STS.U8 [R0+UR4+0xf980], R29 ;  /* 0x00f9801d00007988 */ /* 0x004fe80008000004 */
[----:B----4-:R-:W-:Y:S04]  /*94aa0*/  STS.U8 [R0+UR4+0xf9c0], R28 ;  /* 0x00f9c01c00007988 */ /* 0x010fe80008000004 */
[----:B------:R-:W-:Y:S04]  /*94ab0*/  STS.U8 [R0+UR4+0xfbc0], R13 ;  /* 0x00fbc00d00007988 */ /* 0x000fe80008000004 */
[----:B---3--:R-:W-:Y:S04]  /*94ac0*/  STS.U8 [R0+UR4+0xfb80], R2 ;  /* 0x00fb800200007988 */ /* 0x008fe80008000004 */
[----:B------:R-:W-:Y:S04]  /*94ad0*/  STS.U8 [R0+UR4+0xfd80], R9 ;  /* 0x00fd800900007988 */ /* 0x000fe80008000004 */
[----:B------:R-:W-:Y:S04]  /*94ae0*/  STS.U8 [R0+UR4+0xfdc0], R10 ;  /* 0x00fdc00a00007988 */ /* 0x000fe80008000004 */
[----:B------:R-:W-:Y:S04]  /*94af0*/  STS.U8 [R0+UR4+0xffc0], R22 ;  /* 0x00ffc01600007988 */ /* 0x000fe80008000004 */
[----:B------:R-:W-:Y:S04]  /*94b00*/  STS.U8 [R0+UR4+0xff80], R23 ;  /* 0x00ff801700007988 */ /* 0x000fe80008000004 */
[----:B------:R-:W-:Y:S01]  /*94b10*/  STL.64 [R1+0xaa28], R16 ;  /* 0x00aa281001007387 */ /* 0x000fe20000100a00 */
[----:B------:R-:W-:Y:S06]  /*94b20*/  BAR.SYNC.DEFER_BLOCKING 0x0 ;  /* 0x0000000000007b1d */ /* 0x000fec0000010000 */
[----:B0-----:R-:W2:Y:S04]  /*94b30*/  LDL.LU R11, [R1+0x584] ;  /* 0x00058400010b7983 */ /* 0x001ea80000300800 */
[----:B-1----:R-:W3:Y:S04]  /*94b40*/  LDL.LU R26, [R1+0x598] ;  /* 0x00059800011a7983 */ /* 0x002ee80000300800 */
[----:B------:R-:W3:Y:S04]  /*94b50*/  LDL.LU R27, [R1+0x594] ;  /* 0x00059400011b7983 */ /* 0x000ee80000300800 */
[----:B------:R-:W0:Y:S04]  /*94b60*/  LDSM.16.M88.4 R16, [R7+UR4] ;  /* 0x000000040710783b */ /* 0x000e280008000200 */
[----:B0-----:R-:W-:Y:S01]  /*94b70*/  STL.64 [R1+0x1c50], R16 ;  /* 0x001c501001007387 */ /* 0x001fe20000100a00 */
[----:B------:R-:W-:-:S02]  /*94b80*/  IMAD.MOV.U32 R3, RZ, RZ, R16 ;  /* 0x000000ffff037224 */ /* 0x000fc400078e0010 */
[----:B------:R-:W-:Y:S01]  /*94b90*/  IMAD.MOV.U32 R2, RZ, RZ, R17 ;  /* 0x000000ffff027224 */ /* 0x000fe200078e0011 */
[----:B------:R-:W-:Y:S04]  /*94ba0*/  STL.64 [R1+0x1c58], R18 ;  /* 0x001c581201007387 */ /* 0x000fe80000100a00 */
[----:B------:R-:W0:Y:S04]  /*94bb0*/  LDSM.16.M88.4 R16, [R7+UR4+0x800] ;  /* 0x000800040710783b */ /* 0x000e280008000200 */
        /* <DEDUP_REMOVED lines=15> */
[----:B0-----:R0:W-:Y:S01]  /*94cb0*/  STL.64 [R1+0x1c90], R16 ;  /* 0x001c901001007387 */ /* 0x0011e20000100a00 */
[----:B------:R-:W-:-:S02]  /*94cc0*/  IMAD.MOV.U32 R21, RZ, RZ, R16 ;  /* 0x000000ffff157224 */ /* 0x000fc400078e0010 */
[----:B------:R-:W-:Y:S01]  /*94cd0*/  IMAD.MOV.U32 R20, RZ, RZ, R17 ;  /* 0x000000ffff147224 */ /* 0x000fe200078e0011 */
[----:B------:R-:W-:Y:S04]  /*94ce0*/  STL.64 [R1+0x1c98], R18 ;  /* 0x001c981201007387 */ /* 0x000fe80000100a00 */
[----:B0-----:R-:W4:Y:S04]  /*94cf0*/  LDL.LU.64 R16, [R1+0xaa28] ;  /* 0x00aa280001107983 */ /* 0x001f280000300a00 */
[----:B------:R-:W-:Y:S04]  /*94d00*/  STL.64 [R1+0xaa10], R20 ;  /* 0x00aa101401007387 */ /* 0x000fe80000100a00 */
[----:B------:R-:W0:Y:S01]  /*94d10*/  LDSM.16.M88.4 R20, [R7+UR4+0x2800] ;  /* 0x002800040714783b */ /* 0x000e220008000200 */
[----:B------:R-:W-:-:S03]  /*94d20*/  IMAD R12, R14, 0x100, R15 ;  /* 0x000001000e0c7824 */ /* 0x000fc600078e020f */
[----:B0-----:R-:W-:Y:S01]  /*94d30*/  STL.64 [R1+0x1ca0], R20 ;  /* 0x001ca01401007387 */ /* 0x001fe20000100a00 */
[----:B------:R-:W-:Y:S02]  /*94d40*/  IMAD.MOV.U32 R25, RZ, RZ, R20 ;  /* 0x000000ffff197224 */ /* 0x000fe400078e0014 */
[----:B------:R-:W-:Y:S01]  /*94d50*/  IMAD.MOV.U32 R24, RZ, RZ, R21 ;  /* 0x000000ffff187224 */ /* 0x000fe200078e0015 */
[----:B------:R-:W-:Y:S04]  /*94d60*/  STL.64 [R1+0x1ca8], R22 ;  /* 0x001ca81601007387 */ /* 0x000fe80000100a00 */
[----:B------:R-:W0:Y:S04]  /*94d70*/  LDSM.16.M88.4 R20, [R7+UR4+0x3000] ;  /* 0x003000040714783b */ /* 0x000e280008000200 */
[----:B------:R-:W-:Y:S01]  /*94d80*/  STL.64 [R1+0xaa08], R24 ;  /* 0x00aa081801007387 */ /* 0x000fe20000100a00 */
[----:B---3--:R-:W-:-:S03]  /*94d90*/  IMAD R15, R27, 0x100, R26 ;  /* 0x000001001b0f7824 */ /* 0x008fc600078e021a */
[----:B------:R-:W-:Y:S04]  /*94da0*/  LDSM.16.M88.4 R24, [R7+UR4+0x4000] ;  /* 0x004000040718783b */ /* 0x000fe80008000200 */
[----:B0-----:R-:W-:Y:S01]  /*94db0*/  STL.64 [R1+0x1cb0], R20 ;  /* 0x001cb01401007387 */ /* 0x001fe20000100a00 */
[----:B------:R-:W-:-:S03]  /*94dc0*/  IMAD.MOV.U32 R18, RZ, RZ, R20 ;  /* 0x000000ffff127224 */ /* 0x000fc600078e0014 */
[----:B------:R-:W-:Y:S01]  /*94dd0*/  STL.64 [R1+0x1cb8], R22 ;  /* 0x001cb81601007387 */ /* 0x000fe20000100a00 */
[----:B------:R-:W-:Y:S02]  /*94de0*/  IMAD.MOV.U32 R19, RZ, RZ, R21 ;  /* 0x000000ffff137224 */ /* 0x000fe400078e0015 */
[----:B----4-:R-:W-:Y:S02]  /*94df0*/  IMAD R13, R17, 0x100, R8 ;  /* 0x00000100110d7824 */ /* 0x010fe400078e0208 */
[----:B--2---:R-:W-:Y:S02]  /*94e00*/  IMAD R14, R11, 0x100, R16 ;  /* 0x000001000b0e7824 */ /* 0x004fe400078e0210 */
[----:B------:R-:W0:Y:S04]  /*94e10*/  LDSM.16.M88.4 R8, [R7+UR4+0x3800] ;  /* 0x003800040708783b */ /* 0x000e280008000200 */
[----:B0-----:R-:W-:Y:S04]  /*94e20*/  STL.64 [R1+0x1cc0], R8 ;  /* 0x001cc00801007387 */ /* 0x001fe80000100a00 */
[----:B------:R0:W-:Y:S04]  /*94e30*/  STL.64 [R1+0x1cc8], R10 ;  /* 0x001cc80a01007387 */ /* 0x0001e80000100a00 */
[----:B------:R-:W2:Y:S04]  /*94e40*/  LDL.LU.64 R20, [R1+0x1220] ;  /* 0x0012200001147983 */ /* 0x000ea80000300a00 */
[----:B------:R-:W2:Y:S01]  /*94e50*/  LDL.LU.64 R22, [R1+0x1228] ;  /* 0x0012280001167983 */ /* 0x000ea20000300a00 */
[----:B------:R-:W-:-:S02]  /*94e60*/  IMAD.MOV.U32 R16, RZ, RZ, R8 ;  /* 0x000000ffff107224 */ /* 0x000fc400078e0008 */
[----:B------:R-:W-:Y:S01]  /*94e70*/  IMAD.MOV.U32 R17, RZ, RZ, R9 ;  /* 0x000000ffff117224 */ /* 0x000fe200078e0009 */
[----:B------:R-:W-:Y:S01]  /*94e80*/  STL.64 [R1+0xaa00], R18 ;  /* 0x00aa001201007387 */ /* 0x000fe20000100a00 */
[----:B0-----:R-:W-:-:S03]  /*94e90*/  IMAD.MOV.U32 R10, RZ, RZ, R24 ;  /* 0x000000ffff0a7224 */ /* 0x001fc600078e0018 */
[----:B------:R-:W-:Y:S01]  /*94ea0*/  STL.64 [R1+0xa9f8], R16 ;  /* 0x00a9f81001007387 */ /* 0x000fe20000100a00 */
[----:B------:R-:W-:-:S03]  /*94eb0*/  IMAD.MOV.U32 R11, RZ, RZ, R25 ;  /* 0x000000ffff0b7224 */ /* 0x000fc600078e0019 */
[----:B------:R0:W-:Y:S04]  /*94ec0*/  STL.64 [R1+0x1cd0], R24 ;  /* 0x001cd01801007387 */ /* 0x0001e80000100a00 */
[----:B------:R1:W-:Y:S04]  /*94ed0*/  STL.64 [R1+0x1cd8], R26 ;  /* 0x001cd81a01007387 */ /* 0x0003e80000100a00 */
[----:B------:R-:W3:Y:S04]  /*94ee0*/  LDSM.16.M88.4 R16, [R7+UR4+0x4800] ;  /* 0x004800040710783b */ /* 0x000ee80008000200 */
[----:B0-----:R-:W4:Y:S04]  /*94ef0*/  LDL.LU.64 R24, [R1+0x1210] ;  /* 0x0012100001187983 */ /* 0x001f280000300a00 */
[----:B-1----:R-:W4:Y:S01]  /*94f00*/  LDL.LU.64 R26, [R1+0x1218] ;  /* 0x00121800011a7983 */ /* 0x002f220000300a00 */
[----:B------:R-:W-:-:S02]  /*94f10*/  F2FP.F16.E4M3.UNPACK_B R12, R12 ;  /* 0x0000000cff0c723e */ /* 0x000fc400020006ff */
[----:B------:R-:W-:Y:S02]  /*94f20*/  F2FP.F16.E4M3.UNPACK_B R13, R13 ;  /* 0x0000000dff0d723e */ /* 0x000fe400020006ff */
[----:B------:R-:W-:Y:S02]  /*94f30*/  F2FP.F16.E4M3.UNPACK_B R14, R14 ;  /* 0x0000000eff0e723e */ /* 0x000fe400020006ff */
[----:B------:R-:W-:Y:S02]  /*94f40*/  F2FP.F16.E4M3.UNPACK_B R15, R15 ;  /* 0x0000000fff0f723e */ /* 0x000fe400020006ff */
[----:B------:R-:W-:Y:S02]  /*94f50*/  F2FP.F16.E4M3.UNPACK_B R8, R3 ;  /* 0x00000003ff08723e */ /* 0x000fe400020006ff */
[----:B------:R-:W-:Y:S01]  /*94f60*/  F2FP.F16.E4M3.UNPACK_B R9, R2 ;  /* 0x00000002ff09723e */ /* 0x000fe200020006ff */
[----:B---3--:R0:W-:Y:S04]  /*94f70*/  STL.64 [R1+0x1ce0], R16 ;  /* 0x001ce01001007387 */ /* 0x0081e80000100a00 */
[----:B------:R-:W-:Y:S04]  /*94f80*/  STL.64 [R1+0x1ce8], R18 ;  /* 0x001ce81201007387 */ /* 0x000fe80000100a00 */
[----:B------:R-:W-:Y:S01]  /*94f90*/  STL.64 [R1+0xa0], R8 ;  /* 0x0000a00801007387 */ /* 0x000fe20000100a00 */
[----:B------:R-:W-:-:S02]  /*94fa0*/  IMAD.MOV.U32 R2, RZ, RZ, R16 ;  /* 0x000000ffff027224 */ /* 0x000fc400078e0010 */
[----:B------:R-:W-:Y:S01]  /*94fb0*/  IMAD.MOV.U32 R3, RZ, RZ, R17 ;  /* 0x000000ffff037224 */ /* 0x000fe200078e0011 */
[----:B0-----:R-:W-:Y:S02]  /*94fc0*/  F2FP.F16.E4M3.UNPACK_B R16, R29 ;  /* 0x0000001dff10723e */ /* 0x001fe400020006ff */
[----:B------:R-:W-:Y:S01]  /*94fd0*/  F2FP.F16.E4M3.UNPACK_B R17, R28 ;  /* 0x0000001cff11723e */ /* 0x000fe200020006ff */
[----:B--2---:R-:W-:-:S15]  /*94fe0*/  HMMA.16816.F32 R20, R12, R8, R20 ;  /* 0x000000080c14723c */ /* 0x004fde0000001814 */
[----:B------:R-:W-:-:S08]  /*94ff0*/  NOP ;  /* 0x0000000000007918 */ /* 0x000fd00000000000 */
[----:B------:R-:W-:Y:S04]  /*95000*/  STL.64 [R1+0xc0], R20 ;  /* 0x0000c01401007387 */ /* 0x000fe80000100a00 */
[----:B------:R-:W-:Y:S04]  /*95010*/  STL.64 [R1+0xc8], R22 ;  /* 0x0000c81601007387 */ /* 0x000fe80000100a00 */
[----:B------:R-:W0:Y:S02]  /*95020*/  LDSM.16.M88.4 R20, [R7+UR4+0x5000] ;  /* 0x005000040714783b */ /* 0x000e240008000200 */
[----:B0-----:R-:W-:-:S02]  /*95030*/  IMAD.MOV.U32 R8, RZ, RZ, R20 ;  /* 0x000000ffff087224 */ /* 0x001fc400078e0014 */
[----:B------:R-:W-:Y:S01]  /*95040*/  STL.64 [R1+0x1cf0], R20 ;  /* 0x001cf01401007387 */ /* 0x000fe20000100a00 */
[----:B------:R-:W-:-:S03]  /*95050*/  IMAD.MOV.U32 R9, RZ, RZ, R21 ;  /* 0x000000ffff097224 */ /* 0x000fc600078e0015 */
[----:B------:R-:W-:Y:S04]  /*95060*/  STL.64 [R1+0x1cf8], R22 ;  /* 0x001cf81601007387 */ /* 0x000fe80000100a00 */
[----:B------:R-:W-:Y:S04]  /*95070*/  STL.64 [R1+0x98], R16 ;  /* 0x0000981001007387 */ /* 0x000fe80000100a00 */
[----:B------:R-:W-:Y:S04]  /*95080*/  STL.64 [R1+0xa9f0], R10 ;  /* 0x00a9f00a01007387 */ /* 0x000fe80000100a00 */
[----:B------:R4:W-:Y:S02]  /*95090*/  STL.64 [R1+0xa9e8], R8 ;  /* 0x00a9e80801007387 */ /* 0x0009e40000100a00 */
[----:B----4-:R-:W-:Y:S01]  /*950a0*/  HMMA.16816.F32 R8, R12, R16, R24 ;  /* 0x000000100c08723c */ /* 0x010fe20000001818 */
[----:B------:R-:W-:Y:S01]  /*950b0*/  F2FP.F16.E4M3.UNPACK_B R20, R6 ;  /* 0x00000006ff14723e */ /* 0x000fe200020006ff */
[----:B------:R-:W2:Y:S04]  /*950c0*/  LDL.LU.64 R24, [R1+0x11f0] ;  /* 0x0011f00001187983 */ /* 0x000ea80000300a00 */
[----:B------:R-:W-:-:S15]  /*950d0*/  STL [R1+0x90], R20 ;  /* 0x0000901401007387 */ /* 0x000fde0000100800 */
[----:B------:R-:W-:-:S02]  /*950e0*/  NOP ;  /* 0x0000000000007918 */ /* 0x000fc40000000000 */
[----:B------:R-:W-:Y:S04]  /*950f0*/  STL.64 [R1+0xd0], R8 ;  /* 0x0000d00801007387 */ /* 0x000fe80000100a00 */
[----:B------:R-:W-:Y:S04]  /*95100*/  STL.64 [R1+0xd8], R10 ;  /* 0x0000d80a01007387 */ /* 0x000fe80000100a00 */
[----:B------:R-:W3:Y:S04]  /*95110*/  LDL.LU.64 R26, [R1+0x11f8] ;  /* 0x0011f800011a7983 */ /* 0x000ee80000300a00 */
[----:B------:R-:W0:Y:S04]  /*95120*/  LDSM.16.M88.4 R8, [R7+UR4+0x5800] ;  /* 0x005800040708783b */ /* 0x000e280008000200 */
[----:B---3--:R-:W-:Y:S04]  /*95130*/  STL.64 [R1+0xaa20], R26 ;  /* 0x00aa201a01007387 */ /* 0x008fe80000100a00 */
[----:B--2---:R1:W-:Y:S04]  /*95140*/  STL.64 [R1+0xaa18], R24 ;  /* 0x00aa181801007387 */ /* 0x0043e80000100a00 */
[----:B-1----:R-:W2:Y:S04]  /*95150*/  LDL.LU.64 R24, [R1+0x1200] ;  /* 0x0012000001187983 */ /* 0x002ea80000300a00 */
[----:B------:R-:W2:Y:S01]  /*95160*/  LDL.LU.64 R26, [R1+0x1208] ;  /* 0x00120800011a7983 */ /* 0x000ea20000300a00 */
[----:B------:R-:W-:-:S05]  /*95170*/  F2FP.F16.E4M3.UNPACK_B R21, R5 ;  /* 0x00000005ff15723e */ /* 0x000fca00020006ff */
[----:B------:R-:W-:Y:S01]  /*95180*/  STL [R1+0x94], R21 ;  /* 0x0000941501007387 */ /* 0x000fe20000100800 */
[----:B0-----:R-:W-:-:S03]  /*95190*/  IMAD.MOV.U32 R6, RZ, RZ, R8 ;  /* 0x000000ffff067224 */ /* 0x001fc600078e0008 */
[----:B------:R0:W-:Y:S01]  /*951a0*/  STL.64 [R1+0x1d00], R8 ;  /* 0x001d000801007387 */ /* 0x0001e20000100a00 */
[----:B------:R-:W-:-:S03]  /*951b0*/  IMAD.MOV.U32 R5, RZ, RZ, R9 ;  /* 0x000000ffff057224 */ /* 0x000fc600078e0009 */
[----:B------:R-:W-:Y:S04]  /*951c0*/  STL.64 [R1+0x1d08], R10 ;  /* 0x001d080a01007387 */ /* 0x000fe80000100a00 */
[----:B------:R-:W3:Y:S01]  /*951d0*/  LDL.LU.64 R16, [R1+0x11e0] ;  /* 0x0011e00001107983 */ /* 0x000ee20000300a00 */
[----:B0-----:R-:W-:-:S03]  /*951e0*/  F2FP.F16.E4M3.UNPACK_B R8, R4 ;  /* 0x00000004ff08723e */ /* 0x001fc600020006ff */
[----:B------:R-:W3:Y:S01]  /*951f0*/  LDL.LU.64 R18, [R1+0x11e8] ;  /* 0x0011e80001127983 */ /* 0x000ee20000300a00 */
[----:B------:R-:W-:-:S03]  /*95200*/  F2FP.F16.E4M3.UNPACK_B R9, R0 ;  /* 0x00000000ff09723e */ /* 0x000fc600020006ff */
[----:B------:R-:W-:Y:S01]  /*95210*/  STL [R1+0x88], R8 ;  /* 0x0000880801007387 */ /* 0x000fe20000100800 */
[----:B--2---:R-:W-:Y:S03]  /*95220*/  HMMA.16816.F32 R20, R12, R20, R24 ;  /* 0x000000140c14723c */ /* 0x004fe60000001818 */
[----:B------:R-:W2:Y:S04]  /*95230*/  LDL.LU.64 R26, [R1+0xaa20] ;  /* 0x00aa2000011a7983 */ /* 0x000ea80000300a00 */
[----:B------:R-:W2:Y:S04]  /*95240*/  LDL.LU.64 R24, [R1+0xaa18] ;  /* 0x00aa180001187983 */ /* 0x000ea80000300a00 */
[----:B------:R-:W-:-:S12]  /*95250*/  STL [R1+0x8c], R9 ;  /* 0x00008c0901007387 */ /* 0x000fd80000100800 */
[----:B------:R-:W-:Y:S04]  /*95260*/  STL.64 [R1+0xe0], R20 ;  /* 0x0000e01401007387 */ /* 0x000fe80000100a00 */
[----:B------:R-:W-:Y:S04]  /*95270*/  STL.64 [R1+0xe8], R22 ;  /* 0x0000e81601007387 */ /* 0x000fe80000100a00 */
[----:B------:R-:W0:Y:S04]  /*95280*/  LDSM.16.M88.4 R20, [R7+UR4+0x6000] ;  /* 0x006000040714783b */ /* 0x000e280008000200 */
[----:B0-----:R0:W-:Y:S01]  /*95290*/  STL.64 [R1+0x1d10], R20 ;  /* 0x001d101401007387 */ /* 0x0011e20000100a00 */
[----:B------:R-:W-:-:S02]  /*952a0*/  IMAD.MOV.U32 R4, RZ, RZ, R20 ;  /* 0x000000ffff047224 */ /* 0x000fc400078e0014 */
[----:B------:R-:W-:Y:S01]  /*952b0*/  IMAD.MOV.U32 R0, RZ, RZ, R21 ;  /* 0x000000ffff007224 */ /* 0x000fe200078e0015 */
[----:B------:R1:W-:Y:S04]  /*952c0*/  STL.64 [R1+0x1d18], R22 ;  /* 0x001d181601007387 */ /* 0x0003e80000100a00 */
[----:B0-----:R-:W4:Y:S01]  /*952d0*/  LDL.LU.64 R20, [R1+0xaa10] ;  /* 0x00aa100001147983 */ /* 0x001f220000300a00 */
[----:B--2---:R-:W-:Y:S01]  /*952e0*/  HMMA.16816.F32 R24, R12, R8, R24 ;  /* 0x000000080c18723c */ /* 0x004fe20000001818 */
[----:B----4-:R-:W-:Y:S02]  /*952f0*/  F2FP.F16.E4M3.UNPACK_B R10, R21 ;  /* 0x00000015ff0a723e */ /* 0x010fe400020006ff */
[----:B------:R-:W-:Y:S02]  /*95300*/  F2FP.F16.E4M3.UNPACK_B R11, R20 ;  /* 0x00000014ff0b723e */ /* 0x000fe400020006ff */
[----:B------:R-:W2:Y:S04]  /*95310*/  LDL.LU.64 R20, [R1+0x11d0] ;  /* 0x0011d00001147983 */ /* 0x000ea80000300a00 */
[----:B-1----:R-:W2:Y:S04]  /*95320*/  LDL.LU.64 R22, [R1+0x11d8] ;  /* 0x0011d80001167983 */ /* 0x002ea80000300a00 */
[----:B------:R-:W-:Y:S04]  /*95330*/  STL [R1+0x80], R10 ;  /* 0x0000800a01007387 */ /* 0x000fe80000100800 */
[----:B------:R-:W-:Y:S06]  /*95340*/  STL [R1+0x84], R11 ;  /* 0x0000840b01007387 */ /* 0x000fec0000100800 */
[----:B------:R-:W-:Y:S04]  /*95350*/  STL.64 [R1+0xf0], R24 ;  /* 0x0000f01801007387 */ /* 0x000fe80000100a00 */
[----:B------:R-:W-:Y:S04]  /*95360*/  STL.64 [R1+0xf8], R26 ;  /* 0x0000f81a01007387 */ /* 0x000fe80000100a00 */
[----:B------:R-:W0:Y:S04]  /*95370*/  LDSM.16.M88.4 R24, [R7+UR4+0x6800] ;  /* 0x006800040718783b */ /* 0x000e280008000200 */
[----:B0-----:R0:W-:Y:S01]  /*95380*/  STL.64 [R1+0x1d20], R24 ;  /* 0x001d201801007387 */ /* 0x0011e20000100a00 */
[----:B------:R-:W-:-:S02]  /*95390*/  IMAD.MOV.U32 R29, RZ, RZ, R24 ;  /* 0x000000ffff1d7224 */ /* 0x000fc400078e0018 */
[----:B------:R-:W-:Y:S01]  /*953a0*/  IMAD.MOV.U32 R28, RZ, RZ, R25 ;  /* 0x000000ffff1c7224 */ /* 0x000fe200078e0019 */
[----:B------:R3:W-:Y:S04]  /*953b0*/  STL.64 [R1+0x1d28], R26 ;  /* 0x001d281a01007387 */ /* 0x0007e80000100a00 */
[----:B0-----:R-:W4:Y:S02]  /*953c0*/  LDL.LU.64 R24, [R1+0xaa08] ;  /* 0x00aa080001187983 */ /* 0x001f240000300a00 */
[----:B----4-:R-:W-:Y:S02]  /*953d0*/  F2FP.F16.E4M3.UNPACK_B R8, R25 ;  /* 0x00000019ff08723e */ /* 0x010fe400020006ff */
[----:B------:R-:W-:Y:S02]  /*953e0*/  F2FP.F16.E4M3.UNPACK_B R9, R24 ;  /* 0x00000018ff09723e */ /* 0x000fe400020006ff */
[----:B---3--:R-:W-:Y:S01]  /*953f0*/  HMMA.16816.F32 R24, R12, R10, R16 ;  /* 0x0000000a0c18723c */ /* 0x008fe20000001810 */
[----:B------:R-:W0:-:S15]  /*95400*/  LDSM.16.M88.4 R16, [R7+UR4+0x7000] ;  /* 0x007000040710783b */ /* 0x000e1e0008000200 */
[----:B------:R-:W-:-:S07]  /*95410*/  NOP ;  /* 0x0000000000007918 */ /* 0x000fce0000000000 */
[----:B------:R-:W-:Y:S04]  /*95420*/  STL.64 [R1+0x100], R24 ;  /* 0x0001001801007387 */ /* 0x000fe80000100a00 */
[----:B------:R-:W-:Y:S04]  /*95430*/  STL.64 [R1+0x108], R26 ;  /* 0x0001081a01007387 */ /* 0x000fe80000100a00 */
[----:B0-----:R-:W-:Y:S04]  /*95440*/  STL.64 [R1+0x1d30], R16 ;  /* 0x001d301001007387 */ /* 0x001fe80000100a00 */
[----:B------:R0:W-:Y:S04]  /*95450*/  STL.64 [R1+0x1d38], R18 ;  /* 0x001d381201007387 */ /* 0x0001e80000100a00 */
[----:B0-----:R-:W3:Y:S01]  /*95460*/  LDL.LU.64 R18, [R1+0xaa00] ;  /* 0x00aa000001127983 */ /* 0x001ee20000300a00 */
[----:B------:R-:W-:-:S02]  /*95470*/  IMAD.MOV.U32 R25, RZ, RZ, R16 ;  /* 0x000000ffff197224 */ /* 0x000fc400078e0010 */
[----:B------:R-:W-:Y:S01]  /*95480*/  IMAD.MOV.U32 R24, RZ, RZ, R17 ;  /* 0x000000ffff187224 */ /* 0x000fe200078e0011 */
[----:B--2---:R-:W-:Y:S01]  /*95490*/  HMMA.16816.F32 R20, R12, R8, R20 ;  /* 0x000000080c14723c */ /* 0x004fe20000001814 */
[----:B------:R-:W2:Y:S05]  /*954a0*/  LDL.LU.64 R16, [R1+0xa9f8] ;  /* 0x00a9f80001107983 */ /* 0x000eaa0000300a00 */
[----:B------:R-:W-:Y:S04]  /*954b0*/  STL.64 [R1+0x78], R8 ;  /* 0x0000780801007387 */ /* 0x000fe80000100a00 */
[----:B------:R-:W0:Y:S04]  /*954c0*/  LDSM.16.M88.4 R8, [R7+UR4+0x7800] ;  /* 0x007800040708783b */ /* 0x000e280008000200 */
[----:B------:R1:W-:Y:S04]  /*954d0*/  STL.64 [R1+0xa9e0], R24 ;  /* 0x00a9e01801007387 */ /* 0x0003e80000100a00 */
[----:B-1----:R-:W4:Y:S04]  /*954e0*/  LDL.LU.64 R24, [R1+0x11b0] ;  /* 0x0011b00001187983 */ /* 0x002f280000300a00 */
[----:B------:R-:W4:Y:S04]  /*954f0*/  LDL.LU.64 R26, [R1+0x11b8] ;  /* 0x0011b800011a7983 */ /* 0x000f280000300a00 */
[----:B------:R0:W-:Y:S04]  /*95500*/  STL.64 [R1+0x110], R20 ;  /* 0x0001101401007387 */ /* 0x0001e80000100a00 */
[----:B------:R-:W-:Y:S01]  /*95510*/  STL.64 [R1+0x118], R22 ;  /* 0x0001181601007387 */ /* 0x000fe20000100a00 */
[----:B0-----:R-:W-:-:S03]  /*95520*/  IMAD.MOV.U32 R20, RZ, RZ, R8 ;  /* 0x000000ffff147224 */ /* 0x001fc600078e0008 */
[----:B------:R-:W-:Y:S01]  /*95530*/  STL.64 [R1+0x1d40], R8 ;  /* 0x001d400801007387 */ /* 0x000fe20000100a00 */
[----:B------:R-:W-:-:S03]  /*95540*/  IMAD.MOV.U32 R21, RZ, RZ, R9 ;  /* 0x000000ffff157224 */ /* 0x000fc600078e0009 */
[----:B------:R0:W-:Y:S04]  /*95550*/  STL.64 [R1+0x1d48], R10 ;  /* 0x001d480a01007387 */ /* 0x0001e80000100a00 */
[----:B0-----:R-:W4:Y:S04]  /*95560*/  LDL.LU.64 R10, [R1+0xa9f0] ;  /* 0x00a9f000010a7983 */ /* 0x001f280000300a00 */
[----:B------:R-:W4:Y:S01]  /*95570*/  LDL.LU.64 R8, [R1+0xa9e8] ;  /* 0x00a9e80001087983 */ /* 0x000f220000300a00 */
[----:B---3--:R-:W-:Y:S02]  /*95580*/  F2FP.F16.E4M3.UNPACK_B R18, R18 ;  /* 0x00000012ff12723e */ /* 0x008fe400020006ff */
[----:B------:R-:W-:-:S05]  /*95590*/  F2FP.F16.E4M3.UNPACK_B R19, R19 ;  /* 0x00000013ff13723e */ /* 0x000fca00020006ff */
[----:B------:R-:W-:Y:S04]  /*955a0*/  STL.64 [R1+0x70], R18 ;  /* 0x0000701201007387 */ /* 0x000fe80000100a00 */
[----:B------:R0:W-:Y:S04]  /*955b0*/  STL.64 [R1+0xa9d8], R20 ;  /* 0x00a9d81401007387 */ /* 0x0001e80000100a00 */
[----:B0-----:R-:W3:Y:S04]  /*955c0*/  LDL.LU.64 R20, [R1+0x11c0] ;  /* 0x0011c00001147983 */ /* 0x001ee80000300a00 */
[----:B------:R-:W3:Y:S01]  /*955d0*/  LDL.LU.64 R22, [R1+0x11c8] ;  /* 0x0011c80001167983 */ /* 0x000ee20000300a00 */
[----:B--2---:R-:W-:-:S02]  /*955e0*/  F2FP.F16.E4M3.UNPACK_B R16, R16 ;  /* 0x00000010ff10723e */ /* 0x004fc400020006ff */
[----:B------:R-:W-:Y:S02]  /*955f0*/  F2FP.F16.E4M3.UNPACK_B R17, R17 ;  /* 0x00000011ff11723e */ /* 0x000fe400020006ff */
[----:B----4-:R-:W-:Y:S02]  /*95600*/  F2FP.F16.E4M3.UNPACK_B R10, R10 ;  /* 0x0000000aff0a723e */ /* 0x010fe400020006ff */
[----:B------:R-:W-:Y:S01]  /*95610*/  F2FP.F16.E4M3.UNPACK_B R11, R11 ;  /* 0x0000000bff0b723e */ /* 0x000fe200020006ff */
[----:B---3--:R-:W-:-:S15]  /*95620*/  HMMA.16816.F32 R20, R12, R18, R20 ;  /* 0x000000120c14723c */ /* 0x008fde0000001814 */
[----:B------:R-:W-:-:S08]  /*95630*/  NOP ;  /* 0x0000000000007918 */ /* 0x000fd00000000000 */
[----:B------:R-:W-:Y:S04]  /*95640*/  STL.64 [R1+0x120], R20 ;  /* 0x0001201401007387 */ /* 0x000fe80000100a00 */
[----:B------:R-:W-:Y:S04]  /*95650*/  STL.64 [R1+0x128], R22 ;  /* 0x0001281601007387 */ /* 0x000fe80000100a00 */
[----:B------:R-:W0:Y:S04]  /*95660*/  LDSM.16.M88.4 R20, [R7+UR4+0x8000] ;  /* 0x008000040714783b */ /* 0x000e280008000200 */
[----:B0-----:R-:W-:Y:S01]  /*95670*/  STL.64 [R1+0x1d50], R20 ;  /* 0x001d501401007387 */ /* 0x001fe20000100a00 */
[----:B------:R-:W-:-:S02]  /*95680*/  IMAD.MOV.U32 R18, RZ, RZ, R20 ;  /* 0x000000ffff127224 */ /* 0x000fc400078e0014 */
[----:B------:R-:W-:Y:S01]  /*95690*/  IMAD.MOV.U32 R19, RZ, RZ, R21 ;  /* 0x000000ffff137224 */ /* 0x000fe200078e0015 */
[----:B------:R0:W-:Y:S02]  /*956a0*/  STL.64 [R1+0x1d58], R22 ;  /* 0x001d581601007387 */ /* 0x0001e40000100a00 */
[----:B0-----:R-:W-:Y:S06]  /*956b0*/  HMMA.16816.F32 R20, R12, R16, R24 ;  /* 0x000000100c14723c */ /* 0x001fec0000001818 */
[----:B------:R-:W-:Y:S04]  /*956c0*/  STL.64 [R1+0x68], R16 ;  /* 0x0000681001007387 */ /* 0x000fe80000100a00 */
[----:B------:R-:W2:Y:S04]  /*956d0*/  LDL.LU.64 R24, [R1+0x1190] ;  /* 0x0011900001187983 */ /* 0x000ea80000300a00 */
[----:B------:R-:W-:Y:S09]  /*956e0*/  STL [R1+0x60], R10 ;  /* 0x0000600a01007387 */ /* 0x000ff20000100800 */
[----:B------:R-:W-:Y:S04]  /*956f0*/  STL.64 [R1+0x130], R20 ;  /* 0x0001301401007387 */ /* 0x000fe80000100a00 */
[----:B------:R-:W-:Y:S04]  /*95700*/  STL.64 [R1+0x138], R22 ;  /* 0x0001381601007387 */ /* 0x000fe80000100a00 */
[----:B------:R-:W0:Y:S04]  /*95710*/  LDSM.16.M88.4 R20, [R7+UR4+0x8800] ;  /* 0x008800040714783b */ /* 0x000e280008000200 */
[----:B------:R-:W2:Y:S04]  /*95720*/  LDL.LU.64 R26, [R1+0x1198] ;  /* 0x00119800011a7983 */ /* 0x000ea80000300a00 */
[----:B------:R-:W-:Y:S01]  /*95730*/  STL [R1+0x64], R11 ;  /* 0x0000640b01007387 */ /* 0x000fe20000100800 */
[----:B0-----:R-:W-:-:S03]  /*95740*/  IMAD.MOV.U32 R16, RZ, RZ, R20 ;  /* 0x000000ffff107224 */ /* 0x001fc600078e0014 */
[----:B------:R0:W-:Y:S01]  /*95750*/  STL.64 [R1+0x1d60], R20 ;  /* 0x001d601401007387 */ /* 0x0001e20000100a00 */
[----:B------:R-:W-:-:S03]  /*95760*/  IMAD.MOV.U32 R17, RZ, RZ, R21 ;  /* 0x000000ffff117224 */ /* 0x000fc600078e0015 */
[----:B------:R1:W-:Y:S04]  /*95770*/  STL.64 [R1+0x1d68], R22 ;  /* 0x001d681601007387 */ /* 0x0003e80000100a00 */
[----:B0-----:R-:W3:Y:S04]  /*95780*/  LDL.LU.64 R20, [R1+0x1180] ;  /* 0x0011800001147983 */ /* 0x001ee80000300a00 */
[----:B-1----:R-:W3:Y:S04]  /*95790*/  LDL.LU.64 R22, [R1+0x1188] ;  /* 0x0011880001167983 */ /* 0x002ee80000300a00 */
[----:B------:R-:W-:Y:S04]  /*957a0*/  STL.64 [R1+0xa9c0], R18 ;  /* 0x00a9c01201007387 */ /* 0x000fe80000100a00 */
[----:B------:R0:W-:Y:S04]  /*957b0*/  STL.64 [R1+0xa9b8], R16 ;  /* 0x00a9b81001007387 */ /* 0x0001e80000100a00 */
[----:B0-----:R-:W4:Y:S04]  /*957c0*/  LDL.LU.64 R16, [R1+0x11a0] ;  /* 0x0011a00001107983 */ /* 0x001f280000300a00 */
[----:B------:R-:W4:Y:S01]  /*957d0*/  LDL.LU.64 R18, [R1+0x11a8] ;  /* 0x0011a80001127983 */ /* 0x000f220000300a00 */
[----:B------:R-:W-:-:S02]  /*957e0*/  F2FP.F16.E4M3.UNPACK_B R2, R2 ;  /* 0x00000002ff02723e */ /* 0x000fc400020006ff */
[----:B------:R-:W-:Y:S02]  /*957f0*/  F2FP.F16.E4M3.UNPACK_B R3, R3 ;  /* 0x00000003ff03723e */ /* 0x000fe400020006ff */
[----:B------:R-:W-:Y:S02]  /*95800*/  F2FP.F16.E4M3.UNPACK_B R8, R8 ;  /* 0x00000008ff08723e */ /* 0x000fe400020006ff */
[----:B------:R-:W-:Y:S02]  /*95810*/  F2FP.F16.E4M3.UNPACK_B R9, R9 ;  /* 0x00000009ff09723e */ /* 0x000fe400020006ff */
[----:B------:R-:W-:Y:S01]  /*95820*/  F2FP.F16.E4M3.UNPACK_B R4, R4 ;  /* 0x00000004ff04723e */ /* 0x000fe200020006ff */
[----:B----4-:R-:W-:-:S15]  /*95830*/  HMMA.16816.F32 R16, R12, R10, R16 ;  /* 0x0000000a0c10723c */ /* 0x010fde0000001810 */
[----:B------:R-:W-:-:S08]  /*95840*/  NOP ;  /* 0x0000000000007918 */ /* 0x000fd00000000000 */
[----:B------:R-:W-:Y:S04]  /*95850*/  STL.64 [R1+0x140], R16 ;  /* 0x0001401001007387 */ /* 0x000fe80000100a00 */
[----:B------:R-:W-:Y:S04]  /*95860*/  STL.64 [R1+0x148], R18 ;  /* 0x0001481201007387 */ /* 0x000fe80000100a00 */
[----:B------:R-:W0:Y:S01]  /*95870*/  LDSM.16.M88.4 R16, [R7+UR4+0x9000] ;  /* 0x009000040710783b */ /* 0x000e220008000200 */
[C---:B--2---:R-:W-:Y:S06]  /*95880*/  HMMA.16816.F32 R24, R12.reuse, R2, R24 ;  /* 0x000000020c18723c */ /* 0x044fec0000001818 */
[----:B---3--:R-:W-:Y:S01]  /*95890*/  HMMA.16816.F32 R20, R12, R8, R20 ;  /* 0x000000080c14723c */ /* 0x008fe20000001814 */
[----:B0-----:R-:W-:Y:S01]  /*958a0*/  STL.64 [R1+0x1d70], R16 ;  /* 0x001d701001007387 */ /* 0x001fe20000100a00 */
[----:B------:R-:W-:-:S02]  /*958b0*/  IMAD.MOV.U32 R10, RZ, RZ, R16 ;  /* 0x000000ffff0a7224 */ /* 0x000fc400078e0010 */
[----:B------:R-:W-:Y:S01]  /*958c0*/  IMAD.MOV.U32 R11, RZ, RZ, R17 ;  /* 0x000000ffff0b7224 */ /* 0x000fe200078e0011 */
[----:B------:R-:W-:Y:S04]  /*958d0*/  STL.64 [R1+0x1d78], R18 ;  /* 0x001d781201007387 */ /* 0x000fe80000100a00 */
[----:B------:R-:W0:Y:S04]  /*958e0*/  LDSM.16.M88.4 R16, [R7+UR4+0x9800] ;  /* 0x009800040710783b */ /* 0x000e280008000200 */
[----:B------:R0:W-:Y:S04]  /*958f0*/  STL.64 [R1+0x58], R2 ;  /* 0x0000580201007387 */ /* 0x0001e80000100a00 */
[----:B------:R-:W-:Y:S04]  /*95900*/  STL.64 [R1+0x150], R24 ;  /* 0x0001501801007387 */ /* 0x000fe80000100a00 */
[----:B------:R-:W-:Y:S01]  /*95910*/  STL.64 [R1+0x158], R26 ;  /* 0x0001581a01007387 */ /* 0x000fe20000100a00 */
[----:B0-----:R-:W-:-:S03]  /*95920*/  IMAD.MOV.U32 R2, RZ, RZ, R16 ;  /* 0x000000ffff027224 */ /* 0x001fc600078e0010 */
[----:B------:R0:W-:Y:S04]  /*95930*/  STL.64 [R1+0x1d80], R16 ;  /* 0x001d801001007387 */ /* 0x0001e80000100a00 */
[----:B------:R-:W-:Y:S04]  /*95940*/  STL.64 [R1+0x1d88], R18 ;  /* 0x001d881201007387 */ /* 0x000fe80000100a00 */
[----:B------:R-:W-:Y:S01]  /*95950*/  STL.64 [R1+0x50], R8 ;  /* 0x0000500801007387 */ /* 0x000fe20000100a00 */
[----:B0-----:R-:W-:-:S05]  /*95960*/  F2FP.F16.E4M3.UNPACK_B R16, R6 ;  /* 0x00000006ff10723e */ /* 0x001fca00020006ff */
[----:B------:R-:W-:Y:S04]  /*95970*/  STL [R1+0x48], R16 ;  /* 0x0000481001007387 */ /* 0x000fe80000100800 */
[----:B------:R-:W-:Y:S04]  /*95980*/  STL.64 [R1+0x160], R20 ;  /* 0x0001601401007387 */ /* 0x000fe80000100a00 */
[----:B------:R-:W-:Y:S04]  /*95990*/  STL.64 [R1+0x168], R22 ;  /* 0x0001681601007387 */ /* 0x000fe80000100a00 */
[----:B------:R-:W0:Y:S01]  /*959a0*/  LDSM.16.M88.4 R20, [R7+UR4+0xa000] ;  /* 0x00a000040714783b */ /* 0x000e220008000200 */
[----:B------:R-:W-:Y:S01]  /*959b0*/  IMAD.MOV.U32 R3, RZ, RZ, R17 ;  /* 0x000000ffff037224 */ /* 0x000fe200078e0011 */
[----:B------:R-:W-:-:S02]  /*959c0*/  F2FP.F16.E4M3.UNPACK_B R17, R5 ;  /* 0x00000005ff11723e */ /* 0x000fc400020006ff */
[----:B------:R-:W-:-:S03]  /*959d0*/  F2FP.F16.E4M3.UNPACK_B R5, R0 ;  /* 0x00000000ff05723e */ /* 0x000fc600020006ff */
[----:B------:R-:W-:Y:S04]  /*959e0*/  STL [R1+0x4c], R17 ;  /* 0x00004c1101007387 */ /* 0x000fe80000100800 */
[----:B------:R-:W2:Y:S04]  /*959f0*/  LDL.LU.64 R24, [R1+0x1160] ;  /* 0x0011600001187983 */ /* 0x000ea80000300a00 */
[----:B------:R-:W2:Y:S04]  /*95a00*/  LDL.LU.64 R26, [R1+0x1168] ;  /* 0x00116800011a7983 */ /* 0x000ea80000300a00 */
[----:B0-----:R0:W-:Y:S01]  /*95a10*/  STL.64 [R1+0x1d90], R20 ;  /* 0x001d901401007387 */ /* 0x0011e20000100a00 */
[----:B------:R-:W-:-:S02]  /*95a20*/  IMAD.MOV.U32 R9, RZ, RZ, R20 ;  /* 0x000000ffff097224 */ /* 0x000fc400078e0014 */
[----:B------:R-:W-:Y:S01]  /*95a30*/  IMAD.MOV.U32 R8, RZ, RZ, R21 ;  /* 0x000000ffff087224 */ /* 0x000fe200078e0015 */
[----:B------:R1:W-:Y:S04]  /*95a40*/  STL.64 [R1+0x1d98], R22 ;  /* 0x001d981601007387 */ /* 0x0003e80000100a00 */
[----:B------:R-:W-:Y:S04]  /*95a50*/  STL.64 [R1+0x40], R4 ;  /* 0x0000400401007387 */ /* 0x000fe80000100a00 */
[----:B0-----:R-:W3:Y:S04]  /*95a60*/  LDL.LU.64 R20, [R1+0x1150] ;  /* 0x0011500001147983 */ /* 0x001ee80000300a00 */
[----:B-1----:R-:W3:Y:S04]  /*95a70*/  LDL.LU.64 R22, [R1+0x1158] ;  /* 0x0011580001167983 */ /* 0x002ee80000300a00 */
[----:B------:R-:W-:Y:S04]  /*95a80*/  STL.64 [R1+0xa9d0], R10 ;  /* 0x00a9d00a01007387 */ /* 0x000fe80000100a00 */
[----:B------:R0:W-:Y:S04]  /*95a90*/  STL.64 [R1+0xa9c8], R8 ;  /* 0x00a9c80801007387 */ /* 0x0001e80000100a00 */
[----:B0-----:R-:W4:Y:S04]  /*95aa0*/  LDL.LU.64 R8, [R1+0x1170] ;  /* 0x0011700001087983 */ /* 0x001f280000300a00 */
[----:B------:R-:W4:Y:S01]  /*95ab0*/  LDL.LU.64 R10, [R1+0x1178] ;  /* 0x00117800010a7983 */ /* 0x000f220000300a00 */
[C---:B--2---:R-:W-:Y:S06]  /*95ac0*/  HMMA.16816.F32 R24, R12.reuse, R4, R24 ;  /* 0x000000040c18723c */ /* 0x044fec0000001818 */
[----:B----4-:R-:W-:Y:S01]  /*95ad0*/  HMMA.16816.F32 R16, R12, R16, R8 ;  /* 0x000000100c10723c */ /* 0x010fe20000001808 */
[----:B------:R-:W0:-:S15]  /*95ae0*/  LDSM.16.M88.4 R8, [R7+UR4+0xa800] ;  /* 0x00a800040708783b */ /* 0x000e1e0008000200 */
[----:B------:R-:W-:-:S07]  /*95af0*/  NOP ;  /* 0x0000000000007918 */ /* 0x000fce0000000000 */
[----:B------:R-:W-:Y:S04]  /*95b00*/  STL.64 [R1+0x170], R16 ;  /* 0x0001701001007387 */ /* 0x000fe80000100a00 */
[----:B------:R1:W-:Y:S02]  /*95b10*/  STL.64 [R1+0x178], R18 ;  /* 0x0001781201007387 */ /* 0x0003e40000100a00 */
[----:B-1----:R-:W-:Y:S02]  /*95b20*/  F2FP.F16.E4M3.UNPACK_B R18, R29 ;  /* 0x0000001dff12723e */ /* 0x002fe400020006ff */
[----:B0-----:R0:W-:Y:S01]  /*95b30*/  STL.64 [R1+0x1da0], R8 ;  /* 0x001da00801007387 */ /* 0x0011e20000100a00 */
[----:B------:R-:W-:Y:S01]  /*95b40*/  F2FP.F16.E4M3.UNPACK_B R19, R28 ;  /* 0x0000001cff13723e */ /* 0x000fe200020006ff */
[----:B------:R-:W-:-:S02]  /*95b50*/  IMAD.MOV.U32 R6, RZ, RZ, R8 ;  /* 0x000000ffff067224 */ /* 0x000fc400078e0008 */
[----:B------:R1:W-:Y:S01]  /*95b60*/  STL.64 [R1+0x1da8], R10 ;  /* 0x001da80a01007387 */ /* 0x0003e20000100a00 */
[----:B------:R-:W-:-:S03]  /*95b70*/  IMAD.MOV.U32 R0, RZ, RZ, R9 ;  /* 0x000000ffff007224 */ /* 0x000fc600078e0009 */
[----:B0-----:R-:W2:Y:S04]  /*95b80*/  LDL.LU.64 R8, [R1+0x1140] ;  /* 0x0011400001087983 */ /* 0x001ea80000300a00 */
[----:B-1----:R-:W2:Y:S04]  /*95b90*/  LDL.LU.64 R10, [R1+0x1148] ;  /* 0x00114800010a7983 */ /* 0x002ea80000300a00 */
[----:B------:R-:W-:Y:S04]  /*95ba0*/  STL [R1+0x38], R18 ;  /* 0x0000381201007387 */ /* 0x000fe80000100800 */
[----:B------:R-:W-:Y:S04]  /*95bb0*/  STL [R1+0x3c], R19 ;  /* 0x00003c1301007387 */ /* 0x000fe80000100800 */
        /* <DEDUP_REMOVED lines=13> */
[----:B------:R1:W-:Y:S04]  /*95c90*/  STL.64 [R1+0x190], R24 ;  /* 0x0001901801007387 */ /* 0x0003e80000100a00 */
[----:B------:R-:W-:Y:S04]  /*95ca0*/  STL.64 [R1+0x198], R26 ;  /* 0x0001981a01007387 */ /* 0x000fe80000100a00 */
[----:B0-----:R0:W-:Y:S01]  /*95cb0*/  STL.64 [R1+0x1dc0], R20 ;  /* 0x001dc01401007387 */ /* 0x0011e20000100a00 */
[----:B-1----:R-:W-:Y:S02]  /*95cc0*/  IMAD.MOV.U32 R24, RZ, RZ, R20 ;  /* 0x000000ffff187224 */ /* 0x002fe400078e0014 */
[----:B------:R-:W-:Y:S01]  /*95cd0*/  IMAD.MOV.U32 R25, RZ, RZ, R21 ;  /* 0x000000ffff197224 */ /* 0x000fe200078e0015 */
[----:B------:R-:W-:Y:S04]  /*95ce0*/  STL.64 [R1+0x1dc8], R22 ;  /* 0x001dc81601007387 */ /* 0x000fe80000100a00 */
[----:B0-----:R-:W3:Y:S04]  /*95cf0*/  LDL.LU.64 R20, [R1+0xa9d8] ;  /* 0x00a9d80001147983 */ /* 0x001ee80000300a00 */
[----:B------:R2:W-:Y:S04]  /*95d00*/  STL.64 [R1+0x30], R16 ;  /* 0x0000301001007387 */ /* 0x0005e80000100a00 */
[----:B------:R0:W-:Y:S01]  /*95d10*/  STL.64 [R1+0xa9a0], R24 ;  /* 0x00a9a01801007387 */ /* 0x0001e20000100a00 */
[----:B--2---:R-:W-:Y:S03]  /*95d20*/  HMMA.16816.F32 R16, R12, R16, R8 ;  /* 0x000000100c10723c */ /* 0x004fe60000001808 */
[----:B0-----:R-:W2:Y:S04]  /*95d30*/  LDL.LU.64 R24, [R1+0x1130] ;  /* 0x0011300001187983 */ /* 0x001ea80000300a00 */
[----:B------:R-:W2:Y:S04]  /*95d40*/  LDL.LU.64 R26, [R1+0x1138] ;  /* 0x00113800011a7983 */ /* 0x000ea80000300a00 */
[----:B------:R-:W4:Y:S04]  /*95d50*/  LDL.LU.64 R10, [R1+0xa9d0] ;  /* 0x00a9d000010a7983 */ /* 0x000f280000300a00 */
[----:B------:R-:W4:Y:S08]  /*95d60*/  LDL.LU.64 R8, [R1+0xa9c8] ;  /* 0x00a9c80001087983 */ /* 0x000f300000300a00 */
[----:B------:R-:W-:Y:S04]  /*95d70*/  STL.64 [R1+0x1a0], R16 ;  /* 0x0001a01001007387 */ /* 0x000fe80000100a00 */
[----:B------:R-:W-:Y:S04]  /*95d80*/  STL.64 [R1+0x1a8], R18 ;  /* 0x0001a81201007387 */ /* 0x000fe80000100a00 */
[----:B------:R-:W0:Y:S04]  /*95d90*/  LDSM.16.M88.4 R16, [R7+UR4+0xc000] ;  /* 0x00c000040710783b */ /* 0x000e280008000200 */
[----:B0-----:R-:W-:Y:S04]  /*95da0*/  STL.64 [R1+0x1dd0], R16 ;  /* 0x001dd01001007387 */ /* 0x001fe80000100a00 */
[----:B------:R0:W-:Y:S04]  /*95db0*/  STL.64 [R1+0x1dd8], R18 ;  /* 0x001dd81201007387 */ /* 0x0001e80000100a00 */
[----:B0-----:R-:W4:Y:S01]  /*95dc0*/  LDL.LU.64 R18, [R1+0xa9c0] ;  /* 0x00a9c00001127983 */ /* 0x001f220000300a00 */
[----:B------:R-:W-:-:S02]  /*95dd0*/  IMAD.MOV.U32 R22, RZ, RZ, R16 ;  /* 0x000000ffff167224 */ /* 0x000fc400078e0010 */
[----:B------:R-:W-:Y:S02]  /*95de0*/  IMAD.MOV.U32 R23, RZ, RZ, R17 ;  /* 0x000000ffff177224 */ /* 0x000fe400078e0011 */
[----:B------:R-:W4:Y:S01]  /*95df0*/  LDL.LU.64 R16, [R1+0xa9b8] ;  /* 0x00a9b80001107983 */ /* 0x000f220000300a00 */
[----:B---3--:R-:W-:Y:S02]  /*95e00*/  F2FP.F16.E4M3.UNPACK_B R20, R20 ;  /* 0x00000014ff14723e */ /* 0x008fe400020006ff */
[----:B------:R-:W-:-:S07]  /*95e10*/  F2FP.F16.E4M3.UNPACK_B R21, R21 ;  /* 0x00000015ff15723e */ /* 0x000fce00020006ff */
[----:B--2---:R-:W-:Y:S06]  /*95e20*/  HMMA.16816.F32 R24, R12, R20, R24 ;  /* 0x000000140c18723c */ /* 0x004fec0000001818 */
[----:B------:R-:W-:-:S15]  /*95e30*/  STL.64 [R1+0x28], R20 ;  /* 0x0000281401007387 */ /* 0x000fde0000100a00 */
[----:B------:R-:W-:-:S02]  /*95e40*/  NOP ;  /* 0x0000000000007918 */ /* 0x000fc40000000000 */
[----:B------:R-:W-:Y:S04]  /*95e50*/  STL.64 [R1+0x1b0], R24 ;  /* 0x0001b01801007387 */ /* 0x000fe80000100a00 */
[----:B------:R-:W-:Y:S04]  /*95e60*/  STL.64 [R1+0x1b8], R26 ;  /* 0x0001b81a01007387 */ /* 0x000fe80000100a00 */
[----:B------:R-:W0:Y:S04]  /*95e70*/  LDSM.16.M88.4 R24, [R7+UR4+0xc800] ;  /* 0x00c800040718783b */ /* 0x000e280008000200 */
[----:B0-----:R0:W-:Y:S01]  /*95e80*/  STL.64 [R1+0x1de0], R24 ;  /* 0x001de01801007387 */ /* 0x0011e20000100a00 */
[----:B------:R-:W-:-:S02]  /*95e90*/  IMAD.MOV.U32 R20, RZ, RZ, R24 ;  /* 0x000000ffff147224 */ /* 0x000fc400078e0018 */
[----:B------:R-:W-:Y:S01]  /*95ea0*/  IMAD.MOV.U32 R21, RZ, RZ, R25 ;  /* 0x000000ffff157224 */ /* 0x000fe200078e0019 */
[----:B------:R1:W-:Y:S01]  /*95eb0*/  STL.64 [R1+0x1de8], R26 ;  /* 0x001de81a01007387 */ /* 0x0003e20000100a00 */
[----:B----4-:R-:W-:Y:S02]  /*95ec0*/  F2FP.F16.E4M3.UNPACK_B R18, R18 ;  /* 0x00000012ff12723e */ /* 0x010fe400020006ff */
[----:B------:R-:W-:-:S05]  /*95ed0*/  F2FP.F16.E4M3.UNPACK_B R19, R19 ;  /* 0x00000013ff13723e */ /* 0x000fca00020006ff */
[----:B------:R-:W-:Y:S04]  /*95ee0*/  STL.64 [R1+0x20], R18 ;  /* 0x0000201201007387 */ /* 0x000fe80000100a00 */
[----:B0-----:R-:W2:Y:S04]  /*95ef0*/  LDL.LU.64 R24, [R1+0x1110] ;  /* 0x0011100001187983 */ /* 0x001ea80000300a00 */
[----:B-1----:R-:W2:Y:S04]  /*95f00*/  LDL.LU.64 R26, [R1+0x1118] ;  /* 0x00111800011a7983 */ /* 0x002ea80000300a00 */
[----:B------:R-:W-:Y:S04]  /*95f10*/  STL.64 [R1+0xa998], R22 ;  /* 0x00a9981601007387 */ /* 0x000fe80000100a00 */
[----:B------:R0:W-:Y:S04]  /*95f20*/  STL.64 [R1+0xa990], R20 ;  /* 0x00a9901401007387 */ /* 0x0001e80000100a00 */
[----:B0-----:R-:W3:Y:S04]  /*95f30*/  LDL.LU.64 R20, [R1+0x1120] ;  /* 0x0011200001147983 */ /* 0x001ee80000300a00 */
[----:B------:R-:W3:Y:S01]  /*95f40*/  LDL.LU.64 R22, [R1+0x1128] ;  /* 0x0011280001167983 */ /* 0x000ee20000300a00 */
[----:B------:R-:W-:Y:S01]  /*95f50*/  F2FP.F16.E4M3.UNPACK_B R16, R16 ;  /* 0x00000010ff10723e */ /* 0x000fe200020006ff */
[----:B---3--:R-:W-:-:S15]  /*95f60*/  HMMA.16816.F32 R20, R12, R18, R20 ;  /* 0x000000120c14723c */ /* 0x008fde0000001814 */
[----:B------:R-:W-:-:S08]  /*95f70*/  NOP ;  /* 0x0000000000007918 */ /* 0x000fd00000000000 */
[----:B------:R0:W-:Y:S04]  /*95f80*/  STL.64 [R1+0x1c0], R20 ;  /* 0x0001c01401007387 */ /* 0x0001e80000100a00 */
[----:B------:R1:W-:Y:S04]  /*95f90*/  STL.64 [R1+0x1c8], R22 ;  /* 0x0001c81601007387 */ /* 0x0003e80000100a00 */
[----:B0-----:R-:W3:Y:S04]  /*95fa0*/  LDL.LU.64 R20, [R1+0x1100] ;  /* 0x0011000001147983 */ /* 0x001ee80000300a00 */
[----:B------:R-:W-:Y:S04]  /*95fb0*/  STL [R1+0x18], R16 ;  /* 0x0000181001007387 */ /* 0x000fe80000100800 */
[----:B-1----:R-:W4:Y:S01]  /*95fc0*/  LDL.LU.64 R22, [R1+0x1108] ;  /* 0x0011080001167983 */ /* 0x002f220000300a00 */
[----:B------:R-:W-:-:S05]  /*95fd0*/  F2FP.F16.E4M3.UNPACK_B R17, R17 ;  /* 0x00000011ff11723e */ /* 0x000fca00020006ff */
[----:B------:R-:W-:Y:S01]  /*95fe0*/  STL [R1+0x1c], R17 ;  /* 0x00001c1101007387 */ /* 0x000fe20000100800 */
[----:B------:R-:W-:Y:S02]  /*95ff0*/  F2FP.F16.E4M3.UNPACK_B R10, R10 ;  /* 0x0000000aff0a723e */ /* 0x000fe400020006ff */
[----:B------:R-:W-:Y:S01]  /*96000*/  F2FP.F16.E4M3.UNPACK_B R11, R11 ;  /* 0x0000000bff0b723e */ /* 0x000fe200020006ff */
[----:B----4-:R-:W-:Y:S04]  /*96010*/  STL.64 [R1+0xa9b0], R22 ;  /* 0x00a9b01601007387 */ /* 0x010fe80000100a00 */
[----:B---3--:R-:W-:Y:S04]  /*96020*/  STL.64 [R1+0xa9a8], R20 ;  /* 0x00a9a81401007387 */ /* 0x008fe80000100a00 */
[----:B------:R-:W0:Y:S04]  /*96030*/  LDSM.16.M88.4 R20, [R7+UR4+0xd000] ;  /* 0x00d000040714783b */ /* 0x000e280008000200 */
[----:B0-----:R-:W-:Y:S01]  /*96040*/  STL.64 [R1+0x1df0], R20 ;  /* 0x001df01401007387 */ /* 0x001fe20000100a00 */
[----:B------:R-:W-:-:S02]  /*96050*/  IMAD.MOV.U32 R18, RZ, RZ, R20 ;  /* 0x000000ffff127224 */ /* 0x000fc400078e0014 */
[----:B------:R-:W-:Y:S01]  /*96060*/  IMAD.MOV.U32 R19, RZ, RZ, R21 ;  /* 0x000000ffff137224 */ /* 0x000fe200078e0015 */
[----:B------:R2:W-:Y:S02]  /*96070*/  STL.64 [R1+0x1df8], R22 ;  /* 0x001df81601007387 */ /* 0x0005e40000100a00 */
[----:B--2---:R-:W-:Y:S02]  /*96080*/  HMMA.16816.F32 R20, R12, R16, R24 ;  /* 0x000000100c14723c */ /* 0x004fe40000001818 */
[----:B------:R-:W2:Y:S04]  /*96090*/  LDL.LU.64 R24, [R1+0x10f0] ;  /* 0x0010f00001187983 */ /* 0x000ea80000300a00 */
[----:B------:R-:W-:-:S15]  /*960a0*/  STL [R1+0x10], R10 ;  /* 0x0000100a01007387 */ /* 0x000fde0000100800 */
[----:B------:R-:W-:-:S02]  /*960b0*/  NOP ;  /* 0x0000000000007918 */ /* 0x000fc40000000000 */
[----:B------:R-:W-:Y:S04]  /*960c0*/  STL.64 [R1+0x1d0], R20 ;  /* 0x0001d01401007387 */ /* 0x000fe80000100a00 */
[----:B------:R-:W-:Y:S04]  /*960d0*/  STL.64 [R1+0x1d8], R22 ;  /* 0x0001d81601007387 */ /* 0x000fe80000100a00 */
[----:B------:R-:W0:Y:S04]  /*960e0*/  LDSM.16.M88.4 R20, [R7+UR4+0xd800] ;  /* 0x00d800040714783b */ /* 0x000e280008000200 */
[----:B------:R-:W2:Y:S04]  /*960f0*/  LDL.LU.64 R26, [R1+0x10f8] ;  /* 0x0010f800011a7983 */ /* 0x000ea80000300a00 */
[----:B------:R-:W-:Y:S04]  /*96100*/  STL [R1+0x14], R11 ;  /* 0x0000140b01007387 */ /* 0x000fe80000100800 */
[----:B0-----:R-:W-:Y:S01]  /*96110*/  STL.64 [R1+0x1e00], R20 ;  /* 0x001e001401007387 */ /* 0x001fe20000100a00 */
[----:B------:R-:W-:-:S02]  /*96120*/  IMAD.MOV.U32 R16, RZ, RZ, R20 ;  /* 0x000000ffff107224 */ /* 0x000fc400078e0014 */
[----:B------:R-:W-:Y:S01]  /*96130*/  IMAD.MOV.U32 R17, RZ, RZ, R21 ;  /* 0x000000ffff117224 */ /* 0x000fe200078e0015 */
[----:B------:R0:W-:Y:S04]  /*96140*/  STL.64 [R1+0x1e08], R22 ;  /* 0x001e081601007387 */ /* 0x0001e80000100a00 */
[----:B0-----:R-:W3:Y:S04]  /*96150*/  LDL.LU.64 R22, [R1+0xa9b0] ;  /* 0x00a9b00001167983 */ /* 0x001ee80000300a00 */
[----:B------:R-:W3:Y:S04]  /*96160*/  LDL.LU.64 R20, [R1+0xa9a8] ;  /* 0x00a9a80001147983 */ /* 0x000ee80000300a00 */
[----:B------:R-:W-:Y:S04]  /*96170*/  STL.64 [R1+0xa988], R18 ;  /* 0x00a9881201007387 */ /* 0x000fe80000100a00 */
[----:B------:R3:W-:Y:S01]  /*96180*/  STL.64 [R1+0xa980], R16 ;  /* 0x00a9801001007387 */ /* 0x0007e20000100a00 */
[----:B------:R-:W-:-:S02]  /*96190*/  F2FP.F16.E4M3.UNPACK_B R2, R2 ;  /* 0x00000002ff02723e */ /* 0x000fc400020006ff */
[----:B------:R-:W-:Y:S01]  /*961a0*/  F2FP.F16.E4M3.UNPACK_B R3, R3 ;  /* 0x00000003ff03723e */ /* 0x000fe200020006ff */
[----:B---3--:R-:W-:Y:S01]  /*961b0*/  HMMA.16816.F32 R16, R12, R10, R20 ;  /* 0x0000000a0c10723c */ /* 0x008fe20000001814 */
[----:B------:R-:W3:Y:S04]  /*961c0*/  LDL.LU.64 R20, [R1+0x10e0] ;  /* 0x0010e00001147983 */ /* 0x000ee80000300a00 */
[----:B------:R-:W-:-:S15]  /*961d0*/  STL [R1+0x8], R2 ;  /* 0x0000080201007387 */ /* 0x000fde0000100800 */
[----:B------:R-:W-:-:S03]  /*961e0*/  NOP ;  /* 0x0000000000007918 */ /* 0x000fc60000000000 */
[----:B------:R-:W-:Y:S04]  /*961f0*/  STL.64 [R1+0x1e0], R16 ;  /* 0x0001e01001007387 */ /* 0x000fe80000100a00 */
[----:B------:R-:W-:Y:S04]  /*96200*/  STL.64 [R1+0x1e8], R18 ;  /* 0x0001e81201007387 */ /* 0x000fe80000100a00 */
[----:B------:R-:W3:Y:S04]  /*96210*/  LDL.LU.64 R22, [R1+0x10e8] ;  /* 0x0010e80001167983 */ /* 0x000ee80000300a00 */
[----:B------:R-:W0:Y:S01]  /*96220*/  LDSM.16.M88.4 R16, [R7+UR4+0xe000] ;  /* 0x00e000040710783b */ /* 0x000e220008000200 */
[----:B--2---:R-:W-:Y:S06]  /*96230*/  HMMA.16816.F32 R24, R12, R2, R24 ;  /* 0x000000020c18723c */ /* 0x004fec0000001818 */
[----:B------:R-:W-:Y:S01]  /*96240*/  STL [R1+0xc], R3 ;  /* 0x00000c0301007387 */ /* 0x000fe20000100800 */
[----:B0-----:R-:W-:-:S03]  /*96250*/  IMAD.MOV.U32 R10, RZ, RZ, R16 ;  /* 0x000000ffff0a7224 */ /* 0x001fc600078e0010 */
[----:B------:R0:W-:Y:S04]  /*96260*/  STL.64 [R1+0x1e10], R16 ;  /* 0x001e101001007387 */ /* 0x0001e80000100a00 */
[----:B------:R-:W-:Y:S04]  /*96270*/  STL.64 [R1+0x1e18], R18 ;  /* 0x001e181201007387 */ /* 0x000fe80000100a00 */
[----:B------:R-:W-:Y:S05]  /*96280*/  STL [R1+0xa95c], R10 ;  /* 0x00a95c0a01007387 */ /* 0x000fea0000100800 */
[----:B------:R-:W-:Y:S04]  /*96290*/  STL.64 [R1+0x1f0], R24 ;  /* 0x0001f01801007387 */ /* 0x000fe80000100a00 */
[----:B------:R-:W-:Y:S04]  /*962a0*/  STL.64 [R1+0x1f8], R26 ;  /* 0x0001f81a01007387 */ /* 0x000fe80000100a00 */
[----:B------:R-:W1:Y:S01]  /*962b0*/  LDSM.16.M88.4 R24, [R7+UR4+0xe800] ;  /* 0x00e800040718783b */ /* 0x000e620008000200 */
[----:B------:R-:W-:Y:S01]  /*962c0*/  IMAD.MOV.U32 R11, RZ, RZ, R17 ;  /* 0x000000ffff0b7224 */ /* 0x000fe200078e0011 */
[----:B0-----:R-:W-:-:S02]  /*962d0*/  F2FP.F16.E4M3.UNPACK_B R16, R9 ;  /* 0x00000009ff10723e */ /* 0x001fc400020006ff */
[----:B------:R-:W-:Y:S01]  /*962e0*/  F2FP.F16.E4M3.UNPACK_B R17, R8 ;  /* 0x00000008ff11723e */ /* 0x000fe200020006ff */
[----:B-1----:R-:W-:Y:S01]  /*962f0*/  STL.64 [R1+0x1e20], R24 ;  /* 0x001e201801007387 */ /* 0x002fe20000100a00 */
[----:B------:R-:W-:Y:S02]  /*96300*/  IMAD.MOV.U32 R8, RZ, RZ, R24 ;  /* 0x000000ffff087224 */ /* 0x000fe400078e0018 */
[----:B------:R-:W-:Y:S01]  /*96310*/  IMAD.MOV.U32 R9, RZ, RZ, R25 ;  /* 0x000000ffff097224 */ /* 0x000fe200078e0019 */
[----:B------:R-:W-:Y:S04]  /*96320*/  STL.64 [R1+0x1e28], R26 ;  /* 0x001e281a01007387 */ /* 0x000fe80000100a00 */
[----:B------:R-:W0:Y:S01]  /*96330*/  LDSM.16.M88.4 R24, [R7+UR4+0xf000] ;  /* 0x00f000040718783b */ /* 0x000e220008000200 */
[----:B------:R-:W-:-:S03]  /*96340*/  F2FP.F16.E4M3.UNPACK_B R29, R0 ;  /* 0x00000000ff1d723e */ /* 0x000fc600020006ff */
[----:B------:R-:W-:Y:S01]  /*96350*/  STL.64 [R1], R16 ;  /* 0x0000001001007387 */ /* 0x000fe20000100a00 */
[----:B------:R-:W-:-:S03]  /*96360*/  IMAD.MOV.U32 R0, RZ, RZ, R17 ;  /* 0x000000ffff007224 */ /* 0x000fc600078e0011 */
[----:B0-----:R0:W-:Y:S01]  /*96370*/  STL.64 [R1+0x1e30], R24 ;  /* 0x001e301801007387 */ /* 0x0011e20000100a00 */
[----:B------:R-:W-:Y:S02]  /*96380*/  IMAD.MOV.U32 R2, RZ, RZ, R24 ;  /* 0x000000ffff027224 */ /* 0x000fe400078e0018 */
[----:B------:R-:W-:Y:S01]  /*96390*/  IMAD.MOV.U32 R3, RZ, RZ, R25 ;  /* 0x000000ffff037224 */ /* 0x000fe200078e0019 */
[----:B------:R1:W-:Y:S04]  /*963a0*/  STL.64 [R1+0x1e38], R26 ;  /* 0x001e381a01007387 */ /* 0x0003e80000100a00 */
[----:B0-----:R-:W2:Y:S01]  /*963b0*/  LDL.LU.64 R24, [R1+0xa9a0] ;  /* 0x00a9a00001187983 */ /* 0x001ea20000300a00 */
[----:B---3--:R-:W-:Y:S03]  /*963c0*/  HMMA.16816.F32 R20, R12, R16, R20 ;  /* 0x000000100c14723c */ /* 0x008fe60000001814 */
[----:B------:R-:W3:-:S15]  /*963d0*/  LDL.LU.64 R16, [R1+0x10d0] ;  /* 0x0010d00001107983 */ /* 0x000ede0000300a00 */
[----:B------:R-:W-:-:S05]  /*963e0*/  NOP ;  /* 0x0000000000007918 */ /* 0x000fca0000000000 */
[----:B------:R-:W-:Y:S04]  /*963f0*/  STL.64 [R1+0x200], R20 ;  /* 0x0002001401007387 */ /* 0x000fe80000100a00 */
[----:B------:R-:W-:Y:S04]  /*96400*/  STL.64 [R1+0x208], R22 ;  /* 0x0002081601007387 */ /* 0x000fe80000100a00 */
[----:B------:R-:W3:Y:S04]  /*96410*/  LDL.LU.64 R18, [R1+0x10d8] ;  /* 0x0010d80001127983 */ /* 0x000ee80000300a00 */
[----:B------:R-:W4:Y:S04]  /*96420*/  LDL.LU R10, [R1+0x9d8] ;  /* 0x0009d800010a7983 */ /* 0x000f280000300800 */
[----:B------:R-:W0:Y:S01]  /*96430*/  LDSM.16.M88.4 R20, [R7+UR4+0xf800] ;  /* 0x00f800040714783b */ /* 0x000e220008000200 */
[----:B-1----:R-:W-:-:S02]  /*96440*/  F2FP.F16.E4M3.UNPACK_B R27, R4 ;  /* 0x00000004ff1b723e */ /* 0x002fc400020006ff */
[----:B------:R-:W-:Y:S02]  /*96450*/  F2FP.F16.E4M3.UNPACK_B R26, R5 ;  /* 0x00000005ff1a723e */ /* 0x000fe400020006ff */
[----:B------:R-:W-:Y:S01]  /*96460*/  F2FP.F16.E4M3.UNPACK_B R28, R6 ;  /* 0x00000006ff1c723e */ /* 0x000fe200020006ff */
[----:B----4-:R-:W-:Y:S04]  /*96470*/  STL.64 [R1+0xa968], R10 ;  /* 0x00a9680a01007387 */ /* 0x010fe80000100a00 */
[----:B------:R1:W-:Y:S04]  /*96480*/  STL.64 [R1+0xa960], R8 ;  /* 0x00a9600801007387 */ /* 0x0003e80000100a00 */
[----:B-1----:R-:W4:Y:S04]  /*96490*/  LDL.LU.64 R8, [R1+0x1230] ;  /* 0x0012300001087983 */ /* 0x002f280000300a00 */
[----:B------:R-:W4:Y:S04]  /*964a0*/  LDL.LU.64 R10, [R1+0x1238] ;  /* 0x00123800010a7983 */ /* 0x000f280000300a00 */
[----:B------:R-:W2:Y:S04]  /*964b0*/  LDL.LU R4, [R1+0x9d4] ;  /* 0x0009d40001047983 */ /* 0x000ea80000300800 */
[----:B------:R-:W2:Y:S04]  /*964c0*/  LDL.LU R5, [R1+0x9e0] ;  /* 0x0009e00001057983 */ /* 0x000ea80000300800 */
[----:B------:R-:W4:Y:S04]  /*964d0*/  LDL.LU R6, [R1+0x9f0] ;  /* 0x0009f00001067983 */ /* 0x000f280000300800 */
[----:B0-----:R-:W-:Y:S04]  /*964e0*/  STL.64 [R1+0x1e40], R20 ;  /* 0x001e401401007387 */ /* 0x001fe80000100a00 */
[----:B------:R0:W-:Y:S04]  /*964f0*/  STL.64 [R1+0x1e48], R22 ;  /* 0x001e481601007387 */ /* 0x0001e80000100a00 */
[----:B0-----:R-:W2:Y:S04]  /*96500*/  LDL.LU.64 R22, [R1+0xa998] ;  /* 0x00a9980001167983 */ /* 0x001ea80000300a00 */
[----:B------:R-:W2:Y:S04]  /*96510*/  LDL.LU.64 R20, [R1+0xa990] ;  /* 0x00a9900001147983 */ /* 0x000ea80000300a00 */
[----:B------:R-:W4:Y:S01]  /*96520*/  LDL.LU R7, [R1+0xa18] ;  /* 0x000a180001077983 */ /* 0x000f220000300800 */
[----:B---3--:R-:W-:Y:S03]  /*96530*/  HMMA.16816.F32 R16, R12, R28, R16 ;  /* 0x0000001c0c10723c */ /* 0x008fe60000001810 */
[----:B----4-:R-:W-:Y:S04]  /*96540*/  STL.64 [R1+0xa978], R6 ;  /* 0x00a9780601007387 */ /* 0x010fe80000100a00 */
[----:B--2---:R0:W-:Y:S04]  /*96550*/  STL.64 [R1+0xa970], R4 ;  /* 0x00a9700401007387 */ /* 0x0041e80000100a00 */
[----:B0-----:R-:W2:Y:S04]  /*96560*/  LDL.LU.64 R4, [R1+0x10c0] ;  /* 0x0010c00001047983 */ /* 0x001ea80000300a00 */
[----:B------:R-:W2:Y:S01]  /*96570*/  LDL.LU.64 R6, [R1+0x10c8] ;  /* 0x0010c80001067983 */ /* 0x000ea20000300a00 */
[----:B------:R-:W-:-:S02]  /*96580*/  F2FP.F16.E4M3.UNPACK_B R24, R24 ;  /* 0x00000018ff18723e */ /* 0x000fc400020006ff */
[----:B------:R-:W-:-:S05]  /*96590*/  F2FP.F16.E4M3.UNPACK_B R25, R25 ;  /* 0x00000019ff19723e */ /* 0x000fca00020006ff */
[----:B------:R0:W-:Y:S02]  /*965a0*/  STL.64 [R1+0x210], R16 ;  /* 0x0002101001007387 */ /* 0x0001e40000100a00 */
[C---:B------:R-:W-:Y:S02]  /*965b0*/  HMMA.16816.F32 R8, R12.reuse, R24, R8 ;  /* 0x000000180c08723c */ /* 0x040fe40000001808 */
[----:B------:R1:W-:Y:S04]  /*965c0*/  STL.64 [R1+0x218], R18 ;  /* 0x0002181201007387 */ /* 0x0003e80000100a00 */
[----:B0-----:R-:W3:Y:S04]  /*965d0*/  LDL.LU.64 R16, [R1+0x10a0] ;  /* 0x0010a00001107983 */ /* 0x001ee80000300a00 */
[----:B-1----:R-:W3:Y:S01]  /*965e0*/  LDL.LU.64 R18, [R1+0x10a8] ;  /* 0x0010a80001127983 */ /* 0x002ee20000300a00 */
[----:B--2---:R-:W-:-:S15]  /*965f0*/  HMMA.16816.F32 R4, R12, R26, R4 ;  /* 0x0000001a0c04723c */ /* 0x004fde0000001804 */
[----:B------:R-:W-:-:S08]  /*96600*/  NOP ;  /* 0x0000000000007918 */ /* 0x000fd00000000000 */
[----:B------:R0:W-:Y:S04]  /*96610*/  STL.64 [R1+0x220], R4 ;  /* 0x0002200401007387 */ /* 0x0001e80000100a00 */
[----:B------:R1:W-:Y:S04]  /*96620*/  STL.64 [R1+0x228], R6 ;  /* 0x0002280601007387 */ /* 0x0003e80000100a00 */
[----:B0-----:R-:W2:Y:S04]  /*96630*/  LDL.LU.64 R4, [R1+0x1090] ;  /* 0x0010900001047983 */ /* 0x001ea80000300a00 */
[----:B-1----:R-:W2:Y:S04]  /*96640*/  LDL.LU.64 R6, [R1+0x1098] ;  /* 0x0010980001067983 */ /* 0x002ea80000300a00 */
[----:B------:R0:W-:Y:S04]  /*96650*/  STL.64 [R1+0x230], R8 ;  /* 0x0002300801007387 */ /* 0x0001e80000100a00 */
[----:B------:R1:W-:Y:S04]  /*96660*/  STL.64 [R1+0x238], R10 ;  /* 0x0002380a01007387 */ /* 0x0003e80000100a00 */
[----:B0-----:R-:W4:Y:S04]  /*96670*/  LDL.LU.64 R8, [R1+0x1080] ;  /* 0x0010800001087983 */ /* 0x001f280000300a00 */
[----:B-1----:R-:W4:Y:S04]  /*96680*/  LDL.LU.64 R10, [R1+0x1088] ;  /* 0x00108800010a7983 */ /* 0x002f280000300a00 */
[----:B------:R0:W-:Y:S04]  /*96690*/  STL.64 [R1+0xa820], R26 ;  /* 0x00a8201a01007387 */ /* 0x0001e80000100a00 */
[----:B0-----:R-:W2:Y:S01]  /*966a0*/  LDL.LU R27, [R1+0xa1c] ;  /* 0x000a1c00011b7983 */ /* 0x001ea20000300800 */
[----:B------:R-:W-:-:S02]  /*966b0*/  F2FP.F16.E4M3.UNPACK_B R22, R22 ;  /* 0x00000016ff16723e */ /* 0x000fc400020006ff */
[----:B------:R-:W-:-:S07]  /*966c0*/  F2FP.F16.E4M3.UNPACK_B R23, R23 ;  /* 0x00000017ff17723e */ /* 0x000fce00020006ff */
[----:B---3--:R-:W-:Y:S01]  /*966d0*/  HMMA.16816.F32 R16, R12, R22, R16 ;  /* 0x000000160c10723c */ /* 0x008fe20000001810 */
[----:B------:R0:W-:Y:S04]  /*966e0*/  STL.64 [R1+0xa818], R24 ;  /* 0x00a8181801007387 */ /* 0x0001e80000100a00 */
[----:B--2---:R1:W-:Y:S04]  /*966f0*/  STL [R1+0xa958], R27 ;  /* 0x00a9581b01007387 */ /* 0x0043e80000100800 */
[----:B0-----:R-:W2:Y:S04]  /*96700*/  LDL.LU.64 R24, [R1+0x1070] ;  /* 0x0010700001187983 */ /* 0x001ea80000300a00 */
[----:B-1----:R-:W2:Y:S10]  /*96710*/  LDL.LU.64 R26, [R1+0x1078] ;  /* 0x00107800011a7983 */ /* 0x002eb40000300a00 */
[----:B------:R-:W-:Y:S04]  /*96720*/  STL.64 [R1+0x240], R16 ;  /* 0x0002401001007387 */ /* 0x000fe80000100a00 */
[----:B------:R0:W-:Y:S04]  /*96730*/  STL.64 [R1+0x248], R18 ;  /* 0x0002481201007387 */ /* 0x0001e80000100a00 */
[----:B0-----:R-:W3:Y:S01]  /*96740*/  LDL.LU.64 R18, [R1+0xa988] ;  /* 0x00a9880001127983 */ /* 0x001ee20000300a00 */
[----:B------:R-:W-:-:S02]  /*96750*/  F2FP.F16.E4M3.UNPACK_B R20, R20 ;  /* 0x00000014ff14723e */ /* 0x000fc400020006ff */
[----:B------:R-:W-:Y:S01]  /*96760*/  F2FP.F16.E4M3.UNPACK_B R21, R21 ;  /* 0x00000015ff15723e */ /* 0x000fe200020006ff */
[----:B------:R-:W2:Y:S06]  /*96770*/  LDL.LU.64 R16, [R1+0xa980] ;  /* 0x00a9800001107983 */ /* 0x000eac0000300a00 */
[----:B------:R-:W-:-:S15]  /*96780*/  HMMA.16816.F32 R4, R12, R20, R4 ;  /* 0x000000140c04723c */ /* 0x000fde0000001804 */
[----:B------:R-:W-:-:S08]  /*96790*/  NOP ;  /* 0x0000000000007918 */ /* 0x000fd00000000000 */
[----:B------:R-:W-:Y:S04]  /*967a0*/  STL.64 [R1+0x250], R4 ;  /* 0x0002500401007387 */ /* 0x000fe80000100a00 */
[----:B------:R0:W-:Y:S04]  /*967b0*/  STL.64 [R1+0x258], R6 ;  /* 0x0002580601007387 */ /* 0x0001e80000100a00 */
[----:B0-----:R-:W2:Y:S04]  /*967c0*/  LDL.LU.64 R6, [R1+0xa978] ;  /* 0x00a9780001067983 */ /* 0x001ea80000300a00 */
[----:B------:R-:W2:Y:S04]  /*967d0*/  LDL.LU.64 R4, [R1+0xa970] ;  /* 0x00a9700001047983 */ /* 0x000ea80000300a00 */
[----:B------:R0:W-:Y:S04]  /*967e0*/  STL.64 [R1+0xa800], R22 ;  /* 0x00a8001601007387 */ /* 0x0001e80000100a00 */
[----:B0-----:R-:W2:Y:S04]  /*967f0*/  LDL.LU R22, [R1+0x9e8] ;  /* 0x0009e80001167983 */ /* 0x001ea80000300800 */
[----:B------:R-:W2:Y:S04]  /*96800*/  LDL.LU R23, [R1+0x9f4] ;  /* 0x0009f40001177983 */ /* 0x000ea80000300800 */
[----:B------:R0:W-:Y:S04]  /*96810*/  STL.64 [R1+0xa7f8], R20 ;  /* 0x00a7f81401007387 */ /* 0x0001e80000100a00 */
[----:B0-----:R-:W2:Y:S04]  /*96820*/  LDL R20, [R1+0x1e40] ;  /* 0x001e400001147983 */ /* 0x001ea80000100800 */
[----:B------:R-:W2:Y:S01]  /*96830*/  LDL R21, [R1+0x1e44] ;  /* 0x001e440001157983 */ /* 0x000ea20000100800 */
[----:B---3--:R-:W-:-:S02]  /*96840*/  F2FP.F16.E4M3.UNPACK_B R18, R18 ;  /* 0x00000012ff12723e */ /* 0x008fc400020006ff */
[----:B------:R-:W-:-:S07]  /*96850*/  F2FP.F16.E4M3.UNPACK_B R19, R19 ;  /* 0x00000013ff13723e */ /* 0x000fce00020006ff */
[----:B----4-:R-:W-:-:S15]  /*96860*/  HMMA.16816.F32 R8, R12, R18, R8 ;  /* 0x000000120c08723c */ /* 0x010fde0000001808 */
[----:B------:R-:W-:-:S08]  /*96870*/  NOP ;  /* 0x0000000000007918 */ /* 0x000fd00000000000 */
[----:B------:R-:W-:Y:S04]  /*96880*/  STL.64 [R1+0x260], R8 ;  /* 0x0002600801007387 */ /* 0x000fe80000100a00 */
[----:B------:R0:W-:Y:S04]  /*96890*/  STL.64 [R1+0x268], R10 ;  /* 0x0002680a01007387 */ /* 0x0001e80000100a00 */
[----:B0-----:R-:W3:Y:S01]  /*968a0*/  LDL.LU.64 R10, [R1+0xa968] ;  /* 0x00a96800010a7983 */ /* 0x001ee20000300a00 */
[----:B--2---:R-:W-:Y:S02]  /*968b0*/  F2FP.F16.E4M3.UNPACK_B R16, R16 ;  /* 0x00000010ff10723e */ /* 0x004fe400020006ff */
[----:B------:R-:W-:Y:S01]  /*968c0*/  F2FP.F16.E4M3.UNPACK_B R17, R17 ;  /* 0x00000011ff11723e */ /* 0x000fe200020006ff */
[----:B------:R-:W2:Y:S06]  /*968d0*/  LDL.LU.64 R8, [R1+0xa960] ;  /* 0x00a9600001087983 */ /* 0x000eac0000300a00 */
[----:B------:R-:W-:Y:S01]  /*968e0*/  HMMA.16816.F32 R24, R12, R16, R24 ;  /* 0x000000100c18723c */ /* 0x000fe20000001818 */
[----:B------:R-:W-:-:S02]  /*968f0*/  IMAD R5, R5, 0x100, R22 ;  /* 0x0000010005057824 */ /* 0x000fc400078e0216 */
[----:B------:R-:W-:Y:S02]  /*96900*/  IMAD R6, R6, 0x100, R23 ;  /* 0x0000010006067824 */ /* 0x000fe400078e0217 */
[----:B---3--:R-:W-:Y:S02]  /*96910*/  IMAD R4, R4, 0x100, R10 ;  /* 0x0000010004047824 */ /* 0x008fe400078e020a */
[----:B------:R-:W3:-:S15]  /*96920*/  LDL.LU R10, [R1+0xa95c] ;  /* 0x00a95c00010a7983 */ /* 0x000ede0000300800 */
[----:B------:R-:W-:-:S01]  /*96930*/  NOP ;  /* 0x0000000000007918 */ /* 0x000fc20000000000 */
[----:B------:R-:W-:Y:S04]  /*96940*/  STL.64 [R1+0x270], R24 ;  /* 0x0002701801007387 */ /* 0x000fe80000100a00 */
[----:B------:R0:W-:Y:S04]  /*96950*/  STL.64 [R1+0x278], R26 ;  /* 0x0002781a01007387 */ /* 0x0001e80000100a00 */
[----:B0-----:R-:W4:Y:S04]  /*96960*/  LDL.LU R27, [R1+0xa958] ;  /* 0x00a95800011b7983 */ /* 0x001f280000300800 */
[----:B------:R-:W-:Y:S04]  /*96970*/  STL.64 [R1+0xa7e0], R18 ;  /* 0x00a7e01201007387 */ /* 0x000fe80000100a00 */
[----:B------:R-:W-:Y:S04]  /*96980*/  STL.64 [R1+0xa7d8], R16 ;  /* 0x00a7d81001007387 */ /* 0x000fe80000100a00 */
[----:B------:R-:W2:Y:S04]  /*96990*/  LDL.64 R22, [R1+0x78] ;  /* 0x0000780001167983 */ /* 0x000ea80000100a00 */
[----:B------:R-:W3:Y:S04]  /*969a0*/  LDL R24, [R1+0x70] ;  /* 0x0000700001187983 */ /* 0x000ee80000100800 */
[----:B------:R-:W3:Y:S01]  /*969b0*/  LDL R25, [R1+0x74] ;  /* 0x0000740001197983 */ /* 0x000ee20000100800 */
[----:B----4-:R-:W-:-:S03]  /*969c0*/  IMAD R7, R7, 0x100, R27 ;  /* 0x0000010007077824 */ /* 0x010fc600078e021b */
[----:B--2---:R-:W-:Y:S04]  /*969d0*/  STL.64 [R1+0xa950], R22 ;  /* 0x00a9501601007387 */ /* 0x004fe80000100a00 */
[----:B------:R0:W-:Y:S04]  /*969e0*/  STL.64 [R1+0xa948], R20 ;  /* 0x00a9481401007387 */ /* 0x0001e80000100a00 */
[----:B0-----:R-:W2:Y:S04]  /*969f0*/  LDL.LU.64 R20, [R1+0x1060] ;  /* 0x0010600001147983 */ /* 0x001ea80000300a00 */
[----:B------:R-:W2:Y:S04]  /*96a00*/  LDL.LU.64 R22, [R1+0x1068] ;  /* 0x0010680001167983 */ /* 0x000ea80000300a00 */
[----:B------:R-:W4:Y:S01]  /*96a10*/  LDL.64 R26, [R1+0x68] ;  /* 0x00006800011a7983 */ /* 0x000f220000100a00 */
[----:B---3--:R-:W-:-:S02]  /*96a20*/  F2FP.F16.E4M3.UNPACK_B R10, R10 ;  /* 0x0000000aff0a723e */ /* 0x008fc400020006ff */
[----:B------:R-:W-:-:S07]  /*96a30*/  F2FP.F16.E4M3.UNPACK_B R11, R11 ;  /* 0x0000000bff0b723e */ /* 0x000fce00020006ff */
[----:B--2---:R-:W-:Y:S01]  /*96a40*/  HMMA.16816.F32 R20, R12, R10, R20 ;  /* 0x0000000a0c14723c */ /* 0x004fe20000001814 */
[----:B----4-:R-:W-:Y:S04]  /*96a50*/  STL.64 [R1+0xa8a8], R26 ;  /* 0x00a8a81a01007387 */ /* 0x010fe80000100a00 */
[----:B------:R0:W-:Y:S04]  /*96a60*/  STL.64 [R1+0xa8c0], R24 ;  /* 0x00a8c01801007387 */ /* 0x0001e80000100a00 */
[----:B0-----:R-:W2:Y:S04]  /*96a70*/  LDL.LU.64 R24, [R1+0x14a0] ;  /* 0x0014a00001187983 */ /* 0x001ea80000300a00 */
[----:B------:R-:W2:Y:S04]  /*96a80*/  LDL.LU.64 R26, [R1+0x14a8] ;  /* 0x0014a800011a7983 */ /* 0x000ea80000300a00 */
[----:B------:R-:W3:Y:S04]  /*96a90*/  LDL R18, [R1+0x80] ;  /* 0x0000800001127983 */ /* 0x000ee80000100800 */
[----:B------:R-:W3:Y:S04]  /*96aa0*/  LDL R19, [R1+0x84] ;  /* 0x0000840001137983 */ /* 0x000ee80000100800 */
[----:B------:R-:W-:Y:S04]  /*96ab0*/  STL.64 [R1+0x280], R20 ;  /* 0x0002801401007387 */ /* 0x000fe80000100a00 */
[----:B------:R0:W-:Y:S04]  /*96ac0*/  STL.64 [R1+0x288], R22 ;  /* 0x0002881601007387 */ /* 0x0001e80000100a00 */
[----:B0-----:R-:W4:Y:S04]  /*96ad0*/  LDL.LU.64 R22, [R1+0xa950] ;  /* 0x00a9500001167983 */ /* 0x001f280000300a00 */
[----:B------:R-:W3:Y:S01]  /*96ae0*/  LDL.LU.64 R20, [R1+0xa948] ;  /* 0x00a9480001147983 */ /* 0x000ee20000300a00 */
[----:B------:R-:W-:-:S02]  /*96af0*/  F2FP.F16.E4M3.UNPACK_B R8, R8 ;  /* 0x00000008ff08723e */ /* 0x000fc400020006ff */
[----:B------:R-:W-:-:S07]  /*96b00*/  F2FP.F16.E4M3.UNPACK_B R9, R9 ;  /* 0x00000009ff09723e */ /* 0x000fce00020006ff */
[----:B--2---:R-:W-:-:S15]  /*96b10*/  HMMA.16816.F32 R24, R12, R8, R24 ;  /* 0x000000080c18723c */ /* 0x004fde0000001818 */
[----:B------:R-:W-:-:S08]  /*96b20*/  NOP ;  /* 0x0000000000007918 */ /* 0x000fd00000000000 */
[----:B------:R0:W-:Y:S04]  /*96b30*/  STL.64 [R1+0xcd0], R24 ;  /* 0x000cd01801007387 */ /* 0x0001e80000100a00 */
[----:B------:R1:W-:Y:S01]  /*96b40*/  STL.64 [R1+0xcd8], R26 ;  /* 0x000cd81a01007387 */ /* 0x0003e20000100a00 */
[----:B---3--:R-:W-:-:S03]  /*96b50*/  F2FP.F16.E4M3.UNPACK_B R20, R20 ;  /* 0x00000014ff14723e */ /* 0x008fc600020006ff */
[----:B0-----:R-:W2:Y:S04]  /*96b60*/  LDL.LU.64 R24, [R1+0x13d0] ;  /* 0x0013d00001187983 */ /* 0x001ea80000300a00 */
[----:B------:R-:W-:Y:S04]  /*96b70*/  STL [R1+0xa8], R20 ;  /* 0x0000a81401007387 */ /* 0x000fe80000100800 */
[----:B-1----:R-:W3:Y:S01]  /*96b80*/  LDL.LU.64 R26, [R1+0x13d8] ;  /* 0x0013d800011a7983 */ /* 0x002ee20000300a00 */
[----:B------:R-:W-:-:S05]  /*96b90*/  F2FP.F16.E4M3.UNPACK_B R21, R21 ;  /* 0x00000015ff15723e */ /* 0x000fca00020006ff */
[----:B------:R-:W-:Y:S04]  /*96ba0*/  STL [R1+0xac], R21 ;  /* 0x0000ac1501007387 */ /* 0x000fe80000100800 */
[----:B---3--:R-:W-:Y:S04]  /*96bb0*/  STL.64 [R1+0xa8d0], R26 ;  /* 0x00a8d01a01007387 */ /* 0x008fe80000100a00 */
[----:B--2---:R0:W-:Y:S04]  /*96bc0*/  STL.64 [R1+0xa8c8], R24 ;  /* 0x00a8c81801007387 */ /* 0x0041e80000100a00 */
[----:B0-----:R-:W2:Y:S04]  /*96bd0*/  LDL.LU.64 R24, [R1+0x13e0] ;  /* 0x0013e00001187983 */ /* 0x001ea80000300a00 */
[----:B------:R-:W3:Y:S04]  /*96be0*/  LDL.LU.64 R26, [R1+0x13e8] ;  /* 0x0013e800011a7983 */ /* 0x000ee80000300a00 */
[----:B---3--:R0:W-:Y:S04]  /*96bf0*/  STL.64 [R1+0xa8e0], R26 ;  /* 0x00a8e01a01007387 */ /* 0x0081e80000100a00 */
[----:B0-----:R-:W3:Y:S04]  /*96c00*/  LDL R26, [R1+0x88] ;  /* 0x00008800011a7983 */ /* 0x001ee80000100800 */
[----:B------:R-:W3:Y:S04]  /*96c10*/  LDL R27, [R1+0x8c] ;  /* 0x00008c00011b7983 */ /* 0x000ee80000100800 */
[----:B--2---:R0:W-:Y:S04]  /*96c20*/  STL.64 [R1+0xa8d8], R24 ;  /* 0x00a8d81801007387 */ /* 0x0041e80000100a00 */
[----:B0-----:R-:W2:Y:S04]  /*96c30*/  LDL R24, [R1+0x90] ;  /* 0x0000900001187983 */ /* 0x001ea80000100800 */
[----:B------:R-:W2:Y:S04]  /*96c40*/  LDL R25, [R1+0x94] ;  /* 0x0000940001197983 */ /* 0x000ea80000100800 */
[----:B---3--:R0:W-:Y:S04]  /*96c50*/  STL.64 [R1+0xa8f8], R26 ;  /* 0x00a8f81a01007387 */ /* 0x0081e80000100a00 */
[----:B0-----:R-:W3:Y:S04]  /*96c60*/  LDL R26, [R1+0x98] ;  /* 0x00009800011a7983 */ /* 0x001ee80000100800 */
[----:B------:R-:W3:Y:S04]  /*96c70*/  LDL R27, [R1+0x9c] ;  /* 0x00009c00011b7983 */ /* 0x000ee80000100800 */
[----:B--2---:R0:W-:Y:S04]  /*96c80*/  STL.64 [R1+0xa910], R24 ;  /* 0x00a9101801007387 */ /* 0x0041e80000100a00 */
[----:B0-----:R-:W2:Y:S04]  /*96c90*/  LDL R24, [R1+0xa0] ;  /* 0x0000a00001187983 */ /* 0x001ea80000100800 */
[----:B------:R-:W2:Y:S04]  /*96ca0*/  LDL R25, [R1+0xa4] ;  /* 0x0000a40001197983 */ /* 0x000ea80000100800 */
[----:B---3--:R-:W-:Y:S04]  /*96cb0*/  STL.64 [R1+0xa928], R26 ;  /* 0x00a9281a01007387 */ /* 0x008fe80000100a00 */
[----:B--2---:R0:W-:Y:S04]  /*96cc0*/  STL.64 [R1+0xa940], R24 ;  /* 0x00a9401801007387 */ /* 0x0041e80000100a00 */
[----:B0-----:R-:W2:Y:S04]  /*96cd0*/  LDL.LU.64 R24, [R1+0x1490] ;  /* 0x0014900001187983 */ /* 0x001ea80000300a00 */
[----:B------:R-:W2:Y:S01]  /*96ce0*/  LDL.LU.64 R26, [R1+0x1498] ;  /* 0x00149800011a7983 */ /* 0x000ea20000300a00 */
[----:B------:R-:W-:-:S02]  /*96cf0*/  F2FP.F16.E4M3.UNPACK_B R2, R2 ;  /* 0x00000002ff02723e */ /* 0x000fc400020006ff */
[----:B------:R-:W-:Y:S01]  /*96d00*/  F2FP.F16.E4M3.UNPACK_B R3, R3 ;  /* 0x00000003ff03723e */ /* 0x000fe200020006ff */
[----:B------:R-:W-:Y:S04]  /*96d10*/  STL [R1+0xa7b4], R9 ;  /* 0x00a7b40901007387 */ /* 0x000fe80000100800 */
[----:B------:R-:W-:Y:S04]  /*96d20*/  STL.64 [R1+0xa8b8], R10 ;  /* 0x00a8b80a01007387 */ /* 0x000fe80000100a00 */
[----:B------:R2:W-:Y:S02]  /*96d30*/  STL [R1+0xa8b0], R8 ;  /* 0x00a8b00801007387 */ /* 0x0005e40000100800 */
[----:B--2---:R-:W-:Y:S02]  /*96d40*/  HMMA.16816.F32 R8, R12, R2, R24 ;  /* 0x000000020c08723c */ /* 0x004fe40000001818 */
[----:B------:R-:W2:Y:S04]  /*96d50*/  LDL.LU.64 R24, [R1+0x1430] ;  /* 0x0014300001187983 */ /* 0x000ea80000300a00 */
[----:B------:R-:W2:-:S15]  /*96d60*/  LDL.LU.64 R26, [R1+0x1438] ;  /* 0x00143800011a7983 */ /* 0x000e9e0000300a00 */
[----:B------:R-:W-:-:S02]  /*96d70*/  NOP ;  /* 0x0000000000007918 */ /* 0x000fc40000000000 */
[----:B------:R0:W-:Y:S04]  /*96d80*/  STL.64 [R1+0xcc0], R8 ;  /* 0x000cc00801007387 */ /* 0x0001e80000100a00 */
[----:B------:R1:W-:Y:S04]  /*96d90*/  STL.64 [R1+0xcc8], R10 ;  /* 0x000cc80a01007387 */ /* 0x0003e80000100a00 */
[----:B0-----:R-:W3:Y:S04]  /*96da0*/  LDL.LU.64 R8, [R1+0x13c0] ;  /* 0x0013c00001087983 */ /* 0x001ee80000300a00 */
[----:B-1----:R-:W4:Y:S04]  /*96db0*/  LDL.LU.64 R10, [R1+0x13c8] ;  /* 0x0013c800010a7983 */ /* 0x002f280000300a00 */
[----:B----4-:R-:W-:Y:S04]  /*96dc0*/  STL.64 [R1+0xa8f0], R10 ;  /* 0x00a8f00a01007387 */ /* 0x010fe80000100a00 */
[----:B---3--:R0:W-:Y:S04]  /*96dd0*/  STL.64 [R1+0xa8e8], R8 ;  /* 0x00a8e80801007387 */ /* 0x0081e80000100a00 */
[----:B0-----:R-:W3:Y:S04]  /*96de0*/  LDL.LU.64 R8, [R1+0x13f0] ;  /* 0x0013f00001087983 */ /* 0x001ee80000300a00 */
[----:B------:R-:W4:Y:S04]  /*96df0*/  LDL.LU.64 R10, [R1+0x13f8] ;  /* 0x0013f800010a7983 */ /* 0x000f280000300a00 */
[----:B----4-:R-:W-:Y:S04]  /*96e00*/  STL.64 [R1+0xa908], R10 ;  /* 0x00a9080a01007387 */ /* 0x010fe80000100a00 */
[----:B---3--:R0:W-:Y:S04]  /*96e10*/  STL.64 [R1+0xa900], R8 ;  /* 0x00a9000801007387 */ /* 0x0081e80000100a00 */
[----:B0-----:R-:W3:Y:S04]  /*96e20*/  LDL.LU.64 R8, [R1+0x1400] ;  /* 0x0014000001087983 */ /* 0x001ee80000300a00 */
[----:B------:R-:W4:Y:S04]  /*96e30*/  LDL.LU.64 R10, [R1+0x1408] ;  /* 0x00140800010a7983 */ /* 0x000f280000300a00 */
[----:B----4-:R-:W-:Y:S04]  /*96e40*/  STL.64 [R1+0xa920], R10 ;  /* 0x00a9200a01007387 */ /* 0x010fe80000100a00 */
[----:B---3--:R0:W-:Y:S04]  /*96e50*/  STL.64 [R1+0xa918], R8 ;  /* 0x00a9180801007387 */ /* 0x0081e80000100a00 */
[----:B0-----:R-:W3:Y:S04]  /*96e60*/  LDL.LU.64 R8, [R1+0x1410] ;  /* 0x0014100001087983 */ /* 0x001ee80000300a00 */
[----:B------:R-:W4:Y:S01]  /*96e70*/  LDL.LU.64 R10, [R1+0x1418] ;  /* 0x00141800010a7983 */ /* 0x000f220000300a00 */
[----:B--2---:R-:W-:Y:S03]  /*96e80*/  HMMA.16816.F32 R12, R12, R20, R24 ;  /* 0x000000140c0c723c */ /* 0x004fe60000001818 */
[----:B----4-:R-:W-:Y:S04]  /*96e90*/  STL.64 [R1+0xa938], R10 ;  /* 0x00a9380a01007387 */ /* 0x010fe80000100a00 */
[----:B---3--:R0:W-:Y:S04]  /*96ea0*/  STL.64 [R1+0xa930], R8 ;  /* 0x00a9300801007387 */ /* 0x0081e80000100a00 */
[----:B0-----:R-:W2:Y:S04]  /*96eb0*/  LDL.LU.64 R8, [R1+0x1420] ;  /* 0x0014200001087983 */ /* 0x001ea80000300a00 */
[----:B------:R-:W2:Y:S04]  /*96ec0*/  LDL.LU.64 R10, [R1+0x1428] ;  /* 0x00142800010a7983 */ /* 0x000ea80000300a00 */
[----:B------:R-:W3:Y:S04]  /*96ed0*/  LDL.64 R16, [R1+0x60] ;  /* 0x0000600001107983 */ /* 0x000ee80000100a00 */
[----:B------:R-:W-:Y:S04]  /*96ee0*/  STL [R1+0xa7ac], R2 ;  /* 0x00a7ac0201007387 */ /* 0x000fe80000100800 */
[----:B------:R-:W-:Y:S04]  /*96ef0*/  STL [R1+0xa7a8], R3 ;  /* 0x00a7a80301007387 */ /* 0x000fe80000100800 */
[----:B------:R-:W2:Y:S01]  /*96f00*/  LDL.LU.64 R24, [R1+0xa940] ;  /* 0x00a9400001187983 */ /* 0x000ea20000300a00 */
[----:B------:R-:W-:-:S02]  /*96f10*/  F2FP.F16.E4M3.UNPACK_B R4, R4 ;  /* 0x00000004ff04723e */ /* 0x000fc400020006ff */
[----:B------:R-:W-:Y:S02]  /*96f20*/  F2FP.F16.E4M3.UNPACK_B R5, R5 ;  /* 0x00000005ff05723e */ /* 0x000fe400020006ff */
[----:B------:R-:W-:Y:S02]  /*96f30*/  F2FP.F16.E4M3.UNPACK_B R6, R6 ;  /* 0x00000006ff06723e */ /* 0x000fe400020006ff */
[----:B------:R-:W-:Y:S01]  /*96f40*/  F2FP.F16.E4M3.UNPACK_B R7, R7 ;  /* 0x00000007ff07723e */ /* 0x000fe200020006ff */
[----:B------:R0:W-:Y:S04]  /*96f50*/  STL.64 [R1+0xc10], R12 ;  /* 0x000c100c01007387 */ /* 0x0001e80000100a00 */
[----:B------:R1:W-:Y:S04]  /*96f60*/  STL.64 [R1+0xc18], R14 ;  /* 0x000c180e01007387 */ /* 0x0003e80000100a00 */
[----:B0-----:R-:W4:Y:S04]  /*96f70*/  LDL.LU.64 R12, [R1+0x13b0] ;  /* 0x0013b000010c7983 */ /* 0x001f280000300a00 */
[----:B-1----:R-:W4:Y:S04]  /*96f80*/  LDL.LU.64 R14, [R1+0x13b8] ;  /* 0x0013b800010e7983 */ /* 0x002f280000300a00 */
[----:B------:R-:W3:Y:S04]  /*96f90*/  LDL R20, [R1+0x58] ;  /* 0x0000580001147983 */ /* 0x000ee80000100800 */
[----:B------:R-:W3:Y:S01]  /*96fa0*/  LDL R21, [R1+0x5c] ;  /* 0x00005c0001157983 */ /* 0x000ee20000100800 */
[----:B--2---:R-:W-:Y:S03]  /*96fb0*/  HMMA.16816.F32 R24, R4, R24, R8 ;  /* 0x000000180418723c */ /* 0x004fe60000001808 */
[----:B------:R-:W2:Y:S04]  /*96fc0*/  LDL.LU.64 R10, [R1+0xa938] ;  /* 0x00a93800010a7983 */ /* 0x000ea80000300a00 */
[----:B------:R-:W2:-:S15]  /*96fd0*/  LDL.LU.64 R8, [R1+0xa930] ;  /* 0x00a9300001087983 */ /* 0x000e9e0000300a00 */
[----:B------:R-:W-:-:S01]  /*96fe0*/  NOP ;  /* 0x0000000000007918 */ /* 0x000fc20000000000 */
[----:B------:R-:W-:Y:S04]  /*96ff0*/  STL.64 [R1+0xc00], R24 ;  /* 0x000c001801007387 */ /* 0x000fe80000100a00 */
[----:B------:R0:W-:Y:S04]  /*97000*/  STL.64 [R1+0xc08], R26 ;  /* 0x000c081a01007387 */ /* 0x0001e80000100a00 */
[----:B0-----:R-:W2:Y:S02]  /*97010*/  LDL.LU.64 R26, [R1+0xa928] ;  /* 0x00a92800011a7983 */ /* 0x001ea40000300a00 */
[----:B--2---:R-:W-:Y:S02]  /*97020*/  HMMA.16816.F32 R24, R4, R26, R8 ;  /* 0x0000001a0418723c */ /* 0x004fe40000001808 */
[----:B------:R-:W2:Y:S04]  /*97030*/  LDL.LU.64 R10, [R1+0xa920] ;  /* 0x00a92000010a7983 */ /* 0x000ea80000300a00 */
[----:B------:R-:W2:-:S15]  /*97040*/  LDL.LU.64 R8, [R1+0xa918] ;  /* 0x00a9180001087983 */ /* 0x000e9e0000300a00 */
[----:B------:R-:W-:-:S02]  /*97050*/  NOP ;  /* 0x0000000000007918 */ /* 0x000fc40000000000 */
[----:B------:R0:W-:Y:S04]  /*97060*/  STL.64 [R1+0xbf0], R24 ;  /* 0x000bf01801007387 */ /* 0x0001e80000100a00 */
[----:B------:R2:W-:Y:S04]  /*97070*/  STL.64 [R1+0xbf8], R26 ;  /* 0x000bf81a01007387 */ /* 0x0005e80000100a00 */
[----:B0-----:R-:W2:Y:S02]  /*97080*/  LDL.LU.64 R24, [R1+0xa910] ;  /* 0x00a9100001187983 */ /* 0x001ea40000300a00 */
[----:B--2---:R-:W-:Y:S02]  /*97090*/  HMMA.16816.F32 R24, R4, R24, R8 ;  /* 0x000000180418723c */ /* 0x004fe40000001808 */
[----:B------:R-:W2:Y:S04]  /*970a0*/  LDL.LU.64 R10, [R1+0xa908] ;  /* 0x00a90800010a7983 */ /* 0x000ea80000300a00 */
[----:B------:R-:W2:-:S15]  /*970b0*/  LDL.LU.64 R8, [R1+0xa900] ;  /* 0x00a9000001087983 */ /* 0x000e9e0000300a00 */
[----:B------:R-:W-:-:S02]  /*970c0*/  NOP ;  /* 0x0000000000007918 */ /* 0x000fc40000000000 */
[----:B------:R-:W-:Y:S04]  /*970d0*/  STL.64 [R1+0xbe0], R24 ;  /* 0x000be01801007387 */ /* 0x000fe80000100a00 */
        /* <DEDUP_REMOVED lines=8> */
[----:B0-----:R-:W4:Y:S04]  /*97160*/  LDL.LU.64 R26, [R1+0xa8e0] ;  /* 0x00a8e000011a7983 */ /* 0x001f280000300a00 */
[----:B------:R-:W4:Y:S02]  /*97170*/  LDL.LU.64 R24, [R1+0xa8d8] ;  /* 0x00a8d80001187983 */ /* 0x000f240000300a00 */
[----:B----4-:R-:W-:-:S15]  /*97180*/  HMMA.16816.F32 R24, R4, R18, R24 ;  /* 0x000000120418723c */ /* 0x010fde0000001818 */
[----:B------:R-:W-:-:S08]  /*97190*/  NOP ;  /* 0x0000000000007918 */ /* 0x000fd00000000000 */
[----:B------:R-:W-:Y:S04]  /*971a0*/  STL.64 [R1+0xbc0], R24 ;  /* 0x000bc01801007387 */ /* 0x000fe80000100a00 */
[----:B------:R0:W-:Y:S04]  /*971b0*/  STL.64 [R1+0xbc8], R26 ;  /* 0x000bc81a01007387 */ /* 0x0001e80000100a00 */
[----:B0-----:R-:W4:Y:S04]  /*971c0*/  LDL.LU.64 R26, [R1+0xa8d0] ;  /* 0x00a8d000011a7983 */ /* 0x001f280000300a00 */
[----:B------:R-:W4:Y:S02]  /*971d0*/  LDL.LU.64 R24, [R1+0xa8c8] ;  /* 0x00a8c80001187983 */ /* 0x000f240000300a00 */
[----:B----4-:R-:W-:-:S15]  /*971e0*/  HMMA.16816.F32 R24, R4, R22, R24 ;  /* 0x000000160418723c */ /* 0x010fde0000001818 */
[----:B------:R-:W-:-:S08]  /*971f0*/  NOP ;  /* 0x0000000000007918 */ /* 0x000fd00000000000 */
[----:B------:R0:W-:Y:S04]  /*97200*/  STL.64 [R1+0xbb0], R24 ;  /* 0x000bb01801007387 */ /* 0x0001e80000100a00 */
[----:B------:R2:W-:Y:S04]  /*97210*/  STL.64 [R1+0xbb8], R26 ;  /* 0x000bb81a01007387 */ /* 0x0005e80000100a00 */
[----:B0-----:R-:W2:Y:S01]  /*97220*/  LDL.LU.64 R24, [R1+0xa8c0] ;  /* 0x00a8c00001187983 */ /* 0x001ea20000300a00 */
[----:B------:R-:W-:-:S05]  /*97230*/  IMAD.MOV.U32 R3, RZ, RZ, R22 ;  /* 0x000000ffff037224 */ /* 0x000fca00078e0016 */
[----:B------:R-:W-:Y:S01]  /*97240*/  STL [R1+0xa7b0], R3 ;  /* 0x00a7b00301007387 */ /* 0x000fe20000100800 */
[----:B--2---:R-:W-:Y:S03]  /*97250*/  HMMA.16816.F32 R24, R4, R24, R8 ;  /* 0x000000180418723c */ /* 0x004fe60000001808 */
[----:B------:R-:W2:Y:S04]  /*97260*/  LDL.LU.64 R10, [R1+0xa8b8] ;  /* 0x00a8b800010a7983 */ /* 0x000ea80000300a00 */
[----:B------:R-:W4:-:S15]  /*97270*/  LDL.LU R8, [R1+0xa8b0] ;  /* 0x00a8b00001087983 */ /* 0x000f1e0000300800 */
[----:B------:R-:W-:-:S01]  /*97280*/  NOP ;  /* 0x0000000000007918 */ /* 0x000fc20000000000 */
[----:B------:R-:W-:Y:S04]  /*97290*/  STL.64 [R1+0xba0], R24 ;  /* 0x000ba01801007387 */ /* 0x000fe80000100a00 */
[----:B------:R0:W-:Y:S04]  /*972a0*/  STL.64 [R1+0xba8], R26 ;  /* 0x000ba81a01007387 */ /* 0x0001e80000100a00 */
[----:B0-----:R-:W3:Y:S04]  /*972b0*/  LDL.LU.64 R26, [R1+0xa8a8] ;  /* 0x00a8a800011a7983 */ /* 0x001ee80000300a00 */
[----:B------:R-:W4:Y:S01]  /*972c0*/  LDL.64 R22, [R1+0x50] ;  /* 0x0000500001167983 */ /* 0x000f220000100a00 */
[----:B---3--:R-:W-:Y:S06]  /*972d0*/  HMMA.16816.F32 R12, R4, R26, R12 ;  /* 0x0000001a040c723c */ /* 0x008fec000000180c */
[----:B------:R-:W-:-:S02]  /*972e0*/  IMAD.MOV.U32 R9, RZ, RZ, R26 ;  /* 0x000000ffff097224 */ /* 0x000fc400078e001a */
[----:B------:R-:W3:-:S15]  /*972f0*/  LDL R26, [R1+0x18] ;  /* 0x00001800011a7983 */ /* 0x000ede0000100800 */
[----:B------:R0:W-:Y:S04]  /*97300*/  STL.64 [R1+0xb90], R12 ;  /* 0x000b900c01007387 */ /* 0x0001e80000100a00 */
[----:B------:R1:W-:Y:S04]  /*97310*/  STL.64 [R1+0xb98], R14 ;  /* 0x000b980e01007387 */ /* 0x0003e80000100a00 */
[----:B------:R-:W3:Y:S04]  /*97320*/  LDL R27, [R1+0x1c] ;  /* 0x00001c00011b7983 */ /* 0x000ee80000100800 */
[----:B0-----:R-:W4:Y:S04]  /*97330*/  LDL.LU.64 R12, [R1+0x1390] ;  /* 0x00139000010c7983 */ /* 0x001f280000300a00 */
[----:B-1----:R-:W4:Y:S04]  /*97340*/  LDL.LU.64 R14, [R1+0x1398] ;  /* 0x00139800010e7983 */ /* 0x002f280000300a00 */
[----:B------:R-:W2:Y:S04]  /*97350*/  LDL R24, [R1+0x20] ;  /* 0x0000200001187983 */ /* 0x000ea80000100800 */
[----:B------:R-:W2:Y:S04]  /*97360*/  LDL R25, [R1+0x24] ;  /* 0x0000240001197983 */ /* 0x000ea80000100800 */
[----:B---3--:R0:W-:Y:S04]  /*97370*/  STL.64 [R1+0xa850], R26 ;  /* 0x00a8501a01007387 */ /* 0x0081e80000100a00 */
[----:B0-----:R-:W3:Y:S04]  /*97380*/  LDL R26, [R1+0x28] ;  /* 0x00002800011a7983 */ /* 0x001ee80000100800 */
[----:B------:R-:W3:Y:S04]  /*97390*/  LDL R27, [R1+0x2c] ;  /* 0x00002c00011b7983 */ /* 0x000ee80000100800 */
[----:B--2---:R0:W-:Y:S04]  /*973a0*/  STL.64 [R1+0xa848], R24 ;  /* 0x00a8481801007387 */ /* 0x0041e80000100a00 */
[----:B---3--:R1:W-:Y:S04]  /*973b0*/  STL.64 [R1+0xa860], R26 ;  /* 0x00a8601a01007387 */ /* 0x0083e80000100a00 */
[----:B0-----:R-:W2:Y:S04]  /*973c0*/  LDL.LU.64 R24, [R1+0x13a0] ;  /* 0x0013a00001187983 */ /* 0x001ea80000300a00 */
[----:B-1----:R-:W2:Y:S04]  /*973d0*/  LDL.LU.64 R26, [R1+0x13a8] ;  /* 0x0013a800011a7983 */ /* 0x002ea80000300a00 */
[----:B------:R-:W3:Y:S04]  /*973e0*/  LDL.64 R18, [R1+0x8] ;  /* 0x0000080001127983 */ /* 0x000ee80000100a00 */
[----:B---3--:R-:W-:Y:S04]  /*973f0*/  STL.64 [R1+0xa830], R18 ;  /* 0x00a8301201007387 */ /* 0x008fe80000100a00 */
[----:B------:R-:W-:Y:S04]  /*97400*/  STL.64 [R1+0xa7c0], R10 ;  /* 0x00a7c00a01007387 */ /* 0x000fe80000100a00 */
[----:B----4-:R2:W-:Y:S02]  /*97410*/  STL.64 [R1+0xa7b8], R8 ;  /* 0x00a7b80801007387 */ /* 0x0105e40000100a00 */
[----:B--2---:R-:W-:Y:S02]  /*97420*/  HMMA.16816.F32 R8, R4, R16, R24 ;  /* 0x000000100408723c */ /* 0x004fe40000001818 */
[----:B------:R-:W2:-:S15]  /*97430*/  LDL R24, [R1+0x30] ;  /* 0x0000300001187983 */ /* 0x000e9e0000100800 */
[----:B------:R-:W-:-:S06]  /*97440*/  NOP ;  /* 0x0000000000007918 */ /* 0x000fcc0000000000 */
[----:B------:R-:W-:Y:S04]  /*97450*/  STL.64 [R1+0xb80], R8 ;  /* 0x000b800801007387 */ /* 0x000fe80000100a00 */
[----:B------:R0:W-:Y:S04]  /*97460*/  STL.64 [R1+0xb88], R10 ;  /* 0x000b880a01007387 */ /* 0x0001e80000100a00 */
[----:B------:R-:W2:Y:S01]  /*97470*/  LDL R25, [R1+0x34] ;  /* 0x0000340001197983 */ /* 0x000ea20000100800 */
[----:B0-----:R-:W-:Y:S03]  /*97480*/  HMMA.16816.F32 R8, R4, R20, R12 ;  /* 0x000000140408723c */ /* 0x001fe6000000180c */
[----:B--2---:R-:W-:Y:S04]  /*97490*/  STL.64 [R1+0xa878], R24 ;  /* 0x00a8781801007387 */ /* 0x004fe80000100a00 */
[----:B------:R-:W2:-:S15]  /*974a0*/  LDL R12, [R1+0x48] ;  /* 0x00004800010c7983 */ /* 0x000e9e0000100800 */
[----:B------:R-:W-:-:S01]  /*974b0*/  NOP ;  /* 0x0000000000007918 */ /* 0x000fc20000000000 */
[----:B------:R0:W-:Y:S04]  /*974c0*/  STL.64 [R1+0xb70], R8 ;  /* 0x000b700801007387 */ /* 0x0001e80000100a00 */
[----:B------:R-:W-:Y:S04]  /*974d0*/  STL.64 [R1+0xb78], R10 ;  /* 0x000b780a01007387 */ /* 0x000fe80000100a00 */
[----:B------:R-:W3:Y:S04]  /*974e0*/  LDL R26, [R1+0x38] ;  /* 0x00003800011a7983 */ /* 0x000ee80000100800 */
[----:B------:R-:W3:Y:S01]  /*974f0*/  LDL R27, [R1+0x3c] ;  /* 0x00003c00011b7983 */ /* 0x000ee20000100800 */
[----:B------:R-:W-:-:S03]  /*97500*/  IMAD.MOV.U32 R2, RZ, RZ, R17 ;  /* 0x000000ffff027224 */ /* 0x000fc600078e0011 */
[----:B------:R-:W2:Y:S04]  /*97510*/  LDL R13, [R1+0x4c] ;  /* 0x00004c00010d7983 */ /* 0x000ea80000100800 */
[----:B0-----:R-:W4:Y:S04]  /*97520*/  LDL R8, [R1+0x40] ;  /* 0x0000400001087983 */ /* 0x001f280000100800 */
[----:B------:R-:W4:Y:S04]  /*97530*/  LDL R9, [R1+0x44] ;  /* 0x0000440001097983 */ /* 0x000f280000100800 */
[----:B------:R-:W2:Y:S04]  /*97540*/  LDL R16, [R1+0x10] ;  /* 0x0000100001107983 */ /* 0x000ea80000100800 */
[----:B------:R-:W2:Y:S04]  /*97550*/  LDL R17, [R1+0x14] ;  /* 0x0000140001117983 */ /* 0x000ea80000100800 */
[----:B---3--:R0:W-:Y:S04]  /*97560*/  STL.64 [R1+0xa890], R26 ;  /* 0x00a8901a01007387 */ /* 0x0081e80000100a00 */
[----:B------:R-:W3:Y:S04]  /*97570*/  LDL.LU.64 R24, [R1+0x1380] ;  /* 0x0013800001187983 */ /* 0x000ee80000300a00 */
[----:B0-----:R-:W3:Y:S04]  /*97580*/  LDL.LU.64 R26, [R1+0x1388] ;  /* 0x00138800011a7983 */ /* 0x001ee80000300a00 */
[----:B--2---:R3:W-:Y:S04]  /*97590*/  STL.64 [R1+0xa858], R16 ;  /* 0x00a8581001007387 */ /* 0x0047e80000100a00 */
[----:B------:R-:W2:Y:S01]  /*975a0*/  LDL R10, [R1] ;  /* 0x00000000010a7983 */ /* 0x000ea20000100800 */
[----:B---3--:R-:W-:-:S15]  /*975b0*/  HMMA.16816.F32 R16, R4, R22, R24 ;  /* 0x000000160410723c */ /* 0x008fde0000001818 */
[----:B------:R-:W-:-:S08]  /*975c0*/  NOP ;  /* 0x0000000000007918 */ /* 0x000fd00000000000 */
[----:B------:R-:W-:Y:S04]  /*975d0*/  STL.64 [R1+0xb60], R16 ;  /* 0x000b601001007387 */ /* 0x000fe80000100a00 */
[----:B------:R-:W-:Y:S04]  /*975e0*/  STL.64 [R1+0xb68], R18 ;  /* 0x000b681201007387 */ /* 0x000fe80000100a00 */
[----:B------:R-:W3:Y:S04]  /*975f0*/  LDL.LU.64 R24, [R1+0x1360] ;  /* 0x0013600001187983 */ /* 0x000ee80000300a00 */
[----:B------:R-:W4:Y:S04]  /*97600*/  LDL.LU.64 R26, [R1+0x1368] ;  /* 0x00136800011a7983 */ /* 0x000f280000300a00 */
[----:B----4-:R-:W-:Y:S04]  /*97610*/  STL.64 [R1+0xa8a0], R26 ;  /* 0x00a8a01a01007387 */ /* 0x010fe80000100a00 */
[----:B---3--:R0:W-:Y:S04]  /*97620*/  STL.64 [R1+0xa898], R24 ;  /* 0x00a8981801007387 */ /* 0x0081e80000100a00 */
[----:B0-----:R-:W3:Y:S04]  /*97630*/  LDL.LU.64 R24, [R1+0x1370] ;  /* 0x0013700001187983 */ /* 0x001ee80000300a00 */
[----:B------:R-:W3:Y:S04]  /*97640*/  LDL.LU.64 R26, [R1+0x1378] ;  /* 0x00137800011a7983 */ /* 0x000ee80000300a00 */
[----:B------:R-:W4:Y:S04]  /*97650*/  LDL.LU.64 R16, [R1+0x1330] ;  /* 0x0013300001107983 */ /* 0x000f280000300a00 */
[----:B------:R-:W2:Y:S04]  /*97660*/  LDL.LU.64 R18, [R1+0x1338] ;  /* 0x0013380001127983 */ /* 0x000ea80000300a00 */
[----:B--2---:R-:W-:Y:S04]  /*97670*/  STL.64 [R1+0xa870], R18 ;  /* 0x00a8701201007387 */ /* 0x004fe80000100a00 */
[----:B----4-:R0:W-:Y:S04]  /*97680*/  STL.64 [R1+0xa868], R16 ;  /* 0x00a8681001007387 */ /* 0x0101e80000100a00 */
[----:B0-----:R-:W2:Y:S04]  /*97690*/  LDL.LU.64 R16, [R1+0x1340] ;  /* 0x0013400001107983 */ /* 0x001ea80000300a00 */
[----:B------:R-:W4:Y:S01]  /*976a0*/  LDL.LU.64 R18, [R1+0x1348] ;  /* 0x0013480001127983 */ /* 0x000f220000300a00 */
[----:B---3--:R-:W-:Y:S01]  /*976b0*/  HMMA.16816.F32 R24, R4, R12, R24 ;  /* 0x0000000c0418723c */ /* 0x008fe20000001818 */
[----:B------:R-:W-:-:S02]  /*976c0*/  IMAD.MOV.U32 R11, RZ, RZ, R0 ;  /* 0x000000ffff0b7224 */ /* 0x000fc400078e0000 */
[----:B------:R-:W-:Y:S01]  /*976d0*/  IMAD.MOV.U32 R3, RZ, RZ, R22 ;  /* 0x000000ffff037224 */ /* 0x000fe200078e0016 */
[----:B----4-:R-:W-:Y:S04]  /*976e0*/  STL.64 [R1+0xa888], R18 ;  /* 0x00a8881201007387 */ /* 0x010fe80000100a00 */
[----:B--2---:R0:W-:Y:S04]  /*976f0*/  STL.64 [R1+0xa880], R16 ;  /* 0x00a8801001007387 */ /* 0x0041e80000100a00 */
[----:B0-----:R-:W2:Y:S04]  /*97700*/  LDL.LU.64 R16, [R1+0x1350] ;  /* 0x0013500001107983 */ /* 0x001ea80000300a00 */
[----:B------:R-:W2:Y:S04]  /*97710*/  LDL.LU.64 R18, [R1+0x1358] ;  /* 0x0013580001127983 */ /* 0x000ea80000300a00 */
[----:B------:R-:W3:Y:S04]  /*97720*/  LDL.LU.64 R20, [R1+0x1310] ;  /* 0x0013100001147983 */ /* 0x000ee80000300a00 */
[----:B------:R-:W3:Y:S04]  /*97730*/  LDL.LU.64 R22, [R1+0x1318] ;  /* 0x0013180001167983 */ /* 0x000ee80000300a00 */
[----:B------:R-:W-:Y:S04]  /*97740*/  STL.64 [R1+0xa828], R10 ;  /* 0x00a8280a01007387 */ /* 0x000fe80000100a00 */
[----:B------:R-:W4:Y:S04]  /*97750*/  LDL.LU R14, [R1+0x1e94] ;  /* 0x001e9400010e7983 */ /* 0x000f280000300800 */
[----:B------:R-:W4:Y:S04]  /*97760*/  LDL.LU R15, [R1+0x1e9c] ;  /* 0x001e9c00010f7983 */ /* 0x000f280000300800 */
[----:B------:R-:W-:Y:S04]  /*97770*/  STL.64 [R1+0xb50], R24 ;  /* 0x000b501801007387 */ /* 0x000fe80000100a00 */
[----:B------:R0:W-:Y:S04]  /*97780*/  STL.64 [R1+0xb58], R26 ;  /* 0x000b581a01007387 */ /* 0x0001e80000100a00 */
[----:B0-----:R-:W2:Y:S04]  /*97790*/  LDL.LU.64 R26, [R1+0xa8a0] ;  /* 0x00a8a000011a7983 */ /* 0x001ea80000300a00 */
[----:B------:R-:W2:Y:S04]  /*977a0*/  LDL.LU.64 R24, [R1+0xa898] ;  /* 0x00a8980001187983 */ /* 0x000ea80000300a00 */
[----:B------:R-:W3:Y:S04]  /*977b0*/  LDL.LU R12, [R1+0x1e84] ;  /* 0x001e8400010c7983 */ /* 0x000ee80000300800 */
[----:B------:R-:W3:Y:S04]  /*977c0*/  LDL.LU R13, [R1+0x1e8c] ;  /* 0x001e8c00010d7983 */ /* 0x000ee80000300800 */
[----:B----4-:R-:W-:Y:S01]  /*977d0*/  STL.64 [R1+0xa7d0], R14 ;  /* 0x00a7d00e01007387 */ /* 0x010fe20000100a00 */
[C---:B--2---:R-:W-:Y:S03]  /*977e0*/  HMMA.16816.F32 R8, R4.reuse, R8, R24 ;  /* 0x000000080408723c */ /* 0x044fe60000001818 */
[----:B---3--:R0:W-:Y:S04]  /*977f0*/  STL.64 [R1+0xa7c8], R12 ;  /* 0x00a7c80c01007387 */ /* 0x0081e80000100a00 */
[----:B0-----:R-:W2:Y:S04]  /*97800*/  LDL.LU.64 R12, [R1+0x1320] ;  /* 0x00132000010c7983 */ /* 0x001ea80000300a00 */
[----:B------:R-:W2:Y:S04]  /*97810*/  LDL.LU.64 R14, [R1+0x1328] ;  /* 0x00132800010e7983 */ /* 0x000ea80000300a00 */
[----:B------:R-:W3:Y:S08]  /*97820*/  LDL.LU.64 R26, [R1+0xa890] ;  /* 0x00a89000011a7983 */ /* 0x000ef00000300a00 */
[----:B------:R0:W-:Y:S04]  /*97830*/  STL.64 [R1+0xb40], R8 ;  /* 0x000b400801007387 */ /* 0x0001e80000100a00 */
[----:B------:R1:W-:Y:S04]  /*97840*/  STL.64 [R1+0xb48], R10 ;  /* 0x000b480a01007387 */ /* 0x0003e80000100a00 */
[----:B0-----:R-:W4:Y:S04]  /*97850*/  LDL.LU.64 R8, [R1+0x12f0] ;  /* 0x0012f00001087983 */ /* 0x001f280000300a00 */
[----:B-1----:R-:W2:Y:S01]  /*97860*/  LDL.LU.64 R10, [R1+0x12f8] ;  /* 0x0012f800010a7983 */ /* 0x002ea20000300a00 */
[C---:B---3--:R-:W-:Y:S03]  /*97870*/  HMMA.16816.F32 R24, R4.reuse, R26, R16 ;  /* 0x0000001a0418723c */ /* 0x048fe60000001810 */
[----:B--2---:R-:W-:Y:S04]  /*97880*/  STL.64 [R1+0xa840], R10 ;  /* 0x00a8400a01007387 */ /* 0x004fe80000100a00 */
[----:B----4-:R0:W-:Y:S04]  /*97890*/  STL.64 [R1+0xa838], R8 ;  /* 0x00a8380801007387 */ /* 0x0101e80000100a00 */
[----:B0-----:R-:W2:Y:S04]  /*978a0*/  LDL.LU.64 R8, [R1+0x1300] ;  /* 0x0013000001087983 */ /* 0x001ea80000300a00 */
[----:B------:R-:W2:Y:S04]  /*978b0*/  LDL.LU.64 R10, [R1+0x1308] ;  /* 0x00130800010a7983 */ /* 0x000ea80000300a00 */
[----:B------:R-:W3:Y:S04]  /*978c0*/  LDL.LU.64 R18, [R1+0xa888] ;  /* 0x00a8880001127983 */ /* 0x000ee80000300a00 */
[----:B------:R-:W3:Y:S04]  /*978d0*/  LDL.LU.64 R16, [R1+0xa880] ;  /* 0x00a8800001107983 */ /* 0x000ee80000300a00 */
[----:B------:R0:W-:Y:S04]  /*978e0*/  STL.64 [R1+0xb30], R24 ;  /* 0x000b301801007387 */ /* 0x0001e80000100a00 */
[----:B------:R3:W-:Y:S04]  /*978f0*/  STL.64 [R1+0xb38], R26 ;  /* 0x000b381a01007387 */ /* 0x0007e80000100a00 */
[----:B0-----:R-:W3:Y:S02]  /*97900*/  LDL.LU.64 R24, [R1+0xa878] ;  /* 0x00a8780001187983 */ /* 0x001ee40000300a00 */
[----:B---3--:R-:W-:Y:S02]  /*97910*/  HMMA.16816.F32 R24, R4, R24, R16 ;  /* 0x000000180418723c */ /* 0x008fe40000001810 */
[----:B------:R-:W3:Y:S04]  /*97920*/  LDL.LU.64 R18, [R1+0xa870] ;  /* 0x00a8700001127983 */ /* 0x000ee80000300a00 */
[----:B------:R-:W3:-:S15]  /*97930*/  LDL.LU.64 R16, [R1+0xa868] ;  /* 0x00a8680001107983 */ /* 0x000ede0000300a00 */
[----:B------:R-:W-:-:S02]  /*97940*/  NOP ;  /* 0x0000000000007918 */ /* 0x000fc40000000000 */
[----:B------:R-:W-:Y:S04]  /*97950*/  STL.64 [R1+0xb20], R24 ;  /* 0x000b201801007387 */ /* 0x000fe80000100a00 */
[----:B------:R0:W-:Y:S04]  /*97960*/  STL.64 [R1+0xb28], R26 ;  /* 0x000b281a01007387 */ /* 0x0001e80000100a00 */
[----:B0-----:R-:W3:Y:S02]  /*97970*/  LDL.LU.64 R26, [R1+0xa860] ;  /* 0x00a86000011a7983 */ /* 0x001ee40000300a00 */
[----:B---3--:R-:W-:Y:S02]  /*97980*/  HMMA.16816.F32 R24, R4, R26, R16 ;  /* 0x0000001a0418723c */ /* 0x008fe40000001810 */
[----:B------:R-:W2:-:S15]  /*97990*/  LDL.LU.64 R16, [R1+0xa858] ;  /* 0x00a8580001107983 */ /* 0x000e9e0000300a00 */
[----:B------:R-:W-:-:S06]  /*979a0*/  NOP ;  /* 0x0000000000007918 */ /* 0x000fcc0000000000 */
[----:B------:R-:W-:Y:S04]  /*979b0*/  STL.64 [R1+0xb10], R24 ;  /* 0x000b101801007387 */ /* 0x000fe80000100a00 */
[----:B------:R0:W-:Y:S04]  /*979c0*/  STL.64 [R1+0xb18], R26 ;  /* 0x000b181a01007387 */ /* 0x0001e80000100a00 */
[----:B0-----:R-:W3:Y:S04]  /*979d0*/  LDL.LU.64 R26, [R1+0xa850] ;  /* 0x00a85000011a7983 */ /* 0x001ee80000300a00 */
[----:B------:R-:W4:Y:S01]  /*979e0*/  LDL.LU.64 R24, [R1+0xa848] ;  /* 0x00a8480001187983 */ /* 0x000f220000300a00 */
[C---:B---3--:R-:W-:Y:S06]  /*979f0*/  HMMA.16816.F32 R20, R4.reuse, R26, R20 ;  /* 0x0000001a0414723c */ /* 0x048fec0000001814 */
[----:B----4-:R-:W-:-:S15]  /*97a00*/  HMMA.16816.F32 R12, R4, R24, R12 ;  /* 0x00000018040c723c */ /* 0x010fde000000180c */
[----:B------:R-:W-:-:S08]  /*97a10*/  NOP ;  /* 0x0000000000007918 */ /* 0x000fd00000000000 */
[----:B------:R0:W-:Y:S04]  /*97a20*/  STL.64 [R1+0xb00], R12 ;  /* 0x000b000c01007387 */ /* 0x0001e80000100a00 */
[----:B------:R1:W-:Y:S04]  /*97a30*/  STL.64 [R1+0xb08], R14 ;  /* 0x000b080e01007387 */ /* 0x0003e80000100a00 */
[----:B0-----:R-:W3:Y:S04]  /*97a40*/  LDL.LU.64 R12, [R1+0x12e0] ;  /* 0x0012e000010c7983 */ /* 0x001ee80000300a00 */
[----:B-1----:R-:W3:Y:S04]  /*97a50*/  LDL.LU.64 R14, [R1+0x12e8] ;  /* 0x0012e800010e7983 */ /* 0x002ee80000300a00 */
[----:B------:R0:W-:Y:S04]  /*97a60*/  STL.64 [R1+0xaf0], R20 ;  /* 0x000af01401007387 */ /* 0x0001e80000100a00 */
[----:B------:R1:W-:Y:S04]  /*97a70*/  STL.64 [R1+0xaf8], R22 ;  /* 0x000af81601007387 */ /* 0x0003e80000100a00 */
[----:B------:R-:W4:Y:S04]  /*97a80*/  LDL.LU.64 R24, [R1+0x12d0] ;  /* 0x0012d00001187983 */ /* 0x000f280000300a00 */
[----:B------:R-:W4:Y:S04]  /*97a90*/  LDL.LU.64 R26, [R1+0x12d8] ;  /* 0x0012d800011a7983 */ /* 0x000f280000300a00 */
[----:B0-----:R-:W3:Y:S04]  /*97aa0*/  LDL.LU.64 R20, [R1+0x12b0] ;  /* 0x0012b00001147983 */ /* 0x001ee80000300a00 */
[----:B-1----:R-:W4:Y:S01]  /*97ab0*/  LDL.LU.64 R22, [R1+0x12b8] ;  /* 0x0012b80001167983 */ /* 0x002f220000300a00 */
[C---:B--2---:R-:W-:Y:S03]  /*97ac0*/  HMMA.16816.F32 R16, R4.reuse, R16, R8 ;  /* 0x000000100410723c */ /* 0x044fe60000001808 */
[----:B----4-:R-:W-:Y:S04]  /*97ad0*/  STL.64 [R1+0xa810], R22 ;  /* 0x00a8101601007387 */ /* 0x010fe80000100a00 */
[----:B---3--:R0:W-:Y:S04]  /*97ae0*/  STL.64 [R1+0xa808], R20 ;  /* 0x00a8081401007387 */ /* 0x0081e80000100a00 */
[----:B0-----:R-:W2:Y:S04]  /*97af0*/  LDL.LU.64 R20, [R1+0x12c0] ;  /* 0x0012c00001147983 */ /* 0x001ea80000300a00 */
[----:B------:R-:W2:Y:S04]  /*97b00*/  LDL.LU.64 R22, [R1+0x12c8] ;  /* 0x0012c80001167983 */ /* 0x000ea80000300a00 */
[----:B------:R-:W3:Y:S04]  /*97b10*/  LDL.LU.64 R10, [R1+0xa840] ;  /* 0x00a84000010a7983 */ /* 0x000ee80000300a00 */
[----:B------:R-:W3:Y:S04]  /*97b20*/  LDL.LU.64 R8, [R1+0xa838] ;  /* 0x00a8380001087983 */ /* 0x000ee80000300a00 */
[----:B------:R-:W-:Y:S04]  /*97b30*/  STL.64 [R1+0xae0], R16 ;  /* 0x000ae01001007387 */ /* 0x000fe80000100a00 */
[----:B------:R0:W-:Y:S04]  /*97b40*/  STL.64 [R1+0xae8], R18 ;  /* 0x000ae81201007387 */ /* 0x0001e80000100a00 */
[----:B0-----:R-:W3:Y:S02]  /*97b50*/  LDL.LU.64 R18, [R1+0xa830] ;  /* 0x00a8300001127983 */ /* 0x001ee40000300a00 */
[----:B---3--:R-:W-:Y:S06]  /*97b60*/  HMMA.16816.F32 R8, R4, R18, R8 ;  /* 0x000000120408723c */ /* 0x008fec0000001808 */
[----:B------:R-:W-:-:S15]  /*97b70*/  IMAD.MOV.U32 R0, RZ, RZ, R19 ;  /* 0x000000ffff007224 */ /* 0x000fde00078e0013 */
[----:B------:R-:W-:-:S02]  /*97b80*/  NOP ;  /* 0x0000000000007918 */ /* 0x000fc40000000000 */
[----:B------:R-:W-:Y:S04]  /*97b90*/  STL.64 [R1+0xad0], R8 ;  /* 0x000ad00801007387 */ /* 0x000fe80000100a00 */
[----:B------:R0:W-:Y:S04]  /*97ba0*/  STL.64 [R1+0xad8], R10 ;  /* 0x000ad80a01007387 */ /* 0x0001e80000100a00 */
[----:B0-----:R-:W3:Y:S04]  /*97bb0*/  LDL.LU.64 R10, [R1+0xa828] ;  /* 0x00a82800010a7983 */ /* 0x001ee80000300a00 */
[----:B------:R-:W4:Y:S04]  /*97bc0*/  LDL.LU.64 R16, [R1+0x1290] ;  /* 0x0012900001107983 */ /* 0x000f280000300a00 */
[----:B------:R-:W2:Y:S01]  /*97bd0*/  LDL.LU.64 R18, [R1+0x1298] ;  /* 0x0012980001127983 */ /* 0x000ea20000300a00 */
[C---:B------:R-:W-:Y:S06]  /*97be0*/  HMMA.16816.F32 R24, R4.reuse, R28, R24 ;  /* 0x0000001c0418723c */ /* 0x040fec0000001818 */
[C---:B---3--:R-:W-:Y:S01]  /*97bf0*/  HMMA.16816.F32 R8, R4.reuse, R10, R12 ;  /* 0x0000000a0408723c */ /* 0x048fe2000000180c */
        /* <DEDUP_REMOVED lines=8> */
[----:B0-----:R-:W4:Y:S04]  /*97c80*/  LDL.LU.64 R8, [R1+0x1270] ;  /* 0x0012700001087983 */ /* 0x001f280000300a00 */
[----:B-1----:R-:W4:Y:S04]  /*97c90*/  LDL.LU.64 R10, [R1+0x1278] ;  /* 0x00127800010a7983 */ /* 0x002f280000300a00 */
[----:B------:R-:W-:Y:S04]  /*97ca0*/  STL.64 [R1+0xab0], R24 ;  /* 0x000ab01801007387 */ /* 0x000fe80000100a00 */
[----:B------:R0:W-:Y:S04]  /*97cb0*/  STL.64 [R1+0xab8], R26 ;  /* 0x000ab81a01007387 */ /* 0x0001e80000100a00 */
[----:B0-----:R-:W2:Y:S04]  /*97cc0*/  LDL.LU.64 R26, [R1+0xa820] ;  /* 0x00a82000011a7983 */ /* 0x001ea80000300a00 */
[----:B------:R-:W3:Y:S01]  /*97cd0*/  LDL.LU.64 R24, [R1+0xa818] ;  /* 0x00a8180001187983 */ /* 0x000ee20000300a00 */
[----:B--2---:R-:W-:-:S15]  /*97ce0*/  HMMA.16816.F32 R20, R4, R26, R20 ;  /* 0x0000001a0414723c */ /* 0x004fde0000001814 */
[----:B------:R-:W-:-:S08]  /*97cf0*/  NOP ;  /* 0x0000000000007918 */ /* 0x000fd00000000000 */
[----:B------:R-:W-:Y:S04]  /*97d00*/  STL.64 [R1+0xaa0], R20 ;  /* 0x000aa01401007387 */ /* 0x000fe80000100a00 */
[----:B------:R0:W-:Y:S04]  /*97d10*/  STL.64 [R1+0xaa8], R22 ;  /* 0x000aa81601007387 */ /* 0x0001e80000100a00 */
[----:B0-----:R-:W3:Y:S04]  /*97d20*/  LDL.LU.64 R22, [R1+0xa810] ;  /* 0x00a8100001167983 */ /* 0x001ee80000300a00 */
[----:B------:R-:W3:Y:S02]  /*97d30*/  LDL.LU.64 R20, [R1+0xa808] ;  /* 0x00a8080001147983 */ /* 0x000ee40000300a00 */
[----:B---3--:R-:W-:-:S15]  /*97d40*/  HMMA.16816.F32 R20, R4, R24, R20 ;  /* 0x000000180414723c */ /* 0x008fde0000001814 */
[----:B------:R-:W-:-:S08]  /*97d50*/  NOP ;  /* 0x0000000000007918 */ /* 0x000fd00000000000 */
[----:B------:R-:W-:Y:S04]  /*97d60*/  STL.64 [R1+0xa90], R20 ;  /* 0x000a901401007387 */ /* 0x000fe80000100a00 */
[----:B------:R0:W-:Y:S04]  /*97d70*/  STL.64 [R1+0xa98], R22 ;  /* 0x000a981601007387 */ /* 0x0001e80000100a00 */
[----:B0-----:R-:W2:Y:S04]  /*97d80*/  LDL.LU.64 R22, [R1+0xa800] ;  /* 0x00a8000001167983 */ /* 0x001ea80000300a00 */
[----:B------:R-:W3:Y:S04]  /*97d90*/  LDL.LU.64 R20, [R1+0xa7f8] ;  /* 0x00a7f80001147983 */ /* 0x000ee80000300a00 */
[----:B------:R0:W-:Y:S04]  /*97da0*/  STL.64 [R1+0xa698], R26 ;  /* 0x00a6981a01007387 */ /* 0x0001e80000100a00 */
[----:B0-----:R-:W4:Y:S04]  /*97db0*/  LDL.LU R26, [R1+0x1e98] ;  /* 0x001e9800011a7983 */ /* 0x001f280000300800 */
[----:B------:R-:W4:Y:S04]  /*97dc0*/  LDL.LU R27, [R1+0x1ea0] ;  /* 0x001ea000011b7983 */ /* 0x000f280000300800 */
[----:B------:R0:W-:Y:S04]  /*97dd0*/  STL.64 [R1+0xa690], R24 ;  /* 0x00a6901801007387 */ /* 0x0001e80000100a00 */
[----:B0-----:R-:W4:Y:S04]  /*97de0*/  LDL.LU R24, [R1+0x1e88] ;  /* 0x001e880001187983 */ /* 0x001f280000300800 */
[----:B------:R-:W4:Y:S01]  /*97df0*/  LDL.LU R25, [R1+0x1e90] ;  /* 0x001e900001197983 */ /* 0x000f220000300800 */
        /* <DEDUP_REMOVED lines=11> */
[----:B------:R-:W4:Y:S04]  /*97eb0*/  LDL.LU.64 R16, [R1+0xa7d8] ;  /* 0x00a7d80001107983 */ /* 0x000f280000300a00 */
[----:B------:R-:W-:Y:S04]  /*97ec0*/  STL.64 [R1+0xa678], R22 ;  /* 0x00a6781601007387 */ /* 0x000fe80000100a00 */
[----:B------:R0:W-:Y:S04]  /*97ed0*/  STL.64 [R1+0xa670], R20 ;  /* 0x00a6701401007387 */ /* 0x0001e80000100a00 */
[----:B0-----:R-:W3:Y:S04]  /*97ee0*/  LDL.LU.64 R20, [R1+0x1260] ;  /* 0x0012600001147983 */ /* 0x001ee80000300a00 */
[----:B------:R-:W3:Y:S01]  /*97ef0*/  LDL.LU.64 R22, [R1+0x1268] ;  /* 0x0012680001167983 */ /* 0x000ee20000300a00 */
[C---:B--2---:R-:W-:Y:S06]  /*97f00*/  HMMA.16816.F32 R12, R4.reuse, R18, R12 ;  /* 0x00000012040c723c */ /* 0x044fec000000180c */
[----:B----4-:R-:W-:-:S15]  /*97f10*/  HMMA.16816.F32 R8, R4, R16, R8 ;  /* 0x000000100408723c */ /* 0x010fde0000001808 */
[----:B------:R-:W-:-:S02]  /*97f20*/  NOP ;  /* 0x0000000000007918 */ /* 0x000fc40000000000 */
[----:B------:R-:W-:Y:S04]  /*97f30*/  STL.64 [R1+0xa60], R12 ;  /* 0x000a600c01007387 */ /* 0x000fe80000100a00 */
[----:B------:R0:W-:Y:S04]  /*97f40*/  STL.64 [R1+0xa68], R14 ;  /* 0x000a680e01007387 */ /* 0x0001e80000100a00 */
[----:B0-----:R-:W2:Y:S04]  /*97f50*/  LDL.LU.64 R14, [R1+0xa7d0] ;  /* 0x00a7d000010e7983 */ /* 0x001ea80000300a00 */
[----:B------:R-:W4:Y:S04]  /*97f60*/  LDL.LU.64 R12, [R1+0xa7c8] ;  /* 0x00a7c800010c7983 */ /* 0x000f280000300a00 */
[----:B------:R-:W-:Y:S04]  /*97f70*/  STL.64 [R1+0xa50], R8 ;  /* 0x000a500801007387 */ /* 0x000fe80000100a00 */
[----:B------:R0:W-:Y:S04]  /*97f80*/  STL.64 [R1+0xa58], R10 ;  /* 0x000a580a01007387 */ /* 0x0001e80000100a00 */
[----:B0-----:R-:W3:Y:S04]  /*97f90*/  LDL.LU.64 R10, [R1+0xa7c0] ;  /* 0x00a7c000010a7983 */ /* 0x001ee80000300a00 */
[----:B------:R-:W4:Y:S04]  /*97fa0*/  LDL.LU.64 R8, [R1+0xa7b8] ;  /* 0x00a7b80001087983 */ /* 0x000f280000300a00 */
[----:B------:R-:W-:Y:S04]  /*97fb0*/  STL.64 [R1+0xa658], R18 ;  /* 0x00a6581201007387 */ /* 0x000fe80000100a00 */
[----:B------:R0:W-:Y:S04]  /*97fc0*/  STL.64 [R1+0xa650], R16 ;  /* 0x00a6501001007387 */ /* 0x0001e80000100a00 */
[----:B0-----:R-:W4:Y:S04]  /*97fd0*/  LDL.LU.64 R16, [R1+0x1480] ;  /* 0x0014800001107983 */ /* 0x001f280000300a00 */
[----:B------:R-:W4:Y:S01]  /*97fe0*/  LDL.LU.64 R18, [R1+0x1488] ;  /* 0x0014880001127983 */ /* 0x000f220000300a00 */
[----:B--2---:R-:W-:Y:S01]  /*97ff0*/  IMAD R14, R14, 0x100, R26 ;  /* 0x000001000e0e7824 */ /* 0x004fe200078e021a */
[----:B---3--:R-:W-:Y:S01]  /*98000*/  HMMA.16816.F32 R20, R4, R10, R20 ;  /* 0x0000000a0414723c */ /* 0x008fe20000001814 */
[----:B----4-:R-:W-:-:S15]  /*98010*/  IMAD.MOV.U32 R26, RZ, RZ, R9 ;  /* 0x000000ffff1a7224 */ /* 0x010fde00078e0009 */
[----:B------:R-:W-:-:S07]  /*98020*/  NOP ;  /* 0x0000000000007918 */ /* 0x000fce0000000000 */
[----:B------:R-:W-:Y:S04]  /*98030*/  STL.64 [R1+0xa40], R20 ;  /* 0x000a401401007387 */ /* 0x000fe80000100a00 */
[----:B------:R0:W-:Y:S04]  /*98040*/  STL.64 [R1+0xa48], R22 ;  /* 0x000a481601007387 */ /* 0x0001e80000100a00 */
[----:B------:R-:W2:Y:S04]  /*98050*/  LDL.LU R9, [R1+0xa7b4] ;  /* 0x00a7b40001097983 */ /* 0x000ea80000300800 */
[----:B0-----:R-:W3:Y:S04]  /*98060*/  LDL R22, [R1+0x70] ;  /* 0x0000700001167983 */ /* 0x001ee80000100800 */
[----:B------:R-:W3:Y:S01]  /*98070*/  LDL R23, [R1+0x74] ;  /* 0x0000740001177983 */ /* 0x000ee20000100800 */
[----:B------:R-:W-:-:S03]  /*98080*/  IMAD R15, R15, 0x100, R27 ;  /* 0x000001000f0f7824 */ /* 0x000fc600078e021b */
[----:B------:R-:W4:Y:S04]  /*98090*/  LDL R27, [R1+0x6c] ;  /* 0x00006c00011b7983 */ /* 0x000f280000100800 */
[----:B---3--:R2:W-:Y:S02]  /*980a0*/  STL.64 [R1+0xa758], R22 ;  /* 0x00a7581601007387 */ /* 0x0085e40000100a00 */
[----:B--2---:R-:W-:Y:S02]  /*980b0*/  HMMA.16816.F32 R20, R4, R8, R16 ;  /* 0x000000080414723c */ /* 0x004fe40000001810 */
[----:B------:R-:W2:Y:S01]  /*980c0*/  LDL.64 R18, [R1+0x48] ;  /* 0x0000480001127983 */ /* 0x000ea20000100a00 */
[----:B------:R-:W-:-:S03]  /*980d0*/  IMAD R12, R12, 0x100, R24 ;  /* 0x000001000c0c7824 */ /* 0x000fc600078e0218 */
[----:B--2---:R0:W-:-:S15]  /*980e0*/  STL.64 [R1+0xa708], R18 ;  /* 0x00a7081201007387 */ /* 0x0041de0000100a00 */
[----:B------:R-:W-:-:S02]  /*980f0*/  NOP ;  /* 0x0000000000007918 */ /* 0x000fc40000000000 */
[----:B------:R-:W-:Y:S04]  /*98100*/  STL.64 [R1+0xcb0], R20 ;  /* 0x000cb01401007387 */ /* 0x000fe80000100a00 */
[----:B------:R-:W-:Y:S04]  /*98110*/  STL.64 [R1+0xcb8], R22 ;  /* 0x000cb81601007387 */ /* 0x000fe80000100a00 */
[----:B------:R-:W2:Y:S04]  /*98120*/  LDL.LU.64 R16, [R1+0x1470] ;  /* 0x0014700001107983 */ /* 0x000ea80000300a00 */
[----:B0-----:R-:W2:Y:S04]  /*98130*/  LDL.LU.64 R18, [R1+0x1478] ;  /* 0x0014780001127983 */ /* 0x001ea80000300a00 */
[----:B------:R0:W-:Y:S04]  /*98140*/  STL [R1+0xa628], R8 ;  /* 0x00a6280801007387 */ /* 0x0001e80000100800 */
[----:B------:R1:W-:Y:S01]  /*98150*/  STL [R1+0xa624], R9 ;  /* 0x00a6240901007387 */ /* 0x0003e20000100800 */
[----:B0-----:R-:W-:-:S03]  /*98160*/  IMAD.MOV.U32 R8, RZ, RZ, R3 ;  /* 0x000000ffff087224 */ /* 0x001fc600078e0003 */
[----:B------:R-:W3:Y:S04]  /*98170*/  LDL.LU R3, [R1+0xa7b0] ;  /* 0x00a7b00001037983 */ /* 0x000ee80000300800 */
[----:B------:R-:W2:Y:S04]  /*98180*/  LDL R24, [R1+0x60] ;  /* 0x0000600001187983 */ /* 0x000ea80000100800 */
[----:B-1----:R-:W3:Y:S01]  /*98190*/  LDL R9, [R1+0x54] ;  /* 0x0000540001097983 */ /* 0x002ee20000100800 */
[----:B------:R-:W-:Y:S02]  /*981a0*/  IMAD R13, R13, 0x100, R25 ;  /* 0x000001000d0d7824 */ /* 0x000fe400078e0219 */
[----:B------:R-:W-:-:S02]  /*981b0*/  IMAD.MOV.U32 R25, RZ, RZ, R2 ;  /* 0x000000ffff197224 */ /* 0x000fc400078e0002 */
[----:B------:R-:W3:Y:S04]  /*981c0*/  LDL.LU R2, [R1+0xa7ac] ;  /* 0x00a7ac0001027983 */ /* 0x000ee80000300800 */
[----:B----4-:R-:W-:Y:S04]  /*981d0*/  STL.64 [R1+0xa718], R26 ;  /* 0x00a7181a01007387 */ /* 0x010fe80000100a00 */
[----:B--2---:R-:W-:Y:S04]  /*981e0*/  STL.64 [R1+0xa710], R24 ;  /* 0x00a7101801007387 */ /* 0x004fe80000100a00 */
[----:B------:R-:W-:Y:S04]  /*981f0*/  STL.64 [R1+0xa6d0], R10 ;  /* 0x00a6d00a01007387 */ /* 0x000fe80000100a00 */
[----:B---3--:R0:W-:Y:S02]  /*98200*/  STL.64 [R1+0xa6e8], R8 ;  /* 0x00a6e80801007387 */ /* 0x0081e40000100a00 */
[----:B0-----:R-:W-:-:S02]  /*98210*/  IMAD.MOV.U32 R8, RZ, RZ, R3 ;  /* 0x000000ffff087224 */ /* 0x001fc400078e0003 */
[----:B------:R-:W2:Y:S04]  /*98220*/  LDL.LU R3, [R1+0xa7a8] ;  /* 0x00a7a80001037983 */ /* 0x000ea80000300800 */
[----:B------:R-:W3:Y:S04]  /*98230*/  LDL R20, [R1+0x90] ;  /* 0x0000900001147983 */ /* 0x000ee80000100800 */
[----:B------:R-:W3:Y:S01]  /*98240*/  LDL R21, [R1+0x94] ;  /* 0x0000940001157983 */ /* 0x000ee20000100800 */
[----:B------:R-:W-:Y:S02]  /*98250*/  F2FP.F16.E4M3.UNPACK_B R14, R14 ;  /* 0x0000000eff0e723e */ /* 0x000fe400020006ff */
[----:B------:R-:W-:Y:S01]  /*98260*/  F2FP.F16.E4M3.UNPACK_B R15, R15 ;  /* 0x0000000fff0f723e */ /* 0x000fe200020006ff */
[----:B------:R-:W4:Y:S01]  /*98270*/  LDL R9, [R1+0x7c] ;  /* 0x00007c0001097983 */ /* 0x000f220000100800 */
[----:B------:R-:W-:-:S02]  /*98280*/  F2FP.F16.E4M3.UNPACK_B R12, R12 ;  /* 0x0000000cff0c723e */ /* 0x000fc400020006ff */
[----:B------:R-:W-:Y:S01]  /*98290*/  F2FP.F16.E4M3.UNPACK_B R13, R13 ;  /* 0x0000000dff0d723e */ /* 0x000fe200020006ff */
[----:B---3--:R-:W-:Y:S04]  /*982a0*/  STL.64 [R1+0xa768], R20 ;  /* 0x00a7681401007387 */ /* 0x008fe80000100a00 */
[----:B------:R-:W-:Y:S04]  /*982b0*/  STL.64 [R1+0xa7a0], R14 ;  /* 0x00a7a00e01007387 */ /* 0x000fe80000100a00 */
[----:B------:R2:W-:Y:S04]  /*982c0*/  STL.64 [R1+0xa798], R12 ;  /* 0x00a7980c01007387 */ /* 0x0005e80000100a00 */
[----:B------:R-:W3:Y:S01]  /*982d0*/  LDL R22, [R1+0x98] ;  /* 0x0000980001167983 */ /* 0x000ee20000100800 */
[----:B--2---:R-:W-:-:S15]  /*982e0*/  HMMA.16816.F32 R12, R4, R2, R16 ;  /* 0x00000002040c723c */ /* 0x004fde0000001810 */
[----:B------:R-:W-:-:S08]  /*982f0*/  NOP ;  /* 0x0000000000007918 */ /* 0x000fd00000000000 */
[----:B------:R-:W-:Y:S04]  /*98300*/  STL.64 [R1+0xca0], R12 ;  /* 0x000ca00c01007387 */ /* 0x000fe80000100a00 */
[----:B------:R-:W-:Y:S04]  /*98310*/  STL.64 [R1+0xca8], R14 ;  /* 0x000ca80e01007387 */ /* 0x000fe80000100a00 */
[----:B------:R-:W3:Y:S04]  /*98320*/  LDL R23, [R1+0x9c] ;  /* 0x00009c0001177983 */ /* 0x000ee80000100800 */
[----:B------:R-:W2:Y:S04]  /*98330*/  LDL R20, [R1+0xa0] ;  /* 0x0000a00001147983 */ /* 0x000ea80000100800 */
[----:B------:R-:W2:Y:S04]  /*98340*/  LDL R21, [R1+0xa4] ;  /* 0x0000a40001157983 */ /* 0x000ea80000100800 */
[----:B---3--:R0:W-:Y:S04]  /*98350*/  STL.64 [R1+0xa780], R22 ;  /* 0x00a7801601007387 */ /* 0x0081e80000100a00 */
[----:B------:R-:W3:Y:S04]  /*98360*/  LDL.LU.64 R24, [R1+0x1010] ;  /* 0x0010100001187983 */ /* 0x000ee80000300a00 */
[----:B------:R-:W4:Y:S04]  /*98370*/  LDL.LU.64 R26, [R1+0x1018] ;  /* 0x00101800011a7983 */ /* 0x000f280000300a00 */
[----:B----4-:R1:W-:Y:S04]  /*98380*/  STL.64 [R1+0xa728], R26 ;  /* 0x00a7281a01007387 */ /* 0x0103e80000100a00 */
[----:B0-----:R-:W4:Y:S04]  /*98390*/  LDL R22, [R1+0xa8] ;  /* 0x0000a80001167983 */ /* 0x001f280000100800 */
[----:B------:R-:W4:Y:S04]  /*983a0*/  LDL R23, [R1+0xac] ;  /* 0x0000ac0001177983 */ /* 0x000f280000100800 */
[----:B-1----:R-:W2:Y:S04]  /*983b0*/  LDL R26, [R1+0x80] ;  /* 0x00008000011a7983 */ /* 0x002ea80000100800 */
[----:B------:R-:W2:Y:S04]  /*983c0*/  LDL R27, [R1+0x84] ;  /* 0x00008400011b7983 */ /* 0x000ea80000100800 */
[----:B------:R-:W4:Y:S04]  /*983d0*/  LDL.LU.64 R12, [R1+0x1250] ;  /* 0x00125000010c7983 */ /* 0x000f280000300a00 */
[----:B------:R-:W4:Y:S04]  /*983e0*/  LDL.LU.64 R14, [R1+0x1258] ;  /* 0x00125800010e7983 */ /* 0x000f280000300a00 */
[----:B---3--:R0:W-:Y:S04]  /*983f0*/  STL.64 [R1+0xa720], R24 ;  /* 0x00a7201801007387 */ /* 0x0081e80000100a00 */
[----:B0-----:R-:W3:Y:S04]  /*98400*/  LDL R24, [R1+0x88] ;  /* 0x0000880001187983 */ /* 0x001ee80000100800 */
[----:B------:R-:W3:Y:S04]  /*98410*/  LDL R25, [R1+0x8c] ;  /* 0x00008c0001197983 */ /* 0x000ee80000100800 */
[----:B--2---:R-:W-:Y:S04]  /*98420*/  STL.64 [R1+0xa740], R26 ;  /* 0x00a7401a01007387 */ /* 0x004fe80000100a00 */
[----:B---3--:R0:W-:Y:S04]  /*98430*/  STL.64 [R1+0xa760], R24 ;  /* 0x00a7601801007387 */ /* 0x0081e80000100a00 */
[----:B0-----:R-:W2:Y:S04]  /*98440*/  LDL.LU.64 R24, [R1+0x1040] ;  /* 0x0010400001187983 */ /* 0x001ea80000300a00 */
[----:B------:R-:W3:Y:S04]  /*98450*/  LDL.LU.64 R26, [R1+0x1048] ;  /* 0x00104800011a7983 */ /* 0x000ee80000300a00 */
[----:B---3--:R-:W-:Y:S04]  /*98460*/  STL.64 [R1+0xa778], R26 ;  /* 0x00a7781a01007387 */ /* 0x008fe80000100a00 */
[----:B--2---:R0:W-:Y:S04]  /*98470*/  STL.64 [R1+0xa770], R24 ;  /* 0x00a7701801007387 */ /* 0x0041e80000100a00 */
[----:B0-----:R-:W2:Y:S04]  /*98480*/  LDL.LU.64 R24, [R1+0x1050] ;  /* 0x0010500001187983 */ /* 0x001ea80000300a00 */
[----:B------:R-:W3:Y:S04]  /*98490*/  LDL.LU.64 R26, [R1+0x1058] ;  /* 0x00105800011a7983 */ /* 0x000ee80000300a00 */
[----:B---3--:R-:W-:Y:S04]  /*984a0*/  STL.64 [R1+0xa790], R26 ;  /* 0x00a7901a01007387 */ /* 0x008fe80000100a00 */
[----:B--2---:R0:W-:Y:S04]  /*984b0*/  STL.64 [R1+0xa788], R24 ;  /* 0x00a7881801007387 */ /* 0x0041e80000100a00 */
[----:B0-----:R-:W2:Y:S04]  /*984c0*/  LDL.LU.64 R24, [R1+0x1240] ;  /* 0x0012400001187983 */ /* 0x001ea80000300a00 */
[----:B------:R-:W2:Y:S04]  /*984d0*/  LDL.LU.64 R26, [R1+0x1248] ;  /* 0x00124800011a7983 */ /* 0x000ea80000300a00 */
[----:B------:R-:W3:Y:S04]  /*984e0*/  LDL.LU.64 R16, [R1+0x1000] ;  /* 0x0010000001107983 */ /* 0x000ee80000300a00 */
        /* <DEDUP_REMOVED lines=8> */
[----:B------:R-:W3:Y:S04]  /*98570*/  LDL.LU.64 R18, [R1+0x1038] ;  /* 0x0010380001127983 */ /* 0x000ee80000300a00 */
[----:B------:R-:W4:Y:S04]  /*98580*/  LDL R10, [R1+0x58] ;  /* 0x00005800010a7983 */ /* 0x000f280000100800 */
[----:B------:R-:W4:Y:S01]  /*98590*/  LDL R11, [R1+0x5c] ;  /* 0x00005c00010b7983 */ /* 0x000f220000100800 */
[----:B------:R-:W-:Y:S03]  /*985a0*/  HMMA.16816.F32 R4, R4, R22, R12 ;  /* 0x000000160404723c */ /* 0x000fe6000000180c */
[----:B----4-:R-:W-:Y:S04]  /*985b0*/  STL.64 [R1+0xa700], R10 ;  /* 0x00a7000a01007387 */ /* 0x010fe80000100a00 */
[----:B------:R-:W-:Y:S04]  /*985c0*/  STL [R1+0xa620], R2 ;  /* 0x00a6200201007387 */ /* 0x000fe80000100800 */
[----:B------:R-:W-:Y:S04]  /*985d0*/  STL [R1+0xa61c], R3 ;  /* 0x00a61c0301007387 */ /* 0x000fe80000100800 */
[----:B------:R-:W2:Y:S04]  /*985e0*/  LDL.LU.64 R14, [R1+0xa7a0] ;  /* 0x00a7a000010e7983 */ /* 0x000ea80000300a00 */
[----:B------:R-:W2:Y:S04]  /*985f0*/  LDL.LU.64 R12, [R1+0xa798] ;  /* 0x00a79800010c7983 */ /* 0x000ea80000300a00 */
[----:B------:R0:W-:Y:S04]  /*98600*/  STL.64 [R1+0xa30], R4 ;  /* 0x000a300401007387 */ /* 0x0001e80000100a00 */
[----:B------:R1:W-:Y:S04]  /*98610*/  STL.64 [R1+0xa38], R6 ;  /* 0x000a380601007387 */ /* 0x0003e80000100a00 */
[----:B0-----:R-:W4:Y:S04]  /*98620*/  LDL.LU.64 R4, [R1+0xff0] ;  /* 0x000ff00001047983 */ /* 0x001f280000300a00 */
[----:B-1----:R-:W4:Y:S01]  /*98630*/  LDL.LU.64 R6, [R1+0xff8] ;  /* 0x000ff80001067983 */ /* 0x002f220000300a00 */
        /* <DEDUP_REMOVED lines=15> */
[----:B------:R-:W3:-:S15]  /*98730*/  LDL.LU.64 R24, [R1+0xa760] ;  /* 0x00a7600001187983 */ /* 0x000ede0000300a00 */
[----:B------:R-:W-:-:S06]  /*98740*/  NOP ;  /* 0x0000000000007918 */ /* 0x000fcc0000000000 */
[----:B------:R-:W-:Y:S04]  /*98750*/  STL.64 [R1+0xa00], R20 ;  /* 0x000a001401007387 */ /* 0x000fe80000100a00 */
[----:B------:R0:W-:Y:S04]  /*98760*/  STL.64 [R1+0xa08], R22 ;  /* 0x000a081601007387 */ /* 0x0001e80000100a00 */
[----:B0-----:R-:W2:Y:S04]  /*98770*/  LDL.LU.64 R22, [R1+0xa758] ;  /* 0x00a7580001167983 */ /* 0x001ea80000300a00 */
[----:B------:R-:W4:Y:S01]  /*98780*/  LDL.64 R20, [R1+0x40] ;  /* 0x0000400001147983 */ /* 0x000f220000100a00 */
[----:B---3--:R-:W-:Y:S03]  /*98790*/  HMMA.16816.F32 R24, R12, R24, R16 ;  /* 0x000000180c18723c */ /* 0x008fe60000001810 */
[----:B------:R-:W3:Y:S04]  /*987a0*/  LDL.LU.64 R18, [R1+0xa750] ;  /* 0x00a7500001127983 */ /* 0x000ee80000300a00 */
[----:B------:R-:W3:-:S15]  /*987b0*/  LDL.LU.64 R16, [R1+0xa748] ;  /* 0x00a7480001107983 */ /* 0x000ede0000300a00 */
[----:B------:R-:W-:-:S01]  /*987c0*/  NOP ;  /* 0x0000000000007918 */ /* 0x000fc20000000000 */
[----:B------:R-:W-:Y:S04]  /*987d0*/  STL.64 [R1+0x9f0], R24 ;  /* 0x0009f01801007387 */ /* 0x000fe80000100a00 */
[----:B------:R0:W-:Y:S04]  /*987e0*/  STL.64 [R1+0x9f8], R26 ;  /* 0x0009f81a01007387 */ /* 0x0001e80000100a00 */
[----:B0-----:R-:W3:Y:S02]  /*987f0*/  LDL.LU.64 R26, [R1+0xa740] ;  /* 0x00a74000011a7983 */ /* 0x001ee40000300a00 */
[----:B---3--:R-:W-:Y:S02]  /*98800*/  HMMA.16816.F32 R24, R12, R26, R16 ;  /* 0x0000001a0c18723c */ /* 0x008fe40000001810 */
[----:B------:R-:W2:Y:S04]  /*98810*/  LDL.LU.64 R18, [R1+0xa738] ;  /* 0x00a7380001127983 */ /* 0x000ea80000300a00 */
[----:B------:R-:W2:-:S15]  /*98820*/  LDL.LU.64 R16, [R1+0xa730] ;  /* 0x00a7300001107983 */ /* 0x000e9e0000300a00 */
[----:B------:R-:W-:-:S02]  /*98830*/  NOP ;  /* 0x0000000000007918 */ /* 0x000fc40000000000 */
[----:B------:R-:W-:Y:S04]  /*98840*/  STL.64 [R1+0x9e0], R24 ;  /* 0x0009e01801007387 */ /* 0x000fe80000100a00 */
[----:B------:R0:W-:Y:S04]  /*98850*/  STL.64 [R1+0x9e8], R26 ;  /* 0x0009e81a01007387 */ /* 0x0001e80000100a00 */
[----:B0-----:R-:W3:Y:S04]  /*98860*/  LDL.LU.64 R26, [R1+0xa728] ;  /* 0x00a72800011a7983 */ /* 0x001ee80000300a00 */
[----:B------:R-:W3:Y:S02]  /*98870*/  LDL.LU.64 R24, [R1+0xa720] ;  /* 0x00a7200001187983 */ /* 0x000ee40000300a00 */
[C---:B---3--:R-:W-:Y:S02]  /*98880*/  HMMA.16816.F32 R8, R12.reuse, R8, R24 ;  /* 0x000000080c08723c */ /* 0x048fe40000001818 */
[----:B------:R-:W4:Y:S04]  /*98890*/  LDL.LU.64 R26, [R1+0xa718] ;  /* 0x00a71800011a7983 */ /* 0x000f280000300a00 */
[----:B------:R-:W3:Y:S01]  /*988a0*/  LDL.LU.64 R24, [R1+0xa710] ;  /* 0x00a7100001187983 */ /* 0x000ee20000300a00 */
[----:B--2---:R-:W-:-:S15]  /*988b0*/  HMMA.16816.F32 R16, R12, R22, R16 ;  /* 0x000000160c10723c */ /* 0x004fde0000001810 */
[----:B------:R-:W-:-:S01]  /*988c0*/  NOP ;  /* 0x0000000000007918 */ /* 0x000fc20000000000 */
[----:B------:R0:W-:Y:S04]  /*988d0*/  STL.64 [R1+0x9d0], R8 ;  /* 0x0009d00801007387 */ /* 0x0001e80000100a00 */
[----:B------:R1:W-:Y:S04]  /*988e0*/  STL.64 [R1+0x9d8], R10 ;  /* 0x0009d80a01007387 */ /* 0x0003e80000100a00 */
[----:B0-----:R-:W3:Y:S04]  /*988f0*/  LDL.LU.64 R8, [R1+0xfe0] ;  /* 0x000fe00001087983 */ /* 0x001ee80000300a00 */
[----:B-1----:R-:W3:Y:S04]  /*98900*/  LDL.LU.64 R10, [R1+0xfe8] ;  /* 0x000fe800010a7983 */ /* 0x002ee80000300a00 */
[----:B------:R-:W-:Y:S04]  /*98910*/  STL.64 [R1+0x9c0], R16 ;  /* 0x0009c01001007387 */ /* 0x000fe80000100a00 */
[----:B------:R0:W-:Y:S04]  /*98920*/  STL.64 [R1+0x9c8], R18 ;  /* 0x0009c81201007387 */ /* 0x0001e80000100a00 */
[----:B0-----:R-:W2:Y:S04]  /*98930*/  LDL.LU.64 R18, [R1+0xa708] ;  /* 0x00a7080001127983 */ /* 0x001ea80000300a00 */
[----:B------:R-:W3:Y:S01]  /*98940*/  LDL R22, [R1+0x38] ;  /* 0x0000380001167983 */ /* 0x000ee20000100800 */
[----:B----4-:R-:W-:-:S15]  /*98950*/  HMMA.16816.F32 R4, R12, R26, R4 ;  /* 0x0000001a0c04723c */ /* 0x010fde0000001804 */
[----:B------:R-:W-:-:S08]  /*98960*/  NOP ;  /* 0x0000000000007918 */ /* 0x000fd00000000000 */
[----:B------:R-:W-:Y:S04]  /*98970*/  STL.64 [R1+0x9b0], R4 ;  /* 0x0009b00401007387 */ /* 0x000fe80000100a00 */
[----:B------:R-:W-:Y:S04]  /*98980*/  STL.64 [R1+0x9b8], R6 ;  /* 0x0009b80601007387 */ /* 0x000fe80000100a00 */
[----:B------:R-:W3:Y:S04]  /*98990*/  LDL R23, [R1+0x3c] ;  /* 0x00003c0001177983 */ /* 0x000ee80000100800 */
[----:B---3--:R-:W-:Y:S04]  /*989a0*/  STL.64 [R1+0xa6e0], R22 ;  /* 0x00a6e01601007387 */ /* 0x008fe80000100a00 */
[----:B------:R0:W-:Y:S04]  /*989b0*/  STL.64 [R1+0xa6d8], R20 ;  /* 0x00a6d81401007387 */ /* 0x0001e80000100a00 */
[----:B0-----:R-:W3:Y:S04]  /*989c0*/  LDL.LU.64 R20, [R1+0xfc0] ;  /* 0x000fc00001147983 */ /* 0x001ee80000300a00 */
[----:B------:R-:W4:Y:S01]  /*989d0*/  LDL.LU.64 R22, [R1+0xfc8] ;  /* 0x000fc80001167983 */ /* 0x000f220000300a00 */
[C---:B------:R-:W-:Y:S03]  /*989e0*/  HMMA.16816.F32 R8, R12.reuse, R24, R8 ;  /* 0x000000180c08723c */ /* 0x040fe60000001808 */
[----:B----4-:R-:W-:Y:S04]  /*989f0*/  STL.64 [R1+0xa6f8], R22 ;  /* 0x00a6f81601007387 */ /* 0x010fe80000100a00 */
[----:B---3--:R0:W-:Y:S04]  /*98a00*/  STL.64 [R1+0xa6f0], R20 ;  /* 0x00a6f01401007387 */ /* 0x0081e80000100a00 */
[----:B0-----:R-:W3:Y:S04]  /*98a10*/  LDL.LU.64 R20, [R1+0xfd0] ;  /* 0x000fd00001147983 */ /* 0x001ee80000300a00 */
[----:B------:R-:W3:Y:S04]  /*98a20*/  LDL.LU.64 R22, [R1+0xfd8] ;  /* 0x000fd80001167983 */ /* 0x000ee80000300a00 */
[----:B------:R-:W4:Y:S04]  /*98a30*/  LDL.64 R26, [R1+0x10] ;  /* 0x00001000011a7983 */ /* 0x000f280000100a00 */
[----:B------:R-:W2:Y:S04]  /*98a40*/  LDL R6, [R1+0x30] ;  /* 0x0000300001067983 */ /* 0x000ea80000100800 */
[----:B------:R-:W2:Y:S04]  /*98a50*/  LDL R7, [R1+0x34] ;  /* 0x0000340001077983 */ /* 0x000ea80000100800 */
[----:B------:R-:W2:Y:S04]  /*98a60*/  LDL.64 R16, [R1+0x20] ;  /* 0x0000200001107983 */ /* 0x000ea80000100a00 */
[----:B------:R-:W-:Y:S04]  /*98a70*/  STL.64 [R1+0x9a0], R8 ;  /* 0x0009a00801007387 */ /* 0x000fe80000100a00 */
[----:B------:R0:W-:Y:S04]  /*98a80*/  STL.64 [R1+0x9a8], R10 ;  /* 0x0009a80a01007387 */ /* 0x0001e80000100a00 */
[----:B0-----:R-:W3:Y:S04]  /*98a90*/  LDL.LU.64 R10, [R1+0xa700] ;  /* 0x00a70000010a7983 */ /* 0x001ee80000300a00 */
[----:B------:R-:W2:Y:S04]  /*98aa0*/  LDL R24, [R1+0x18] ;  /* 0x0000180001187983 */ /* 0x000ea80000100800 */
[----:B------:R-:W2:Y:S04]  /*98ab0*/  LDL R25, [R1+0x1c] ;  /* 0x00001c0001197983 */ /* 0x000ea80000100800 */
[----:B----4-:R0:W-:Y:S04]  /*98ac0*/  STL.64 [R1+0xa6b0], R26 ;  /* 0x00a6b01a01007387 */ /* 0x0101e80000100a00 */
[----:B0-----:R-:W4:Y:S04]  /*98ad0*/  LDL R26, [R1+0x28] ;  /* 0x00002800011a7983 */ /* 0x001f280000100800 */
[----:B------:R-:W4:Y:S01]  /*98ae0*/  LDL R27, [R1+0x2c] ;  /* 0x00002c00011b7983 */ /* 0x000f220000100800 */
[C---:B---3--:R-:W-:Y:S03]  /*98af0*/  HMMA.16816.F32 R8, R12.reuse, R10, R20 ;  /* 0x0000000a0c08723c */ /* 0x048fe60000001814 */
[----:B--2---:R0:W-:Y:S04]  /*98b00*/  STL.64 [R1+0xa6a8], R24 ;  /* 0x00a6a81801007387 */ /* 0x0041e80000100a00 */
[----:B----4-:R1:W-:Y:S04]  /*98b10*/  STL.64 [R1+0xa6c8], R26 ;  /* 0x00a6c81a01007387 */ /* 0x0103e80000100a00 */
[----:B0-----:R-:W2:Y:S04]  /*98b20*/  LDL.LU.64 R24, [R1+0xfb0] ;  /* 0x000fb00001187983 */ /* 0x001ea80000300a00 */
[----:B-1----:R-:W2:Y:S04]  /*98b30*/  LDL.LU.64 R26, [R1+0xfb8] ;  /* 0x000fb800011a7983 */ /* 0x002ea80000300a00 */
[----:B------:R-:W3:Y:S04]  /*98b40*/  LDL.LU.64 R22, [R1+0xa6f8] ;  /* 0x00a6f80001167983 */ /* 0x000ee80000300a00 */
[----:B------:R-:W3:Y:S04]  /*98b50*/  LDL.LU.64 R20, [R1+0xa6f0] ;  /* 0x00a6f00001147983 */ /* 0x000ee80000300a00 */
[----:B------:R0:W-:Y:S04]  /*98b60*/  STL.64 [R1+0x990], R8 ;  /* 0x0009900801007387 */ /* 0x0001e80000100a00 */
[----:B------:R3:W-:Y:S04]  /*98b70*/  STL.64 [R1+0x998], R10 ;  /* 0x0009980a01007387 */ /* 0x0007e80000100a00 */
[----:B0-----:R-:W3:Y:S01]  /*98b80*/  LDL.LU.64 R8, [R1+0xa6e8] ;  /* 0x00a6e80001087983 */ /* 0x001ee20000300a00 */
[----:B------:R-:W-:Y:S01]  /*98b90*/  IMAD.MOV.U32 R2, RZ, RZ, R18 ;  /* 0x000000ffff027224 */ /* 0x000fe200078e0012 */
[C---:B--2---:R-:W-:Y:S06]  /*98ba0*/  HMMA.16816.F32 R24, R12.reuse, R18, R24 ;  /* 0x000000120c18723c */ /* 0x044fec0000001818 */
[----:B---3--:R-:W-:Y:S01]  /*98bb0*/  HMMA.16816.F32 R8, R12, R8, R20 ;  /* 0x000000080c08723c */ /* 0x008fe20000001814 */
[----:B------:R-:W2:Y:S04]  /*98bc0*/  LDL.LU.64 R22, [R1+0xa6e0] ;  /* 0x00a6e00001167983 */ /* 0x000ea80000300a00 */
[----:B------:R-:W3:-:S15]  /*98bd0*/  LDL.LU.64 R20, [R1+0xa6d8] ;  /* 0x00a6d80001147983 */ /* 0x000ede0000300a00 */
[----:B------:R-:W-:-:S03]  /*98be0*/  NOP ;  /* 0x0000000000007918 */ /* 0x000fc60000000000 */
[----:B------:R-:W-:Y:S04]  /*98bf0*/  STL.64 [R1+0x980], R8 ;  /* 0x0009800801007387 */ /* 0x000fe80000100a00 */
[----:B------:R0:W-:Y:S04]  /*98c00*/  STL.64 [R1+0x988], R10 ;  /* 0x0009880a01007387 */ /* 0x0001e80000100a00 */
[----:B0-----:R-:W4:Y:S04]  /*98c10*/  LDL.LU.64 R10, [R1+0xa6d0] ;  /* 0x00a6d000010a7983 */ /* 0x001f280000300a00 */
[----:B------:R0:W-:Y:S04]  /*98c20*/  STL.64 [R1+0x970], R24 ;  /* 0x0009701801007387 */ /* 0x0001e80000100a00 */
[----:B------:R1:W-:Y:S04]  /*98c30*/  STL.64 [R1+0x978], R26 ;  /* 0x0009781a01007387 */ /* 0x0003e80000100a00 */
[----:B------:R-:W2:Y:S01]  /*98c40*/  LDL R18, [R1+0x8] ;  /* 0x0000080001127983 */ /* 0x000ea20000100800 */
[----:B------:R-:W-:-:S02]  /*98c50*/  IMAD.MOV.U32 R3, RZ, RZ, R19 ;  /* 0x000000ffff037224 */ /* 0x000fc400078e0013 */
[----:B------:R-:W-:Y:S01]  /*98c60*/  IMAD.MOV.U32 R19, RZ, RZ, R0 ;  /* 0x000000ffff137224 */ /* 0x000fe200078e0000 */
[----:B0-----:R-:W4:Y:S04]  /*98c70*/  LDL.LU.64 R24, [R1+0xf80] ;  /* 0x000f800001187983 */ /* 0x001f280000300a00 */
[----:B-1----:R-:W4:Y:S04]  /*98c80*/  LDL.LU.64 R26, [R1+0xf88] ;  /* 0x000f8800011a7983 */ /* 0x002f280000300a00 */
[----:B--2---:R-:W-:Y:S04]  /*98c90*/  STL.64 [R1+0xa6c0], R18 ;  /* 0x00a6c01201007387 */ /* 0x004fe80000100a00 */
[----:B------:R0:W-:Y:S04]  /*98ca0*/  STL.64 [R1+0xa6b8], R16 ;  /* 0x00a6b81001007387 */ /* 0x0001e80000100a00 */
[----:B0-----:R-:W2:Y:S04]  /*98cb0*/  LDL.LU.64 R16, [R1+0xfa0] ;  /* 0x000fa00001107983 */ /* 0x001ea80000300a00 */
[----:B------:R-:W2:Y:S01]  /*98cc0*/  LDL.LU.64 R18, [R1+0xfa8] ;  /* 0x000fa80001127983 */ /* 0x000ea20000300a00 */
[----:B---3--:R-:W-:-:S02]  /*98cd0*/  IMAD.MOV.U32 R8, RZ, RZ, R20 ;  /* 0x000000ffff087224 */ /* 0x008fc400078e0014 */
[----:B------:R-:W-:Y:S01]  /*98ce0*/  IMAD.MOV.U32 R9, RZ, RZ, R21 ;  /* 0x000000ffff097224 */ /* 0x000fe200078e0015 */
[----:B--2---:R-:W-:-:S15]  /*98cf0*/  HMMA.16816.F32 R16, R12, R20, R16 ;  /* 0x000000140c10723c */ /* 0x004fde0000001810 */
[----:B------:R-:W-:-:S08]  /*98d00*/  NOP ;  /* 0x0000000000007918 */ /* 0x000fd00000000000 */
[----:B------:R0:W-:Y:S04]  /*98d10*/  STL.64 [R1+0x960], R16 ;  /* 0x0009601001007387 */ /* 0x0001e80000100a00 */
[----:B------:R1:W-:Y:S04]  /*98d20*/  STL.64 [R1+0x968], R18 ;  /* 0x0009681201007387 */ /* 0x0003e80000100a00 */
[----:B0-----:R-:W2:Y:S04]  /*98d30*/  LDL.LU.64 R16, [R1+0xea0] ;  /* 0x000ea00001107983 */ /* 0x001ea80000300a00 */
[----:B-1----:R-:W2:Y:S04]  /*98d40*/  LDL.LU.64 R18, [R1+0xea8] ;  /* 0x000ea80001127983 */ /* 0x002ea80000300a00 */
[----:B----4-:R-:W-:Y:S04]  /*98d50*/  STL.64 [R1+0xa638], R10 ;  /* 0x00a6380a01007387 */ /* 0x010fe80000100a00 */
[----:B------:R0:W-:Y:S04]  /*98d60*/  STL.64 [R1+0xa630], R8 ;  /* 0x00a6300801007387 */ /* 0x0001e80000100a00 */
[----:B0-----:R-:W3:Y:S04]  /*98d70*/  LDL.LU.64 R8, [R1+0xf90] ;  /* 0x000f900001087983 */ /* 0x001ee80000300a00 */
[----:B------:R-:W3:Y:S04]  /*98d80*/  LDL.LU.64 R10, [R1+0xf98] ;  /* 0x000f9800010a7983 */ /* 0x000ee80000300a00 */
[----:B------:R-:W4:Y:S01]  /*98d90*/  LDL.LU.64 R20, [R1+0xe70] ;  /* 0x000e700001147983 */ /* 0x000f220000300a00 */
[----:B---3--:R-:W-:Y:S03]  /*98da0*/  HMMA.16816.F32 R8, R12, R22, R8 ;  /* 0x000000160c08723c */ /* 0x008fe60000001808 */
[----:B------:R-:W4:-:S15]  /*98db0*/  LDL.LU.64 R22, [R1+0xe78] ;  /* 0x000e780001167983 */ /* 0x000f1e0000300a00 */
[----:B------:R-:W-:-:S05]  /*98dc0*/  NOP ;  /* 0x0000000000007918 */ /* 0x000fca0000000000 */
[----:B------:R-:W-:Y:S04]  /*98dd0*/  STL.64 [R1+0x950], R8 ;  /* 0x0009500801007387 */ /* 0x000fe80000100a00 */
[----:B------:R0:W-:Y:S04]  /*98de0*/  STL.64 [R1+0x958], R10 ;  /* 0x0009580a01007387 */ /* 0x0001e80000100a00 */
[----:B0-----:R-:W3:Y:S01]  /*98df0*/  LDL.64 R10, [R1] ;  /* 0x00000000010a7983 */ /* 0x001ee20000100a00 */
[C---:B------:R-:W-:Y:S03]  /*98e00*/  HMMA.16816.F32 R4, R12.reuse, R6, R24 ;  /* 0x000000060c04723c */ /* 0x040fe60000001818 */
[----:B---3--:R0:W-:Y:S04]  /*98e10*/  STL.64 [R1+0xa6a0], R10 ;  /* 0x00a6a00a01007387 */ /* 0x0081e80000100a00 */
[----:B------:R-:W3:Y:S04]  /*98e20*/  LDL.LU.64 R8, [R1+0xe90] ;  /* 0x000e900001087983 */ /* 0x000ee80000300a00 */
[----:B0-----:R-:W3:Y:S04]  /*98e30*/  LDL.LU.64 R10, [R1+0xe98] ;  /* 0x000e9800010a7983 */ /* 0x001ee80000300a00 */
[----:B------:R-:W2:Y:S08]  /*98e40*/  LDL.LU.64 R26, [R1+0xa6c8] ;  /* 0x00a6c800011a7983 */ /* 0x000eb00000300a00 */
[----:B------:R0:W-:Y:S04]  /*98e50*/  STL.64 [R1+0x940], R4 ;  /* 0x0009400401007387 */ /* 0x0001e80000100a00 */
[----:B------:R1:W-:Y:S04]  /*98e60*/  STL.64 [R1+0x948], R6 ;  /* 0x0009480601007387 */ /* 0x0003e80000100a00 */
[----:B0-----:R-:W4:Y:S04]  /*98e70*/  LDL.LU R4, [R1+0x1ed0] ;  /* 0x001ed00001047983 */ /* 0x001f280000300800 */
[----:B------:R-:W4:Y:S04]  /*98e80*/  LDL.LU R5, [R1+0x1ee0] ;  /* 0x001ee00001057983 */ /* 0x000f280000300800 */
[----:B-1----:R-:W3:Y:S04]  /*98e90*/  LDL.LU R6, [R1+0x1f00] ;  /* 0x001f000001067983 */ /* 0x002ee80000300800 */
[----:B------:R-:W3:Y:S01]  /*98ea0*/  LDL.LU R7, [R1+0x1f0c] ;  /* 0x001f0c0001077983 */ /* 0x000ee20000300800 */
[C---:B--2---:R-:W-:Y:S03]  /*98eb0*/  HMMA.16816.F32 R24, R12.reuse, R26, R16 ;  /* 0x0000001a0c18723c */ /* 0x044fe60000001810 */
[----:B---3--:R-:W-:Y:S04]  /*98ec0*/  STL.64 [R1+0xa648], R6 ;  /* 0x00a6480601007387 */ /* 0x008fe80000100a00 */
[----:B----4-:R0:W-:Y:S04]  /*98ed0*/  STL.64 [R1+0xa640], R4 ;  /* 0x00a6400401007387 */ /* 0x0101e80000100a00 */
[----:B0-----:R-:W2:Y:S04]  /*98ee0*/  LDL.LU.64 R4, [R1+0xe80] ;  /* 0x000e800001047983 */ /* 0x001ea80000300a00 */
[----:B------:R-:W2:Y:S04]  /*98ef0*/  LDL.LU.64 R6, [R1+0xe88] ;  /* 0x000e880001067983 */ /* 0x000ea80000300a00 */
[----:B------:R-:W3:Y:S04]  /*98f00*/  LDL.LU.64 R18, [R1+0xa6c0] ;  /* 0x00a6c00001127983 */ /* 0x000ee80000300a00 */
[----:B------:R-:W4:Y:S04]  /*98f10*/  LDL.LU.64 R16, [R1+0xa6b8] ;  /* 0x00a6b80001107983 */ /* 0x000f280000300a00 */
[----:B------:R-:W-:Y:S04]  /*98f20*/  STL.64 [R1+0x930], R24 ;  /* 0x0009301801007387 */ /* 0x000fe80000100a00 */
[----:B------:R0:W-:Y:S04]  /*98f30*/  STL.64 [R1+0x938], R26 ;  /* 0x0009381a01007387 */ /* 0x0001e80000100a00 */
[----:B0-----:R-:W2:Y:S04]  /*98f40*/  LDL.LU.64 R26, [R1+0xa6b0] ;  /* 0x00a6b000011a7983 */ /* 0x001ea80000300a00 */
[----:B------:R-:W3:Y:S01]  /*98f50*/  LDL.LU.64 R24, [R1+0xa6a8] ;  /* 0x00a6a80001187983 */ /* 0x000ee20000300a00 */
[C---:B----4-:R-:W-:Y:S06]  /*98f60*/  HMMA.16816.F32 R8, R12.reuse, R16, R8 ;  /* 0x000000100c08723c */ /* 0x050fec0000001808 */
[----:B------:R-:W-:Y:S01]  /*98f70*/  IMAD.MOV.U32 R0, RZ, RZ, R17 ;  /* 0x000000ffff007224 */ /* 0x000fe200078e0011 */
[C---:B--2---:R-:W-:Y:S06]  /*98f80*/  HMMA.16816.F32 R20, R12.reuse, R26, R20 ;  /* 0x0000001a0c14723c */ /* 0x044fec0000001814 */
[----:B---3--:R-:W-:Y:S10]  /*98f90*/  HMMA.16816.F32 R4, R12, R24, R4 ;  /* 0x000000180c04723c */ /* 0x008ff40000001804 */
[----:B------:R0:W-:Y:S04]  /*98fa0*/  STL.64 [R1+0x920], R8 ;  /* 0x0009200801007387 */ /* 0x0001e80000100a00 */
[----:B------:R1:W-:Y:S04]  /*98fb0*/  STL.64 [R1+0x928], R10 ;  /* 0x0009280a01007387 */ /* 0x0003e80000100a00 */
[----:B0-----:R-:W2:Y:S04]  /*98fc0*/  LDL.LU.64 R8, [R1+0xe60] ;  /* 0x000e600001087983 */ /* 0x001ea80000300a00 */
[----:B-1----:R-:W2:Y:S04]  /*98fd0*/  LDL.LU.64 R10, [R1+0xe68] ;  /* 0x000e6800010a7983 */ /* 0x002ea80000300a00 */
[----:B------:R0:W-:Y:S04]  /*98fe0*/  STL [R1+0xa548], R0 ;  /* 0x00a5480001007387 */ /* 0x0001e80000100800 */
[----:B------:R1:W-:Y:S04]  /*98ff0*/  STL.64 [R1+0x910], R4 ;  /* 0x0009100401007387 */ /* 0x0003e80000100a00 */
[----:B------:R3:W-:Y:S01]  /*99000*/  STL.64 [R1+0x918], R6 ;  /* 0x0009180601007387 */ /* 0x0007e20000100a00 */
[----:B0-----:R-:W-:-:S03]  /*99010*/  IMAD.MOV.U32 R0, RZ, RZ, R26 ;  /* 0x000000ffff007224 */ /* 0x001fc600078e001a */
[----:B-1----:R-:W4:Y:S04]  /*99020*/  LDL.LU.64 R4, [R1+0xe50] ;  /* 0x000e500001047983 */ /* 0x002f280000300a00 */
[----:B------:R0:W-:Y:S04]  /*99030*/  STL.64 [R1+0x900], R20 ;  /* 0x0009001401007387 */ /* 0x0001e80000100a00 */
[----:B------:R1:W-:Y:S04]  /*99040*/  STL.64 [R1+0x908], R22 ;  /* 0x0009081601007387 */ /* 0x0003e80000100a00 */
[----:B---3--:R-:W4:Y:S04]  /*99050*/  LDL.LU.64 R6, [R1+0xe58] ;  /* 0x000e580001067983 */ /* 0x008f280000300a00 */
[----:B------:R-:W3:Y:S04]  /*99060*/  LDL.LU.64 R24, [R1+0xe40] ;  /* 0x000e400001187983 */ /* 0x000ee80000300a00 */
[----:B------:R-:W3:Y:S04]  /*99070*/  LDL.LU.64 R26, [R1+0xe48] ;  /* 0x000e4800011a7983 */ /* 0x000ee80000300a00 */
[----:B0-----:R-:W4:Y:S04]  /*99080*/  LDL.LU.64 R20, [R1+0xe20] ;  /* 0x000e200001147983 */ /* 0x001f280000300a00 */
[----:B-1----:R-:W3:Y:S01]  /*99090*/  LDL.LU.64 R22, [R1+0xe28] ;  /* 0x000e280001167983 */ /* 0x002ee20000300a00 */
[C---:B--2---:R-:W-:Y:S03]  /*990a0*/  HMMA.16816.F32 R16, R12.reuse, R18, R8 ;  /* 0x000000120c10723c */ /* 0x044fe60000001808 */
[----:B---3--:R-:W-:Y:S04]  /*990b0*/  STL.64 [R1+0xa688], R22 ;  /* 0x00a6881601007387 */ /* 0x008fe80000100a00 */
[----:B----4-:R0:W-:Y:S04]  /*990c0*/  STL.64 [R1+0xa680], R20 ;  /* 0x00a6801401007387 */ /* 0x0101e80000100a00 */
[----:B0-----:R-:W2:Y:S04]  /*990d0*/  LDL.LU.64 R20, [R1+0xe30] ;  /* 0x000e300001147983 */ /* 0x001ea80000300a00 */
[----:B------:R-:W2:Y:S04]  /*990e0*/  LDL.LU.64 R22, [R1+0xe38] ;  /* 0x000e380001167983 */ /* 0x000ea80000300a00 */
[----:B------:R-:W-:Y:S04]  /*990f0*/  STL [R1+0xa618], R0 ;  /* 0x00a6180001007387 */ /* 0x000fe80000100800 */
[----:B------:R-:W3:Y:S04]  /*99100*/  LDL.LU.64 R10, [R1+0xa6a0] ;  /* 0x00a6a000010a7983 */ /* 0x000ee80000300a00 */
[----:B------:R0:W-:Y:S04]  /*99110*/  STL.64 [R1+0x8f0], R16 ;  /* 0x0008f01001007387 */ /* 0x0001e80000100a00 */
[----:B------:R1:W-:Y:S04]  /*99120*/  STL.64 [R1+0x8f8], R18 ;  /* 0x0008f81201007387 */ /* 0x0003e80000100a00 */
[----:B0-----:R-:W4:Y:S04]  /*99130*/  LDL.LU.64 R16, [R1+0xe00] ;  /* 0x000e000001107983 */ /* 0x001f280000300a00 */
[----:B-1----:R-:W2:Y:S01]  /*99140*/  LDL.LU.64 R18, [R1+0xe08] ;  /* 0x000e080001127983 */ /* 0x002ea20000300a00 */
[C---:B------:R-:W-:Y:S06]  /*99150*/  HMMA.16816.F32 R24, R12.reuse, R28, R24 ;  /* 0x0000001c0c18723c */ /* 0x040fec0000001818 */
[C---:B---3--:R-:W-:Y:S06]  /*99160*/  HMMA.16816.F32 R4, R12.reuse, R10, R4 ;  /* 0x0000000a0c04723c */ /* 0x048fec0000001804 */
[----:B------:R-:W-:Y:S01]  /*99170*/  IMAD.MOV.U32 R0, RZ, RZ, R11 ;  /* 0x000000ffff007224 */ /* 0x000fe200078e000b */
[----:B--2---:R-:W-:Y:S04]  /*99180*/  STL.64 [R1+0xa668], R18 ;  /* 0x00a6681201007387 */ /* 0x004fe80000100a00 */
[----:B----4-:R0:W-:Y:S04]  /*99190*/  STL.64 [R1+0xa660], R16 ;  /* 0x00a6601001007387 */ /* 0x0101e80000100a00 */
[----:B0-----:R-:W2:Y:S04]  /*991a0*/  LDL.LU.64 R16, [R1+0xe10] ;  /* 0x000e100001107983 */ /* 0x001ea80000300a00 */
[----:B------:R-:W2:Y:S04]  /*991b0*/  LDL.LU.64 R18, [R1+0xe18] ;  /* 0x000e180001127983 */ /* 0x000ea80000300a00 */
[----:B------:R0:W-:Y:S04]  /*991c0*/  STL.64 [R1+0x8e0], R4 ;  /* 0x0008e00401007387 */ /* 0x0001e80000100a00 */
[----:B------:R1:W-:Y:S04]  /*991d0*/  STL.64 [R1+0x8e8], R6 ;  /* 0x0008e80601007387 */ /* 0x0003e80000100a00 */
[----:B0-----:R-:W3:Y:S04]  /*991e0*/  LDL.LU.64 R4, [R1+0xdf0] ;  /* 0x000df00001047983 */ /* 0x001ee80000300a00 */
[----:B-1----:R-:W3:Y:S04]  /*991f0*/  LDL.LU.64 R6, [R1+0xdf8] ;  /* 0x000df80001067983 */ /* 0x002ee80000300a00 */
[----:B------:R-:W4:Y:S04]  /*99200*/  LDL.LU.64 R8, [R1+0xc90] ;  /* 0x000c900001087983 */ /* 0x000f280000300a00 */
[----:B------:R-:W4:Y:S04]  /*99210*/  LDL.LU.64 R10, [R1+0xc98] ;  /* 0x000c9800010a7983 */ /* 0x000f280000300a00 */
        /* <DEDUP_REMOVED lines=49> */
[----:B------:R-:W-:Y:S01]  /*99530*/  STL [R1+0xa450], R17 ;  /* 0x00a4501101007387 */ /* 0x000fe20000100800 */
[----:B--2---:R-:W-:Y:S01]  /*99540*/  IMAD R6, R6, 0x100, R26 ;  /* 0x0000010006067824 */ /* 0x004fe200078e021a */
[----:B---3--:R-:W-:Y:S06]  /*99550*/  HMMA.16816.F32 R20, R12, R10, R20 ;  /* 0x0000000a0c14723c */ /* 0x008fec0000001814 */
[----:B------:R-:W-:Y:S01]  /*99560*/  STL [R1+0xa434], R10 ;  /* 0x00a4340a01007387 */ /* 0x000fe20000100800 */
[----:B------:R-:W-:-:S03]  /*99570*/  IMAD R7, R7, 0x100, R27 ;  /* 0x0000010007077824 */ /* 0x000fc600078e021b */
[----:B------:R0:W-:Y:S01]  /*99580*/  STL [R1+0xa430], R11 ;  /* 0x00a4300b01007387 */ /* 0x0001e20000100800 */
[----:B----4-:R-:W-:Y:S02]  /*99590*/  IMAD.MOV.U32 R26, RZ, RZ, R8 ;  /* 0x000000ffff1a7224 */ /* 0x010fe400078e0008 */
[----:B------:R-:W-:Y:S02]  /*995a0*/  IMAD R4, R4, 0x100, R24 ;  /* 0x0000010004047824 */ /* 0x000fe400078e0218 */
[----:B------:R-:W-:Y:S02]  /*995b0*/  IMAD R5, R5, 0x100, R25 ;  /* 0x0000010005057824 */ /* 0x000fe400078e0219 */
[----:B------:R-:W-:Y:S02]  /*995c0*/  IMAD.MOV.U32 R27, RZ, RZ, R9 ;  /* 0x000000ffff1b7224 */ /* 0x000fe400078e0009 */
[----:B------:R-:W-:Y:S02]  /*995d0*/  IMAD.MOV.U32 R24, RZ, RZ, R2 ;  /* 0x000000ffff187224 */ /* 0x000fe400078e0002 */
[----:B------:R-:W-:-:S02]  /*995e0*/  IMAD.MOV.U32 R25, RZ, RZ, R3 ;  /* 0x000000ffff197224 */ /* 0x000fc400078e0003 */
[----:B------:R1:W-:Y:S04]  /*995f0*/  STL.64 [R1+0x860], R20 ;  /* 0x0008601401007387 */ /* 0x0003e80000100a00 */
[----:B------:R2:W-:Y:S04]  /*99600*/  STL.64 [R1+0x868], R22 ;  /* 0x0008681601007387 */ /* 0x0005e80000100a00 */
[----:B0-----:R-:W3:Y:S04]  /*99610*/  LDL.64 R10, [R1+0xa8] ;  /* 0x0000a800010a7983 */ /* 0x001ee80000100a00 */
[----:B-1----:R-:W4:Y:S04]  /*99620*/  LDL R20, [R1+0xa0] ;  /* 0x0000a00001147983 */ /* 0x002f280000100800 */
[----:B------:R-:W4:Y:S04]  /*99630*/  LDL R21, [R1+0xa4] ;  /* 0x0000a40001157983 */ /* 0x000f280000100800 */
[----:B------:R-:W3:Y:S04]  /*99640*/  LDL.LU R8, [R1+0xa628] ;  /* 0x00a6280001087983 */ /* 0x000ee80000300800 */
[----:B------:R-:W3:Y:S04]  /*99650*/  LDL.LU R9, [R1+0xa624] ;  /* 0x00a6240001097983 */ /* 0x000ee80000300800 */
[----:B--2---:R-:W2:Y:S04]  /*99660*/  LDL.64 R22, [R1+0x98] ;  /* 0x0000980001167983 */ /* 0x004ea80000100a00 */
[----:B------:R-:W4:Y:S04]  /*99670*/  LDL.LU R2, [R1+0xa620] ;  /* 0x00a6200001027983 */ /* 0x000f280000300800 */
[----:B------:R-:W4:Y:S04]  /*99680*/  LDL.LU R3, [R1+0xa61c] ;  /* 0x00a61c0001037983 */ /* 0x000f280000300800 */
        /* <DEDUP_REMOVED lines=8> */
[----:B0-----:R-:W3:Y:S04]  /*99710*/  LDL R26, [R1+0x58] ;  /* 0x00005800011a7983 */ /* 0x001ee80000100800 */
[----:B------:R-:W3:Y:S04]  /*99720*/  LDL R27, [R1+0x5c] ;  /* 0x00005c00011b7983 */ /* 0x000ee80000100800 */
[----:B---3--:R0:W-:Y:S04]  /*99730*/  STL.64 [R1+0xa570], R26 ;  /* 0x00a5701a01007387 */ /* 0x0081e80000100a00 */
[----:B------:R-:W4:Y:S04]  /*99740*/  LDL.LU.64 R24, [R1+0x1450] ;  /* 0x0014500001187983 */ /* 0x000f280000300a00 */
[----:B0-----:R-:W4:Y:S04]  /*99750*/  LDL.LU.64 R26, [R1+0x1458] ;  /* 0x00145800011a7983 */ /* 0x001f280000300a00 */
[----:B------:R-:W-:Y:S01]  /*99760*/  STL [R1+0xa438], R9 ;  /* 0x00a4380901007387 */ /* 0x000fe20000100800 */
[----:B----4-:R-:W-:-:S15]  /*99770*/  HMMA.16816.F32 R24, R12, R2, R24 ;  /* 0x000000020c18723c */ /* 0x010fde0000001818 */
[----:B------:R-:W-:-:S08]  /*99780*/  NOP ;  /* 0x0000000000007918 */ /* 0x000fd00000000000 */
[----:B------:R0:W-:Y:S04]  /*99790*/  STL.64 [R1+0xc80], R24 ;  /* 0x000c801801007387 */ /* 0x0001e80000100a00 */
[----:B------:R-:W-:Y:S04]  /*997a0*/  STL.64 [R1+0xc88], R26 ;  /* 0x000c881a01007387 */ /* 0x000fe80000100a00 */
[----:B0-----:R-:W3:Y:S04]  /*997b0*/  LDL R24, [R1+0x60] ;  /* 0x0000600001187983 */ /* 0x001ee80000100800 */
[----:B------:R-:W3:Y:S04]  /*997c0*/  LDL R25, [R1+0x64] ;  /* 0x0000640001197983 */ /* 0x000ee80000100800 */
[----:B---3--:R0:W-:Y:S04]  /*997d0*/  STL.64 [R1+0xa588], R24 ;  /* 0x00a5881801007387 */ /* 0x0081e80000100a00 */
[----:B0-----:R-:W3:Y:S04]  /*997e0*/  LDL.LU.64 R24, [R1+0xde0] ;  /* 0x000de00001187983 */ /* 0x001ee80000300a00 */
[----:B------:R-:W3:Y:S02]  /*997f0*/  LDL.LU.64 R26, [R1+0xde8] ;  /* 0x000de800011a7983 */ /* 0x000ee40000300a00 */
[----:B---3--:R-:W-:Y:S02]  /*99800*/  HMMA.16816.F32 R24, R12, R10, R24 ;  /* 0x0000000a0c18723c */ /* 0x008fe40000001818 */
[----:B------:R-:W3:-:S15]  /*99810*/  LDL R12, [R1+0x50] ;  /* 0x00005000010c7983 */ /* 0x000ede0000100800 */
[----:B------:R-:W-:-:S06]  /*99820*/  NOP ;  /* 0x0000000000007918 */ /* 0x000fcc0000000000 */
[----:B------:R-:W-:Y:S04]  /*99830*/  STL.64 [R1+0x850], R24 ;  /* 0x0008501801007387 */ /* 0x000fe80000100a00 */
[----:B------:R0:W-:Y:S04]  /*99840*/  STL.64 [R1+0x858], R26 ;  /* 0x0008581a01007387 */ /* 0x0001e80000100a00 */
[----:B------:R-:W3:Y:S04]  /*99850*/  LDL R13, [R1+0x54] ;  /* 0x00005400010d7983 */ /* 0x000ee80000100800 */
[----:B0-----:R-:W4:Y:S04]  /*99860*/  LDL R26, [R1+0x68] ;  /* 0x00006800011a7983 */ /* 0x001f280000100800 */
[----:B------:R-:W4:Y:S01]  /*99870*/  LDL R27, [R1+0x6c] ;  /* 0x00006c00011b7983 */ /* 0x000f220000100800 */
[----:B------:R-:W-:-:S02]  /*99880*/  F2FP.F16.E4M3.UNPACK_B R4, R4 ;  /* 0x00000004ff04723e */ /* 0x000fc400020006ff */
[----:B------:R-:W-:Y:S02]  /*99890*/  F2FP.F16.E4M3.UNPACK_B R5, R5 ;  /* 0x00000005ff05723e */ /* 0x000fe400020006ff */
[----:B------:R-:W-:Y:S01]  /*998a0*/  F2FP.F16.E4M3.UNPACK_B R6, R6 ;  /* 0x00000006ff06723e */ /* 0x000fe200020006ff */
[----:B----4-:R0:W-:Y:S04]  /*998b0*/  STL.64 [R1+0xa5a0], R26 ;  /* 0x00a5a01a01007387 */ /* 0x0101e80000100a00 */
[----:B------:R-:W4:Y:S04]  /*998c0*/  LDL.LU.64 R24, [R1+0xdd0] ;  /* 0x000dd00001187983 */ /* 0x000f280000300a00 */
[----:B0-----:R-:W4:Y:S01]  /*998d0*/  LDL.LU.64 R26, [R1+0xdd8] ;  /* 0x000dd800011a7983 */ /* 0x001f220000300a00 */
[----:B------:R-:W-:Y:S01]  /*998e0*/  F2FP.F16.E4M3.UNPACK_B R7, R7 ;  /* 0x00000007ff07723e */ /* 0x000fe200020006ff */
[----:B------:R-:W-:-:S02]  /*998f0*/  IMAD.MOV.U32 R17, RZ, RZ, R10 ;  /* 0x000000ffff117224 */ /* 0x000fc400078e000a */
[----:B------:R-:W-:Y:S04]  /*99900*/  STL.64 [R1+0xa460], R18 ;  /* 0x00a4601201007387 */ /* 0x000fe80000100a00 */
[----:B------:R0:W-:Y:S04]  /*99910*/  STL.64 [R1+0xa458], R16 ;  /* 0x00a4581001007387 */ /* 0x0001e80000100a00 */
[----:B0-----:R-:W2:Y:S04]  /*99920*/  LDL.LU.64 R16, [R1+0xdc0] ;  /* 0x000dc00001107983 */ /* 0x001ea80000300a00 */
[----:B------:R-:W2:Y:S01]  /*99930*/  LDL.LU.64 R18, [R1+0xdc8] ;  /* 0x000dc80001127983 */ /* 0x000ea20000300a00 */
[----:B----4-:R-:W-:-:S15]  /*99940*/  HMMA.16816.F32 R24, R4, R20, R24 ;  /* 0x000000140418723c */ /* 0x010fde0000001818 */
[----:B------:R-:W-:-:S08]  /*99950*/  NOP ;  /* 0x0000000000007918 */ /* 0x000fd00000000000 */
[----:B------:R0:W-:Y:S04]  /*99960*/  STL.64 [R1+0x840], R24 ;  /* 0x0008401801007387 */ /* 0x0001e80000100a00 */
[----:B------:R1:W-:Y:S04]  /*99970*/  STL.64 [R1+0x848], R26 ;  /* 0x0008481a01007387 */ /* 0x0003e80000100a00 */
[----:B0-----:R-:W4:Y:S04]  /*99980*/  LDL R24, [R1+0x70] ;  /* 0x0000700001187983 */ /* 0x001f280000100800 */
[----:B------:R-:W4:Y:S01]  /*99990*/  LDL R25, [R1+0x74] ;  /* 0x0000740001197983 */ /* 0x000f220000100800 */
[----:B--2---:R-:W-:Y:S03]  /*999a0*/  HMMA.16816.F32 R16, R4, R22, R16 ;  /* 0x000000160410723c */ /* 0x004fe60000001810 */
[----:B----4-:R0:W-:-:S15]  /*999b0*/  STL.64 [R1+0xa5b8], R24 ;  /* 0x00a5b81801007387 */ /* 0x0101de0000100a00 */
[----:B------:R-:W-:-:S05]  /*999c0*/  NOP ;  /* 0x0000000000007918 */ /* 0x000fca0000000000 */
[----:B------:R-:W-:Y:S04]  /*999d0*/  STL.64 [R1+0x830], R16 ;  /* 0x0008301001007387 */ /* 0x000fe80000100a00 */
[----:B------:R-:W-:Y:S04]  /*999e0*/  STL.64 [R1+0x838], R18 ;  /* 0x0008381201007387 */ /* 0x000fe80000100a00 */
[----:B-1----:R-:W2:Y:S04]  /*999f0*/  LDL R26, [R1+0x78] ;  /* 0x00007800011a7983 */ /* 0x002ea80000100800 */
[----:B------:R-:W2:Y:S04]  /*99a00*/  LDL R27, [R1+0x7c] ;  /* 0x00007c00011b7983 */ /* 0x000ea80000100800 */
[----:B0-----:R-:W4:Y:S04]  /*99a10*/  LDL R24, [R1+0x80] ;  /* 0x0000800001187983 */ /* 0x001f280000100800 */
[----:B------:R-:W4:Y:S04]  /*99a20*/  LDL R25, [R1+0x84] ;  /* 0x0000840001197983 */ /* 0x000f280000100800 */
[----:B--2---:R0:W-:Y:S04]  /*99a30*/  STL.64 [R1+0xa5d0], R26 ;  /* 0x00a5d01a01007387 */ /* 0x0041e80000100a00 */
[----:B0-----:R-:W2:Y:S04]  /*99a40*/  LDL R26, [R1+0x88] ;  /* 0x00008800011a7983 */ /* 0x001ea80000100800 */
[----:B------:R-:W2:Y:S01]  /*99a50*/  LDL R27, [R1+0x8c] ;  /* 0x00008c00011b7983 */ /* 0x000ea20000100800 */
[----:B------:R-:W-:-:S03]  /*99a60*/  IMAD.MOV.U32 R9, RZ, RZ, R22 ;  /* 0x000000ffff097224 */ /* 0x000fc600078e0016 */
[----:B----4-:R0:W-:Y:S01]  /*99a70*/  STL.64 [R1+0xa5e8], R24 ;  /* 0x00a5e81801007387 */ /* 0x0101e20000100a00 */
[----:B------:R-:W-:-:S03]  /*99a80*/  IMAD.MOV.U32 R10, RZ, RZ, R23 ;  /* 0x000000ffff0a7224 */ /* 0x000fc600078e0017 */
[----:B0-----:R-:W4:Y:S04]  /*99a90*/  LDL R24, [R1+0x90] ;  /* 0x0000900001187983 */ /* 0x001f280000100800 */
[----:B------:R-:W4:Y:S04]  /*99aa0*/  LDL R25, [R1+0x94] ;  /* 0x0000940001197983 */ /* 0x000f280000100800 */
[----:B--2---:R-:W-:Y:S04]  /*99ab0*/  STL.64 [R1+0xa600], R26 ;  /* 0x00a6001a01007387 */ /* 0x004fe80000100a00 */
[----:B------:R-:W2:Y:S04]  /*99ac0*/  LDL.LU.64 R20, [R1+0xd10] ;  /* 0x000d100001147983 */ /* 0x000ea80000300a00 */
        /* <DEDUP_REMOVED lines=31> */
[----:B0-----:R-:W4:Y:S04]  /*99cc0*/  LDL.LU.64 R20, [R1+0xdb0] ;  /* 0x000db00001147983 */ /* 0x001f280000300a00 */
[----:B------:R-:W4:Y:S04]  /*99cd0*/  LDL.LU.64 R22, [R1+0xdb8] ;  /* 0x000db80001167983 */ /* 0x000f280000300a00 */
[----:B------:R-:W2:Y:S04]  /*99ce0*/  LDL.LU.64 R16, [R1+0xd00] ;  /* 0x000d000001107983 */ /* 0x000ea80000300a00 */
[----:B------:R-:W2:Y:S04]  /*99cf0*/  LDL.LU.64 R18, [R1+0xd08] ;  /* 0x000d080001127983 */ /* 0x000ea80000300a00 */
[----:B------:R-:W3:Y:S01]  /*99d00*/  LDL R14, [R1] ;  /* 0x00000000010e7983 */ /* 0x000ee20000100800 */
[----:B------:R-:W-:-:S03]  /*99d10*/  IMAD.MOV.U32 R15, RZ, RZ, R0 ;  /* 0x000000ffff0f7224 */ /* 0x000fc600078e0000 */
[----:B------:R-:W2:Y:S01]  /*99d20*/  LDL.LU R0, [R1+0xa618] ;  /* 0x00a6180001007983 */ /* 0x000ea20000300800 */
[C---:B----4-:R-:W-:Y:S03]  /*99d30*/  HMMA.16816.F32 R24, R4.reuse, R24, R20 ;  /* 0x000000180418723c */ /* 0x050fe60000001814 */
[----:B---3--:R-:W-:Y:S04]  /*99d40*/  STL.64 [R1+0xa510], R14 ;  /* 0x00a5100e01007387 */ /* 0x008fe80000100a00 */
[----:B------:R-:W-:Y:S04]  /*99d50*/  STL [R1+0xa4a0], R10 ;  /* 0x00a4a00a01007387 */ /* 0x000fe80000100800 */
[----:B------:R0:W-:Y:S04]  /*99d60*/  STL.64 [R1+0xa498], R8 ;  /* 0x00a4980801007387 */ /* 0x0001e80000100a00 */
[----:B0-----:R-:W3:Y:S04]  /*99d70*/  LDL.LU.64 R8, [R1+0xd20] ;  /* 0x000d200001087983 */ /* 0x001ee80000300a00 */
[----:B------:R-:W3:Y:S04]  /*99d80*/  LDL.LU.64 R10, [R1+0xd28] ;  /* 0x000d2800010a7983 */ /* 0x000ee80000300a00 */
[----:B------:R-:W4:Y:S04]  /*99d90*/  LDL.LU.64 R22, [R1+0xa610] ;  /* 0x00a6100001167983 */ /* 0x000f280000300a00 */
[----:B------:R-:W4:Y:S04]  /*99da0*/  LDL.LU.64 R20, [R1+0xa608] ;  /* 0x00a6080001147983 */ /* 0x000f280000300a00 */
[----:B------:R-:W-:Y:S04]  /*99db0*/  STL.64 [R1+0x820], R24 ;  /* 0x0008201801007387 */ /* 0x000fe80000100a00 */
[----:B------:R0:W-:Y:S04]  /*99dc0*/  STL.64 [R1+0x828], R26 ;  /* 0x0008281a01007387 */ /* 0x0001e80000100a00 */
[----:B0-----:R-:W4:Y:S02]  /*99dd0*/  LDL.LU.64 R26, [R1+0xa600] ;  /* 0x00a60000011a7983 */ /* 0x001f240000300a00 */
[----:B----4-:R-:W-:Y:S02]  /*99de0*/  HMMA.16816.F32 R24, R4, R26, R20 ;  /* 0x0000001a0418723c */ /* 0x010fe40000001814 */
[----:B------:R-:W4:Y:S04]  /*99df0*/  LDL.LU.64 R22, [R1+0xa5f8] ;  /* 0x00a5f80001167983 */ /* 0x000f280000300a00 */
[----:B------:R-:W4:-:S15]  /*99e00*/  LDL.LU.64 R20, [R1+0xa5f0] ;  /* 0x00a5f00001147983 */ /* 0x000f1e0000300a00 */
[----:B------:R-:W-:-:S02]  /*99e10*/  NOP ;  /* 0x0000000000007918 */ /* 0x000fc40000000000 */
[----:B------:R0:W-:Y:S04]  /*99e20*/  STL.64 [R1+0x810], R24 ;  /* 0x0008101801007387 */ /* 0x0001e80000100a00 */
[----:B------:R4:W-:Y:S04]  /*99e30*/  STL.64 [R1+0x818], R26 ;  /* 0x0008181a01007387 */ /* 0x0009e80000100a00 */
[----:B0-----:R-:W4:Y:S02]  /*99e40*/  LDL.LU.64 R24, [R1+0xa5e8] ;  /* 0x00a5e80001187983 */ /* 0x001f240000300a00 */
[----:B----4-:R-:W-:Y:S02]  /*99e50*/  HMMA.16816.F32 R24, R4, R24, R20 ;  /* 0x000000180418723c */ /* 0x010fe40000001814 */
[----:B------:R-:W4:Y:S04]  /*99e60*/  LDL.LU.64 R22, [R1+0xa5e0] ;  /* 0x00a5e00001167983 */ /* 0x000f280000300a00 */
[----:B------:R-:W4:-:S15]  /*99e70*/  LDL.LU.64 R20, [R1+0xa5d8] ;  /* 0x00a5d80001147983 */ /* 0x000f1e0000300a00 */
[----:B------:R-:W-:-:S02]  /*99e80*/  NOP ;  /* 0x0000000000007918 */ /* 0x000fc40000000000 */
        /* <DEDUP_REMOVED lines=37> */
[----:B0-----:R-:W2:Y:S04]  /*9a0e0*/  LDL.LU.64 R26, [R1+0xa558] ;  /* 0x00a55800011a7983 */ /* 0x001ea80000300a00 */
[----:B------:R-:W4:Y:S01]  /*9a0f0*/  LDL.LU.64 R24, [R1+0xa550] ;  /* 0x00a5500001187983 */ /* 0x000f220000300a00 */
[----:B---3--:R-:W-:-:S15]  /*9a100*/  HMMA.16816.F32 R8, R4, R12, R8 ;  /* 0x0000000c0408723c */ /* 0x008fde0000001808 */
[----:B------:R-:W-:-:S08]  /*9a110*/  NOP ;  /* 0x0000000000007918 */ /* 0x000fd00000000000 */
[----:B------:R0:W-:Y:S04]  /*9a120*/  STL.64 [R1+0x7a0], R8 ;  /* 0x0007a00801007387 */ /* 0x0001e80000100a00 */
[----:B------:R1:W-:Y:S04]  /*9a130*/  STL.64 [R1+0x7a8], R10 ;  /* 0x0007a80a01007387 */ /* 0x0003e80000100a00 */
[----:B0-----:R-:W3:Y:S01]  /*9a140*/  LDL.LU.64 R8, [R1+0xc20] ;  /* 0x000c200001087983 */ /* 0x001ee20000300a00 */
[----:B----4-:R-:W-:-:S15]  /*9a150*/  HMMA.16816.F32 R20, R4, R24, R20 ;  /* 0x000000180414723c */ /* 0x010fde0000001814 */
[----:B------:R-:W-:-:S08]  /*9a160*/  NOP ;  /* 0x0000000000007918 */ /* 0x000fd00000000000 */
[----:B------:R-:W-:Y:S04]  /*9a170*/  STL.64 [R1+0x790], R20 ;  /* 0x0007901401007387 */ /* 0x000fe80000100a00 */
[----:B------:R0:W-:Y:S04]  /*9a180*/  STL.64 [R1+0x798], R22 ;  /* 0x0007981601007387 */ /* 0x0001e80000100a00 */
[----:B-1----:R-:W4:Y:S01]  /*9a190*/  LDL.LU.64 R10, [R1+0xc28] ;  /* 0x000c2800010a7983 */ /* 0x002f220000300a00 */
[----:B--2---:R-:W-:-:S15]  /*9a1a0*/  HMMA.16816.F32 R12, R4, R26, R16 ;  /* 0x0000001a040c723c */ /* 0x004fde0000001810 */
[----:B------:R-:W-:-:S08]  /*9a1b0*/  NOP ;  /* 0x0000000000007918 */ /* 0x000fd00000000000 */
[----:B------:R-:W-:Y:S04]  /*9a1c0*/  STL.64 [R1+0x780], R12 ;  /* 0x0007800c01007387 */ /* 0x000fe80000100a00 */
[----:B------:R-:W-:Y:S04]  /*9a1d0*/  STL.64 [R1+0x788], R14 ;  /* 0x0007880e01007387 */ /* 0x000fe80000100a00 */
[----:B----4-:R1:W-:Y:S04]  /*9a1e0*/  STL.64 [R1+0xa4b0], R10 ;  /* 0x00a4b00a01007387 */ /* 0x0103e80000100a00 */
[----:B0-----:R-:W2:Y:S04]  /*9a1f0*/  LDL.64 R22, [R1+0x28] ;  /* 0x0000280001167983 */ /* 0x001ea80000100a00 */
[----:B------:R-:W4:Y:S04]  /*9a200*/  LDL R20, [R1+0x30] ;  /* 0x0000300001147983 */ /* 0x000f280000100800 */
[----:B------:R-:W4:Y:S04]  /*9a210*/  LDL R21, [R1+0x34] ;  /* 0x0000340001157983 */ /* 0x000f280000100800 */
[----:B-1----:R-:W3:Y:S04]  /*9a220*/  LDL R10, [R1+0x8] ;  /* 0x00000800010a7983 */ /* 0x002ee80000100800 */
[----:B------:R-:W3:Y:S04]  /*9a230*/  LDL R11, [R1+0xc] ;  /* 0x00000c00010b7983 */ /* 0x000ee80000100800 */
[----:B--2---:R-:W-:Y:S04]  /*9a240*/  STL.64 [R1+0xa518], R22 ;  /* 0x00a5181601007387 */ /* 0x004fe80000100a00 */
[----:B----4-:R-:W-:Y:S04]  /*9a250*/  STL.64 [R1+0xa530], R20 ;  /* 0x00a5301401007387 */ /* 0x010fe80000100a00 */
[----:B---3--:R0:W-:Y:S02]  /*9a260*/  STL.64 [R1+0xa4a8], R8 ;  /* 0x00a4a80801007387 */ /* 0x0081e40000100a00 */
[----:B0-----:R-:W-:-:S02]  /*9a270*/  IMAD.MOV.U32 R8, RZ, RZ, R0 ;  /* 0x000000ffff087224 */ /* 0x001fc400078e0000 */
[----:B------:R-:W2:Y:S04]  /*9a280*/  LDL.LU R0, [R1+0xa548] ;  /* 0x00a5480001007983 */ /* 0x000ea80000300800 */
[----:B------:R-:W3:Y:S04]  /*9a290*/  LDL R9, [R1+0x14] ;  /* 0x0000140001097983 */ /* 0x000ee80000100800 */
[----:B------:R-:W4:Y:S04]  /*9a2a0*/  LDL R22, [R1+0x38] ;  /* 0x0000380001167983 */ /* 0x000f280000100800 */
[----:B------:R-:W4:Y:S04]  /*9a2b0*/  LDL R23, [R1+0x3c] ;  /* 0x00003c0001177983 */ /* 0x000f280000100800 */
[----:B------:R0:W-:Y:S04]  /*9a2c0*/  STL.64 [R1+0xa4c8], R10 ;  /* 0x00a4c80a01007387 */ /* 0x0001e80000100a00 */
[----:B0-----:R-:W2:Y:S04]  /*9a2d0*/  LDL.64 R10, [R1+0x18] ;  /* 0x00001800010a7983 */ /* 0x001ea80000100a00 */
[----:B--2---:R0:W-:Y:S04]  /*9a2e0*/  STL.64 [R1+0xa4f8], R10 ;  /* 0x00a4f80a01007387 */ /* 0x0041e80000100a00 */
[----:B0-----:R-:W2:Y:S04]  /*9a2f0*/  LDL R10, [R1+0x20] ;  /* 0x00002000010a7983 */ /* 0x001ea80000100800 */
        /* <DEDUP_REMOVED lines=10> */
[----:B------:R-:W-:Y:S04]  /*9a3a0*/  STL.64 [R1+0xa4f0], R8 ;  /* 0x00a4f00801007387 */ /* 0x000fe80000100a00 */
[----:B------:R-:W4:Y:S04]  /*9a3b0*/  LDL.LU.64 R24, [R1+0x1be0] ;  /* 0x001be00001187983 */ /* 0x000f280000300a00 */
[----:B------:R-:W2:Y:S04]  /*9a3c0*/  LDL.LU.64 R26, [R1+0x1be8] ;  /* 0x001be800011a7983 */ /* 0x000ea80000300a00 */
[----:B--2---:R-:W-:Y:S04]  /*9a3d0*/  STL.64 [R1+0xa4c0], R26 ;  /* 0x00a4c01a01007387 */ /* 0x004fe80000100a00 */
[----:B----4-:R0:W-:Y:S04]  /*9a3e0*/  STL.64 [R1+0xa4b8], R24 ;  /* 0x00a4b81801007387 */ /* 0x0101e80000100a00 */
[----:B0-----:R-:W2:Y:S04]  /*9a3f0*/  LDL.LU.64 R24, [R1+0xc30] ;  /* 0x000c300001187983 */ /* 0x001ea80000300a00 */
[----:B------:R-:W4:Y:S04]  /*9a400*/  LDL.LU.64 R26, [R1+0xc38] ;  /* 0x000c3800011a7983 */ /* 0x000f280000300a00 */
[----:B----4-:R-:W-:Y:S04]  /*9a410*/  STL.64 [R1+0xa4d8], R26 ;  /* 0x00a4d81a01007387 */ /* 0x010fe80000100a00 */
[----:B--2---:R0:W-:Y:S04]  /*9a420*/  STL.64 [R1+0xa4d0], R24 ;  /* 0x00a4d01801007387 */ /* 0x0041e80000100a00 */
[----:B0-----:R-:W2:Y:S04]  /*9a430*/  LDL.LU.64 R24, [R1+0xc40] ;  /* 0x000c400001187983 */ /* 0x001ea80000300a00 */
[----:B------:R-:W4:Y:S01]  /*9a440*/  LDL.LU.64 R26, [R1+0xc48] ;  /* 0x000c4800011a7983 */ /* 0x000f220000300a00 */
[C---:B---3--:R-:W-:Y:S03]  /*9a450*/  HMMA.16816.F32 R20, R4.reuse, R22, R12 ;  /* 0x000000160414723c */ /* 0x048fe6000000180c */
[----:B----4-:R-:W-:Y:S04]  /*9a460*/  STL.64 [R1+0xa4e8], R26 ;  /* 0x00a4e81a01007387 */ /* 0x010fe80000100a00 */
        /* <DEDUP_REMOVED lines=8> */
[----:B------:R-:W3:Y:S04]  /*9a4f0*/  LDL.LU.64 R18, [R1+0x1bd8] ;  /* 0x001bd80001127983 */ /* 0x000ee80000300a00 */
[----:B------:R-:W4:Y:S04]  /*9a500*/  LDL.LU.64 R14, [R1+0xa540] ;  /* 0x00a54000010e7983 */ /* 0x000f280000300a00 */
[----:B------:R-:W4:Y:S04]  /*9a510*/  LDL.LU.64 R12, [R1+0xa538] ;  /* 0x00a53800010c7983 */ /* 0x000f280000300a00 */
        /* <DEDUP_REMOVED lines=9> */
[----:B0-----:R-:W4:Y:S01]  /*9a5b0*/  LDL.LU.64 R22, [R1+0xa518] ;  /* 0x00a5180001167983 */ /* 0x001f220000300a00 */
[----:B------:R-:W-:-:S07]  /*9a5c0*/  IMAD.MOV.U32 R11, RZ, RZ, R0 ;  /* 0x000000ffff0b7224 */ /* 0x000fce00078e0000 */
[C---:B--2---:R-:W-:Y:S06]  /*9a5d0*/  HMMA.16816.F32 R8, R4.reuse, R10, R24 ;  /* 0x0000000a0408723c */ /* 0x044fec0000001818 */
[----:B----4-:R-:W-:Y:S06]  /*9a5e0*/  HMMA.16816.F32 R12, R4, R22, R12 ;  /* 0x00000016040c723c */ /* 0x010fec000000180c */
[----:B------:R-:W-:-:S15]  /*9a5f0*/  IMAD.MOV.U32 R0, RZ, RZ, R23 ;  /* 0x000000ffff007224 */ /* 0x000fde00078e0017 */
[----:B------:R-:W-:-:S02]  /*9a600*/  NOP ;  /* 0x0000000000007918 */ /* 0x000fc40000000000 */
[----:B------:R-:W-:Y:S04]  /*9a610*/  STL.64 [R1+0x750], R12 ;  /* 0x0007500c01007387 */ /* 0x000fe80000100a00 */
[----:B------:R0:W-:Y:S04]  /*9a620*/  STL.64 [R1+0x758], R14 ;  /* 0x0007580e01007387 */ /* 0x0001e80000100a00 */
[----:B0-----:R-:W2:Y:S04]  /*9a630*/  LDL.LU.64 R14, [R1+0xa510] ;  /* 0x00a51000010e7983 */ /* 0x001ea80000300a00 */
[----:B------:R-:W4:Y:S04]  /*9a640*/  LDL.LU.64 R20, [R1+0x1bc0] ;  /* 0x001bc00001147983 */ /* 0x000f280000300a00 */
[----:B------:R-:W4:Y:S04]  /*9a650*/  LDL.LU.64 R22, [R1+0x1bc8] ;  /* 0x001bc80001167983 */ /* 0x000f280000300a00 */
[----:B------:R-:W4:Y:S04]  /*9a660*/  LDL.LU R12, [R1+0x204c] ;  /* 0x00204c00010c7983 */ /* 0x000f280000300800 */
[----:B------:R-:W-:Y:S04]  /*9a670*/  STL [R1+0xa3f0], R0 ;  /* 0x00a3f00001007387 */ /* 0x000fe80000100800 */
[----:B------:R-:W3:Y:S04]  /*9a680*/  LDL.LU.64 R26, [R1+0xa508] ;  /* 0x00a50800011a7983 */ /* 0x000ee80000300a00 */
[----:B------:R-:W3:Y:S04]  /*9a690*/  LDL.LU.64 R24, [R1+0xa500] ;  /* 0x00a5000001187983 */ /* 0x000ee80000300a00 */
[----:B------:R-:W-:Y:S04]  /*9a6a0*/  STL.64 [R1+0x740], R8 ;  /* 0x0007400801007387 */ /* 0x000fe80000100a00 */
[----:B------:R0:W-:Y:S04]  /*9a6b0*/  STL.64 [R1+0x748], R10 ;  /* 0x0007480a01007387 */ /* 0x0001e80000100a00 */
[----:B0-----:R-:W3:Y:S04]  /*9a6c0*/  LDL.LU.64 R10, [R1+0xa4f8] ;  /* 0x00a4f800010a7983 */ /* 0x001ee80000300a00 */
[----:B------:R-:W2:Y:S01]  /*9a6d0*/  LDL.LU.64 R8, [R1+0xa4f0] ;  /* 0x00a4f00001087983 */ /* 0x000ea20000300a00 */
[----:B---3--:R-:W-:-:S15]  /*9a6e0*/  HMMA.16816.F32 R24, R4, R10, R24 ;  /* 0x0000000a0418723c */ /* 0x008fde0000001818 */
[----:B------:R-:W-:-:S08]  /*9a6f0*/  NOP ;  /* 0x0000000000007918 */ /* 0x000fd00000000000 */
[----:B------:R-:W-:Y:S04]  /*9a700*/  STL.64 [R1+0x730], R24 ;  /* 0x0007301801007387 */ /* 0x000fe80000100a00 */
[----:B------:R0:W-:Y:S04]  /*9a710*/  STL.64 [R1+0x738], R26 ;  /* 0x0007381a01007387 */ /* 0x0001e80000100a00 */
[----:B0-----:R-:W2:Y:S04]  /*9a720*/  LDL.LU.64 R26, [R1+0xa4e8] ;  /* 0x00a4e800011a7983 */ /* 0x001ea80000300a00 */
[----:B------:R-:W2:Y:S01]  /*9a730*/  LDL.LU.64 R24, [R1+0xa4e0] ;  /* 0x00a4e00001187983 */ /* 0x000ea20000300a00 */
[----:B------:R-:W-:-:S02]  /*9a740*/  IMAD.MOV.U32 R0, RZ, RZ, R11 ;  /* 0x000000ffff007224 */ /* 0x000fc400078e000b */
[----:B--2---:R-:W-:Y:S01]  /*9a750*/  HMMA.16816.F32 R8, R4, R8, R24 ;  /* 0x000000080408723c */ /* 0x004fe20000001818 */
[----:B------:R-:W2:Y:S04]  /*9a760*/  LDL.LU.64 R26, [R1+0xa4d8] ;  /* 0x00a4d800011a7983 */ /* 0x000ea80000300a00 */
[----:B------:R-:W2:-:S15]  /*9a770*/  LDL.LU.64 R24, [R1+0xa4d0] ;  /* 0x00a4d00001187983 */ /* 0x000e9e0000300a00 */
[----:B------:R-:W-:-:S03]  /*9a780*/  NOP ;  /* 0x0000000000007918 */ /* 0x000fc60000000000 */
        /* <DEDUP_REMOVED lines=9> */
[----:B0-----:R-:W3:Y:S04]  /*9a820*/  LDL.LU.64 R10, [R1+0xa4b0] ;  /* 0x00a4b000010a7983 */ /* 0x001ee80000300a00 */
[----:B------:R-:W3:Y:S01]  /*9a830*/  LDL.LU.64 R8, [R1+0xa4a8] ;  /* 0x00a4a80001087983 */ /* 0x000ee20000300a00 */
[C---:B--2---:R-:W-:Y:S06]  /*9a840*/  HMMA.16816.F32 R24, R4.reuse, R28, R24 ;  /* 0x0000001c0418723c */ /* 0x044fec0000001818 */
[----:B---3--:R-:W-:-:S15]  /*9a850*/  HMMA.16816.F32 R8, R4, R14, R8 ;  /* 0x0000000e0408723c */ /* 0x008fde0000001808 */
[----:B------:R-:W-:-:S08]  /*9a860*/  NOP ;  /* 0x0000000000007918 */ /* 0x000fd00000000000 */
[----:B------:R-:W-:Y:S04]  /*9a870*/  STL.64 [R1+0x700], R8 ;  /* 0x0007000801007387 */ /* 0x000fe80000100a00 */
[----:B------:R0:W-:Y:S04]  /*9a880*/  STL.64 [R1+0x708], R10 ;  /* 0x0007080a01007387 */ /* 0x0001e80000100a00 */
[----:B0-----:R-:W2:Y:S04]  /*9a890*/  LDL.LU R10, [R1+0xa4a0] ;  /* 0x00a4a000010a7983 */ /* 0x001ea80000300800 */
[----:B------:R-:W3:Y:S04]  /*9a8a0*/  LDL.LU.64 R8, [R1+0xa498] ;  /* 0x00a4980001087983 */ /* 0x000ee80000300a00 */
[----:B------:R-:W-:Y:S04]  /*9a8b0*/  STL.64 [R1+0x6f0], R24 ;  /* 0x0006f01801007387 */ /* 0x000fe80000100a00 */
[----:B------:R0:W-:Y:S04]  /*9a8c0*/  STL.64 [R1+0x6f8], R26 ;  /* 0x0006f81a01007387 */ /* 0x0001e80000100a00 */
[----:B0-----:R-:W4:Y:S04]  /*9a8d0*/  LDL.LU.64 R26, [R1+0xa490] ;  /* 0x00a49000011a7983 */ /* 0x001f280000300a00 */
[----:B------:R-:W2:Y:S04]  /*9a8e0*/  LDL.LU.64 R24, [R1+0xa488] ;  /* 0x00a4880001187983 */ /* 0x000ea80000300a00 */
[----:B------:R-:W-:Y:S01]  /*9a8f0*/  STL.64 [R1+0xa340], R28 ;  /* 0x00a3401c01007387 */ /* 0x000fe20000100a00 */
[----:B----4-:R-:W-:-:S15]  /*9a900*/  HMMA.16816.F32 R16, R4, R26, R16 ;  /* 0x0000001a0410723c */ /* 0x010fde0000001810 */
[----:B------:R-:W-:-:S08]  /*9a910*/  NOP ;  /* 0x0000000000007918 */ /* 0x000fd00000000000 */
[----:B------:R0:W-:Y:S04]  /*9a920*/  STL.64 [R1+0x6e0], R16 ;  /* 0x0006e01001007387 */ /* 0x0001e80000100a00 */
[----:B------:R1:W-:Y:S04]  /*9a930*/  STL.64 [R1+0x6e8], R18 ;  /* 0x0006e81201007387 */ /* 0x0003e80000100a00 */
[----:B0-----:R-:W4:Y:S04]  /*9a940*/  LDL.LU.64 R16, [R1+0x1ba0] ;  /* 0x001ba00001107983 */ /* 0x001f280000300a00 */
[----:B-1----:R-:W3:Y:S01]  /*9a950*/  LDL.LU.64 R18, [R1+0x1ba8] ;  /* 0x001ba80001127983 */ /* 0x002ee20000300a00 */
[C---:B--2---:R-:W-:Y:S03]  /*9a960*/  HMMA.16816.F32 R20, R4.reuse, R24, R20 ;  /* 0x000000180414723c */ /* 0x044fe60000001814 */
[----:B---3--:R-:W-:Y:S04]  /*9a970*/  STL.64 [R1+0xa470], R18 ;  /* 0x00a4701201007387 */ /* 0x008fe80000100a00 */
[----:B----4-:R0:W-:Y:S04]  /*9a980*/  STL.64 [R1+0xa468], R16 ;  /* 0x00a4681001007387 */ /* 0x0101e80000100a00 */
[----:B0-----:R-:W2:Y:S04]  /*9a990*/  LDL.LU.64 R16, [R1+0x1bb0] ;  /* 0x001bb00001107983 */ /* 0x001ea80000300a00 */
[----:B------:R-:W2:Y:S08]  /*9a9a0*/  LDL.LU.64 R18, [R1+0x1bb8] ;  /* 0x001bb80001127983 */ /* 0x000eb00000300a00 */
[----:B------:R-:W-:Y:S04]  /*9a9b0*/  STL.64 [R1+0x6d0], R20 ;  /* 0x0006d01401007387 */ /* 0x000fe80000100a00 */
[----:B------:R0:W-:Y:S04]  /*9a9c0*/  STL.64 [R1+0x6d8], R22 ;  /* 0x0006d81601007387 */ /* 0x0001e80000100a00 */
[----:B0-----:R-:W2:Y:S04]  /*9a9d0*/  LDL.LU.64 R22, [R1+0xa480] ;  /* 0x00a4800001167983 */ /* 0x001ea80000300a00 */
[----:B------:R-:W3:Y:S04]  /*9a9e0*/  LDL.LU.64 R20, [R1+0xa478] ;  /* 0x00a4780001147983 */ /* 0x000ee80000300a00 */
[----:B------:R-:W4:Y:S01]  /*9a9f0*/  LDL.LU R11, [R1+0x2058] ;  /* 0x00205800010b7983 */ /* 0x000f220000300800 */
[C---:B--2---:R-:W-:Y:S03]  /*9aa00*/  HMMA.16816.F32 R16, R4.reuse, R22, R16 ;  /* 0x000000160410723c */ /* 0x044fe60000001810 */
[----:B----4-:R-:W-:Y:S04]  /*9aa10*/  STL.64 [R1+0xa448], R10 ;  /* 0x00a4480a01007387 */ /* 0x010fe80000100a00 */
[----:B------:R0:W-:Y:S04]  /*9aa20*/  STL.64 [R1+0xa440], R8 ;  /* 0x00a4400801007387 */ /* 0x0001e80000100a00 */
[----:B0-----:R-:W2:Y:S04]  /*9aa30*/  LDL.LU.64 R8, [R1+0x1b90] ;  /* 0x001b900001087983 */ /* 0x001ea80000300a00 */
[----:B------:R-:W2:Y:S04]  /*9aa40*/  LDL.LU.64 R10, [R1+0x1b98] ;  /* 0x001b9800010a7983 */ /* 0x000ea80000300a00 */
[----:B------:R-:W4:Y:S04]  /*9aa50*/  LDL.LU R13, [R1+0x2054] ;  /* 0x00205400010d7983 */ /* 0x000f280000300800 */
[----:B------:R-:W4:Y:S04]  /*9aa60*/  LDL.LU R28, [R1+0x2060] ;  /* 0x00206000011c7983 */ /* 0x000f280000300800 */
[----:B------:R-:W4:Y:S04]  /*9aa70*/  LDL.LU R14, [R1+0x205c] ;  /* 0x00205c00010e7983 */ /* 0x000f280000300800 */
[----:B------:R-:W4:Y:S04]  /*9aa80*/  LDL.LU R29, [R1+0x2068] ;  /* 0x00206800011d7983 */ /* 0x000f280000300800 */
[----:B------:R-:W4:Y:S04]  /*9aa90*/  LDL.LU R15, [R1+0x2064] ;  /* 0x00206400010f7983 */ /* 0x000f280000300800 */
[----:B------:R0:W-:Y:S04]  /*9aaa0*/  STL.64 [R1+0xa300], R26 ;  /* 0x00a3001a01007387 */ /* 0x0001e80000100a00 */
[----:B0-----:R-:W4:Y:S04]  /*9aab0*/  LDL.LU R27, [R1+0x2050] ;  /* 0x00205000011b7983 */ /* 0x001f280000300800 */
[----:B------:R0:W-:Y:S04]  /*9aac0*/  STL.64 [R1+0xa2f8], R24 ;  /* 0x00a2f81801007387 */ /* 0x0001e80000100a00 */
[----:B0-----:R-:W4:Y:S04]  /*9aad0*/  LDL.64 R24, [R1+0xa0] ;  /* 0x0000a00001187983 */ /* 0x001f280000100a00 */
        /* <DEDUP_REMOVED lines=10> */
[----:B------:R3:W-:Y:S02]  /*9ab80*/  STL.64 [R1+0xa2e0], R22 ;  /* 0x00a2e01601007387 */ /* 0x0007e40000100a00 */
[----:B---3--:R-:W-:-:S02]  /*9ab90*/  IMAD.MOV.U32 R22, RZ, RZ, R17 ;  /* 0x000000ffff167224 */ /* 0x008fc400078e0011 */
[----:B------:R-:W3:Y:S04]  /*9aba0*/  LDL.LU R17, [R1+0xa450] ;  /* 0x00a4500001117983 */ /* 0x000ee80000300800 */
[----:B------:R-:W4:Y:S04]  /*9abb0*/  LDL R23, [R1+0xac] ;  /* 0x0000ac0001177983 */ /* 0x000f280000100800 */
[----:B------:R0:W-:Y:S01]  /*9abc0*/  STL.64 [R1+0xa2d8], R20 ;  /* 0x00a2d81401007387 */ /* 0x0001e20000100a00 */
[----:B--2---:R-:W-:Y:S03]  /*9abd0*/  HMMA.16816.F32 R8, R4, R18, R8 ;  /* 0x000000120408723c */ /* 0x004fe60000001808 */
[----:B----4-:R1:W-:Y:S04]  /*9abe0*/  STL.64 [R1+0xa408], R22 ;  /* 0x00a4081601007387 */ /* 0x0103e80000100a00 */
[----:B0-----:R-:W2:Y:S04]  /*9abf0*/  LDL.LU.64 R20, [R1+0x1b80] ;  /* 0x001b800001147983 */ /* 0x001ea80000300a00 */
[----:B-1----:R-:W2:-:S12]  /*9ac00*/  LDL.LU.64 R22, [R1+0x1b88] ;  /* 0x001b880001167983 */ /* 0x002e980000300a00 */
[----:B------:R-:W-:Y:S04]  /*9ac10*/  STL.64 [R1+0x6a0], R8 ;  /* 0x0006a00801007387 */ /* 0x000fe80000100a00 */
[----:B------:R0:W-:Y:S04]  /*9ac20*/  STL.64 [R1+0x6a8], R10 ;  /* 0x0006a80a01007387 */ /* 0x0001e80000100a00 */
[----:B0-----:R-:W4:Y:S04]  /*9ac30*/  LDL.LU.64 R10, [R1+0xa448] ;  /* 0x00a44800010a7983 */ /* 0x001f280000300a00 */
[----:B------:R-:W4:Y:S04]  /*9ac40*/  LDL.LU.64 R8, [R1+0xa440] ;  /* 0x00a4400001087983 */ /* 0x000f280000300a00 */
[----:B------:R-:W-:Y:S04]  /*9ac50*/  STL.64 [R1+0xa2c0], R18 ;  /* 0x00a2c01201007387 */ /* 0x000fe80000100a00 */
[----:B---3--:R-:W-:Y:S01]  /*9ac60*/  STL.64 [R1+0xa2b8], R16 ;  /* 0x00a2b81001007387 */ /* 0x008fe20000100a00 */
[----:B------:R-:W-:Y:S01]  /*9ac70*/  IMAD R12, R12, 0x100, R27 ;  /* 0x000001000c0c7824 */ /* 0x000fe200078e021b */
[----:B--2---:R-:W-:Y:S01]  /*9ac80*/  HMMA.16816.F32 R20, R4, R16, R20 ;  /* 0x000000100414723c */ /* 0x004fe20000001814 */
[----:B----4-:R-:W-:-:S02]  /*9ac90*/  IMAD.MOV.U32 R27, RZ, RZ, R10 ;  /* 0x000000ffff1b7224 */ /* 0x010fc400078e000a */
[----:B------:R-:W-:-:S15]  /*9aca0*/  IMAD.MOV.U32 R26, RZ, RZ, R9 ;  /* 0x000000ffff1a7224 */ /* 0x000fde00078e0009 */
[----:B------:R-:W-:-:S05]  /*9acb0*/  NOP ;  /* 0x0000000000007918 */ /* 0x000fca0000000000 */
[----:B------:R0:W-:Y:S04]  /*9acc0*/  STL.64 [R1+0x690], R20 ;  /* 0x0006901401007387 */ /* 0x0001e80000100a00 */
[----:B------:R1:W-:Y:S04]  /*9acd0*/  STL.64 [R1+0x698], R22 ;  /* 0x0006981601007387 */ /* 0x0003e80000100a00 */
[----:B------:R-:W2:Y:S04]  /*9ace0*/  LDL.LU R9, [R1+0xa438] ;  /* 0x00a4380001097983 */ /* 0x000ea80000300800 */
[----:B------:R-:W3:Y:S04]  /*9acf0*/  LDL.LU R10, [R1+0xa434] ;  /* 0x00a43400010a7983 */ /* 0x000ee80000300800 */
[----:B0-----:R-:W4:Y:S04]  /*9ad00*/  LDL.LU.64 R20, [R1+0x1e60] ;  /* 0x001e600001147983 */ /* 0x001f280000300a00 */
[----:B-1----:R-:W2:Y:S04]  /*9ad10*/  LDL.LU.64 R22, [R1+0x1e68] ;  /* 0x001e680001167983 */ /* 0x002ea80000300a00 */
[----:B--2---:R-:W-:Y:S04]  /*9ad20*/  STL.64 [R1+0xa418], R22 ;  /* 0x00a4181601007387 */ /* 0x004fe80000100a00 */
[----:B----4-:R0:W-:Y:S04]  /*9ad30*/  STL.64 [R1+0xa410], R20 ;  /* 0x00a4101401007387 */ /* 0x0101e80000100a00 */
[----:B0-----:R-:W2:Y:S04]  /*9ad40*/  LDL.LU.64 R20, [R1+0x1e70] ;  /* 0x001e700001147983 */ /* 0x001ea80000300a00 */
[----:B------:R-:W4:Y:S01]  /*9ad50*/  LDL.LU.64 R22, [R1+0x1e78] ;  /* 0x001e780001167983 */ /* 0x000f220000300a00 */
[----:B------:R-:W-:-:S03]  /*9ad60*/  IMAD R13, R13, 0x100, R11 ;  /* 0x000001000d0d7824 */ /* 0x000fc600078e020b */
[----:B----4-:R-:W-:Y:S04]  /*9ad70*/  STL.64 [R1+0xa428], R22 ;  /* 0x00a4281601007387 */ /* 0x010fe80000100a00 */
[----:B--2---:R0:W-:Y:S04]  /*9ad80*/  STL.64 [R1+0xa420], R20 ;  /* 0x00a4201401007387 */ /* 0x0041e80000100a00 */
[----:B0-----:R-:W3:Y:S04]  /*9ad90*/  LDL.LU.64 R20, [R1+0x1b70] ;  /* 0x001b700001147983 */ /* 0x001ee80000300a00 */
[----:B------:R-:W3:Y:S04]  /*9ada0*/  LDL.LU.64 R22, [R1+0x1b78] ;  /* 0x001b780001167983 */ /* 0x000ee80000300a00 */
[----:B------:R-:W-:Y:S04]  /*9adb0*/  STL.64 [R1+0xa400], R26 ;  /* 0x00a4001a01007387 */ /* 0x000fe80000100a00 */
[----:B------:R0:W-:Y:S04]  /*9adc0*/  STL.64 [R1+0xa3f8], R24 ;  /* 0x00a3f81801007387 */ /* 0x0001e80000100a00 */
[----:B0-----:R-:W2:Y:S04]  /*9add0*/  LDL.LU.64 R24, [R1+0x1b60] ;  /* 0x001b600001187983 */ /* 0x001ea80000300a00 */
[----:B------:R-:W2:Y:S04]  /*9ade0*/  LDL.LU.64 R26, [R1+0x1b68] ;  /* 0x001b6800011a7983 */ /* 0x000ea80000300a00 */
[----:B------:R-:W4:Y:S04]  /*9adf0*/  LDL.LU.64 R16, [R1+0x1b50] ;  /* 0x001b500001107983 */ /* 0x000f280000300a00 */
[----:B------:R-:W4:Y:S04]  /*9ae00*/  LDL.LU.64 R18, [R1+0x1b58] ;  /* 0x001b580001127983 */ /* 0x000f280000300a00 */
[----:B------:R-:W3:Y:S02]  /*9ae10*/  LDL.LU R11, [R1+0xa430] ;  /* 0x00a43000010b7983 */ /* 0x000ee40000300800 */
[----:B---3--:R-:W-:-:S15]  /*9ae20*/  HMMA.16816.F32 R20, R4, R10, R20 ;  /* 0x0000000a0414723c */ /* 0x008fde0000001814 */
[----:B------:R-:W-:-:S08]  /*9ae30*/  NOP ;  /* 0x0000000000007918 */ /* 0x000fd00000000000 */
[----:B------:R-:W-:Y:S04]  /*9ae40*/  STL.64 [R1+0x680], R20 ;  /* 0x0006801401007387 */ /* 0x000fe80000100a00 */
[----:B------:R0:W-:Y:S04]  /*9ae50*/  STL.64 [R1+0x688], R22 ;  /* 0x0006881601007387 */ /* 0x0001e80000100a00 */
[----:B0-----:R-:W3:Y:S04]  /*9ae60*/  LDL.LU.64 R22, [R1+0xa428] ;  /* 0x00a4280001167983 */ /* 0x001ee80000300a00 */
[----:B------:R-:W3:Y:S01]  /*9ae70*/  LDL.LU.64 R20, [R1+0xa420] ;  /* 0x00a4200001147983 */ /* 0x000ee20000300a00 */
[----:B------:R-:W-:-:S02]  /*9ae80*/  IMAD R14, R14, 0x100, R28 ;  /* 0x000001000e0e7824 */ /* 0x000fc400078e021c */
[----:B------:R-:W-:Y:S02]  /*9ae90*/  IMAD R15, R15, 0x100, R29 ;  /* 0x000001000f0f7824 */ /* 0x000fe400078e021d */
[----:B------:R-:W4:Y:S01]  /*9aea0*/  LDL.64 R28, [R1+0x90] ;  /* 0x00009000011c7983 */ /* 0x000f220000100a00 */
[----:B---3--:R-:W-:-:S15]  /*9aeb0*/  HMMA.16816.F32 R20, R4, R8, R20 ;  /* 0x000000080414723c */ /* 0x008fde0000001814 */
[----:B------:R-:W-:-:S08]  /*9aec0*/  NOP ;  /* 0x0000000000007918 */ /* 0x000fd00000000000 */
[----:B------:R-:W-:Y:S04]  /*9aed0*/  STL.64 [R1+0xc70], R20 ;  /* 0x000c701401007387 */ /* 0x000fe80000100a00 */
[----:B------:R0:W-:Y:S04]  /*9aee0*/  STL.64 [R1+0xc78], R22 ;  /* 0x000c781601007387 */ /* 0x0001e80000100a00 */
[----:B0-----:R-:W3:Y:S04]  /*9aef0*/  LDL.LU.64 R22, [R1+0xa418] ;  /* 0x00a4180001167983 */ /* 0x001ee80000300a00 */
[----:B------:R-:W3:Y:S04]  /*9af00*/  LDL.LU.64 R20, [R1+0xa410] ;  /* 0x00a4100001147983 */ /* 0x000ee80000300a00 */
[----:B------:R-:W-:Y:S04]  /*9af10*/  STL [R1+0xa28c], R8 ;  /* 0x00a28c0801007387 */ /* 0x000fe80000100800 */
[----:B------:R-:W-:Y:S01]  /*9af20*/  STL [R1+0xa288], R9 ;  /* 0x00a2880901007387 */ /* 0x000fe20000100800 */
[----:B---3--:R-:W-:-:S15]  /*9af30*/  HMMA.16816.F32 R20, R4, R2, R20 ;  /* 0x000000020414723c */ /* 0x008fde0000001814 */
[----:B------:R-:W-:-:S08]  /*9af40*/  NOP ;  /* 0x0000000000007918 */ /* 0x000fd00000000000 */
[----:B------:R-:W-:Y:S04]  /*9af50*/  STL.64 [R1+0xc60], R20 ;  /* 0x000c601401007387 */ /* 0x000fe80000100a00 */
[----:B------:R0:W-:Y:S04]  /*9af60*/  STL.64 [R1+0xc68], R22 ;  /* 0x000c681601007387 */ /* 0x0001e80000100a00 */
[----:B0-----:R-:W2:Y:S04]  /*9af70*/  LDL.LU.64 R22, [R1+0xa408] ;  /* 0x00a4080001167983 */ /* 0x001ea80000300a00 */
[----:B------:R-:W-:Y:S04]  /*9af80*/  STL [R1+0xa284], R2 ;  /* 0x00a2840201007387 */ /* 0x000fe80000100800 */
[----:B------:R-:W-:Y:S01]  /*9af90*/  STL [R1+0xa280], R3 ;  /* 0x00a2800301007387 */ /* 0x000fe20000100800 */
[----:B------:R-:W-:-:S02]  /*9afa0*/  F2FP.F16.E4M3.UNPACK_B R12, R12 ;  /* 0x0000000cff0c723e */ /* 0x000fc400020006ff */
[----:B------:R-:W-:Y:S02]  /*9afb0*/  F2FP.F16.E4M3.UNPACK_B R13, R13 ;  /* 0x0000000dff0d723e */ /* 0x000fe400020006ff */
[----:B------:R-:W-:Y:S01]  /*9afc0*/  F2FP.F16.E4M3.UNPACK_B R14, R14 ;  /* 0x0000000eff0e723e */ /* 0x000fe200020006ff */
[----:B--2---:R-:W-:Y:S01]  /*9afd0*/  HMMA.16816.F32 R20, R4, R22, R24 ;  /* 0x000000160414723c */ /* 0x004fe20000001818 */
[----:B------:R-:W2:Y:S04]  /*9afe0*/  LDL.LU.64 R26, [R1+0xa400] ;  /* 0x00a40000011a7983 */ /* 0x000ea80000300a00 */
[----:B------:R-:W4:Y:S01]  /*9aff0*/  LDL.LU.64 R24, [R1+0xa3f8] ;  /* 0x00a3f80001187983 */ /* 0x000f220000300a00 */
[----:B------:R-:W-:-:S15]  /*9b000*/  F2FP.F16.E4M3.UNPACK_B R15, R15 ;  /* 0x0000000fff0f723e */ /* 0x000fde00020006ff */
[----:B------:R-:W-:-:S02]  /*9b010*/  NOP ;  /* 0x0000000000007918 */ /* 0x000fc40000000000 */
[----:B------:R-:W-:Y:S04]  /*9b020*/  STL.64 [R1+0x670], R20 ;  /* 0x0006701401007387 */ /* 0x000fe80000100a00 */
[----:B------:R0:W-:Y:S01]  /*9b030*/  STL.64 [R1+0x678], R22 ;  /* 0x0006781601007387 */ /* 0x0001e20000100a00 */
[----:B----4-:R-:W-:-:S15]  /*9b040*/  HMMA.16816.F32 R4, R12, R24, R16 ;  /* 0x000000180c04723c */ /* 0x010fde0000001810 */
[----:B------:R-:W-:-:S08]  /*9b050*/  NOP ;  /* 0x0000000000007918 */ /* 0x000fd00000000000 */
[----:B------:R-:W-:Y:S04]  /*9b060*/  STL.64 [R1+0x660], R4 ;  /* 0x0006600401007387 */ /* 0x000fe80000100a00 */
[----:B------:R-:W-:Y:S04]  /*9b070*/  STL.64 [R1+0x668], R6 ;  /* 0x0006680601007387 */ /* 0x000fe80000100a00 */
[----:B------:R-:W3:Y:S04]  /*9b080*/  LDL.LU.64 R16, [R1+0x1b30] ;  /* 0x001b300001107983 */ /* 0x000ee80000300a00 */
[----:B------:R-:W3:Y:S04]  /*9b090*/  LDL.LU.64 R18, [R1+0x1b38] ;  /* 0x001b380001127983 */ /* 0x000ee80000300a00 */
[----:B0-----:R-:W4:Y:S04]  /*9b0a0*/  LDL R22, [R1+0x40] ;  /* 0x0000400001167983 */ /* 0x001f280000100800 */
[----:B------:R-:W4:Y:S04]  /*9b0b0*/  LDL R23, [R1+0x44] ;  /* 0x0000440001177983 */ /* 0x000f280000100800 */
[----:B------:R-:W2:Y:S04]  /*9b0c0*/  LDL R20, [R1+0x48] ;  /* 0x0000480001147983 */ /* 0x000ea80000100800 */
[----:B------:R-:W2:Y:S04]  /*9b0d0*/  LDL R21, [R1+0x4c] ;  /* 0x00004c0001157983 */ /* 0x000ea80000100800 */
[----:B----4-:R-:W-:Y:S04]  /*9b0e0*/  STL.64 [R1+0xa360], R22 ;  /* 0x00a3601601007387 */ /* 0x010fe80000100a00 */
[----:B--2---:R0:W-:Y:S04]  /*9b0f0*/  STL.64 [R1+0xa358], R20 ;  /* 0x00a3581401007387 */ /* 0x0041e80000100a00 */
[----:B0-----:R-:W2:Y:S04]  /*9b100*/  LDL.LU.64 R20, [R1+0x1b40] ;  /* 0x001b400001147983 */ /* 0x001ea80000300a00 */
[----:B------:R-:W2:Y:S01]  /*9b110*/  LDL.LU.64 R22, [R1+0x1b48] ;  /* 0x001b480001167983 */ /* 0x000ea20000300a00 */
[----:B------:R-:W-:-:S02]  /*9b120*/  IMAD.MOV.U32 R2, RZ, RZ, R24 ;  /* 0x000000ffff027224 */ /* 0x000fc400078e0018 */
[----:B------:R-:W-:Y:S01]  /*9b130*/  IMAD.MOV.U32 R3, RZ, RZ, R25 ;  /* 0x000000ffff037224 */ /* 0x000fe200078e0019 */
[----:B------:R-:W4:Y:S04]  /*9b140*/  LDL.64 R6, [R1+0x50] ;  /* 0x0000500001067983 */ /* 0x000f280000100a00 */
[----:B------:R0:W-:Y:S04]  /*9b150*/  STL [R1+0xa294], R2 ;  /* 0x00a2940201007387 */ /* 0x0001e80000100800 */
[----:B------:R1:W-:Y:S04]  /*9b160*/  STL [R1+0xa290], R3 ;  /* 0x00a2900301007387 */ /* 0x0003e80000100800 */
[----:B0-----:R-:W3:Y:S01]  /*9b170*/  LDL R2, [R1+0x58] ;  /* 0x0000580001027983 */ /* 0x001ee20000100800 */
[----:B--2---:R-:W-:-:S15]  /*9b180*/  HMMA.16816.F32 R20, R12, R26, R20 ;  /* 0x0000001a0c14723c */ /* 0x004fde0000001814 */
[----:B------:R-:W-:-:S08]  /*9b190*/  NOP ;  /* 0x0000000000007918 */ /* 0x000fd00000000000 */
[----:B------:R-:W-:Y:S04]  /*9b1a0*/  STL.64 [R1+0x650], R20 ;  /* 0x0006501401007387 */ /* 0x000fe80000100a00 */
[----:B------:R-:W-:Y:S04]  /*9b1b0*/  STL.64 [R1+0x658], R22 ;  /* 0x0006581601007387 */ /* 0x000fe80000100a00 */
[----:B------:R-:W2:Y:S04]  /*9b1c0*/  LDL R4, [R1+0x38] ;  /* 0x0000380001047983 */ /* 0x000ea80000100800 */
[----:B------:R-:W2:Y:S04]  /*9b1d0*/  LDL R5, [R1+0x3c] ;  /* 0x00003c0001057983 */ /* 0x000ea80000100800 */
[----:B-1----:R-:W3:Y:S04]  /*9b1e0*/  LDL R3, [R1+0x5c] ;  /* 0x00005c0001037983 */ /* 0x002ee80000100800 */
[----:B----4-:R-:W-:Y:S01]  /*9b1f0*/  STL.64 [R1+0xa370], R6 ;  /* 0x00a3700601007387 */ /* 0x010fe20000100a00 */
[----:B------:R-:W-:-:S03]  /*9b200*/  IMAD.MOV.U32 R27, RZ, RZ, R0 ;  /* 0x000000ffff1b7224 */ /* 0x000fc600078e0000 */
[----:B--2---:R3:W-:Y:S02]  /*9b210*/  STL.64 [R1+0xa368], R4 ;  /* 0x00a3680401007387 */ /* 0x0047e40000100a00 */
[----:B---3--:R-:W-:-:S15]  /*9b220*/  HMMA.16816.F32 R4, R12, R28, R16 ;  /* 0x0000001c0c04723c */ /* 0x008fde0000001810 */
[----:B------:R-:W-:-:S08]  /*9b230*/  NOP ;  /* 0x0000000000007918 */ /* 0x000fd00000000000 */
[----:B------:R0:W-:Y:S04]  /*9b240*/  STL.64 [R1+0x640], R4 ;  /* 0x0006400401007387 */ /* 0x0001e80000100a00 */
[----:B------:R1:W-:Y:S04]  /*9b250*/  STL.64 [R1+0x648], R6 ;  /* 0x0006480601007387 */ /* 0x0003e80000100a00 */
[----:B------:R-:W2:Y:S04]  /*9b260*/  LDL R26, [R1+0x18] ;  /* 0x00001800011a7983 */ /* 0x000ea80000100800 */
[----:B------:R-:W3:Y:S04]  /*9b270*/  LDL.LU R0, [R1+0xa3f0] ;  /* 0x00a3f00001007983 */ /* 0x000ee80000300800 */
[----:B------:R-:W4:Y:S04]  /*9b280*/  LDL R24, [R1+0x20] ;  /* 0x0000200001187983 */ /* 0x000f280000100800 */
[----:B------:R-:W4:Y:S04]  /*9b290*/  LDL R25, [R1+0x24] ;  /* 0x0000240001197983 */ /* 0x000f280000100800 */
[----:B0-----:R-:W2:Y:S04]  /*9b2a0*/  LDL.LU.64 R4, [R1+0x1ac0] ;  /* 0x001ac00001047983 */ /* 0x001ea80000300a00 */
[----:B-1----:R-:W3:Y:S04]  /*9b2b0*/  LDL.LU.64 R6, [R1+0x1ac8] ;  /* 0x001ac80001067983 */ /* 0x002ee80000300a00 */
        /* <DEDUP_REMOVED lines=9> */
[----:B---3--:R0:W-:Y:S04]  /*9b350*/  STL.64 [R1+0xa3b8], R6 ;  /* 0x00a3b80601007387 */ /* 0x0081e80000100a00 */
[----:B0-----:R-:W3:Y:S04]  /*9b360*/  LDL R6, [R1+0x78] ;  /* 0x0000780001067983 */ /* 0x001ee80000100800 */
[----:B------:R-:W3:Y:S04]  /*9b370*/  LDL R7, [R1+0x7c] ;  /* 0x00007c0001077983 */ /* 0x000ee80000100800 */
[----:B--2---:R0:W-:Y:S04]  /*9b380*/  STL.64 [R1+0xa3b0], R4 ;  /* 0x00a3b00401007387 */ /* 0x0041e80000100a00 */
[----:B0-----:R-:W2:Y:S04]  /*9b390*/  LDL R4, [R1+0x80] ;  /* 0x0000800001047983 */ /* 0x001ea80000100800 */
[----:B------:R-:W2:Y:S01]  /*9b3a0*/  LDL R5, [R1+0x84] ;  /* 0x0000840001057983 */ /* 0x000ea20000100800 */
[----:B------:R-:W-:-:S02]  /*9b3b0*/  IMAD.MOV.U32 R8, RZ, RZ, R28 ;  /* 0x000000ffff087224 */ /* 0x000fc400078e001c */
[----:B------:R-:W-:Y:S01]  /*9b3c0*/  IMAD.MOV.U32 R9, RZ, RZ, R29 ;  /* 0x000000ffff097224 */ /* 0x000fe200078e001d */
[----:B------:R-:W4:Y:S04]  /*9b3d0*/  LDL R28, [R1+0x88] ;  /* 0x00008800011c7983 */ /* 0x000f280000100800 */
[----:B------:R-:W4:Y:S04]  /*9b3e0*/  LDL R29, [R1+0x8c] ;  /* 0x00008c00011d7983 */ /* 0x000f280000100800 */
[----:B---3--:R-:W-:Y:S04]  /*9b3f0*/  STL.64 [R1+0xa3d0], R6 ;  /* 0x00a3d00601007387 */ /* 0x008fe80000100a00 */
[----:B--2---:R0:W-:Y:S04]  /*9b400*/  STL.64 [R1+0xa3e8], R4 ;  /* 0x00a3e80401007387 */ /* 0x0041e80000100a00 */
[----:B0-----:R-:W4:Y:S04]  /*9b410*/  LDL.LU.64 R4, [R1+0x1b20] ;  /* 0x001b200001047983 */ /* 0x001f280000300a00 */
[----:B------:R-:W4:Y:S04]  /*9b420*/  LDL.LU.64 R6, [R1+0x1b28] ;  /* 0x001b280001067983 */ /* 0x000f280000300a00 */
        /* <DEDUP_REMOVED lines=9> */
[----:B------:R-:W3:Y:S01]  /*9b4c0*/  LDL.LU.64 R22, [R1+0x1ae8] ;  /* 0x001ae80001167983 */ /* 0x000ee20000300a00 */
[C---:B----4-:R-:W-:Y:S03]  /*9b4d0*/  HMMA.16816.F32 R4, R12.reuse, R28, R4 ;  /* 0x0000001c0c04723c */ /* 0x050fe60000001804 */
        /* <DEDUP_REMOVED lines=10> */
[----:B------:R-:W-:Y:S04]  /*9b580*/  STL.64 [R1+0xa350], R26 ;  /* 0x00a3501a01007387 */ /* 0x000fe80000100a00 */
[----:B------:R0:W-:Y:S04]  /*9b590*/  STL.64 [R1+0xa348], R24 ;  /* 0x00a3481801007387 */ /* 0x0001e80000100a00 */
[----:B0-----:R-:W4:Y:S04]  /*9b5a0*/  LDL.LU.64 R24, [R1+0x1aa0] ;  /* 0x001aa00001187983 */ /* 0x001f280000300a00 */
[----:B------:R-:W4:Y:S04]  /*9b5b0*/  LDL.LU.64 R26, [R1+0x1aa8] ;  /* 0x001aa800011a7983 */ /* 0x000f280000300a00 */
[----:B------:R-:W-:Y:S04]  /*9b5c0*/  STL.64 [R1+0xa2a0], R10 ;  /* 0x00a2a00a01007387 */ /* 0x000fe80000100a00 */
[----:B------:R0:W-:Y:S04]  /*9b5d0*/  STL.64 [R1+0xa298], R8 ;  /* 0x00a2980801007387 */ /* 0x0001e80000100a00 */
[----:B0-----:R-:W3:Y:S04]  /*9b5e0*/  LDL.LU.64 R8, [R1+0x1af0] ;  /* 0x001af00001087983 */ /* 0x001ee80000300a00 */
[----:B------:R-:W3:Y:S04]  /*9b5f0*/  LDL.LU.64 R10, [R1+0x1af8] ;  /* 0x001af800010a7983 */ /* 0x000ee80000300a00 */
[----:B------:R0:W-:Y:S04]  /*9b600*/  STL.64 [R1+0x630], R4 ;  /* 0x0006300401007387 */ /* 0x0001e80000100a00 */
[----:B------:R2:W-:Y:S04]  /*9b610*/  STL.64 [R1+0x638], R6 ;  /* 0x0006380601007387 */ /* 0x0005e80000100a00 */
[----:B0-----:R-:W2:Y:S04]  /*9b620*/  LDL.LU.64 R4, [R1+0xa3e8] ;  /* 0x00a3e80001047983 */ /* 0x001ea80000300a00 */
[----:B------:R-:W4:Y:S01]  /*9b630*/  LDL.64 R28, [R1+0x30] ;  /* 0x00003000011c7983 */ /* 0x000f220000100a00 */
        /* <DEDUP_REMOVED lines=14> */
[----:B------:R-:W2:Y:S01]  /*9b720*/  LDL.LU.64 R4, [R1+0xa3b0] ;  /* 0x00a3b00001047983 */ /* 0x000ea20000300a00 */
[C---:B---3--:R-:W-:Y:S06]  /*9b730*/  HMMA.16816.F32 R8, R12.reuse, R6, R8 ;  /* 0x000000060c08723c */ /* 0x048fec0000001808 */
[----:B--2---:R-:W-:-:S15]  /*9b740*/  HMMA.16816.F32 R4, R12, R4, R20 ;  /* 0x000000040c04723c */ /* 0x004fde0000001814 */
[----:B------:R-:W-:-:S02]  /*9b750*/  NOP ;  /* 0x0000000000007918 */ /* 0x000fc40000000000 */
[----:B------:R0:W-:Y:S04]  /*9b760*/  STL.64 [R1+0x600], R8 ;  /* 0x0006000801007387 */ /* 0x0001e80000100a00 */
[----:B------:R1:W-:Y:S04]  /*9b770*/  STL.64 [R1+0x608], R10 ;  /* 0x0006080a01007387 */ /* 0x0003e80000100a00 */
[----:B0-----:R-:W2:Y:S04]  /*9b780*/  LDL.LU.64 R8, [R1+0x1a80] ;  /* 0x001a800001087983 */ /* 0x001ea80000300a00 */
[----:B-1----:R-:W2:Y:S04]  /*9b790*/  LDL.LU.64 R10, [R1+0x1a88] ;  /* 0x001a8800010a7983 */ /* 0x002ea80000300a00 */
[----:B------:R-:W3:Y:S04]  /*9b7a0*/  LDL.LU.64 R22, [R1+0xa3a8] ;  /* 0x00a3a80001167983 */ /* 0x000ee80000300a00 */
[----:B------:R-:W3:Y:S04]  /*9b7b0*/  LDL.LU.64 R20, [R1+0xa3a0] ;  /* 0x00a3a00001147983 */ /* 0x000ee80000300a00 */
[----:B------:R-:W-:Y:S04]  /*9b7c0*/  STL.64 [R1+0x5f0], R4 ;  /* 0x0005f00401007387 */ /* 0x000fe80000100a00 */
        /* <DEDUP_REMOVED lines=20> */
[----:B0-----:R-:W3:Y:S04]  /*9b910*/  LDL.LU.64 R22, [R1+0xa360] ;  /* 0x00a3600001167983 */ /* 0x001ee80000300a00 */
[----:B------:R-:W4:Y:S01]  /*9b920*/  LDL.LU.64 R20, [R1+0xa358] ;  /* 0x00a3580001147983 */ /* 0x000f220000300a00 */
[----:B--2---:R-:W-:Y:S01]  /*9b930*/  HMMA.16816.F32 R8, R12, R4, R8 ;  /* 0x000000040c08723c */ /* 0x004fe20000001808 */
[----:B------:R-:W-:-:S02]  /*9b940*/  IMAD.MOV.U32 R2, RZ, RZ, R6 ;  /* 0x000000ffff027224 */ /* 0x000fc400078e0006 */
[----:B------:R-:W-:-:S03]  /*9b950*/  IMAD.MOV.U32 R3, RZ, RZ, R7 ;  /* 0x000000ffff037224 */ /* 0x000fc600078e0007 */
[C---:B----4-:R-:W-:Y:S06]  /*9b960*/  HMMA.16816.F32 R24, R12.reuse, R20, R24 ;  /* 0x000000140c18723c */ /* 0x050fec0000001818 */
[----:B---3--:R-:W-:-:S15]  /*9b970*/  HMMA.16816.F32 R16, R12, R22, R16 ;  /* 0x000000160c10723c */ /* 0x008fde0000001810 */
[----:B------:R-:W-:-:S02]  /*9b980*/  NOP ;  /* 0x0000000000007918 */ /* 0x000fc40000000000 */
[----:B------:R0:W-:Y:S04]  /*9b990*/  STL.64 [R1+0x5b0], R24 ;  /* 0x0005b01801007387 */ /* 0x0001e80000100a00 */
[----:B------:R1:W-:Y:S04]  /*9b9a0*/  STL.64 [R1+0x5b8], R26 ;  /* 0x0005b81a01007387 */ /* 0x0003e80000100a00 */
[----:B0-----:R-:W2:Y:S04]  /*9b9b0*/  LDL.LU.64 R24, [R1+0x1a70] ;  /* 0x001a700001187983 */ /* 0x001ea80000300a00 */
[----:B-1----:R-:W2:Y:S04]  /*9b9c0*/  LDL.LU.64 R26, [R1+0x1a78] ;  /* 0x001a7800011a7983 */ /* 0x002ea80000300a00 */
[----:B------:R0:W-:Y:S04]  /*9b9d0*/  STL.64 [R1+0x5a0], R16 ;  /* 0x0005a01001007387 */ /* 0x0001e80000100a00 */
[----:B------:R1:W-:Y:S04]  /*9b9e0*/  STL.64 [R1+0x5a8], R18 ;  /* 0x0005a81201007387 */ /* 0x0003e80000100a00 */
[----:B------:R-:W3:Y:S04]  /*9b9f0*/  LDL.LU.64 R20, [R1+0x1a50] ;  /* 0x001a500001147983 */ /* 0x000ee80000300a00 */
[----:B------:R-:W3:Y:S04]  /*9ba00*/  LDL.LU.64 R22, [R1+0x1a58] ;  /* 0x001a580001167983 */ /* 0x000ee80000300a00 */
[----:B0-----:R-:W4:Y:S04]  /*9ba10*/  LDL.LU.64 R16, [R1+0x1a40] ;  /* 0x001a400001107983 */ /* 0x001f280000300a00 */
[----:B-1----:R-:W4:Y:S04]  /*9ba20*/  LDL.LU.64 R18, [R1+0x1a48] ;  /* 0x001a480001127983 */ /* 0x002f280000300a00 */
[----:B------:R-:W3:Y:S04]  /*9ba30*/  LDL.LU R6, [R1+0x207c] ;  /* 0x00207c0001067983 */ /* 0x000ee80000300800 */
[----:B------:R-:W3:Y:S04]  /*9ba40*/  LDL.LU R7, [R1+0x2084] ;  /* 0x0020840001077983 */ /* 0x000ee80000300800 */
[----:B------:R0:W-:Y:S04]  /*9ba50*/  STL.64 [R1+0x590], R8 ;  /* 0x0005900801007387 */ /* 0x0001e80000100a00 */
[----:B------:R1:W-:Y:S04]  /*9ba60*/  STL.64 [R1+0x598], R10 ;  /* 0x0005980a01007387 */ /* 0x0003e80000100a00 */
[----:B0-----:R-:W4:Y:S04]  /*9ba70*/  LDL R8, [R1+0x10] ;  /* 0x0000100001087983 */ /* 0x001f280000100800 */
[----:B-1----:R-:W2:Y:S04]  /*9ba80*/  LDL.64 R10, [R1+0x8] ;  /* 0x00000800010a7983 */ /* 0x002ea80000100a00 */
[----:B------:R-:W4:Y:S04]  /*9ba90*/  LDL R9, [R1+0x14] ;  /* 0x0000140001097983 */ /* 0x000f280000100800 */
[----:B--2---:R0:W-:Y:S04]  /*9baa0*/  STL.64 [R1+0xa328], R10 ;  /* 0x00a3280a01007387 */ /* 0x0041e80000100a00 */
[----:B0-----:R-:W2:Y:S04]  /*9bab0*/  LDL R10, [R1+0x28] ;  /* 0x00002800010a7983 */ /* 0x001ea80000100800 */
[----:B------:R-:W4:Y:S04]  /*9bac0*/  LDL.LU R4, [R1+0x206c] ;  /* 0x00206c0001047983 */ /* 0x000f280000300800 */
[----:B------:R-:W4:Y:S01]  /*9bad0*/  LDL.LU R5, [R1+0x2074] ;  /* 0x0020740001057983 */ /* 0x000f220000300800 */
[----:B------:R-:W-:Y:S03]  /*9bae0*/  HMMA.16816.F32 R24, R12, R28, R24 ;  /* 0x0000001c0c18723c */ /* 0x000fe60000001818 */
[----:B---3--:R-:W-:Y:S01]  /*9baf0*/  STL.64 [R1+0xa2b0], R6 ;  /* 0x00a2b00601007387 */ /* 0x008fe20000100a00 */
[----:B------:R-:W-:-:S03]  /*9bb00*/  IMAD.MOV.U32 R11, RZ, RZ, R0 ;  /* 0x000000ffff0b7224 */ /* 0x000fc600078e0000 */
[----:B----4-:R0:W-:Y:S04]  /*9bb10*/  STL.64 [R1+0xa2a8], R4 ;  /* 0x00a2a80401007387 */ /* 0x0101e80000100a00 */
[----:B0-----:R-:W2:Y:S04]  /*9bb20*/  LDL.LU.64 R4, [R1+0x1a60] ;  /* 0x001a600001047983 */ /* 0x001ea80000300a00 */
[----:B------:R-:W2:Y:S08]  /*9bb30*/  LDL.LU.64 R6, [R1+0x1a68] ;  /* 0x001a680001067983 */ /* 0x000eb00000300a00 */
[----:B------:R-:W-:Y:S04]  /*9bb40*/  STL.64 [R1+0x580], R24 ;  /* 0x0005801801007387 */ /* 0x000fe80000100a00 */
[----:B------:R0:W-:Y:S04]  /*9bb50*/  STL.64 [R1+0x588], R26 ;  /* 0x0005881a01007387 */ /* 0x0001e80000100a00 */
[----:B0-----:R-:W3:Y:S04]  /*9bb60*/  LDL.LU.64 R26, [R1+0xa350] ;  /* 0x00a35000011a7983 */ /* 0x001ee80000300a00 */
[----:B------:R-:W4:Y:S01]  /*9bb70*/  LDL.LU.64 R24, [R1+0xa348] ;  /* 0x00a3480001187983 */ /* 0x000f220000300a00 */
[----:B------:R-:W-:-:S03]  /*9bb80*/  IMAD.MOV.U32 R0, RZ, RZ, R29 ;  /* 0x000000ffff007224 */ /* 0x000fc600078e001d */
[----:B------:R-:W3:Y:S04]  /*9bb90*/  LDL.LU.64 R28, [R1+0xa340] ;  /* 0x00a34000011c7983 */ /* 0x000ee80000300a00 */
[----:B------:R-:W-:Y:S01]  /*9bba0*/  STL [R1+0xa200], R0 ;  /* 0x00a2000001007387 */ /* 0x000fe20000100800 */
[C---:B--2---:R-:W-:Y:S06]  /*9bbb0*/  HMMA.16816.F32 R4, R12.reuse, R10, R4 ;  /* 0x0000000a0c04723c */ /* 0x044fec0000001804 */
[----:B----4-:R-:W-:-:S15]  /*9bbc0*/  HMMA.16816.F32 R20, R12, R24, R20 ;  /* 0x000000180c14723c */ /* 0x010fde0000001814 */
[----:B------:R-:W-:-:S02]  /*9bbd0*/  NOP ;  /* 0x0000000000007918 */ /* 0x000fc40000000000 */
[----:B------:R-:W-:Y:S04]  /*9bbe0*/  STL.64 [R1+0x570], R4 ;  /* 0x0005700401007387 */ /* 0x000fe80000100a00 */
[----:B------:R3:W-:Y:S04]  /*9bbf0*/  STL.64 [R1+0x578], R6 ;  /* 0x0005780601007387 */ /* 0x0007e80000100a00 */
[----:B------:R-:W2:Y:S01]  /*9bc00*/  LDL.LU.64 R24, [R1+0x1a00] ;  /* 0x001a000001187983 */ /* 0x000ea20000300a00 */
[----:B---3--:R-:W-:Y:S03]  /*9bc10*/  HMMA.16816.F32 R4, R12, R26, R16 ;  /* 0x0000001a0c04723c */ /* 0x008fe60000001810 */
[----:B------:R-:W-:Y:S04]  /*9bc20*/  STL.64 [R1+0x560], R20 ;  /* 0x0005601401007387 */ /* 0x000fe80000100a00 */
[----:B------:R-:W-:Y:S04]  /*9bc30*/  STL.64 [R1+0x568], R22 ;  /* 0x0005681601007387 */ /* 0x000fe80000100a00 */
[----:B------:R-:W3:-:S12]  /*9bc40*/  LDL.LU.64 R26, [R1+0x1a08] ;  /* 0x001a0800011a7983 */ /* 0x000ed80000300a00 */
[----:B------:R-:W-:Y:S04]  /*9bc50*/  STL.64 [R1+0x550], R4 ;  /* 0x0005500401007387 */ /* 0x000fe80000100a00 */
[----:B------:R-:W-:Y:S04]  /*9bc60*/  STL.64 [R1+0x558], R6 ;  /* 0x0005580601007387 */ /* 0x000fe80000100a00 */
[----:B---3--:R0:W-:Y:S04]  /*9bc70*/  STL.64 [R1+0xa310], R26 ;  /* 0x00a3101a01007387 */ /* 0x0081e80000100a00 */
[----:B0-----:R-:W3:Y:S04]  /*9bc80*/  LDL R26, [R1] ;  /* 0x00000000011a7983 */ /* 0x001ee80000100800 */
[----:B------:R-:W3:Y:S04]  /*9bc90*/  LDL R27, [R1+0x4] ;  /* 0x00000400011b7983 */ /* 0x000ee80000100800 */
[----:B------:R-:W4:Y:S04]  /*9bca0*/  LDL.LU.64 R4, [R1+0x1a20] ;  /* 0x001a200001047983 */ /* 0x000f280000300a00 */
[----:B------:R-:W2:Y:S04]  /*9bcb0*/  LDL.LU.64 R6, [R1+0x1a28] ;  /* 0x001a280001067983 */ /* 0x000ea80000300a00 */
[----:B--2---:R-:W-:Y:S04]  /*9bcc0*/  STL.64 [R1+0xa338], R6 ;  /* 0x00a3380601007387 */ /* 0x004fe80000100a00 */
[----:B----4-:R0:W-:Y:S04]  /*9bcd0*/  STL.64 [R1+0xa330], R4 ;  /* 0x00a3300401007387 */ /* 0x0101e80000100a00 */
[----:B0-----:R-:W2:Y:S04]  /*9bce0*/  LDL.LU.64 R4, [R1+0x1a30] ;  /* 0x001a300001047983 */ /* 0x001ea80000300a00 */
[----:B------:R-:W2:Y:S04]  /*9bcf0*/  LDL.LU.64 R6, [R1+0x1a38] ;  /* 0x001a380001067983 */ /* 0x000ea80000300a00 */
[----:B------:R-:W-:Y:S04]  /*9bd00*/  STL.64 [R1+0xa308], R24 ;  /* 0x00a3081801007387 */ /* 0x000fe80000100a00 */
[----:B------:R-:W4:Y:S04]  /*9bd10*/  LDL.LU.64 R20, [R1+0x19e0] ;  /* 0x0019e00001147983 */ /* 0x000f280000300a00 */
[----:B------:R-:W3:Y:S04]  /*9bd20*/  LDL.LU.64 R22, [R1+0x19e8] ;  /* 0x0019e80001167983 */ /* 0x000ee80000300a00 */
[----:B---3--:R-:W-:Y:S04]  /*9bd30*/  STL.64 [R1+0xa2f0], R22 ;  /* 0x00a2f01601007387 */ /* 0x008fe80000100a00 */
[----:B----4-:R0:W-:Y:S04]  /*9bd40*/  STL.64 [R1+0xa2e8], R20 ;  /* 0x00a2e81401007387 */ /* 0x0101e80000100a00 */
[----:B0-----:R-:W3:Y:S04]  /*9bd50*/  LDL.LU.64 R20, [R1+0x19f0] ;  /* 0x0019f00001147983 */ /* 0x001ee80000300a00 */
[----:B------:R-:W4:Y:S01]  /*9bd60*/  LDL.LU.64 R22, [R1+0x19f8] ;  /* 0x0019f80001167983 */ /* 0x000f220000300a00 */
[C---:B--2---:R-:W-:Y:S03]  /*9bd70*/  HMMA.16816.F32 R8, R12.reuse, R8, R4 ;  /* 0x000000080c08723c */ /* 0x044fe60000001804 */
[----:B----4-:R-:W-:Y:S04]  /*9bd80*/  STL.64 [R1+0xa320], R22 ;  /* 0x00a3201601007387 */ /* 0x010fe80000100a00 */
[----:B---3--:R0:W-:Y:S04]  /*9bd90*/  STL.64 [R1+0xa318], R20 ;  /* 0x00a3181401007387 */ /* 0x0081e80000100a00 */
[----:B0-----:R-:W2:Y:S04]  /*9bda0*/  LDL.LU.64 R20, [R1+0x1a10] ;  /* 0x001a100001147983 */ /* 0x001ea80000300a00 */
[----:B------:R-:W2:Y:S04]  /*9bdb0*/  LDL.LU.64 R22, [R1+0x1a18] ;  /* 0x001a180001167983 */ /* 0x000ea80000300a00 */
[----:B------:R-:W3:Y:S04]  /*9bdc0*/  LDL.LU.64 R16, [R1+0x19c0] ;  /* 0x0019c00001107983 */ /* 0x000ee80000300a00 */
[----:B------:R-:W4:Y:S04]  /*9bdd0*/  LDL.LU.64 R18, [R1+0x19c8] ;  /* 0x0019c80001127983 */ /* 0x000f280000300a00 */
[----:B----4-:R-:W-:Y:S04]  /*9bde0*/  STL.64 [R1+0xa2d0], R18 ;  /* 0x00a2d01201007387 */ /* 0x010fe80000100a00 */
[----:B---3--:R0:W-:Y:S04]  /*9bdf0*/  STL.64 [R1+0xa2c8], R16 ;  /* 0x00a2c81001007387 */ /* 0x0081e80000100a00 */
[----:B0-----:R-:W3:Y:S04]  /*9be00*/  LDL.LU.64 R16, [R1+0x19d0] ;  /* 0x0019d00001107983 */ /* 0x001ee80000300a00 */
[----:B------:R-:W3:Y:S04]  /*9be10*/  LDL.LU.64 R18, [R1+0x19d8] ;  /* 0x0019d80001127983 */ /* 0x000ee80000300a00 */
[----:B------:R-:W4:Y:S04]  /*9be20*/  LDL.LU.64 R6, [R1+0xa338] ;  /* 0x00a3380001067983 */ /* 0x000f280000300a00 */
[----:B------:R-:W4:Y:S04]  /*9be30*/  LDL.LU.64 R4, [R1+0xa330] ;  /* 0x00a3300001047983 */ /* 0x000f280000300a00 */
[----:B------:R-:W-:Y:S04]  /*9be40*/  STL.64 [R1+0x540], R8 ;  /* 0x0005400801007387 */ /* 0x000fe80000100a00 */
[----:B------:R0:W-:Y:S04]  /*9be50*/  STL.64 [R1+0x548], R10 ;  /* 0x0005480a01007387 */ /* 0x0001e80000100a00 */
[----:B0-----:R-:W4:Y:S01]  /*9be60*/  LDL.LU.64 R10, [R1+0xa328] ;  /* 0x00a32800010a7983 */ /* 0x001f220000300a00 */
[C---:B--2---:R-:W-:Y:S06]  /*9be70*/  HMMA.16816.F32 R24, R12.reuse, R26, R20 ;  /* 0x0000001a0c18723c */ /* 0x044fec0000001814 */
[----:B----4-:R-:W-:Y:S06]  /*9be80*/  HMMA.16816.F32 R4, R12, R10, R4 ;  /* 0x0000000a0c04723c */ /* 0x010fec0000001804 */
[----:B------:R-:W-:-:S15]  /*9be90*/  IMAD.MOV.U32 R0, RZ, RZ, R11 ;  /* 0x000000ffff007224 */ /* 0x000fde00078e000b */
[----:B------:R-:W-:-:S02]  /*9bea0*/  NOP ;  /* 0x0000000000007918 */ /* 0x000fc40000000000 */
[----:B------:R0:W-:Y:S04]  /*9beb0*/  STL.64 [R1+0x530], R4 ;  /* 0x0005300401007387 */ /* 0x0001e80000100a00 */
[----:B------:R1:W-:Y:S04]  /*9bec0*/  STL.64 [R1+0x538], R6 ;  /* 0x0005380601007387 */ /* 0x0003e80000100a00 */
[----:B0-----:R-:W2:Y:S04]  /*9bed0*/  LDL.LU.64 R4, [R1+0x19b0] ;  /* 0x0019b00001047983 */ /* 0x001ea80000300a00 */
[----:B-1----:R-:W2:Y:S04]  /*9bee0*/  LDL.LU.64 R6, [R1+0x19b8] ;  /* 0x0019b80001067983 */ /* 0x002ea80000300a00 */
[----:B------:R-:W4:Y:S04]  /*9bef0*/  LDL.LU.64 R8, [R1+0x19a0] ;  /* 0x0019a00001087983 */ /* 0x000f280000300a00 */
[----:B------:R-:W4:Y:S04]  /*9bf00*/  LDL.LU.64 R10, [R1+0x19a8] ;  /* 0x0019a800010a7983 */ /* 0x000f280000300a00 */
[----:B------:R-:W3:Y:S04]  /*9bf10*/  LDL.LU.64 R22, [R1+0xa320] ;  /* 0x00a3200001167983 */ /* 0x000ee80000300a00 */
[----:B------:R-:W3:Y:S04]  /*9bf20*/  LDL.LU.64 R20, [R1+0xa318] ;  /* 0x00a3180001147983 */ /* 0x000ee80000300a00 */
[----:B------:R-:W-:Y:S04]  /*9bf30*/  STL.64 [R1+0x520], R24 ;  /* 0x0005201801007387 */ /* 0x000fe80000100a00 */
[----:B------:R0:W-:Y:S04]  /*9bf40*/  STL.64 [R1+0x528], R26 ;  /* 0x0005281a01007387 */ /* 0x0001e80000100a00 */
[----:B0-----:R-:W2:Y:S04]  /*9bf50*/  LDL.LU.64 R26, [R1+0xa310] ;  /* 0x00a31000011a7983 */ /* 0x001ea80000300a00 */
[----:B------:R-:W2:Y:S02]  /*9bf60*/  LDL.LU.64 R24, [R1+0xa308] ;  /* 0x00a3080001187983 */ /* 0x000ea40000300a00 */
[----:B--2---:R-:W-:-:S15]  /*9bf70*/  HMMA.16816.F32 R24, R12, R28, R24 ;  /* 0x0000001c0c18723c */ /* 0x004fde0000001818 */
        /* <DEDUP_REMOVED lines=20> */
[----:B------:R-:W-:Y:S01]  /*9c0c0*/  STL.64 [R1+0xa170], R24 ;  /* 0x00a1701801007387 */ /* 0x000fe20000100a00 */
        /* <DEDUP_REMOVED lines=26> */
[----:B------:R-:W3:Y:S04]  /*9c270*/  LDL.LU.64 R8, [R1+0xa298] ;  /* 0x00a2980001087983 */ /* 0x000ee80000300a00 */
[----:B------:R-:W3:Y:S04]  /*9c280*/  LDL R24, [R1+0xa8] ;  /* 0x0000a80001187983 */ /* 0x000ee80000100800 */
[----:B------:R-:W3:Y:S04]  /*9c290*/  LDL R25, [R1+0xac] ;  /* 0x0000ac0001197983 */ /* 0x000ee80000100800 */
[----:B------:R0:W-:Y:S04]  /*9c2a0*/  STL.64 [R1+0xa138], R18 ;  /* 0x00a1381201007387 */ /* 0x0001e80000100a00 */
[----:B0-----:R-:W4:Y:S04]  /*9c2b0*/  LDL.LU R18, [R1+0x2070] ;  /* 0x0020700001127983 */ /* 0x001f280000300800 */
[----:B------:R-:W3:Y:S04]  /*9c2c0*/  LDL.LU R19, [R1+0x2078] ;  /* 0x0020780001137983 */ /* 0x000ee80000300800 */
[----:B------:R0:W-:Y:S01]  /*9c2d0*/  STL.64 [R1+0xa130], R16 ;  /* 0x00a1301001007387 */ /* 0x0001e20000100a00 */
[----:B--2---:R-:W-:-:S02]  /*9c2e0*/  IMAD R6, R6, 0x100, R26 ;  /* 0x0000010006067824 */ /* 0x004fc400078e021a */
[----:B----4-:R-:W-:Y:S02]  /*9c2f0*/  IMAD R4, R4, 0x100, R18 ;  /* 0x0000010004047824 */ /* 0x010fe400078e0212 */
[----:B---3--:R-:W-:Y:S02]  /*9c300*/  IMAD R5, R5, 0x100, R19 ;  /* 0x0000010005057824 */ /* 0x008fe400078e0213 */
[----:B0-----:R-:W-:Y:S07]  /*9c310*/  HMMA.16816.F32 R16, R12, R10, R20 ;  /* 0x0000000a0c10723c */ /* 0x001fee0000001814 */
[----:B------:R-:W-:-:S02]  /*9c320*/  IMAD.MOV.U32 R22, RZ, RZ, R2 ;  /* 0x000000ffff167224 */ /* 0x000fc400078e0002 */
[----:B------:R-:W-:Y:S02]  /*9c330*/  IMAD.MOV.U32 R23, RZ, RZ, R3 ;  /* 0x000000ffff177224 */ /* 0x000fe400078e0003 */
[----:B------:R-:W-:Y:S02]  /*9c340*/  IMAD R7, R7, 0x100, R27 ;  /* 0x0000010007077824 */ /* 0x000fe400078e021b */
[----:B------:R-:W-:Y:S02]  /*9c350*/  IMAD.MOV.U32 R26, RZ, RZ, R8 ;  /* 0x000000ffff1a7224 */ /* 0x000fe400078e0008 */
[----:B------:R-:W-:-:S08]  /*9c360*/  IMAD.MOV.U32 R27, RZ, RZ, R9 ;  /* 0x000000ffff1b7224 */ /* 0x000fd000078e0009 */
[----:B------:R-:W-:Y:S04]  /*9c370*/  STL.64 [R1+0x4a0], R16 ;  /* 0x0004a01001007387 */ /* 0x000fe80000100a00 */
[----:B------:R-:W-:Y:S04]  /*9c380*/  STL.64 [R1+0x4a8], R18 ;  /* 0x0004a81201007387 */ /* 0x000fe80000100a00 */
[----:B------:R-:W2:Y:S04]  /*9c390*/  LDL.LU R2, [R1+0xa294] ;  /* 0x00a2940001027983 */ /* 0x000ea80000300800 */
[----:B------:R-:W3:Y:S04]  /*9c3a0*/  LDL.LU R3, [R1+0xa290] ;  /* 0x00a2900001037983 */ /* 0x000ee80000300800 */
[----:B------:R0:W-:Y:S04]  /*9c3b0*/  STL.64 [R1+0xa278], R22 ;  /* 0x00a2781601007387 */ /* 0x0001e80000100a00 */
[----:B------:R-:W4:Y:S04]  /*9c3c0*/  LDL.LU.64 R20, [R1+0x1c40] ;  /* 0x001c400001147983 */ /* 0x000f280000300a00 */
[----:B0-----:R-:W4:Y:S04]  /*9c3d0*/  LDL.LU.64 R22, [R1+0x1c48] ;  /* 0x001c480001167983 */ /* 0x001f280000300a00 */
[----:B------:R-:W4:Y:S04]  /*9c3e0*/  LDL.64 R18, [R1+0x98] ;  /* 0x0000980001127983 */ /* 0x000f280000100a00 */
[----:B------:R-:W4:Y:S04]  /*9c3f0*/  LDL.LU R8, [R1+0xa28c] ;  /* 0x00a28c0001087983 */ /* 0x000f280000300800 */
[----:B------:R-:W4:Y:S01]  /*9c400*/  LDL.LU R9, [R1+0xa288] ;  /* 0x00a2880001097983 */ /* 0x000f220000300800 */
[----:B--2---:R-:W-:-:S02]  /*9c410*/  IMAD.MOV.U32 R16, RZ, RZ, R2 ;  /* 0x000000ffff107224 */ /* 0x004fc400078e0002 */
[----:B---3--:R-:W-:Y:S01]  /*9c420*/  IMAD.MOV.U32 R17, RZ, RZ, R3 ;  /* 0x000000ffff117224 */ /* 0x008fe200078e0003 */
[----:B------:R-:W2:Y:S04]  /*9c430*/  LDL.LU R2, [R1+0xa284] ;  /* 0x00a2840001027983 */ /* 0x000ea80000300800 */
[----:B------:R-:W2:Y:S01]  /*9c440*/  LDL.LU R3, [R1+0xa280] ;  /* 0x00a2800001037983 */ /* 0x000ea20000300800 */
[C---:B----4-:R-:W-:Y:S03]  /*9c450*/  HMMA.16816.F32 R20, R12.reuse, R8, R20 ;  /* 0x000000080c14723c */ /* 0x050fe60000001814 */
[----:B------:R-:W-:Y:S04]  /*9c460*/  STL.64 [R1+0xa270], R18 ;  /* 0x00a2701201007387 */ /* 0x000fe80000100a00 */
[----:B------:R0:W-:Y:S04]  /*9c470*/  STL.64 [R1+0xa268], R16 ;  /* 0x00a2681001007387 */ /* 0x0001e80000100a00 */
[----:B0-----:R-:W3:Y:S04]  /*9c480*/  LDL.LU.64 R16, [R1+0x1980] ;  /* 0x0019800001107983 */ /* 0x001ee80000300a00 */
[----:B------:R-:W3:Y:S08]  /*9c490*/  LDL.LU.64 R18, [R1+0x1988] ;  /* 0x0019880001127983 */ /* 0x000ef00000300a00 */
[----:B------:R-:W-:Y:S04]  /*9c4a0*/  STL.64 [R1+0xc50], R20 ;  /* 0x000c501401007387 */ /* 0x000fe80000100a00 */
[----:B------:R0:W-:Y:S04]  /*9c4b0*/  STL.64 [R1+0xc58], R22 ;  /* 0x000c581601007387 */ /* 0x0001e80000100a00 */
[----:B0-----:R-:W4:Y:S04]  /*9c4c0*/  LDL.LU.64 R22, [R1+0xa278] ;  /* 0x00a2780001167983 */ /* 0x001f280000300a00 */
[----:B------:R-:W2:Y:S04]  /*9c4d0*/  LDL R20, [R1+0x58] ;  /* 0x0000580001147983 */ /* 0x000ea80000100800 */
[----:B------:R-:W2:Y:S04]  /*9c4e0*/  LDL R21, [R1+0x5c] ;  /* 0x00005c0001157983 */ /* 0x000ea80000100800 */
[----:B----4-:R-:W-:Y:S04]  /*9c4f0*/  STL.64 [R1+0xa210], R22 ;  /* 0x00a2101601007387 */ /* 0x010fe80000100a00 */
[----:B--2---:R0:W-:Y:S04]  /*9c500*/  STL.64 [R1+0xa208], R20 ;  /* 0x00a2081401007387 */ /* 0x0041e80000100a00 */
[----:B0-----:R-:W2:Y:S04]  /*9c510*/  LDL.LU.64 R20, [R1+0x1c30] ;  /* 0x001c300001147983 */ /* 0x001ea80000300a00 */
[----:B------:R-:W2:Y:S04]  /*9c520*/  LDL.LU.64 R22, [R1+0x1c38] ;  /* 0x001c380001167983 */ /* 0x000ea80000300a00 */
[----:B------:R-:W-:Y:S04]  /*9c530*/  STL.64 [R1+0xa118], R10 ;  /* 0x00a1180a01007387 */ /* 0x000fe80000100a00 */
[----:B------:R2:W-:Y:S02]  /*9c540*/  STL.64 [R1+0xa110], R8 ;  /* 0x00a1100801007387 */ /* 0x0005e40000100a00 */
[C---:B--2---:R-:W-:Y:S06]  /*9c550*/  HMMA.16816.F32 R8, R12.reuse, R2, R20 ;  /* 0x000000020c08723c */ /* 0x044fec0000001814 */
[----:B---3--:R-:W-:Y:S01]  /*9c560*/  HMMA.16816.F32 R12, R12, R24, R16 ;  /* 0x000000180c0c723c */ /* 0x008fe20000001810 */
[----:B------:R-:W2:Y:S04]  /*9c570*/  LDL.LU.64 R20, [R1+0x1960] ;  /* 0x0019600001147983 */ /* 0x000ea80000300a00 */
[----:B------:R-:W2:-:S12]  /*9c580*/  LDL.LU.64 R22, [R1+0x1968] ;  /* 0x0019680001167983 */ /* 0x000e980000300a00 */
[----:B------:R0:W-:Y:S04]  /*9c590*/  STL.64 [R1+0xc40], R8 ;  /* 0x000c400801007387 */ /* 0x0001e80000100a00 */
[----:B------:R1:W-:Y:S04]  /*9c5a0*/  STL.64 [R1+0xc48], R10 ;  /* 0x000c480a01007387 */ /* 0x0003e80000100a00 */
[----:B0-----:R-:W3:Y:S04]  /*9c5b0*/  LDL.LU.64 R8, [R1+0x1950] ;  /* 0x0019500001087983 */ /* 0x001ee80000300a00 */
[----:B-1----:R-:W3:Y:S04]  /*9c5c0*/  LDL.LU.64 R10, [R1+0x1958] ;  /* 0x00195800010a7983 */ /* 0x002ee80000300a00 */
[----:B------:R-:W-:Y:S04]  /*9c5d0*/  STL [R1+0xa10c], R2 ;  /* 0x00a10c0201007387 */ /* 0x000fe80000100800 */
[----:B------:R-:W-:Y:S04]  /*9c5e0*/  STL [R1+0xa108], R3 ;  /* 0x00a1080301007387 */ /* 0x000fe80000100800 */
[----:B------:R-:W2:Y:S04]  /*9c5f0*/  LDL.LU.64 R18, [R1+0xa270] ;  /* 0x00a2700001127983 */ /* 0x000ea80000300a00 */
[----:B------:R-:W4:Y:S04]  /*9c600*/  LDL.LU.64 R16, [R1+0xa268] ;  /* 0x00a2680001107983 */ /* 0x000f280000300a00 */
[----:B------:R0:W-:Y:S04]  /*9c610*/  STL.64 [R1+0x490], R12 ;  /* 0x0004900c01007387 */ /* 0x0001e80000100a00 */
[----:B------:R1:W-:Y:S04]  /*9c620*/  STL.64 [R1+0x498], R14 ;  /* 0x0004980e01007387 */ /* 0x0003e80000100a00 */
[----:B------:R-:W2:Y:S04]  /*9c630*/  LDL R24, [R1+0x88] ;  /* 0x0000880001187983 */ /* 0x000ea80000100800 */
[----:B------:R-:W2:Y:S04]  /*9c640*/  LDL R25, [R1+0x8c] ;  /* 0x00008c0001197983 */ /* 0x000ea80000100800 */
[----:B0-----:R-:W3:Y:S04]  /*9c650*/  LDL R12, [R1+0x78] ;  /* 0x00007800010c7983 */ /* 0x001ee80000100800 */
[----:B-1----:R-:W4:Y:S04]  /*9c660*/  LDL R14, [R1+0x60] ;  /* 0x00006000010e7983 */ /* 0x002f280000100800 */
[----:B------:R-:W4:Y:S04]  /*9c670*/  LDL R15, [R1+0x64] ;  /* 0x00006400010f7983 */ /* 0x000f280000100800 */
[----:B------:R-:W3:Y:S04]  /*9c680*/  LDL R13, [R1+0x7c] ;  /* 0x00007c00010d7983 */ /* 0x000ee80000100800 */
[----:B----4-:R0:W-:Y:S04]  /*9c690*/  STL.64 [R1+0xa238], R14 ;  /* 0x00a2380e01007387 */ /* 0x0101e80000100a00 */
[----:B0-----:R-:W4:Y:S04]  /*9c6a0*/  LDL R14, [R1+0x80] ;  /* 0x00008000010e7983 */ /* 0x001f280000100800 */
[----:B------:R-:W4:Y:S04]  /*9c6b0*/  LDL R15, [R1+0x84] ;  /* 0x00008400010f7983 */ /* 0x000f280000100800 */
[----:B---3--:R0:W-:Y:S01]  /*9c6c0*/  STL.64 [R1+0xa248], R12 ;  /* 0x00a2480c01007387 */ /* 0x0081e20000100a00 */
[----:B------:R-:W-:-:S02]  /*9c6d0*/  F2FP.F16.E4M3.UNPACK_B R4, R4 ;  /* 0x00000004ff04723e */ /* 0x000fc400020006ff */
[----:B------:R-:W-:Y:S02]  /*9c6e0*/  F2FP.F16.E4M3.UNPACK_B R5, R5 ;  /* 0x00000005ff05723e */ /* 0x000fe400020006ff */
[----:B------:R-:W-:Y:S02]  /*9c6f0*/  F2FP.F16.E4M3.UNPACK_B R6, R6 ;  /* 0x00000006ff06723e */ /* 0x000fe400020006ff */
[----:B------:R-:W-:Y:S01]  /*9c700*/  F2FP.F16.E4M3.UNPACK_B R7, R7 ;  /* 0x00000007ff07723e */ /* 0x000fe200020006ff */
[----:B----4-:R1:W-:Y:S04]  /*9c710*/  STL.64 [R1+0xa260], R14 ;  /* 0x00a2600e01007387 */ /* 0x0103e80000100a00 */
[----:B0-----:R-:W3:Y:S04]  /*9c720*/  LDL.LU.64 R12, [R1+0x1970] ;  /* 0x00197000010c7983 */ /* 0x001ee80000300a00 */
[----:B-1----:R-:W3:Y:S01]  /*9c730*/  LDL.LU.64 R14, [R1+0x1978] ;  /* 0x00197800010e7983 */ /* 0x002ee20000300a00 */
[C---:B------:R-:W-:Y:S06]  /*9c740*/  HMMA.16816.F32 R8, R4.reuse, R26, R8 ;  /* 0x0000001a0408723c */ /* 0x040fec0000001808 */
[----:B---3--:R-:W-:-:S15]  /*9c750*/  HMMA.16816.F32 R12, R4, R16, R12 ;  /* 0x00000010040c723c */ /* 0x008fde000000180c */
[----:B------:R-:W-:-:S08]  /*9c760*/  NOP ;  /* 0x0000000000007918 */ /* 0x000fd00000000000 */
[----:B------:R-:W-:Y:S04]  /*9c770*/  STL.64 [R1+0x480], R12 ;  /* 0x0004800c01007387 */ /* 0x000fe80000100a00 */
[----:B------:R2:W-:Y:S02]  /*9c780*/  STL.64 [R1+0x488], R14 ;  /* 0x0004880e01007387 */ /* 0x0005e40000100a00 */
[----:B--2---:R-:W-:-:S15]  /*9c790*/  HMMA.16816.F32 R12, R4, R18, R20 ;  /* 0x00000012040c723c */ /* 0x004fde0000001814 */
[----:B------:R-:W-:-:S08]  /*9c7a0*/  NOP ;  /* 0x0000000000007918 */ /* 0x000fd00000000000 */
[----:B------:R0:W-:Y:S04]  /*9c7b0*/  STL.64 [R1+0x470], R12 ;  /* 0x0004700c01007387 */ /* 0x0001e80000100a00 */
[----:B------:R1:W-:Y:S04]  /*9c7c0*/  STL.64 [R1+0x478], R14 ;  /* 0x0004780e01007387 */ /* 0x0003e80000100a00 */
[----:B0-----:R-:W2:Y:S04]  /*9c7d0*/  LDL.LU.64 R12, [R1+0x1940] ;  /* 0x00194000010c7983 */ /* 0x001ea80000300a00 */
[----:B-1----:R-:W2:Y:S04]  /*9c7e0*/  LDL.LU.64 R14, [R1+0x1948] ;  /* 0x00194800010e7983 */ /* 0x002ea80000300a00 */
[----:B------:R-:W-:Y:S04]  /*9c7f0*/  STL.64 [R1+0x460], R8 ;  /* 0x0004600801007387 */ /* 0x000fe80000100a00 */
[----:B------:R-:W-:Y:S04]  /*9c800*/  STL.64 [R1+0x468], R10 ;  /* 0x0004680a01007387 */ /* 0x000fe80000100a00 */
[----:B------:R-:W3:Y:S04]  /*9c810*/  LDL.LU.64 R20, [R1+0x1900] ;  /* 0x0019000001147983 */ /* 0x000ee80000300a00 */
[----:B------:R-:W4:Y:S04]  /*9c820*/  LDL.LU.64 R22, [R1+0x1908] ;  /* 0x0019080001167983 */ /* 0x000f280000300a00 */
[----:B----4-:R0:W-:Y:S04]  /*9c830*/  STL.64 [R1+0xa220], R22 ;  /* 0x00a2201601007387 */ /* 0x0101e80000100a00 */
[----:B0-----:R-:W4:Y:S04]  /*9c840*/  LDL R22, [R1+0x70] ;  /* 0x0000700001167983 */ /* 0x001f280000100800 */
[----:B------:R-:W4:Y:S04]  /*9c850*/  LDL R23, [R1+0x74] ;  /* 0x0000740001177983 */ /* 0x000f280000100800 */
[----:B---3--:R0:W-:Y:S04]  /*9c860*/  STL.64 [R1+0xa218], R20 ;  /* 0x00a2181401007387 */ /* 0x0081e80000100a00 */
[----:B----4-:R1:W-:Y:S04]  /*9c870*/  STL.64 [R1+0xa240], R22 ;  /* 0x00a2401601007387 */ /* 0x0103e80000100a00 */
[----:B0-----:R-:W3:Y:S04]  /*9c880*/  LDL.LU.64 R20, [R1+0x1920] ;  /* 0x0019200001147983 */ /* 0x001ee80000300a00 */
[----:B-1----:R-:W4:Y:S01]  /*9c890*/  LDL.LU.64 R22, [R1+0x1928] ;  /* 0x0019280001167983 */ /* 0x002f220000300a00 */
[----:B------:R-:W-:-:S02]  /*9c8a0*/  IMAD.MOV.U32 R2, RZ, RZ, R18 ;  /* 0x000000ffff027224 */ /* 0x000fc400078e0012 */
[----:B------:R-:W-:Y:S01]  /*9c8b0*/  IMAD.MOV.U32 R3, RZ, RZ, R19 ;  /* 0x000000ffff037224 */ /* 0x000fe200078e0013 */
[C---:B--2---:R-:W-:Y:S01]  /*9c8c0*/  HMMA.16816.F32 R12, R4.reuse, R24, R12 ;  /* 0x00000018040c723c */ /* 0x044fe2000000180c */
        /* <DEDUP_REMOVED lines=12> */
[----:B------:R-:W3:Y:S04]  /*9c990*/  LDL.64 R26, [R1+0x20] ;  /* 0x00002000011a7983 */ /* 0x000ee80000100a00 */
[----:B------:R-:W-:Y:S04]  /*9c9a0*/  STL.64 [R1+0x450], R12 ;  /* 0x0004500c01007387 */ /* 0x000fe80000100a00 */
[----:B------:R0:W-:Y:S04]  /*9c9b0*/  STL.64 [R1+0x458], R14 ;  /* 0x0004580e01007387 */ /* 0x0001e80000100a00 */
[----:B0-----:R-:W2:Y:S04]  /*9c9c0*/  LDL.LU.64 R14, [R1+0xa260] ;  /* 0x00a26000010e7983 */ /* 0x001ea80000300a00 */
[----:B------:R-:W4:Y:S04]  /*9c9d0*/  LDL R24, [R1+0x28] ;  /* 0x0000280001187983 */ /* 0x000f280000100800 */
[----:B------:R-:W4:Y:S01]  /*9c9e0*/  LDL R25, [R1+0x2c] ;  /* 0x00002c0001197983 */ /* 0x000f220000100800 */
[C---:B--2---:R-:W-:Y:S03]  /*9c9f0*/  HMMA.16816.F32 R12, R4.reuse, R14, R20 ;  /* 0x0000000e040c723c */ /* 0x044fe60000001814 */
[----:B---3--:R0:W-:Y:S04]  /*9ca00*/  STL.64 [R1+0xa1d0], R26 ;  /* 0x00a1d01a01007387 */ /* 0x0081e80000100a00 */
[----:B0-----:R-:W2:Y:S04]  /*9ca10*/  LDL R26, [R1+0x68] ;  /* 0x00006800011a7983 */ /* 0x001ea80000100800 */
[----:B------:R-:W2:Y:S04]  /*9ca20*/  LDL R27, [R1+0x6c] ;  /* 0x00006c00011b7983 */ /* 0x000ea80000100800 */
[----:B----4-:R-:W-:Y:S04]  /*9ca30*/  STL.64 [R1+0xa1c8], R24 ;  /* 0x00a1c81801007387 */ /* 0x010fe80000100a00 */
[----:B------:R-:W3:Y:S04]  /*9ca40*/  LDL.LU.64 R22, [R1+0xa258] ;  /* 0x00a2580001167983 */ /* 0x000ee80000300a00 */
[----:B------:R-:W3:Y:S04]  /*9ca50*/  LDL.LU.64 R20, [R1+0xa250] ;  /* 0x00a2500001147983 */ /* 0x000ee80000300a00 */
[----:B------:R0:W-:Y:S04]  /*9ca60*/  STL.64 [R1+0x440], R12 ;  /* 0x0004400c01007387 */ /* 0x0001e80000100a00 */
[----:B------:R3:W-:Y:S04]  /*9ca70*/  STL.64 [R1+0x448], R14 ;  /* 0x0004480e01007387 */ /* 0x0007e80000100a00 */
[----:B0-----:R-:W3:Y:S02]  /*9ca80*/  LDL.LU.64 R12, [R1+0xa248] ;  /* 0x00a24800010c7983 */ /* 0x001ee40000300a00 */
[----:B---3--:R-:W-:Y:S02]  /*9ca90*/  HMMA.16816.F32 R12, R4, R12, R20 ;  /* 0x0000000c040c723c */ /* 0x008fe40000001814 */
[----:B------:R-:W3:-:S15]  /*9caa0*/  LDL.LU.64 R22, [R1+0xa240] ;  /* 0x00a2400001167983 */ /* 0x000ede0000300a00 */
[----:B------:R-:W-:-:S06]  /*9cab0*/  NOP ;  /* 0x0000000000007918 */ /* 0x000fcc0000000000 */
[----:B------:R-:W-:Y:S04]  /*9cac0*/  STL.64 [R1+0x430], R12 ;  /* 0x0004300c01007387 */ /* 0x000fe80000100a00 */
[----:B------:R0:W-:Y:S04]  /*9cad0*/  STL.64 [R1+0x438], R14 ;  /* 0x0004380e01007387 */ /* 0x0001e80000100a00 */
[----:B0-----:R-:W4:Y:S04]  /*9cae0*/  LDL.LU.64 R14, [R1+0xa238] ;  /* 0x00a23800010e7983 */ /* 0x001f280000300a00 */
[----:B------:R-:W4:Y:S04]  /*9caf0*/  LDL R12, [R1+0x48] ;  /* 0x00004800010c7983 */ /* 0x000f280000100800 */
[----:B------:R-:W4:Y:S01]  /*9cb00*/  LDL R13, [R1+0x4c] ;  /* 0x00004c00010d7983 */ /* 0x000f220000100800 */
[----:B---3--:R-:W-:Y:S03]  /*9cb10*/  HMMA.16816.F32 R20, R4, R22, R16 ;  /* 0x000000160414723c */ /* 0x008fe60000001810 */
[----:B------:R-:W3:Y:S04]  /*9cb20*/  LDL.LU.64 R18, [R1+0xa230] ;  /* 0x00a2300001127983 */ /* 0x000ee80000300a00 */
[----:B------:R-:W3:-:S15]  /*9cb30*/  LDL.LU.64 R16, [R1+0xa228] ;  /* 0x00a2280001107983 */ /* 0x000ede0000300a00 */
[----:B------:R-:W-:-:S01]  /*9cb40*/  NOP ;  /* 0x0000000000007918 */ /* 0x000fc20000000000 */
[----:B------:R-:W-:Y:S04]  /*9cb50*/  STL.64 [R1+0x420], R20 ;  /* 0x0004201401007387 */ /* 0x000fe80000100a00 */
[----:B------:R0:W-:Y:S04]  /*9cb60*/  STL.64 [R1+0x428], R22 ;  /* 0x0004281601007387 */ /* 0x0001e80000100a00 */
[----:B0-----:R-:W2:Y:S04]  /*9cb70*/  LDL.LU.64 R22, [R1+0xa220] ;  /* 0x00a2200001167983 */ /* 0x001ea80000300a00 */
[----:B------:R-:W2:Y:S02]  /*9cb80*/  LDL.LU.64 R20, [R1+0xa218] ;  /* 0x00a2180001147983 */ /* 0x000ea40000300a00 */
[----:B--2---:R-:W-:Y:S02]  /*9cb90*/  HMMA.16816.F32 R24, R4, R26, R20 ;  /* 0x0000001a0418723c */ /* 0x004fe40000001814 */
[----:B------:R-:W2:Y:S04]  /*9cba0*/  LDL.LU.64 R22, [R1+0xa210] ;  /* 0x00a2100001167983 */ /* 0x000ea80000300a00 */
[----:B------:R-:W3:-:S15]  /*9cbb0*/  LDL.LU.64 R20, [R1+0xa208] ;  /* 0x00a2080001147983 */ /* 0x000ede0000300a00 */
[----:B------:R-:W-:-:S02]  /*9cbc0*/  NOP ;  /* 0x0000000000007918 */ /* 0x000fc40000000000 */
[----:B------:R-:W-:Y:S04]  /*9cbd0*/  STL.64 [R1+0x410], R24 ;  /* 0x0004101801007387 */ /* 0x000fe80000100a00 */
[----:B------:R0:W-:Y:S04]  /*9cbe0*/  STL.64 [R1+0x418], R26 ;  /* 0x0004181a01007387 */ /* 0x0001e80000100a00 */
[----:B0-----:R-:W4:Y:S04]  /*9cbf0*/  LDL R26, [R1+0x38] ;  /* 0x00003800011a7983 */ /* 0x001f280000100800 */
[----:B------:R-:W4:Y:S04]  /*9cc00*/  LDL R27, [R1+0x3c] ;  /* 0x00003c00011b7983 */ /* 0x000f280000100800 */
[----:B----4-:R0:W-:Y:S04]  /*9cc10*/  STL.64 [R1+0xa1e8], R26 ;  /* 0x00a1e81a01007387 */ /* 0x0101e80000100a00 */
[----:B------:R-:W4:Y:S04]  /*9cc20*/  LDL.LU.64 R24, [R1+0x18f0] ;  /* 0x0018f00001187983 */ /* 0x000f280000300a00 */
[----:B0-----:R-:W4:Y:S01]  /*9cc30*/  LDL.LU.64 R26, [R1+0x18f8] ;  /* 0x0018f800011a7983 */ /* 0x001f220000300a00 */
[C---:B---3--:R-:W-:Y:S06]  /*9cc40*/  HMMA.16816.F32 R16, R4.reuse, R20, R16 ;  /* 0x000000140410723c */ /* 0x048fec0000001810 */
[C---:B--2---:R-:W-:Y:S06]  /*9cc50*/  HMMA.16816.F32 R8, R4.reuse, R22, R8 ;  /* 0x000000160408723c */ /* 0x044fec0000001808 */
[----:B----4-:R-:W-:-:S15]  /*9cc60*/  HMMA.16816.F32 R24, R4, R14, R24 ;  /* 0x0000000e0418723c */ /* 0x010fde0000001818 */
[----:B------:R-:W-:-:S08]  /*9cc70*/  NOP ;  /* 0x0000000000007918 */ /* 0x000fd00000000000 */
[----:B------:R0:W-:Y:S04]  /*9cc80*/  STL.64 [R1+0x400], R24 ;  /* 0x0004001801007387 */ /* 0x0001e80000100a00 */
[----:B------:R-:W-:Y:S04]  /*9cc90*/  STL.64 [R1+0x408], R26 ;  /* 0x0004081a01007387 */ /* 0x000fe80000100a00 */
[----:B0-----:R-:W2:Y:S04]  /*9cca0*/  LDL R24, [R1+0x40] ;  /* 0x0000400001187983 */ /* 0x001ea80000100800 */
[----:B------:R-:W-:Y:S04]  /*9ccb0*/  STL.64 [R1+0x3f0], R16 ;  /* 0x0003f01001007387 */ /* 0x000fe80000100a00 */
[----:B------:R-:W-:Y:S04]  /*9ccc0*/  STL.64 [R1+0x3f8], R18 ;  /* 0x0003f81201007387 */ /* 0x000fe80000100a00 */
[----:B------:R0:W-:Y:S04]  /*9ccd0*/  STL.64 [R1+0x3e0], R8 ;  /* 0x0003e00801007387 */ /* 0x0001e80000100a00 */
[----:B------:R1:W-:Y:S04]  /*9cce0*/  STL.64 [R1+0x3e8], R10 ;  /* 0x0003e80a01007387 */ /* 0x0003e80000100a00 */
[----:B------:R-:W2:Y:S04]  /*9ccf0*/  LDL R25, [R1+0x44] ;  /* 0x0000440001197983 */ /* 0x000ea80000100800 */
[----:B0-----:R-:W3:Y:S04]  /*9cd00*/  LDL R8, [R1+0x8] ;  /* 0x0000080001087983 */ /* 0x001ee80000100800 */
[----:B-1----:R-:W4:Y:S04]  /*9cd10*/  LDL R10, [R1] ;  /* 0x00000000010a7983 */ /* 0x002f280000100800 */
[----:B------:R-:W4:Y:S01]  /*9cd20*/  LDL R11, [R1+0x4] ;  /* 0x00000400010b7983 */ /* 0x000f220000100800 */
[----:B------:R-:W-:-:S03]  /*9cd30*/  IMAD.MOV.U32 R9, RZ, RZ, R0 ;  /* 0x000000ffff097224 */ /* 0x000fc600078e0000 */
[----:B------:R-:W2:Y:S04]  /*9cd40*/  LDL.LU R0, [R1+0xa200] ;  /* 0x00a2000001007983 */ /* 0x000ea80000300800 */
        /* <DEDUP_REMOVED lines=16> */
[----:B------:R-:W3:Y:S04]  /*9ce50*/  LDL.LU R14, [R1+0x209c] ;  /* 0x00209c00010e7983 */ /* 0x000ee80000300800 */
[----:B------:R-:W3:Y:S01]  /*9ce60*/  LDL.LU R15, [R1+0x20a4] ;  /* 0x0020a400010f7983 */ /* 0x000ee20000300800 */
[----:B----4-:R-:W-:-:S15]  /*9ce70*/  HMMA.16816.F32 R8, R4, R12, R8 ;  /* 0x0000000c0408723c */ /* 0x010fde0000001808 */
[----:B------:R-:W-:-:S08]  /*9ce80*/  NOP ;  /* 0x0000000000007918 */ /* 0x000fd00000000000 */
[----:B------:R0:W-:Y:S04]  /*9ce90*/  STL.64 [R1+0x3d0], R8 ;  /* 0x0003d00801007387 */ /* 0x0001e80000100a00 */
[----:B------:R1:W-:Y:S04]  /*9cea0*/  STL.64 [R1+0x3d8], R10 ;  /* 0x0003d80a01007387 */ /* 0x0003e80000100a00 */
[----:B0-----:R-:W4:Y:S04]  /*9ceb0*/  LDL R8, [R1+0x18] ;  /* 0x0000180001087983 */ /* 0x001f280000100800 */
[----:B-1----:R-:W3:Y:S04]  /*9cec0*/  LDL R10, [R1+0x10] ;  /* 0x00001000010a7983 */ /* 0x002ee80000100800 */
[----:B------:R-:W3:Y:S04]  /*9ced0*/  LDL R11, [R1+0x14] ;  /* 0x00001400010b7983 */ /* 0x000ee80000100800 */
[----:B------:R-:W4:Y:S01]  /*9cee0*/  LDL R9, [R1+0x1c] ;  /* 0x00001c0001097983 */ /* 0x000f220000100800 */
[C---:B--2---:R-:W-:Y:S03]  /*9cef0*/  HMMA.16816.F32 R24, R4.reuse, R24, R20 ;  /* 0x000000180418723c */ /* 0x044fe60000001814 */
[----:B---3--:R0:W-:Y:S04]  /*9cf00*/  STL.64 [R1+0xa1b0], R10 ;  /* 0x00a1b00a01007387 */ /* 0x0081e80000100a00 */
[----:B0-----:R-:W2:Y:S04]  /*9cf10*/  LDL R10, [R1+0x30] ;  /* 0x00003000010a7983 */ /* 0x001ea80000100800 */
[----:B------:R-:W3:Y:S04]  /*9cf20*/  LDL.LU R12, [R1+0x208c] ;  /* 0x00208c00010c7983 */ /* 0x000ee80000300800 */
[----:B------:R-:W3:Y:S04]  /*9cf30*/  LDL.LU R13, [R1+0x2094] ;  /* 0x00209400010d7983 */ /* 0x000ee80000300800 */
[----:B------:R-:W-:Y:S04]  /*9cf40*/  STL.64 [R1+0xa128], R14 ;  /* 0x00a1280e01007387 */ /* 0x000fe80000100a00 */
[----:B---3--:R0:W-:Y:S04]  /*9cf50*/  STL.64 [R1+0xa120], R12 ;  /* 0x00a1200c01007387 */ /* 0x0081e80000100a00 */
[----:B0-----:R-:W2:Y:S04]  /*9cf60*/  LDL.LU.64 R12, [R1+0x1890] ;  /* 0x00189000010c7983 */ /* 0x001ea80000300a00 */
[----:B------:R-:W2:Y:S04]  /*9cf70*/  LDL.LU.64 R14, [R1+0x1898] ;  /* 0x00189800010e7983 */ /* 0x000ea80000300a00 */
[----:B------:R-:W3:Y:S04]  /*9cf80*/  LDL.LU.64 R22, [R1+0xa1f8] ;  /* 0x00a1f80001167983 */ /* 0x000ee80000300a00 */
[----:B------:R-:W3:Y:S04]  /*9cf90*/  LDL.LU.64 R20, [R1+0xa1f0] ;  /* 0x00a1f00001147983 */ /* 0x000ee80000300a00 */
[----:B------:R-:W-:Y:S04]  /*9cfa0*/  STL.64 [R1+0x3c0], R24 ;  /* 0x0003c01801007387 */ /* 0x000fe80000100a00 */
[----:B------:R0:W-:Y:S04]  /*9cfb0*/  STL.64 [R1+0x3c8], R26 ;  /* 0x0003c81a01007387 */ /* 0x0001e80000100a00 */
[----:B0-----:R-:W3:Y:S01]  /*9cfc0*/  LDL.LU.64 R26, [R1+0xa1e8] ;  /* 0x00a1e800011a7983 */ /* 0x001ee20000300a00 */
[----:B------:R-:W-:Y:S01]  /*9cfd0*/  IMAD.MOV.U32 R11, RZ, RZ, R0 ;  /* 0x000000ffff0b7224 */ /* 0x000fe200078e0000 */
[----:B---3--:R-:W-:Y:S02]  /*9cfe0*/  HMMA.16816.F32 R24, R4, R26, R20 ;  /* 0x0000001a0418723c */ /* 0x008fe40000001814 */
[----:B------:R-:W3:Y:S04]  /*9cff0*/  LDL.LU.64 R22, [R1+0xa1e0] ;  /* 0x00a1e00001167983 */ /* 0x000ee80000300a00 */
[----:B------:R-:W3:-:S15]  /*9d000*/  LDL.LU.64 R20, [R1+0xa1d8] ;  /* 0x00a1d80001147983 */ /* 0x000ede0000300a00 */
[----:B------:R-:W-:-:S02]  /*9d010*/  NOP ;  /* 0x0000000000007918 */ /* 0x000fc40000000000 */
[----:B------:R-:W-:Y:S04]  /*9d020*/  STL.64 [R1+0x3b0], R24 ;  /* 0x0003b01801007387 */ /* 0x000fe80000100a00 */
[----:B------:R0:W-:Y:S04]  /*9d030*/  STL.64 [R1+0x3b8], R26 ;  /* 0x0003b81a01007387 */ /* 0x0001e80000100a00 */
[----:B0-----:R-:W4:Y:S04]  /*9d040*/  LDL.LU.64 R26, [R1+0xa1d0] ;  /* 0x00a1d000011a7983 */ /* 0x001f280000300a00 */
[----:B------:R-:W3:Y:S01]  /*9d050*/  LDL.LU.64 R24, [R1+0xa1c8] ;  /* 0x00a1c80001187983 */ /* 0x000ee20000300a00 */
[----:B--2---:R-:W-:-:S15]  /*9d060*/  HMMA.16816.F32 R12, R4, R10, R12 ;  /* 0x0000000a040c723c */ /* 0x004fde000000180c */
[----:B------:R-:W-:-:S08]  /*9d070*/  NOP ;  /* 0x0000000000007918 */ /* 0x000fd00000000000 */
[----:B------:R-:W-:Y:S04]  /*9d080*/  STL.64 [R1+0x3a0], R12 ;  /* 0x0003a00c01007387 */ /* 0x000fe80000100a00 */
[----:B------:R3:W-:Y:S02]  /*9d090*/  STL.64 [R1+0x3a8], R14 ;  /* 0x0003a80e01007387 */ /* 0x0007e40000100a00 */
[C---:B---3--:R-:W-:Y:S06]  /*9d0a0*/  HMMA.16816.F32 R12, R4.reuse, R24, R20 ;  /* 0x00000018040c723c */ /* 0x048fec0000001814 */
[----:B----4-:R-:W-:-:S15]  /*9d0b0*/  HMMA.16816.F32 R16, R4, R26, R16 ;  /* 0x0000001a0410723c */ /* 0x010fde0000001810 */
[----:B------:R-:W-:-:S02]  /*9d0c0*/  NOP ;  /* 0x0000000000007918 */ /* 0x000fc40000000000 */
[----:B------:R0:W-:Y:S04]  /*9d0d0*/  STL.64 [R1+0x390], R12 ;  /* 0x0003900c01007387 */ /* 0x0001e80000100a00 */
[----:B------:R1:W-:Y:S04]  /*9d0e0*/  STL.64 [R1+0x398], R14 ;  /* 0x0003980e01007387 */ /* 0x0003e80000100a00 */
[----:B0-----:R-:W2:Y:S04]  /*9d0f0*/  LDL.LU.64 R12, [R1+0x1830] ;  /* 0x00183000010c7983 */ /* 0x001ea80000300a00 */
[----:B------:R-:W-:Y:S04]  /*9d100*/  STL.64 [R1+0x380], R16 ;  /* 0x0003801001007387 */ /* 0x000fe80000100a00 */
[----:B------:R-:W-:Y:S04]  /*9d110*/  STL.64 [R1+0x388], R18 ;  /* 0x0003881201007387 */ /* 0x000fe80000100a00 */
[----:B-1----:R-:W3:Y:S04]  /*9d120*/  LDL.LU.64 R14, [R1+0x1838] ;  /* 0x00183800010e7983 */ /* 0x002ee80000300a00 */
        /* <DEDUP_REMOVED lines=8> */
[----:B------:R-:W-:-:S03]  /*9d1b0*/  IMAD.MOV.U32 R0, RZ, RZ, R27 ;  /* 0x000000ffff007224 */ /* 0x000fc600078e001b */
[----:B---3--:R-:W-:Y:S04]  /*9d1c0*/  STL.64 [R1+0xa1c0], R14 ;  /* 0x00a1c00e01007387 */ /* 0x008fe80000100a00 */
[----:B--2---:R0:W-:Y:S04]  /*9d1d0*/  STL.64 [R1+0xa1b8], R12 ;  /* 0x00a1b80c01007387 */ /* 0x0041e80000100a00 */
[----:B0-----:R-:W2:Y:S04]  /*9d1e0*/  LDL.LU.64 R12, [R1+0x1860] ;  /* 0x00186000010c7983 */ /* 0x001ea80000300a00 */
[----:B------:R-:W2:Y:S04]  /*9d1f0*/  LDL.LU.64 R14, [R1+0x1868] ;  /* 0x00186800010e7983 */ /* 0x000ea80000300a00 */
[----:B------:R-:W3:Y:S04]  /*9d200*/  LDL.LU.64 R24, [R1+0x1820] ;  /* 0x0018200001187983 */ /* 0x000ee80000300a00 */
[----:B------:R-:W3:Y:S04]  /*9d210*/  LDL.LU.64 R26, [R1+0x1828] ;  /* 0x00182800011a7983 */ /* 0x000ee80000300a00 */
[----:B------:R-:W4:Y:S04]  /*9d220*/  LDL.LU.64 R20, [R1+0x1800] ;  /* 0x0018000001147983 */ /* 0x000f280000300a00 */
[----:B------:R-:W2:Y:S04]  /*9d230*/  LDL.LU.64 R22, [R1+0x1808] ;  /* 0x0018080001167983 */ /* 0x000ea80000300a00 */
[----:B--2---:R-:W-:Y:S04]  /*9d240*/  STL.64 [R1+0xa168], R22 ;  /* 0x00a1681601007387 */ /* 0x004fe80000100a00 */
[----:B----4-:R0:W-:Y:S04]  /*9d250*/  STL.64 [R1+0xa160], R20 ;  /* 0x00a1601401007387 */ /* 0x0101e80000100a00 */
[----:B0-----:R-:W2:Y:S04]  /*9d260*/  LDL.LU.64 R20, [R1+0x1810] ;  /* 0x0018100001147983 */ /* 0x001ea80000300a00 */
[----:B------:R-:W2:Y:S04]  /*9d270*/  LDL.LU.64 R22, [R1+0x1818] ;  /* 0x0018180001167983 */ /* 0x000ea80000300a00 */
[----:B------:R-:W4:Y:S04]  /*9d280*/  LDL.LU.64 R16, [R1+0x17e0] ;  /* 0x0017e00001107983 */ /* 0x000f280000300a00 */
[----:B------:R-:W3:Y:S01]  /*9d290*/  LDL.LU.64 R18, [R1+0x17e8] ;  /* 0x0017e80001127983 */ /* 0x000ee20000300a00 */
[C---:B------:R-:W-:Y:S03]  /*9d2a0*/  HMMA.16816.F32 R8, R4.reuse, R8, R12 ;  /* 0x000000080408723c */ /* 0x040fe6000000180c */
[----:B---3--:R-:W-:Y:S04]  /*9d2b0*/  STL.64 [R1+0xa148], R18 ;  /* 0x00a1481201007387 */ /* 0x008fe80000100a00 */
[----:B----4-:R0:W-:Y:S04]  /*9d2c0*/  STL.64 [R1+0xa140], R16 ;  /* 0x00a1401001007387 */ /* 0x0101e80000100a00 */
        /* <DEDUP_REMOVED lines=21> */
[C---:B------:R-:W-:Y:S06]  /*9d420*/  HMMA.16816.F32 R24, R4.reuse, R28, R24 ;  /* 0x0000001c0418723c */ /* 0x040fec0000001818 */
[----:B----4-:R-:W-:Y:S01]  /*9d430*/  HMMA.16816.F32 R8, R4, R10, R12 ;  /* 0x0000000a0408723c */ /* 0x010fe2000000180c */
[----:B------:R-:W4:Y:S04]  /*9d440*/  LDL.LU.64 R12, [R1+0x17d0] ;  /* 0x0017d000010c7983 */ /* 0x000f280000300a00 */
[----:B------:R-:W4:-:S15]  /*9d450*/  LDL.LU.64 R14, [R1+0x17d8] ;  /* 0x0017d800010e7983 */ /* 0x000f1e0000300a00 */
[----:B------:R-:W-:-:S03]  /*9d460*/  NOP ;  /* 0x0000000000007918 */ /* 0x000fc60000000000 */
        /* <DEDUP_REMOVED lines=20> */
[----:B------:R-:W-:Y:S04]  /*9d5b0*/  STL.64 [R1+0x9ff0], R26 ;  /* 0x009ff01a01007387 */ /* 0x000fe80000100a00 */
[----:B------:R0:W-:Y:S04]  /*9d5c0*/  STL.64 [R1+0x9fe8], R24 ;  /* 0x009fe81801007387 */ /* 0x0001e80000100a00 */
[----:B0-----:R-:W4:Y:S04]  /*9d5d0*/  LDL.LU.64 R24, [R1+0x1c20] ;  /* 0x001c200001187983 */ /* 0x001f280000300a00 */
[----:B------:R-:W4:Y:S01]  /*9d5e0*/  LDL.LU.64 R26, [R1+0x1c28] ;  /* 0x001c2800011a7983 */ /* 0x000f220000300a00 */
        /* <DEDUP_REMOVED lines=10> */
[----:B0-----:R-:W4:Y:S04]  /*9d690*/  LDL.LU.64 R18, [R1+0xa138] ;  /* 0x00a1380001127983 */ /* 0x001f280000300a00 */
[----:B------:R-:W2:Y:S04]  /*9d6a0*/  LDL.LU.64 R16, [R1+0xa130] ;  /* 0x00a1300001107983 */ /* 0x000ea80000300a00 */
[----:B------:R0:W-:Y:S04]  /*9d6b0*/  STL.64 [R1+0x9fd0], R22 ;  /* 0x009fd01601007387 */ /* 0x0001e80000100a00 */
[----:B0-----:R-:W3:Y:S04]  /*9d6c0*/  LDL.LU R22, [R1+0x20a0] ;  /* 0x0020a00001167983 */ /* 0x001ee80000300800 */
[----:B------:R-:W3:Y:S04]  /*9d6d0*/  LDL.LU R23, [R1+0x20a8] ;  /* 0x0020a80001177983 */ /* 0x000ee80000300800 */
[----:B------:R0:W-:Y:S04]  /*9d6e0*/  STL.64 [R1+0x9fc8], R20 ;  /* 0x009fc81401007387 */ /* 0x0001e80000100a00 */
[----:B0-----:R-:W3:Y:S04]  /*9d6f0*/  LDL.LU R20, [R1+0x2090] ;  /* 0x0020900001147983 */ /* 0x001ee80000300800 */
[----:B------:R-:W3:Y:S01]  /*9d700*/  LDL.LU R21, [R1+0x2098] ;  /* 0x0020980001157983 */ /* 0x000ee20000300800 */
[C---:B----4-:R-:W-:Y:S06]  /*9d710*/  HMMA.16816.F32 R12, R4.reuse, R18, R12 ;  /* 0x00000012040c723c */ /* 0x050fec000000180c */
[----:B--2---:R-:W-:-:S15]  /*9d720*/  HMMA.16816.F32 R8, R4, R16, R8 ;  /* 0x000000100408723c */ /* 0x004fde0000001808 */
[----:B------:R-:W-:-:S02]  /*9d730*/  NOP ;  /* 0x0000000000007918 */ /* 0x000fc40000000000 */
[----:B------:R-:W-:Y:S04]  /*9d740*/  STL.64 [R1+0x2e0], R12 ;  /* 0x0002e00c01007387 */ /* 0x000fe80000100a00 */
[----:B------:R0:W-:Y:S04]  /*9d750*/  STL.64 [R1+0x2e8], R14 ;  /* 0x0002e80e01007387 */ /* 0x0001e80000100a00 */
[----:B0-----:R-:W2:Y:S04]  /*9d760*/  LDL.LU.64 R14, [R1+0xa128] ;  /* 0x00a12800010e7983 */ /* 0x001ea80000300a00 */
[----:B------:R-:W3:Y:S04]  /*9d770*/  LDL.LU.64 R12, [R1+0xa120] ;  /* 0x00a12000010c7983 */ /* 0x000ee80000300a00 */
[----:B------:R-:W-:Y:S04]  /*9d780*/  STL.64 [R1+0x2d0], R8 ;  /* 0x0002d00801007387 */ /* 0x000fe80000100a00 */
[----:B------:R0:W-:Y:S04]  /*9d790*/  STL.64 [R1+0x2d8], R10 ;  /* 0x0002d80a01007387 */ /* 0x0001e80000100a00 */
[----:B0-----:R-:W4:Y:S04]  /*9d7a0*/  LDL.LU.64 R10, [R1+0xa118] ;  /* 0x00a11800010a7983 */ /* 0x001f280000300a00 */
[----:B------:R-:W2:Y:S04]  /*9d7b0*/  LDL.LU.64 R8, [R1+0xa110] ;  /* 0x00a1100001087983 */ /* 0x000ea80000300a00 */
[----:B------:R-:W-:Y:S04]  /*9d7c0*/  STL.64 [R1+0x9fb0], R18 ;  /* 0x009fb01201007387 */ /* 0x000fe80000100a00 */
[----:B------:R0:W-:Y:S04]  /*9d7d0*/  STL.64 [R1+0x9fa8], R16 ;  /* 0x009fa81001007387 */ /* 0x0001e80000100a00 */
[----:B0-----:R-:W4:Y:S04]  /*9d7e0*/  LDL.LU.64 R16, [R1+0x17b0] ;  /* 0x0017b00001107983 */ /* 0x001f280000300a00 */
[----:B------:R-:W4:Y:S02]  /*9d7f0*/  LDL.LU.64 R18, [R1+0x17b8] ;  /* 0x0017b80001127983 */ /* 0x000f240000300a00 */
[----:B----4-:R-:W-:-:S15]  /*9d800*/  HMMA.16816.F32 R16, R4, R10, R16 ;  /* 0x0000000a0410723c */ /* 0x010fde0000001810 */
[----:B------:R-:W-:-:S08]  /*9d810*/  NOP ;  /* 0x0000000000007918 */ /* 0x000fd00000000000 */
[----:B------:R-:W-:Y:S04]  /*9d820*/  STL.64 [R1+0x2c0], R16 ;  /* 0x0002c01001007387 */ /* 0x000fe80000100a00 */
[----:B------:R2:W-:Y:S02]  /*9d830*/  STL.64 [R1+0x2c8], R18 ;  /* 0x0002c81201007387 */ /* 0x0005e40000100a00 */
[----:B--2---:R-:W-:Y:S01]  /*9d840*/  HMMA.16816.F32 R16, R4, R8, R24 ;  /* 0x000000080410723c */ /* 0x004fe20000001818 */
[----:B---3--:R-:W-:Y:S02]  /*9d850*/  IMAD R12, R12, 0x100, R20 ;  /* 0x000001000c0c7824 */ /* 0x008fe400078e0214 */
[----:B------:R-:W2:Y:S01]  /*9d860*/  LDL R20, [R1+0x38] ;  /* 0x0000380001147983 */ /* 0x000ea20000100800 */
[----:B------:R-:W-:-:S03]  /*9d870*/  IMAD R13, R13, 0x100, R21 ;  /* 0x000001000d0d7824 */ /* 0x000fc600078e0215 */
[----:B------:R-:W-:Y:S02]  /*9d880*/  IMAD.MOV.U32 R24, RZ, RZ, R2 ;  /* 0x000000ffff187224 */ /* 0x000fe400078e0002 */
[----:B------:R-:W-:-:S14]  /*9d890*/  IMAD.MOV.U32 R25, RZ, RZ, R3 ;  /* 0x000000ffff197224 */ /* 0x000fdc00078e0003 */
[----:B------:R-:W-:Y:S04]  /*9d8a0*/  STL.64 [R1+0xc30], R16 ;  /* 0x000c301001007387 */ /* 0x000fe80000100a00 */
[----:B------:R0:W-:Y:S04]  /*9d8b0*/  STL.64 [R1+0xc38], R18 ;  /* 0x000c381201007387 */ /* 0x0001e80000100a00 */
[----:B------:R-:W2:Y:S04]  /*9d8c0*/  LDL R21, [R1+0x3c] ;  /* 0x00003c0001157983 */ /* 0x000ea80000100800 */
[----:B0-----:R-:W3:Y:S04]  /*9d8d0*/  LDL R18, [R1+0x40] ;  /* 0x0000400001127983 */ /* 0x001ee80000100800 */
[----:B------:R-:W3:Y:S04]  /*9d8e0*/  LDL R19, [R1+0x44] ;  /* 0x0000440001137983 */ /* 0x000ee80000100800 */
[----:B------:R-:W4:Y:S04]  /*9d8f0*/  LDL.LU R2, [R1+0xa10c] ;  /* 0x00a10c0001027983 */ /* 0x000f280000300800 */
[----:B------:R-:W4:Y:S04]  /*9d900*/  LDL.LU R3, [R1+0xa108] ;  /* 0x00a1080001037983 */ /* 0x000f280000300800 */
[----:B------:R-:W2:Y:S01]  /*9d910*/  LDL.64 R26, [R1+0x90] ;  /* 0x00009000011a7983 */ /* 0x000ea20000100a00 */
[----:B------:R-:W-:-:S02]  /*9d920*/  IMAD R14, R14, 0x100, R22 ;  /* 0x000001000e0e7824 */ /* 0x000fc400078e0216 */
[----:B------:R-:W-:Y:S01]  /*9d930*/  IMAD R15, R15, 0x100, R23 ;  /* 0x000001000f0f7824 */ /* 0x000fe200078e0217 */
[----:B--2---:R-:W-:Y:S04]  /*9d940*/  STL.64 [R1+0xa100], R26 ;  /* 0x00a1001a01007387 */ /* 0x004fe80000100a00 */
[----:B------:R0:W-:Y:S04]  /*9d950*/  STL.64 [R1+0xa0f8], R24 ;  /* 0x00a0f81801007387 */ /* 0x0001e80000100a00 */
[----:B0-----:R-:W2:Y:S04]  /*9d960*/  LDL.LU.64 R24, [R1+0x17a0] ;  /* 0x0017a00001187983 */ /* 0x001ea80000300a00 */
[----:B------:R-:W2:Y:S04]  /*9d970*/  LDL.LU.64 R26, [R1+0x17a8] ;  /* 0x0017a800011a7983 */ /* 0x000ea80000300a00 */
[----:B---3--:R0:W-:Y:S04]  /*9d980*/  STL.64 [R1+0xa020], R18 ;  /* 0x00a0201201007387 */ /* 0x0081e80000100a00 */
[----:B------:R-:W4:Y:S04]  /*9d990*/  LDL.LU.64 R16, [R1+0x1c10] ;  /* 0x001c100001107983 */ /* 0x000f280000300a00 */
[----:B0-----:R-:W4:Y:S04]  /*9d9a0*/  LDL.LU.64 R18, [R1+0x1c18] ;  /* 0x001c180001127983 */ /* 0x001f280000300a00 */
[----:B------:R-:W3:Y:S04]  /*9d9b0*/  LDL.64 R22, [R1+0x30] ;  /* 0x0000300001167983 */ /* 0x000ee80000100a00 */
[----:B---3--:R-:W-:Y:S04]  /*9d9c0*/  STL.64 [R1+0xa030], R22 ;  /* 0x00a0301601007387 */ /* 0x008fe80000100a00 */
[----:B------:R-:W-:Y:S04]  /*9d9d0*/  STL.64 [R1+0xa028], R20 ;  /* 0x00a0281401007387 */ /* 0x000fe80000100a00 */
[----:B------:R-:W-:Y:S04]  /*9d9e0*/  STL.64 [R1+0x9f90], R10 ;  /* 0x009f900a01007387 */ /* 0x000fe80000100a00 */
[----:B------:R4:W-:Y:S02]  /*9d9f0*/  STL.64 [R1+0x9f88], R8 ;  /* 0x009f880801007387 */ /* 0x0009e40000100a00 */
[----:B----4-:R-:W-:Y:S02]  /*9da00*/  HMMA.16816.F32 R8, R4, R2, R16 ;  /* 0x000000020408723c */ /* 0x010fe40000001810 */
[----:B------:R-:W3:-:S15]  /*9da10*/  LDL R16, [R1+0x48] ;  /* 0x0000480001107983 */ /* 0x000ede0000100800 */
[----:B------:R-:W-:-:S06]  /*9da20*/  NOP ;  /* 0x0000000000007918 */ /* 0x000fcc0000000000 */
[----:B------:R0:W-:Y:S04]  /*9da30*/  STL.64 [R1+0xc20], R8 ;  /* 0x000c200801007387 */ /* 0x0001e80000100a00 */
[----:B------:R1:W-:Y:S04]  /*9da40*/  STL.64 [R1+0xc28], R10 ;  /* 0x000c280a01007387 */ /* 0x0003e80000100a00 */
[----:B------:R-:W3:Y:S04]  /*9da50*/  LDL R17, [R1+0x4c] ;  /* 0x00004c0001117983 */ /* 0x000ee80000100800 */
[----:B------:R-:W4:Y:S04]  /*9da60*/  LDL R18, [R1+0x50] ;  /* 0x0000500001127983 */ /* 0x000f280000100800 */
[----:B------:R-:W4:Y:S04]  /*9da70*/  LDL R19, [R1+0x54] ;  /* 0x0000540001137983 */ /* 0x000f280000100800 */
[----:B------:R-:W2:Y:S04]  /*9da80*/  LDL.LU.64 R20, [R1+0x1780] ;  /* 0x0017800001147983 */ /* 0x000ea80000300a00 */
[----:B------:R-:W2:Y:S04]  /*9da90*/  LDL.LU.64 R22, [R1+0x1788] ;  /* 0x0017880001167983 */ /* 0x000ea80000300a00 */
[----:B0-----:R-:W2:Y:S04]  /*9daa0*/  LDL.LU.64 R8, [R1+0x1770] ;  /* 0x0017700001087983 */ /* 0x001ea80000300a00 */
[----:B-1----:R-:W2:Y:S04]  /*9dab0*/  LDL.LU.64 R10, [R1+0x1778] ;  /* 0x00177800010a7983 */ /* 0x002ea80000300a00 */
[----:B---3--:R0:W-:Y:S04]  /*9dac0*/  STL.64 [R1+0xa038], R16 ;  /* 0x00a0381001007387 */ /* 0x0081e80000100a00 */
[----:B0-----:R-:W2:Y:S04]  /*9dad0*/  LDL R16, [R1+0xa8] ;  /* 0x0000a80001107983 */ /* 0x001ea80000100800 */
[----:B------:R-:W2:Y:S04]  /*9dae0*/  LDL R17, [R1+0xac] ;  /* 0x0000ac0001117983 */ /* 0x000ea80000100800 */
[----:B----4-:R0:W-:Y:S04]  /*9daf0*/  STL.64 [R1+0xa050], R18 ;  /* 0x00a0501201007387 */ /* 0x0101e80000100a00 */
[----:B0-----:R-:W3:Y:S04]  /*9db00*/  LDL.LU.64 R18, [R1+0xa0] ;  /* 0x0000a00001127983 */ /* 0x001ee80000300a00 */
[----:B------:R-:W-:Y:S04]  /*9db10*/  STL [R1+0x9f6c], R2 ;  /* 0x009f6c0201007387 */ /* 0x000fe80000100800 */
[----:B------:R-:W-:Y:S01]  /*9db20*/  STL [R1+0x9f68], R3 ;  /* 0x009f680301007387 */ /* 0x000fe20000100800 */
[----:B--2---:R-:W-:Y:S03]  /*9db30*/  HMMA.16816.F32 R4, R4, R16, R24 ;  /* 0x000000100404723c */ /* 0x004fe60000001818 */
[----:B------:R-:W2:Y:S04]  /*9db40*/  LDL.LU.64 R26, [R1+0xa100] ;  /* 0x00a10000011a7983 */ /* 0x000ea80000300a00 */
[----:B------:R-:W4:-:S15]  /*9db50*/  LDL.LU.64 R24, [R1+0xa0f8] ;  /* 0x00a0f80001187983 */ /* 0x000f1e0000300a00 */
[----:B------:R-:W-:-:S01]  /*9db60*/  NOP ;  /* 0x0000000000007918 */ /* 0x000fc20000000000 */
[----:B------:R0:W-:Y:S04]  /*9db70*/  STL.64 [R1+0x2b0], R4 ;  /* 0x0002b00401007387 */ /* 0x0001e80000100a00 */
[----:B------:R1:W-:Y:S04]  /*9db80*/  STL.64 [R1+0x2b8], R6 ;  /* 0x0002b80601007387 */ /* 0x0003e80000100a00 */
[----:B0-----:R-:W2:Y:S04]  /*9db90*/  LDL.LU.64 R4, [R1+0x1790] ;  /* 0x0017900001047983 */ /* 0x001ea80000300a00 */
[----:B-1----:R-:W2:Y:S04]  /*9dba0*/  LDL.LU.64 R6, [R1+0x1798] ;  /* 0x0017980001067983 */ /* 0x002ea80000300a00 */
[----:B------:R-:W4:Y:S04]  /*9dbb0*/  LDL R16, [R1+0x58] ;  /* 0x0000580001107983 */ /* 0x000f280000100800 */
[----:B------:R-:W4:Y:S01]  /*9dbc0*/  LDL R17, [R1+0x5c] ;  /* 0x00005c0001117983 */ /* 0x000f220000100800 */
[----:B------:R-:W-:-:S02]  /*9dbd0*/  F2FP.F16.E4M3.UNPACK_B R12, R12 ;  /* 0x0000000cff0c723e */ /* 0x000fc400020006ff */
[----:B------:R-:W-:Y:S02]  /*9dbe0*/  F2FP.F16.E4M3.UNPACK_B R13, R13 ;  /* 0x0000000dff0d723e */ /* 0x000fe400020006ff */
[----:B------:R-:W-:Y:S02]  /*9dbf0*/  F2FP.F16.E4M3.UNPACK_B R14, R14 ;  /* 0x0000000eff0e723e */ /* 0x000fe400020006ff */
[----:B------:R-:W-:Y:S01]  /*9dc00*/  F2FP.F16.E4M3.UNPACK_B R15, R15 ;  /* 0x0000000fff0f723e */ /* 0x000fe200020006ff */
[----:B---3--:R-:W-:Y:S02]  /*9dc10*/  IMAD.MOV.U32 R2, RZ, RZ, R18 ;  /* 0x000000ffff027224 */ /* 0x008fe400078e0012 */
[----:B------:R-:W-:-:S04]  /*9dc20*/  IMAD.MOV.U32 R3, RZ, RZ, R19 ;  /* 0x000000ffff037224 */ /* 0x000fc800078e0013 */
[----:B--2---:R-:W-:Y:S01]  /*9dc30*/  HMMA.16816.F32 R4, R12, R18, R4 ;  /* 0x000000120c04723c */ /* 0x004fe20000001804 */
[----:B----4-:R-:W-:-:S15]  /*9dc40*/  STL.64 [R1+0xa068], R16 ;  /* 0x00a0681001007387 */ /* 0x010fde0000100a00 */
[----:B------:R-:W-:-:S07]  /*9dc50*/  NOP ;  /* 0x0000000000007918 */ /* 0x000fce0000000000 */
[----:B------:R-:W-:Y:S04]  /*9dc60*/  STL.64 [R1+0x2a0], R4 ;  /* 0x0002a00401007387 */ /* 0x000fe80000100a00 */
[----:B------:R0:W-:Y:S04]  /*9dc70*/  STL.64 [R1+0x2a8], R6 ;  /* 0x0002a80601007387 */ /* 0x0001e80000100a00 */
[----:B------:R-:W2:Y:S04]  /*9dc80*/  LDL R18, [R1+0x60] ;  /* 0x0000600001127983 */ /* 0x000ea80000100800 */
[----:B------:R-:W2:Y:S01]  /*9dc90*/  LDL R19, [R1+0x64] ;  /* 0x0000640001137983 */ /* 0x000ea20000100800 */
[C---:B0-----:R-:W-:Y:S03]  /*9dca0*/  HMMA.16816.F32 R4, R12.reuse, R24, R20 ;  /* 0x000000180c04723c */ /* 0x041fe60000001814 */
[----:B--2---:R-:W-:Y:S04]  /*9dcb0*/  STL.64 [R1+0xa080], R18 ;  /* 0x00a0801201007387 */ /* 0x004fe80000100a00 */
[----:B------:R-:W-:Y:S04]  /*9dcc0*/  STL [R1+0x9f74], R2 ;  /* 0x009f740201007387 */ /* 0x000fe80000100800 */
[----:B------:R-:W-:Y:S04]  /*9dcd0*/  STL [R1+0x9f70], R3 ;  /* 0x009f700301007387 */ /* 0x000fe80000100800 */
[----:B------:R-:W2:Y:S08]  /*9dce0*/  LDL R16, [R1+0x68] ;  /* 0x0000680001107983 */ /* 0x000eb00000100800 */
[----:B------:R-:W-:Y:S04]  /*9dcf0*/  STL.64 [R1+0xce0], R4 ;  /* 0x000ce00401007387 */ /* 0x000fe80000100a00 */
[----:B------:R0:W-:Y:S04]  /*9dd00*/  STL.64 [R1+0xce8], R6 ;  /* 0x000ce80601007387 */ /* 0x0001e80000100a00 */
[----:B------:R-:W2:Y:S01]  /*9dd10*/  LDL R17, [R1+0x6c] ;  /* 0x00006c0001117983 */ /* 0x000ea20000100800 */
[----:B0-----:R-:W-:Y:S03]  /*9dd20*/  HMMA.16816.F32 R4, R12, R26, R8 ;  /* 0x0000001a0c04723c */ /* 0x001fe60000001808 */
[----:B--2---:R0:W-:Y:S04]  /*9dd30*/  STL.64 [R1+0xa098], R16 ;  /* 0x00a0981001007387 */ /* 0x0041e80000100a00 */
[----:B------:R-:W2:-:S15]  /*9dd40*/  LDL R18, [R1+0x70] ;  /* 0x0000700001127983 */ /* 0x000e9e0000100800 */
[----:B------:R-:W-:-:S01]  /*9dd50*/  NOP ;  /* 0x0000000000007918 */ /* 0x000fc20000000000 */
[----:B------:R-:W-:Y:S04]  /*9dd60*/  STL.64 [R1+0xcf0], R4 ;  /* 0x000cf00401007387 */ /* 0x000fe80000100a00 */
[----:B------:R-:W-:Y:S04]  /*9dd70*/  STL.64 [R1+0xcf8], R6 ;  /* 0x000cf80601007387 */ /* 0x000fe80000100a00 */
[----:B------:R-:W2:Y:S04]  /*9dd80*/  LDL R19, [R1+0x74] ;  /* 0x0000740001137983 */ /* 0x000ea80000100800 */
        /* <DEDUP_REMOVED lines=8> */
[----:B--2---:R-:W-:Y:S04]  /*9de10*/  STL.64 [R1+0xa0e0], R18 ;  /* 0x00a0e01201007387 */ /* 0x004fe80000100a00 */
[----:B------:R-:W2:Y:S04]  /*9de20*/  LDL.LU.64 R20, [R1+0x16e0] ;  /* 0x0016e00001147983 */ /* 0x000ea80000300a00 */
[----:B------:R-:W4:Y:S04]  /*9de30*/  LDL.LU.64 R22, [R1+0x16e8] ;  /* 0x0016e80001167983 */ /* 0x000f280000300a00 */
[----:B----4-:R-:W-:Y:S04]  /*9de40*/  STL.64 [R1+0xa048], R22 ;  /* 0x00a0481601007387 */ /* 0x010fe80000100a00 */
[----:B--2---:R0:W-:Y:S04]  /*9de50*/  STL.64 [R1+0xa040], R20 ;  /* 0x00a0401401007387 */ /* 0x0041e80000100a00 */
[----:B0-----:R-:W2:Y:S04]  /*9de60*/  LDL.LU.64 R20, [R1+0x16f0] ;  /* 0x0016f00001147983 */ /* 0x001ea80000300a00 */
        /* <DEDUP_REMOVED lines=24> */
[----:B------:R-:W4:Y:S01]  /*9dff0*/  LDL.LU.64 R22, [R1+0x1758] ;  /* 0x0017580001167983 */ /* 0x000f220000300a00 */
[----:B------:R-:W-:-:S03]  /*9e000*/  IMAD.MOV.U32 R3, RZ, RZ, R26 ;  /* 0x000000ffff037224 */ /* 0x000fc600078e001a */
[----:B----4-:R-:W-:Y:S04]  /*9e010*/  STL.64 [R1+0xa0f0], R22 ;  /* 0x00a0f01601007387 */ /* 0x010fe80000100a00 */
[----:B--2---:R0:W-:Y:S04]  /*9e020*/  STL.64 [R1+0xa0e8], R20 ;  /* 0x00a0e81401007387 */ /* 0x0041e80000100a00 */
[----:B0-----:R-:W3:Y:S04]  /*9e030*/  LDL.LU.64 R20, [R1+0x1760] ;  /* 0x0017600001147983 */ /* 0x001ee80000300a00 */
[----:B------:R-:W3:Y:S04]  /*9e040*/  LDL.LU.64 R22, [R1+0x1768] ;  /* 0x0017680001167983 */ /* 0x000ee80000300a00 */
[----:B------:R-:W2:Y:S04]  /*9e050*/  LDL.LU.64 R8, [R1+0x16c0] ;  /* 0x0016c00001087983 */ /* 0x000ea80000300a00 */
[----:B------:R-:W2:Y:S04]  /*9e060*/  LDL.LU.64 R10, [R1+0x16c8] ;  /* 0x0016c800010a7983 */ /* 0x000ea80000300a00 */
[----:B------:R-:W4:Y:S04]  /*9e070*/  LDL.LU.64 R4, [R1+0x16b0] ;  /* 0x0016b00001047983 */ /* 0x000f280000300a00 */
[----:B------:R-:W4:Y:S04]  /*9e080*/  LDL.LU.64 R6, [R1+0x16b8] ;  /* 0x0016b80001067983 */ /* 0x000f280000300a00 */
[----:B------:R-:W2:Y:S04]  /*9e090*/  LDL.64 R26, [R1+0x10] ;  /* 0x00001000011a7983 */ /* 0x000ea80000100a00 */
[----:B------:R-:W4:Y:S01]  /*9e0a0*/  LDL.64 R24, [R1+0x18] ;  /* 0x0000180001187983 */ /* 0x000f220000100a00 */
[C---:B---3--:R-:W-:Y:S03]  /*9e0b0*/  HMMA.16816.F32 R16, R12.reuse, R16, R20 ;  /* 0x000000100c10723c */ /* 0x048fe60000001814 */
[----:B--2---:R-:W-:Y:S04]  /*9e0c0*/  STL.64 [R1+0xa018], R26 ;  /* 0x00a0181a01007387 */ /* 0x004fe80000100a00 */
[----:B----4-:R0:W-:Y:S04]  /*9e0d0*/  STL.64 [R1+0xa010], R24 ;  /* 0x00a0101801007387 */ /* 0x0101e80000100a00 */
[----:B0-----:R-:W2:Y:S04]  /*9e0e0*/  LDL.LU.64 R24, [R1+0x16d0] ;  /* 0x0016d00001187983 */ /* 0x001ea80000300a00 */
[----:B------:R-:W2:Y:S04]  /*9e0f0*/  LDL.LU.64 R26, [R1+0x16d8] ;  /* 0x0016d800011a7983 */ /* 0x000ea80000300a00 */
[----:B------:R-:W-:Y:S04]  /*9e100*/  STL [R1+0x9f78], R3 ;  /* 0x009f780301007387 */ /* 0x000fe80000100800 */
        /* <DEDUP_REMOVED lines=56> */
[----:B------:R-:W4:-:S15]  /*9e490*/  LDL.LU.64 R20, [R1+0xa028] ;  /* 0x00a0280001147983 */ /* 0x000f1e0000300a00 */
[----:B------:R-:W-:-:S02]  /*9e4a0*/  NOP ;  /* 0x0000000000007918 */ /* 0x000fc40000000000 */
[----:B------:R-:W-:Y:S04]  /*9e4b0*/  STL.64 [R1+0xd90], R16 ;  /* 0x000d901001007387 */ /* 0x000fe80000100a00 */
[----:B------:R0:W-:Y:S04]  /*9e4c0*/  STL.64 [R1+0xd98], R18 ;  /* 0x000d981201007387 */ /* 0x0001e80000100a00 */
[----:B0-----:R-:W2:Y:S01]  /*9e4d0*/  LDL.LU.64 R18, [R1+0xa020] ;  /* 0x00a0200001127983 */ /* 0x001ea20000300a00 */
[C---:B----4-:R-:W-:Y:S06]  /*9e4e0*/  HMMA.16816.F32 R8, R12.reuse, R20, R8 ;  /* 0x000000140c08723c */ /* 0x050fec0000001808 */
[C---:B---3--:R-:W-:Y:S06]  /*9e4f0*/  HMMA.16816.F32 R4, R12.reuse, R22, R4 ;  /* 0x000000160c04723c */ /* 0x048fec0000001804 */
[----:B------:R-:W-:Y:S01]  /*9e500*/  IMAD.MOV.U32 R2, RZ, RZ, R23 ;  /* 0x000000ffff027224 */ /* 0x000fe200078e0017 */
[----:B--2---:R-:W-:-:S15]  /*9e510*/  HMMA.16816.F32 R16, R12, R18, R24 ;  /* 0x000000120c10723c */ /* 0x004fde0000001818 */
[----:B------:R-:W-:-:S08]  /*9e520*/  NOP ;  /* 0x0000000000007918 */ /* 0x000fd00000000000 */
[----:B------:R0:W-:Y:S04]  /*9e530*/  STL.64 [R1+0xda0], R16 ;  /* 0x000da01001007387 */ /* 0x0001e80000100a00 */
[----:B------:R1:W-:Y:S04]  /*9e540*/  STL.64 [R1+0xda8], R18 ;  /* 0x000da81201007387 */ /* 0x0003e80000100a00 */
[----:B------:R-:W-:Y:S04]  /*9e550*/  STL.64 [R1+0xdb0], R8 ;  /* 0x000db00801007387 */ /* 0x000fe80000100a00 */
[----:B------:R2:W-:Y:S04]  /*9e560*/  STL.64 [R1+0xdb8], R10 ;  /* 0x000db80a01007387 */ /* 0x0005e80000100a00 */
[----:B------:R-:W3:Y:S04]  /*9e570*/  LDL.LU.64 R24, [R1+0x16a0] ;  /* 0x0016a00001187983 */ /* 0x000ee80000300a00 */
[----:B------:R-:W-:Y:S04]  /*9e580*/  STL.64 [R1+0xdc0], R4 ;  /* 0x000dc00401007387 */ /* 0x000fe80000100a00 */
[----:B------:R-:W-:Y:S04]  /*9e590*/  STL.64 [R1+0xdc8], R6 ;  /* 0x000dc80601007387 */ /* 0x000fe80000100a00 */
[----:B------:R-:W3:Y:S04]  /*9e5a0*/  LDL.LU.64 R26, [R1+0x16a8] ;  /* 0x0016a800011a7983 */ /* 0x000ee80000300a00 */
[----:B------:R-:W4:Y:S04]  /*9e5b0*/  LDL.LU.64 R20, [R1+0x1680] ;  /* 0x0016800001147983 */ /* 0x000f280000300a00 */
[----:B------:R-:W4:Y:S04]  /*9e5c0*/  LDL.LU.64 R22, [R1+0x1688] ;  /* 0x0016880001167983 */ /* 0x000f280000300a00 */
[----:B0-----:R-:W4:Y:S04]  /*9e5d0*/  LDL.LU.64 R16, [R1+0x1670] ;  /* 0x0016700001107983 */ /* 0x001f280000300a00 */
[----:B-1----:R-:W4:Y:S04]  /*9e5e0*/  LDL.LU.64 R18, [R1+0x1678] ;  /* 0x0016780001127983 */ /* 0x002f280000300a00 */
[----:B--2---:R-:W2:Y:S04]  /*9e5f0*/  LDL.64 R10, [R1] ;  /* 0x00000000010a7983 */ /* 0x004ea80000100a00 */
[----:B------:R-:W4:Y:S04]  /*9e600*/  LDL R8, [R1+0x8] ;  /* 0x0000080001087983 */ /* 0x000f280000100800 */
[----:B------:R-:W4:Y:S04]  /*9e610*/  LDL R9, [R1+0xc] ;  /* 0x00000c0001097983 */ /* 0x000f280000100800 */
[----:B--2---:R0:W-:Y:S04]  /*9e620*/  STL.64 [R1+0x9ff8], R10 ;  /* 0x009ff80a01007387 */ /* 0x0041e80000100a00 */
[----:B0-----:R-:W2:Y:S04]  /*9e630*/  LDL R10, [R1+0x20] ;  /* 0x00002000010a7983 */ /* 0x001ea80000100800 */
[----:B------:R-:W3:Y:S04]  /*9e640*/  LDL.LU R4, [R1+0x20ac] ;  /* 0x0020ac0001047983 */ /* 0x000ee80000300800 */
[----:B------:R-:W3:Y:S04]  /*9e650*/  LDL.LU R5, [R1+0x20b4] ;  /* 0x0020b40001057983 */ /* 0x000ee80000300800 */
[----:B------:R-:W4:Y:S04]  /*9e660*/  LDL.LU R6, [R1+0x20bc] ;  /* 0x0020bc0001067983 */ /* 0x000f280000300800 */
[----:B------:R-:W4:Y:S04]  /*9e670*/  LDL.LU R7, [R1+0x20c4] ;  /* 0x0020c40001077983 */ /* 0x000f280000300800 */
[----:B----4-:R-:W-:Y:S04]  /*9e680*/  STL.64 [R1+0x9fa0], R6 ;  /* 0x009fa00601007387 */ /* 0x010fe80000100a00 */
[----:B---3--:R0:W-:Y:S04]  /*9e690*/  STL.64 [R1+0x9f98], R4 ;  /* 0x009f980401007387 */ /* 0x0081e80000100a00 */
[----:B0-----:R-:W2:Y:S04]  /*9e6a0*/  LDL.LU.64 R4, [R1+0x1690] ;  /* 0x0016900001047983 */ /* 0x001ea80000300a00 */
[----:B------:R-:W2:Y:S04]  /*9e6b0*/  LDL.LU.64 R6, [R1+0x1698] ;  /* 0x0016980001067983 */ /* 0x000ea80000300a00 */
[----:B------:R0:W-:Y:S04]  /*9e6c0*/  STL [R1+0x9f7c], R2 ;  /* 0x009f7c0201007387 */ /* 0x0001e80000100800 */
[----:B0-----:R-:W3:Y:S01]  /*9e6d0*/  LDL.64 R2, [R1+0x28] ;  /* 0x0000280001027983 */ /* 0x001ee20000100a00 */
[----:B------:R-:W-:Y:S01]  /*9e6e0*/  IMAD.MOV.U32 R11, RZ, RZ, R0 ;  /* 0x000000ffff0b7224 */ /* 0x000fe200078e0000 */
[----:B---3--:R-:W-:-:S15]  /*9e6f0*/  HMMA.16816.F32 R24, R12, R2, R24 ;  /* 0x000000020c18723c */ /* 0x008fde0000001818 */
[----:B------:R-:W-:-:S08]  /*9e700*/  NOP ;  /* 0x0000000000007918 */ /* 0x000fd00000000000 */
[----:B------:R-:W-:Y:S04]  /*9e710*/  STL.64 [R1+0xdd0], R24 ;  /* 0x000dd01801007387 */ /* 0x000fe80000100a00 */
[----:B------:R0:W-:Y:S04]  /*9e720*/  STL.64 [R1+0xdd8], R26 ;  /* 0x000dd81a01007387 */ /* 0x0001e80000100a00 */
[----:B0-----:R-:W3:Y:S04]  /*9e730*/  LDL.LU.64 R26, [R1+0xa018] ;  /* 0x00a01800011a7983 */ /* 0x001ee80000300a00 */
[----:B------:R-:W4:Y:S01]  /*9e740*/  LDL.LU.64 R24, [R1+0xa010] ;  /* 0x00a0100001187983 */ /* 0x000f220000300a00 */
[----:B--2---:R-:W-:Y:S01]  /*9e750*/  HMMA.16816.F32 R4, R12, R10, R4 ;  /* 0x0000000a0c04723c */ /* 0x004fe20000001804 */
[----:B------:R-:W-:-:S05]  /*9e760*/  IMAD.MOV.U32 R3, RZ, RZ, R2 ;  /* 0x000000ffff037224 */ /* 0x000fca00078e0002 */
[----:B------:R-:W-:-:S15]  /*9e770*/  STL [R1+0x9f80], R3 ;  /* 0x009f800301007387 */ /* 0x000fde0000100800 */
[----:B------:R-:W-:-:S02]  /*9e780*/  NOP ;  /* 0x0000000000007918 */ /* 0x000fc40000000000 */
[----:B------:R-:W-:Y:S04]  /*9e790*/  STL.64 [R1+0xde0], R4 ;  /* 0x000de00401007387 */ /* 0x000fe80000100a00 */
[----:B------:R4:W-:Y:S02]  /*9e7a0*/  STL.64 [R1+0xde8], R6 ;  /* 0x000de80601007387 */ /* 0x0009e40000100a00 */
[C---:B----4-:R-:W-:Y:S06]  /*9e7b0*/  HMMA.16816.F32 R4, R12.reuse, R24, R20 ;  /* 0x000000180c04723c */ /* 0x050fec0000001814 */
[----:B---3--:R-:W-:-:S15]  /*9e7c0*/  HMMA.16816.F32 R16, R12, R26, R16 ;  /* 0x0000001a0c10723c */ /* 0x008fde0000001810 */
[----:B------:R-:W-:-:S02]  /*9e7d0*/  NOP ;  /* 0x0000000000007918 */ /* 0x000fc40000000000 */
[----:B------:R0:W-:Y:S04]  /*9e7e0*/  STL.64 [R1+0xdf0], R4 ;  /* 0x000df00401007387 */ /* 0x0001e80000100a00 */
[----:B------:R1:W-:Y:S04]  /*9e7f0*/  STL.64 [R1+0xdf8], R6 ;  /* 0x000df80601007387 */ /* 0x0003e80000100a00 */
[----:B0-----:R-:W2:Y:S04]  /*9e800*/  LDL.LU.64 R4, [R1+0x1650] ;  /* 0x0016500001047983 */ /* 0x001ea80000300a00 */
[----:B------:R-:W-:Y:S04]  /*9e810*/  STL.64 [R1+0xe00], R16 ;  /* 0x000e001001007387 */ /* 0x000fe80000100a00 */
[----:B------:R-:W-:Y:S04]  /*9e820*/  STL.64 [R1+0xe08], R18 ;  /* 0x000e081201007387 */ /* 0x000fe80000100a00 */
[----:B-1----:R-:W3:Y:S01]  /*9e830*/  LDL.LU.64 R6, [R1+0x1658] ;  /* 0x0016580001067983 */ /* 0x002ee20000300a00 */
[----:B------:R-:W-:-:S02]  /*9e840*/  IMAD.MOV.U32 R2, RZ, RZ, R25 ;  /* 0x000000ffff027224 */ /* 0x000fc400078e0019 */
[----:B------:R-:W-:Y:S01]  /*9e850*/  IMAD.MOV.U32 R3, RZ, RZ, R27 ;  /* 0x000000ffff037224 */ /* 0x000fe200078e001b */
        /* <DEDUP_REMOVED lines=23> */
[----:B0-----:R-:W4:Y:S01]  /*9e9d0*/  LDL.LU.64 R10, [R1+0x9ff8] ;  /* 0x009ff800010a7983 */ /* 0x001f220000300a00 */
[C---:B------:R-:W-:Y:S06]  /*9e9e0*/  HMMA.16816.F32 R24, R12.reuse, R28, R24 ;  /* 0x0000001c0c18723c */ /* 0x040fec0000001818 */
[----:B----4-:R-:W-:Y:S06]  /*9e9f0*/  HMMA.16816.F32 R4, R12, R10, R4 ;  /* 0x0000000a0c04723c */ /* 0x010fec0000001804 */
[----:B------:R-:W-:-:S15]  /*9ea00*/  IMAD.MOV.U32 R0, RZ, RZ, R11 ;  /* 0x000000ffff007224 */ /* 0x000fde00078e000b */
[----:B------:R-:W-:-:S02]  /*9ea10*/  NOP ;  /* 0x0000000000007918 */ /* 0x000fc40000000000 */
[----:B------:R0:W-:Y:S04]  /*9ea20*/  STL.64 [R1+0xe20], R4 ;  /* 0x000e200401007387 */ /* 0x0001e80000100a00 */
[----:B------:R1:W-:Y:S04]  /*9ea30*/  STL.64 [R1+0xe28], R6 ;  /* 0x000e280601007387 */ /* 0x0003e80000100a00 */
[----:B0-----:R-:W4:Y:S04]  /*9ea40*/  LDL.LU.64 R4, [R1+0x15f0] ;  /* 0x0015f00001047983 */ /* 0x001f280000300a00 */
[----:B-1----:R-:W4:Y:S04]  /*9ea50*/  LDL.LU.64 R6, [R1+0x15f8] ;  /* 0x0015f80001067983 */ /* 0x002f280000300a00 */
        /* <DEDUP_REMOVED lines=45> */
[----:B0-----:R-:W3:Y:S04]  /*9ed30*/  LDL.LU.64 R6, [R1+0x9fa0] ;  /* 0x009fa00001067983 */ /* 0x001ee80000300a00 */
[----:B------:R-:W2:Y:S04]  /*9ed40*/  LDL.LU.64 R4, [R1+0x9f98] ;  /* 0x009f980001047983 */ /* 0x000ea80000300a00 */
[----:B------:R-:W-:Y:S04]  /*9ed50*/  STL.64 [R1+0xe90], R8 ;  /* 0x000e900801007387 */ /* 0x000fe80000100a00 */
[----:B------:R0:W-:Y:S04]  /*9ed60*/  STL.64 [R1+0xe98], R10 ;  /* 0x000e980a01007387 */ /* 0x0001e80000100a00 */
[----:B0-----:R-:W4:Y:S04]  /*9ed70*/  LDL.LU.64 R10, [R1+0x9f90] ;  /* 0x009f9000010a7983 */ /* 0x001f280000300a00 */
[----:B------:R-:W3:Y:S04]  /*9ed80*/  LDL.LU.64 R8, [R1+0x9f88] ;  /* 0x009f880001087983 */ /* 0x000ee80000300a00 */
        /* <DEDUP_REMOVED lines=8> */
[----:B---3--:R-:W-:Y:S02]  /*9ee10*/  HMMA.16816.F32 R16, R12, R8, R24 ;  /* 0x000000080c10723c */ /* 0x008fe40000001818 */
[----:B------:R-:W3:Y:S05]  /*9ee20*/  LDL.LU R26, [R1+0x10] ;  /* 0x00001000011a7983 */ /* 0x000eea0000300800 */
[----:B------:R-:W-:-:S15]  /*9ee30*/  IMAD.MOV.U32 R27, RZ, RZ, R3 ;  /* 0x000000ffff1b7224 */ /* 0x000fde00078e0003 */
[----:B------:R-:W-:-:S01]  /*9ee40*/  NOP ;  /* 0x0000000000007918 */ /* 0x000fc20000000000 */
[----:B------:R-:W-:Y:S04]  /*9ee50*/  STL.64 [R1+0x10d0], R16 ;  /* 0x0010d01001007387 */ /* 0x000fe80000100a00 */
[----:B------:R0:W-:Y:S04]  /*9ee60*/  STL.64 [R1+0x10d8], R18 ;  /* 0x0010d81201007387 */ /* 0x0001e80000100a00 */
[----:B------:R-:W4:Y:S04]  /*9ee70*/  LDL.LU R3, [R1+0x9f80] ;  /* 0x009f800001037983 */ /* 0x000f280000300800 */
[----:B0-----:R-:W2:Y:S04]  /*9ee80*/  LDL.LU R18, [R1+0x70] ;  /* 0x0000700001127983 */ /* 0x001ea80000300800 */
[----:B------:R-:W2:Y:S04]  /*9ee90*/  LDL.LU R19, [R1+0x74] ;  /* 0x0000740001137983 */ /* 0x000ea80000300800 */
[----:B------:R-:W3:Y:S04]  /*9eea0*/  LDL.LU R16, [R1+0x78] ;  /* 0x0000780001107983 */ /* 0x000ee80000300800 */
[----:B------:R-:W3:Y:S01]  /*9eeb0*/  LDL.LU R17, [R1+0x7c] ;  /* 0x00007c0001117983 */ /* 0x000ee20000300800 */
[----:B------:R-:W-:-:S03]  /*9eec0*/  IMAD.MOV.U32 R25, RZ, RZ, R2 ;  /* 0x000000ffff197224 */ /* 0x000fc600078e0002 */
[----:B--2---:R-:W-:Y:S04]  /*9eed0*/  STL.64 [R1+0x9ef0], R18 ;  /* 0x009ef01201007387 */ /* 0x004fe80000100a00 */
[----:B---3--:R-:W-:Y:S04]  /*9eee0*/  STL.64 [R1+0x9ee8], R16 ;  /* 0x009ee81001007387 */ /* 0x008fe80000100a00 */
[----:B------:R-:W2:Y:S04]  /*9eef0*/  LDL.LU R24, [R1+0x18] ;  /* 0x0000180001187983 */ /* 0x000ea80000300800 */
[----:B------:R-:W3:Y:S04]  /*9ef00*/  LDL.LU R2, [R1+0x9f7c] ;  /* 0x009f7c0001027983 */ /* 0x000ee80000300800 */
[----:B------:R-:W-:Y:S01]  /*9ef10*/  STL.64 [R1+0x9e18], R26 ;  /* 0x009e181a01007387 */ /* 0x000fe20000100a00 */
[----:B------:R-:W-:-:S02]  /*9ef20*/  IMAD R6, R6, 0x100, R22 ;  /* 0x0000010006067824 */ /* 0x000fc400078e0216 */
[----:B------:R-:W-:Y:S01]  /*9ef30*/  IMAD R7, R7, 0x100, R23 ;  /* 0x0000010007077824 */ /* 0x000fe200078e0217 */
[----:B--2---:R-:W-:Y:S04]  /*9ef40*/  STL.64 [R1+0x9e10], R24 ;  /* 0x009e101801007387 */ /* 0x004fe80000100a00 */
[----:B------:R-:W2:Y:S04]  /*9ef50*/  LDL.LU R22, [R1+0x20] ;  /* 0x0000200001167983 */ /* 0x000ea80000300800 */
[----:B------:R-:W2:Y:S01]  /*9ef60*/  LDL.LU R23, [R1+0x24] ;  /* 0x0000240001177983 */ /* 0x000ea20000300800 */
[----:B------:R-:W-:-:S02]  /*9ef70*/  IMAD R4, R4, 0x100, R20 ;  /* 0x0000010004047824 */ /* 0x000fc400078e0214 */
[----:B----4-:R-:W-:Y:S02]  /*9ef80*/  IMAD.MOV.U32 R20, RZ, RZ, R3 ;  /* 0x000000ffff147224 */ /* 0x010fe400078e0003 */
[----:B------:R-:W-:Y:S01]  /*9ef90*/  IMAD R5, R5, 0x100, R21 ;  /* 0x0000010005057824 */ /* 0x000fe200078e0215 */
[----:B------:R-:W4:Y:S04]  /*9efa0*/  LDL.LU R3, [R1+0x9f78] ;  /* 0x009f780001037983 */ /* 0x000f280000300800 */
[----:B------:R-:W4:Y:S04]  /*9efb0*/  LDL.LU R21, [R1+0x2c] ;  /* 0x00002c0001157983 */ /* 0x000f280000300800 */
[----:B--2---:R0:W-:Y:S04]  /*9efc0*/  STL.64 [R1+0x9e28], R22 ;  /* 0x009e281601007387 */ /* 0x0041e80000100a00 */
[----:B0-----:R-:W2:Y:S01]  /*9efd0*/  LDL.LU R22, [R1+0x30] ;  /* 0x0000300001167983 */ /* 0x001ea20000300800 */
[----:B---3--:R-:W-:-:S03]  /*9efe0*/  IMAD.MOV.U32 R23, RZ, RZ, R2 ;  /* 0x000000ffff177224 */ /* 0x008fc600078e0002 */
[----:B------:R-:W3:Y:S04]  /*9eff0*/  LDL.LU R2, [R1+0x9f74] ;  /* 0x009f740001027983 */ /* 0x000ee80000300800 */
[----:B------:R-:W2:Y:S04]  /*9f000*/  LDL.LU.64 R16, [R1+0x1580] ;  /* 0x0015800001107983 */ /* 0x000ea80000300a00 */
[----:B------:R-:W4:Y:S04]  /*9f010*/  LDL.LU.64 R18, [R1+0x1588] ;  /* 0x0015880001127983 */ /* 0x000f280000300a00 */
[----:B----4-:R0:W-:Y:S02]  /*9f020*/  STL.64 [R1+0x9f00], R18 ;  /* 0x009f001201007387 */ /* 0x0101e40000100a00 */
[----:B0-----:R-:W-:-:S02]  /*9f030*/  IMAD.MOV.U32 R18, RZ, RZ, R3 ;  /* 0x000000ffff127224 */ /* 0x001fc400078e0003 */
[----:B------:R-:W4:Y:S04]  /*9f040*/  LDL.LU R3, [R1+0x9f70] ;  /* 0x009f700001037983 */ /* 0x000f280000300800 */
[----:B------:R-:W3:Y:S04]  /*9f050*/  LDL.LU R19, [R1+0x94] ;  /* 0x0000940001137983 */ /* 0x000ee80000300800 */
[----:B--2---:R0:W-:Y:S04]  /*9f060*/  STL.64 [R1+0x9ef8], R16 ;  /* 0x009ef81001007387 */ /* 0x0041e80000100a00 */
[----:B0-----:R-:W2:Y:S04]  /*9f070*/  LDL.LU R16, [R1+0x98] ;  /* 0x0000980001107983 */ /* 0x001ea80000300800 */
[----:B------:R-:W2:Y:S04]  /*9f080*/  LDL.LU R17, [R1+0x9c] ;  /* 0x00009c0001117983 */ /* 0x000ea80000300800 */
[----:B---3--:R0:W-:Y:S02]  /*9f090*/  STL.64 [R1+0x9f18], R18 ;  /* 0x009f181201007387 */ /* 0x0081e40000100a00 */
[----:B0-----:R-:W-:-:S02]  /*9f0a0*/  IMAD.MOV.U32 R18, RZ, RZ, R2 ;  /* 0x000000ffff127224 */ /* 0x001fc400078e0002 */
[----:B----4-:R-:W-:Y:S01]  /*9f0b0*/  IMAD.MOV.U32 R19, RZ, RZ, R3 ;  /* 0x000000ffff137224 */ /* 0x010fe200078e0003 */
[----:B------:R-:W3:Y:S04]  /*9f0c0*/  LDL.LU R2, [R1+0x9f6c] ;  /* 0x009f6c0001027983 */ /* 0x000ee80000300800 */
[----:B------:R-:W3:Y:S04]  /*9f0d0*/  LDL.LU R3, [R1+0x9f68] ;  /* 0x009f680001037983 */ /* 0x000ee80000300800 */
[----:B--2---:R0:W-:Y:S04]  /*9f0e0*/  STL.64 [R1+0x9f30], R16 ;  /* 0x009f301001007387 */ /* 0x0041e80000100a00 */
[----:B0-----:R-:W2:Y:S04]  /*9f0f0*/  LDL R16, [R1+0xa8] ;  /* 0x0000a80001107983 */ /* 0x001ea80000100800 */
[----:B------:R-:W2:Y:S04]  /*9f100*/  LDL R17, [R1+0xac] ;  /* 0x0000ac0001117983 */ /* 0x000ea80000100800 */
[----:B------:R-:W-:Y:S04]  /*9f110*/  STL.64 [R1+0x9f60], R18 ;  /* 0x009f601201007387 */ /* 0x000fe80000100a00 */
[----:B--2---:R0:W-:Y:S04]  /*9f120*/  STL.64 [R1+0x9f58], R16 ;  /* 0x009f581001007387 */ /* 0x0041e80000100a00 */
[----:B0-----:R-:W3:Y:S04]  /*9f130*/  LDL.LU.64 R16, [R1+0x1bf0] ;  /* 0x001bf00001107983 */ /* 0x001ee80000300a00 */
[----:B------:R-:W3:Y:S04]  /*9f140*/  LDL.LU.64 R18, [R1+0x1bf8] ;  /* 0x001bf80001127983 */ /* 0x000ee80000300a00 */
        /* <DEDUP_REMOVED lines=10> */
[----:B---3--:R-:W-:Y:S03]  /*9f1f0*/  HMMA.16816.F32 R16, R12, R2, R16 ;  /* 0x000000020c10723c */ /* 0x008fe60000001810 */
        /* <DEDUP_REMOVED lines=8> */
[----:B------:R-:W-:Y:S04]  /*9f280*/  STL.64 [R1+0x9e20], R20 ;  /* 0x009e201401007387 */ /* 0x000fe80000100a00 */
[----:B------:R0:W-:Y:S04]  /*9f290*/  STL.64 [R1+0x9e40], R22 ;  /* 0x009e401601007387 */ /* 0x0001e80000100a00 */
[----:B0-----:R-:W3:Y:S04]  /*9f2a0*/  LDL.LU R22, [R1+0x88] ;  /* 0x0000880001167983 */ /* 0x001ee80000300800 */
[----:B------:R-:W3:Y:S04]  /*9f2b0*/  LDL.LU R23, [R1+0x8c] ;  /* 0x00008c0001177983 */ /* 0x000ee80000300800 */
[----:B------:R-:W-:Y:S04]  /*9f2c0*/  STL.64 [R1+0x9d80], R10 ;  /* 0x009d800a01007387 */ /* 0x000fe80000100a00 */
[----:B------:R0:W-:Y:S04]  /*9f2d0*/  STL.64 [R1+0x9d78], R8 ;  /* 0x009d780801007387 */ /* 0x0001e80000100a00 */
[----:B0-----:R-:W4:Y:S04]  /*9f2e0*/  LDL.LU.64 R8, [R1+0x1560] ;  /* 0x0015600001087983 */ /* 0x001f280000300a00 */
[----:B------:R-:W4:Y:S04]  /*9f2f0*/  LDL.LU.64 R10, [R1+0x1568] ;  /* 0x00156800010a7983 */ /* 0x000f280000300a00 */
[----:B------:R-:W-:Y:S04]  /*9f300*/  STL.64 [R1+0x10c0], R16 ;  /* 0x0010c01001007387 */ /* 0x000fe80000100a00 */
[----:B------:R0:W-:Y:S04]  /*9f310*/  STL.64 [R1+0x10c8], R18 ;  /* 0x0010c81201007387 */ /* 0x0001e80000100a00 */
[----:B0-----:R-:W3:Y:S04]  /*9f320*/  LDL.LU.64 R18, [R1+0x9f60] ;  /* 0x009f600001127983 */ /* 0x001ee80000300a00 */
[----:B------:R-:W2:Y:S01]  /*9f330*/  LDL.LU.64 R16, [R1+0x9f58] ;  /* 0x009f580001107983 */ /* 0x000ea20000300a00 */
[----:B------:R-:W-:-:S02]  /*9f340*/  F2FP.F16.E4M3.UNPACK_B R4, R4 ;  /* 0x00000004ff04723e */ /* 0x000fc400020006ff */
[----:B------:R-:W-:Y:S02]  /*9f350*/  F2FP.F16.E4M3.UNPACK_B R5, R5 ;  /* 0x00000005ff05723e */ /* 0x000fe400020006ff */
[----:B------:R-:W-:Y:S02]  /*9f360*/  F2FP.F16.E4M3.UNPACK_B R6, R6 ;  /* 0x00000006ff06723e */ /* 0x000fe400020006ff */
[----:B------:R-:W-:Y:S01]  /*9f370*/  F2FP.F16.E4M3.UNPACK_B R7, R7 ;  /* 0x00000007ff07723e */ /* 0x000fe200020006ff */
[----:B--2---:R-:W-:Y:S01]  /*9f380*/  HMMA.16816.F32 R12, R12, R16, R24 ;  /* 0x000000100c0c723c */ /* 0x004fe20000001818 */
[----:B------:R-:W3:Y:S04]  /*9f390*/  LDL.LU.64 R26, [R1+0x9f50] ;  /* 0x009f5000011a7983 */ /* 0x000ee80000300a00 */
[----:B------:R-:W3:-:S15]  /*9f3a0*/  LDL.LU.64 R24, [R1+0x9f48] ;  /* 0x009f480001187983 */ /* 0x000ede0000300a00 */
[----:B------:R-:W-:-:S03]  /*9f3b0*/  NOP ;  /* 0x0000000000007918 */ /* 0x000fc60000000000 */
[----:B------:R-:W-:Y:S04]  /*9f3c0*/  STL.64 [R1+0x10a0], R12 ;  /* 0x0010a00c01007387 */ /* 0x000fe80000100a00 */
[----:B------:R0:W-:Y:S04]  /*9f3d0*/  STL.64 [R1+0x10a8], R14 ;  /* 0x0010a80e01007387 */ /* 0x0001e80000100a00 */
[----:B0-----:R-:W2:Y:S04]  /*9f3e0*/  LDL.LU R14, [R1+0x80] ;  /* 0x00008000010e7983 */ /* 0x001ea80000300800 */
[----:B------:R-:W2:Y:S01]  /*9f3f0*/  LDL.LU R15, [R1+0x84] ;  /* 0x00008400010f7983 */ /* 0x000ea20000300800 */
[----:B---3--:R-:W-:Y:S03]  /*9f400*/  HMMA.16816.F32 R16, R4, R18, R24 ;  /* 0x000000120410723c */ /* 0x008fe60000001818 */
[----:B------:R-:W3:Y:S04]  /*9f410*/  LDL.LU.64 R26, [R1+0x9f40] ;  /* 0x009f4000011a7983 */ /* 0x000ee80000300a00 */
[----:B------:R-:W3:-:S15]  /*9f420*/  LDL.LU.64 R24, [R1+0x9f38] ;  /* 0x009f380001187983 */ /* 0x000ede0000300a00 */
[----:B------:R-:W-:-:S01]  /*9f430*/  NOP ;  /* 0x0000000000007918 */ /* 0x000fc20000000000 */
[----:B------:R0:W-:Y:S04]  /*9f440*/  STL.64 [R1+0x1090], R16 ;  /* 0x0010901001007387 */ /* 0x0001e80000100a00 */
[----:B------:R3:W-:Y:S04]  /*9f450*/  STL.64 [R1+0x1098], R18 ;  /* 0x0010981201007387 */ /* 0x0007e80000100a00 */
[----:B0-----:R-:W3:Y:S04]  /*9f460*/  LDL.LU.64 R16, [R1+0x9f30] ;  /* 0x009f300001107983 */ /* 0x001ee80000300a00 */
[----:B------:R-:W4:Y:S04]  /*9f470*/  LDL.LU R20, [R1+0x38] ;  /* 0x0000380001147983 */ /* 0x000f280000300800 */
[----:B------:R-:W4:Y:S01]  /*9f480*/  LDL.LU R21, [R1+0x3c] ;  /* 0x00003c0001157983 */ /* 0x000f220000300800 */
[----:B---3--:R-:W-:Y:S03]  /*9f490*/  HMMA.16816.F32 R16, R4, R16, R24 ;  /* 0x000000100410723c */ /* 0x008fe60000001818 */
[----:B----4-:R-:W-:Y:S04]  /*9f4a0*/  STL.64 [R1+0x9e58], R20 ;  /* 0x009e581401007387 */ /* 0x010fe80000100a00 */
[----:B------:R-:W3:Y:S04]  /*9f4b0*/  LDL.LU.64 R26, [R1+0x9f28] ;  /* 0x009f2800011a7983 */ /* 0x000ee80000300a00 */
[----:B------:R-:W3:-:S12]  /*9f4c0*/  LDL.LU.64 R24, [R1+0x9f20] ;  /* 0x009f200001187983 */ /* 0x000ed80000300a00 */
        /* <DEDUP_REMOVED lines=11> */
[----:B----4-:R-:W-:Y:S02]  /*9f580*/  HMMA.16816.F32 R20, R4, R22, R16 ;  /* 0x000000160414723c */ /* 0x010fe40000001810 */
[----:B------:R-:W3:Y:S04]  /*9f590*/  LDL.LU.64 R18, [R1+0x9ef0] ;  /* 0x009ef00001127983 */ /* 0x000ee80000300a00 */
[----:B------:R-:W4:-:S15]  /*9f5a0*/  LDL.LU.64 R16, [R1+0x9ee8] ;  /* 0x009ee80001107983 */ /* 0x000f1e0000300a00 */
[----:B------:R-:W-:-:S02]  /*9f5b0*/  NOP ;  /* 0x0000000000007918 */ /* 0x000fc40000000000 */
[----:B------:R-:W-:Y:S04]  /*9f5c0*/  STL.64 [R1+0x1060], R20 ;  /* 0x0010601401007387 */ /* 0x000fe80000100a00 */
[----:B------:R0:W-:Y:S04]  /*9f5d0*/  STL.64 [R1+0x1068], R22 ;  /* 0x0010681601007387 */ /* 0x0001e80000100a00 */
[----:B0-----:R-:W2:Y:S04]  /*9f5e0*/  LDL.LU R22, [R1+0x40] ;  /* 0x0000400001167983 */ /* 0x001ea80000300800 */
[----:B------:R-:W2:Y:S04]  /*9f5f0*/  LDL.LU R23, [R1+0x44] ;  /* 0x0000440001177983 */ /* 0x000ea80000300800 */
[----:B--2---:R0:W-:Y:S04]  /*9f600*/  STL.64 [R1+0x9e70], R22 ;  /* 0x009e701601007387 */ /* 0x0041e80000100a00 */
[----:B------:R-:W2:Y:S04]  /*9f610*/  LDL.LU.64 R20, [R1+0x1570] ;  /* 0x0015700001147983 */ /* 0x000ea80000300a00 */
[----:B0-----:R-:W2:Y:S02]  /*9f620*/  LDL.LU.64 R22, [R1+0x1578] ;  /* 0x0015780001167983 */ /* 0x001ea40000300a00 */
[C---:B--2---:R-:W-:Y:S06]  /*9f630*/  HMMA.16816.F32 R20, R4.reuse, R14, R20 ;  /* 0x0000000e0414723c */ /* 0x044fec0000001814 */
[C---:B----4-:R-:W-:Y:S06]  /*9f640*/  HMMA.16816.F32 R12, R4.reuse, R16, R8 ;  /* 0x00000010040c723c */ /* 0x050fec0000001808 */
[C---:B---3--:R-:W-:Y:S11]  /*9f650*/  HMMA.16816.F32 R8, R4.reuse, R18, R24 ;  /* 0x000000120408723c */ /* 0x048ff60000001818 */
[----:B------:R0:W-:Y:S04]  /*9f660*/  STL.64 [R1+0x1050], R20 ;  /* 0x0010501401007387 */ /* 0x0001e80000100a00 */
[----:B------:R1:W-:Y:S04]  /*9f670*/  STL.64 [R1+0x1058], R22 ;  /* 0x0010581601007387 */ /* 0x0003e80000100a00 */
[----:B0-----:R-:W2:Y:S04]  /*9f680*/  LDL.LU R20, [R1+0x48] ;  /* 0x0000480001147983 */ /* 0x001ea80000300800 */
[----:B------:R-:W-:Y:S04]  /*9f690*/  STL.64 [R1+0x1040], R12 ;  /* 0x0010400c01007387 */ /* 0x000fe80000100a00 */
[----:B------:R-:W-:Y:S04]  /*9f6a0*/  STL.64 [R1+0x1048], R14 ;  /* 0x0010480e01007387 */ /* 0x000fe80000100a00 */
[----:B------:R-:W-:Y:S04]  /*9f6b0*/  STL.64 [R1+0x1030], R8 ;  /* 0x0010300801007387 */ /* 0x000fe80000100a00 */
[----:B------:R-:W-:Y:S04]  /*9f6c0*/  STL.64 [R1+0x1038], R10 ;  /* 0x0010380a01007387 */ /* 0x000fe80000100a00 */
[----:B------:R-:W2:Y:S04]  /*9f6d0*/  LDL.LU R21, [R1+0x4c] ;  /* 0x00004c0001157983 */ /* 0x000ea80000300800 */
[----:B-1----:R-:W3:Y:S04]  /*9f6e0*/  LDL.LU R22, [R1+0x50] ;  /* 0x0000500001167983 */ /* 0x002ee80000300800 */
[----:B------:R-:W3:Y:S04]  /*9f6f0*/  LDL.LU R23, [R1+0x54] ;  /* 0x0000540001177983 */ /* 0x000ee80000300800 */
[----:B--2---:R0:W-:Y:S04]  /*9f700*/  STL.64 [R1+0x9e88], R20 ;  /* 0x009e881401007387 */ /* 0x0041e80000100a00 */
[----:B0-----:R-:W2:Y:S04]  /*9f710*/  LDL.LU R20, [R1+0x58] ;  /* 0x0000580001147983 */ /* 0x001ea80000300800 */
[----:B------:R-:W2:Y:S04]  /*9f720*/  LDL.LU R21, [R1+0x5c] ;  /* 0x00005c0001157983 */ /* 0x000ea80000300800 */
[----:B---3--:R0:W-:Y:S04]  /*9f730*/  STL.64 [R1+0x9ea0], R22 ;  /* 0x009ea01601007387 */ /* 0x0081e80000100a00 */
[----:B0-----:R-:W3:Y:S04]  /*9f740*/  LDL.LU R22, [R1+0x60] ;  /* 0x0000600001167983 */ /* 0x001ee80000300800 */
[----:B------:R-:W3:Y:S04]  /*9f750*/  LDL.LU R23, [R1+0x64] ;  /* 0x0000640001177983 */ /* 0x000ee80000300800 */
[----:B--2---:R0:W-:Y:S04]  /*9f760*/  STL.64 [R1+0x9eb8], R20 ;  /* 0x009eb81401007387 */ /* 0x0041e80000100a00 */
[----:B0-----:R-:W2:Y:S04]  /*9f770*/  LDL.LU R20, [R1+0x68] ;  /* 0x0000680001147983 */ /* 0x001ea80000300800 */
[----:B------:R-:W2:Y:S04]  /*9f780*/  LDL.LU R21, [R1+0x6c] ;  /* 0x00006c0001157983 */ /* 0x000ea80000300800 */
[----:B---3--:R-:W-:Y:S04]  /*9f790*/  STL.64 [R1+0x9ed0], R22 ;  /* 0x009ed01601007387 */ /* 0x008fe80000100a00 */
        /* <DEDUP_REMOVED lines=36> */
[----:B------:R-:W4:Y:S04]  /*9f9e0*/  LDL.LU.64 R8, [R1+0xf70] ;  /* 0x000f700001087983 */ /* 0x000f280000300a00 */
[----:B------:R-:W4:Y:S04]  /*9f9f0*/  LDL.LU.64 R10, [R1+0xf78] ;  /* 0x000f7800010a7983 */ /* 0x000f280000300a00 */
[----:B------:R-:W3:Y:S04]  /*9fa00*/  LDL.LU R12, [R1+0x20cc] ;  /* 0x0020cc00010c7983 */ /* 0x000ee80000300800 */
[----:B------:R-:W3:Y:S04]  /*9fa10*/  LDL.LU R13, [R1+0x20d4] ;  /* 0x0020d400010d7983 */ /* 0x000ee80000300800 */
[----:B------:R-:W4:Y:S04]  /*9fa20*/  LDL.LU R14, [R1+0x20dc] ;  /* 0x0020dc00010e7983 */ /* 0x000f280000300800 */
[----:B------:R-:W4:Y:S01]  /*9fa30*/  LDL.LU R15, [R1+0x20e4] ;  /* 0x0020e400010f7983 */ /* 0x000f220000300800 */
        /* <DEDUP_REMOVED lines=58> */
[----:B0-----:R-:W2:Y:S04]  /*9fde0*/  LDL.LU.64 R22, [R1+0x9e28] ;  /* 0x009e280001167983 */ /* 0x001ea80000300a00 */
[----:B------:R-:W3:Y:S02]  /*9fdf0*/  LDL.LU.64 R20, [R1+0x9e20] ;  /* 0x009e200001147983 */ /* 0x000ee40000300a00 */
[----:B---3--:R-:W-:-:S15]  /*9fe00*/  HMMA.16816.F32 R24, R4, R20, R24 ;  /* 0x000000140418723c */ /* 0x008fde0000001818 */
[----:B------:R-:W-:-:S08]  /*9fe10*/  NOP ;  /* 0x0000000000007918 */ /* 0x000fd00000000000 */
[----:B------:R-:W-:Y:S04]  /*9fe20*/  STL.64 [R1+0xfa0], R24 ;  /* 0x000fa01801007387 */ /* 0x000fe80000100a00 */
[----:B------:R0:W-:Y:S04]  /*9fe30*/  STL.64 [R1+0xfa8], R26 ;  /* 0x000fa81a01007387 */ /* 0x0001e80000100a00 */
[----:B0-----:R-:W3:Y:S04]  /*9fe40*/  LDL.LU.64 R26, [R1+0x9e18] ;  /* 0x009e1800011a7983 */ /* 0x001ee80000300a00 */
[----:B------:R-:W4:Y:S01]  /*9fe50*/  LDL.LU.64 R24, [R1+0x9e10] ;  /* 0x009e100001187983 */ /* 0x000f220000300a00 */
[----:B--2---:R-:W-:Y:S03]  /*9fe60*/  HMMA.16816.F32 R20, R4, R22, R12 ;  /* 0x000000160414723c */ /* 0x004fe6000000180c */
[----:B------:R-:W2:-:S15]  /*9fe70*/  LDL.LU R14, [R1+0x8] ;  /* 0x00000800010e7983 */ /* 0x000e9e0000300800 */
[----:B------:R-:W-:-:S05]  /*9fe80*/  NOP ;  /* 0x0000000000007918 */ /* 0x000fca0000000000 */
[----:B------:R-:W-:Y:S04]  /*9fe90*/  STL.64 [R1+0xf90], R20 ;  /* 0x000f901401007387 */ /* 0x000fe80000100a00 */
[----:B------:R-:W-:Y:S04]  /*9fea0*/  STL.64 [R1+0xf98], R22 ;  /* 0x000f981601007387 */ /* 0x000fe80000100a00 */
[----:B------:R-:W2:Y:S01]  /*9feb0*/  LDL.LU R15, [R1+0xc] ;  /* 0x00000c00010f7983 */ /* 0x000ea20000300800 */
[C---:B----4-:R-:W-:Y:S03]  /*9fec0*/  HMMA.16816.F32 R16, R4.reuse, R24, R16 ;  /* 0x000000180410723c */ /* 0x050fe60000001810 */
[----:B------:R-:W4:Y:S03]  /*9fed0*/  LDL.LU.64 R24, [R1+0xf40] ;  /* 0x000f400001187983 */ /* 0x000f260000300a00 */
[----:B---3--:R-:W-:-:S15]  /*9fee0*/  HMMA.16816.F32 R8, R4, R26, R8 ;  /* 0x0000001a0408723c */ /* 0x008fde0000001808 */
[----:B------:R-:W-:-:S02]  /*9fef0*/  NOP ;  /* 0x0000000000007918 */ /* 0x000fc40000000000 */
[----:B------:R-:W-:Y:S04]  /*9ff00*/  STL.64 [R1+0xf80], R16 ;  /* 0x000f801001007387 */ /* 0x000fe80000100a00 */
[----:B------:R-:W-:Y:S04]  /*9ff10*/  STL.64 [R1+0xf88], R18 ;  /* 0x000f881201007387 */ /* 0x000fe80000100a00 */
[----:B------:R-:W3:Y:S04]  /*9ff20*/  LDL.LU.64 R26, [R1+0xf48] ;  /* 0x000f4800011a7983 */ /* 0x000ee80000300a00 */
[----:B------:R-:W-:Y:S04]  /*9ff30*/  STL.64 [R1+0xf70], R8 ;  /* 0x000f700801007387 */ /* 0x000fe80000100a00 */
[----:B------:R-:W-:Y:S04]  /*9ff40*/  STL.64 [R1+0xf78], R10 ;  /* 0x000f780a01007387 */ /* 0x000fe80000100a00 */
[----:B---3--:R0:W-:Y:S04]  /*9ff50*/  STL.64 [R1+0x9df0], R26 ;  /* 0x009df01a01007387 */ /* 0x0081e80000100a00 */
[----:B0-----:R-:W3:Y:S01]  /*9ff60*/  LDL.LU R26, [R1] ;  /* 0x00000000011a7983 */ /* 0x001ee20000300800 */
[----:B------:R-:W-:-:S03]  /*9ff70*/  IMAD.MOV.U32 R27, RZ, RZ, R0 ;  /* 0x000000ffff1b7224 */ /* 0x000fc600078e0000 */
[----:B----4-:R0:W-:Y:S04]  /*9ff80*/  STL.64 [R1+0x9de8], R24 ;  /* 0x009de81801007387 */ /* 0x0101e80000100a00 */
[----:B---3--:R1:W-:Y:S04]  /*9ff90*/  STL.64 [R1+0x9e08], R26 ;  /* 0x009e081a01007387 */ /* 0x0083e80000100a00 */
[----:B0-----:R-:W2:Y:S04]  /*9ffa0*/  LDL.LU.64 R24, [R1+0xf60] ;  /* 0x000f600001187983 */ /* 0x001ea80000300a00 */
[----:B-1----:R-:W2:Y:S04]  /*9ffb0*/  LDL.LU.64 R26, [R1+0xf68] ;  /* 0x000f6800011a7983 */ /* 0x002ea80000300a00 */
        /* <DEDUP_REMOVED lines=24> */
[----:B------:R0:W-:Y:S04]  /*a0140*/  STL.64 [R1+0xf60], R12 ;  /* 0x000f600c01007387 */ /* 0x0001e80000100a00 */
[----:B------:R1:W-:Y:S04]  /*a0150*/  STL.64 [R1+0xf68], R14 ;  /* 0x000f680e01007387 */ /* 0x0003e80000100a00 */
[----:B0-----:R-:W3:Y:S04]  /*a0160*/  LDL.LU.64 R12, [R1+0xed0] ;  /* 0x000ed000010c7983 */ /* 0x001ee80000300a00 */
[----:B-1----:R-:W3:Y:S01]  /*a0170*/  LDL.LU.64 R14, [R1+0xed8] ;  /* 0x000ed800010e7983 */ /* 0x002ee20000300a00 */
[----:B----4-:R-:W-:Y:S03]  /*a0180*/  HMMA.16816.F32 R24, R4, R26, R20 ;  /* 0x0000001a0418723c */ /* 0x010fe60000001814 */
[----:B------:R-:W4:Y:S04]  /*a0190*/  LDL.LU.64 R22, [R1+0x9e00] ;  /* 0x009e000001167983 */ /* 0x000f280000300a00 */
[----:B------:R-:W4:-:S15]  /*a01a0*/  LDL.LU.64 R20, [R1+0x9df8] ;  /* 0x009df80001147983 */ /* 0x000f1e0000300a00 */
[----:B------:R-:W-:-:S01]  /*a01b0*/  NOP ;  /* 0x0000000000007918 */ /* 0x000fc20000000000 */
        /* <DEDUP_REMOVED lines=8> */
[----:B0-----:R-:W4:Y:S04]  /*a0240*/  LDL.LU.64 R26, [R1+0x9de0] ;  /* 0x009de000011a7983 */ /* 0x001f280000300a00 */
[----:B------:R-:W2:Y:S04]  /*a0250*/  LDL.LU.64 R24, [R1+0x9dd8] ;  /* 0x009dd80001187983 */ /* 0x000ea80000300a00 */
[----:B------:R-:W3:Y:S04]  /*a0260*/  LDL.LU R28, [R1+0x20e0] ;  /* 0x0020e000011c7983 */ /* 0x000ee80000300800 */
[----:B------:R-:W3:Y:S01]  /*a0270*/  LDL.LU R29, [R1+0x20e8] ;  /* 0x0020e800011d7983 */ /* 0x000ee20000300800 */
[----:B----4-:R-:W-:-:S15]  /*a0280*/  HMMA.16816.F32 R20, R4, R26, R20 ;  /* 0x0000001a0414723c */ /* 0x010fde0000001814 */
[----:B------:R-:W-:-:S08]  /*a0290*/  NOP ;  /* 0x0000000000007918 */ /* 0x000fd00000000000 */
[----:B------:R-:W-:Y:S04]  /*a02a0*/  STL.64 [R1+0xf30], R20 ;  /* 0x000f301401007387 */ /* 0x000fe80000100a00 */
[----:B------:R0:W-:Y:S04]  /*a02b0*/  STL.64 [R1+0xf38], R22 ;  /* 0x000f381601007387 */ /* 0x0001e80000100a00 */
[----:B0-----:R-:W2:Y:S04]  /*a02c0*/  LDL.LU.64 R22, [R1+0x9dd0] ;  /* 0x009dd00001167983 */ /* 0x001ea80000300a00 */
[----:B------:R-:W2:Y:S02]  /*a02d0*/  LDL.LU.64 R20, [R1+0x9dc8] ;  /* 0x009dc80001147983 */ /* 0x000ea40000300a00 */
[----:B--2---:R-:W-:Y:S02]  /*a02e0*/  HMMA.16816.F32 R24, R4, R24, R20 ;  /* 0x000000180418723c */ /* 0x004fe40000001814 */
[----:B------:R-:W2:Y:S04]  /*a02f0*/  LDL.LU.64 R22, [R1+0x9dc0] ;  /* 0x009dc00001167983 */ /* 0x000ea80000300a00 */
[----:B------:R-:W4:-:S15]  /*a0300*/  LDL.LU.64 R20, [R1+0x9db8] ;  /* 0x009db80001147983 */ /* 0x000f1e0000300a00 */
[----:B------:R-:W-:-:S02]  /*a0310*/  NOP ;  /* 0x0000000000007918 */ /* 0x000fc40000000000 */
[----:B------:R0:W-:Y:S04]  /*a0320*/  STL.64 [R1+0xf20], R24 ;  /* 0x000f201801007387 */ /* 0x0001e80000100a00 */
[----:B------:R1:W-:Y:S04]  /*a0330*/  STL.64 [R1+0xf28], R26 ;  /* 0x000f281a01007387 */ /* 0x0003e80000100a00 */
[----:B0-----:R-:W3:Y:S04]  /*a0340*/  LDL.LU.64 R24, [R1+0xeb0] ;  /* 0x000eb00001187983 */ /* 0x001ee80000300a00 */
[----:B-1----:R-:W3:Y:S01]  /*a0350*/  LDL.LU.64 R26, [R1+0xeb8] ;  /* 0x000eb800011a7983 */ /* 0x002ee20000300a00 */
[----:B--2---:R-:W-:-:S15]  /*a0360*/  HMMA.16816.F32 R16, R4, R22, R16 ;  /* 0x000000160410723c */ /* 0x004fde0000001810 */
[----:B------:R-:W-:-:S08]  /*a0370*/  NOP ;  /* 0x0000000000007918 */ /* 0x000fd00000000000 */
[----:B------:R-:W-:Y:S04]  /*a0380*/  STL.64 [R1+0xf10], R16 ;  /* 0x000f101001007387 */ /* 0x000fe80000100a00 */
[----:B------:R0:W-:Y:S04]  /*a0390*/  STL.64 [R1+0xf18], R18 ;  /* 0x000f181201007387 */ /* 0x0001e80000100a00 */
[----:B0-----:R-:W4:Y:S04]  /*a03a0*/  LDL.LU.64 R18, [R1+0x9db0] ;  /* 0x009db00001127983 */ /* 0x001f280000300a00 */
[----:B------:R-:W4:Y:S04]  /*a03b0*/  LDL.LU.64 R16, [R1+0x9da8] ;  /* 0x009da80001107983 */ /* 0x000f280000300a00 */
[----:B------:R-:W2:Y:S04]  /*a03c0*/  LDL.LU R22, [R1+0x20d0] ;  /* 0x0020d00001167983 */ /* 0x000ea80000300800 */
[----:B------:R-:W2:Y:S01]  /*a03d0*/  LDL.LU R23, [R1+0x20d8] ;  /* 0x0020d80001177983 */ /* 0x000ea20000300800 */
[----:B----4-:R-:W-:-:S15]  /*a03e0*/  HMMA.16816.F32 R16, R4, R20, R16 ;  /* 0x000000140410723c */ /* 0x010fde0000001810 */
[----:B------:R-:W-:-:S08]  /*a03f0*/  NOP ;  /* 0x0000000000007918 */ /* 0x000fd00000000000 */
[----:B------:R-:W-:Y:S04]  /*a0400*/  STL.64 [R1+0xf00], R16 ;  /* 0x000f001001007387 */ /* 0x000fe80000100a00 */
[----:B------:R0:W-:Y:S04]  /*a0410*/  STL.64 [R1+0xf08], R18 ;  /* 0x000f081201007387 */ /* 0x0001e80000100a00 */
[----:B0-----:R-:W3:Y:S04]  /*a0420*/  LDL.LU.64 R18, [R1+0x9da0] ;  /* 0x009da00001127983 */ /* 0x001ee80000300a00 */
[----:B------:R-:W4:Y:S01]  /*a0430*/  LDL.LU.64 R16, [R1+0x9d98] ;  /* 0x009d980001107983 */ /* 0x000f220000300a00 */
[----:B---3--:R-:W-:-:S15]  /*a0440*/  HMMA.16816.F32 R8, R4, R18, R8 ;  /* 0x000000120408723c */ /* 0x008fde0000001808 */
[----:B------:R-:W-:-:S08]  /*a0450*/  NOP ;  /* 0x0000000000007918 */ /* 0x000fd00000000000 */
        /* <DEDUP_REMOVED lines=8> */
[----:B------:R0:W-:Y:S04]  /*a04e0*/  STL.64 [R1+0xee0], R16 ;  /* 0x000ee01001007387 */ /* 0x0001e80000100a00 */
[----:B------:R1:W-:Y:S04]  /*a04f0*/  STL.64 [R1+0xee8], R18 ;  /* 0x000ee81201007387 */ /* 0x0003e80000100a00 */
[----:B0-----:R-:W4:Y:S04]  /*a0500*/  LDL.LU.64 R16, [R1+0xec0] ;  /* 0x000ec00001107983 */ /* 0x001f280000300a00 */
[----:B-1----:R-:W4:Y:S01]  /*a0510*/  LDL.LU.64 R18, [R1+0xec8] ;  /* 0x000ec80001127983 */ /* 0x002f220000300a00 */
[C---:B---3--:R-:W-:Y:S06]  /*a0520*/  HMMA.16816.F32 R12, R4.reuse, R10, R12 ;  /* 0x0000000a040c723c */ /* 0x048fec000000180c */
[----:B----4-:R-:W-:-:S15]  /*a0530*/  HMMA.16816.F32 R8, R4, R8, R16 ;  /* 0x000000080408723c */ /* 0x010fde0000001810 */
[----:B------:R-:W-:-:S03]  /*a0540*/  NOP ;  /* 0x0000000000007918 */ /* 0x000fc60000000000 */
[----:B------:R-:W-:Y:S01]  /*a0550*/  IMAD.MOV.U32 R0, RZ, RZ, R15 ;  /* 0x000000ffff007224 */ /* 0x000fe200078e000f */
[----:B------:R-:W-:Y:S04]  /*a0560*/  STL.64 [R1+0xed0], R12 ;  /* 0x000ed00c01007387 */ /* 0x000fe80000100a00 */
[----:B------:R0:W-:Y:S04]  /*a0570*/  STL [R1+0xed8], R14 ;  /* 0x000ed80e01007387 */ /* 0x0001e80000100800 */
[----:B0-----:R-:W3:Y:S04]  /*a0580*/  LDL.LU.64 R14, [R1+0x9d70] ;  /* 0x009d7000010e7983 */ /* 0x001ee80000300a00 */
[----:B------:R-:W2:Y:S04]  /*a0590*/  LDL.LU.64 R12, [R1+0x9d68] ;  /* 0x009d6800010c7983 */ /* 0x000ea80000300a00 */
[----:B------:R-:W-:Y:S04]  /*a05a0*/  STL [R1+0x8b50], R0 ;  /* 0x008b500001007387 */ /* 0x000fe80000100800 */
[----:B------:R-:W-:Y:S04]  /*a05b0*/  STL.64 [R1+0xec0], R8 ;  /* 0x000ec00801007387 */ /* 0x000fe80000100a00 */
[----:B------:R0:W-:Y:S02]  /*a05c0*/  STL.64 [R1+0xec8], R10 ;  /* 0x000ec80a01007387 */ /* 0x0001e40000100a00 */
[----:B0-----:R-:W-:Y:S02]  /*a05d0*/  HMMA.16816.F32 R8, R4, R2, R24 ;  /* 0x000000020408723c */ /* 0x001fe40000001818 */
[----:B------:R-:W4:-:S15]  /*a05e0*/  LDL.LU R24, [R1+0x110] ;  /* 0x0001100001187983 */ /* 0x000f1e0000300800 */
[----:B------:R-:W-:-:S06]  /*a05f0*/  NOP ;  /* 0x0000000000007918 */ /* 0x000fcc0000000000 */
[----:B------:R0:W-:Y:S04]  /*a0600*/  STL.64 [R1+0xeb0], R8 ;  /* 0x000eb00801007387 */ /* 0x0001e80000100a00 */
[----:B------:R1:W-:Y:S04]  /*a0610*/  STL.64 [R1+0xeb8], R10 ;  /* 0x000eb80a01007387 */ /* 0x0003e80000100a00 */
[----:B------:R-:W4:Y:S04]  /*a0620*/  LDL.LU R25, [R1+0x114] ;  /* 0x0001140001197983 */ /* 0x000f280000300800 */
[----:B------:R-:W3:Y:S04]  /*a0630*/  LDL.LU R26, [R1+0x118] ;  /* 0x00011800011a7983 */ /* 0x000ee80000300800 */
[----:B------:R-:W3:Y:S04]  /*a0640*/  LDL.LU R27, [R1+0x11c] ;  /* 0x00011c00011b7983 */ /* 0x000ee80000300800 */
[----:B---3--:R-:W-:Y:S04]  /*a0650*/  STL.64 [R1+0x9d10], R26 ;  /* 0x009d101a01007387 */ /* 0x008fe80000100a00 */
[----:B----4-:R3:W-:Y:S04]  /*a0660*/  STL.64 [R1+0x9d08], R24 ;  /* 0x009d081801007387 */ /* 0x0107e80000100a00 */
[----:B0-----:R-:W4:Y:S04]  /*a0670*/  LDL.LU R8, [R1+0xf0] ;  /* 0x0000f00001087983 */ /* 0x001f280000300800 */
[----:B------:R-:W4:Y:S04]  /*a0680*/  LDL.LU R9, [R1+0xf4] ;  /* 0x0000f40001097983 */ /* 0x000f280000300800 */
[----:B-1----:R-:W2:Y:S04]  /*a0690*/  LDL.LU R10, [R1+0xf8] ;  /* 0x0000f800010a7983 */ /* 0x002ea80000300800 */
[----:B------:R-:W2:Y:S04]  /*a06a0*/  LDL.LU R11, [R1+0xfc] ;  /* 0x0000fc00010b7983 */ /* 0x000ea80000300800 */
[----:B--2---:R0:W-:Y:S04]  /*a06b0*/  STL.64 [R1+0x9d20], R10 ;  /* 0x009d200a01007387 */ /* 0x0041e80000100a00 */
[----:B----4-:R-:W-:Y:S04]  /*a06c0*/  STL.64 [R1+0x9d18], R8 ;  /* 0x009d180801007387 */ /* 0x010fe80000100a00 */
[----:B---3--:R-:W2:Y:S04]  /*a06d0*/  LDL.LU R24, [R1+0xe0] ;  /* 0x0000e00001187983 */ /* 0x008ea80000300800 */
[----:B------:R-:W2:Y:S04]  /*a06e0*/  LDL.LU R25, [R1+0xe4] ;  /* 0x0000e40001197983 */ /* 0x000ea80000300800 */
[----:B------:R-:W3:Y:S04]  /*a06f0*/  LDL.LU R26, [R1+0xe8] ;  /* 0x0000e800011a7983 */ /* 0x000ee80000300800 */
[----:B------:R-:W3:Y:S04]  /*a0700*/  LDL.LU R27, [R1+0xec] ;  /* 0x0000ec00011b7983 */ /* 0x000ee80000300800 */
[----:B0-----:R-:W4:Y:S04]  /*a0710*/  LDL.LU R11, [R1+0x1c70] ;  /* 0x001c7000010b7983 */ /* 0x001f280000300800 */
[----:B------:R-:W4:Y:S04]  /*a0720*/  LDL.LU R0, [R1+0x1c74] ;  /* 0x001c740001007983 */ /* 0x000f280000300800 */
[----:B---3--:R-:W-:Y:S04]  /*a0730*/  STL.64 [R1+0x9d30], R26 ;  /* 0x009d301a01007387 */ /* 0x008fe80000100a00 */
[----:B--2---:R0:W-:Y:S04]  /*a0740*/  STL.64 [R1+0x9d28], R24 ;  /* 0x009d281801007387 */ /* 0x0041e80000100a00 */
[----:B0-----:R-:W2:Y:S04]  /*a0750*/  LDL.LU R24, [R1+0xd0] ;  /* 0x0000d00001187983 */ /* 0x001ea80000300800 */
[----:B------:R-:W2:Y:S04]  /*a0760*/  LDL.LU R25, [R1+0xd4] ;  /* 0x0000d40001197983 */ /* 0x000ea80000300800 */
[----:B------:R-:W3:Y:S04]  /*a0770*/  LDL.LU R26, [R1+0xd8] ;  /* 0x0000d800011a7983 */ /* 0x000ee80000300800 */
[----:B------:R-:W3:Y:S04]  /*a0780*/  LDL.LU R27, [R1+0xdc] ;  /* 0x0000dc00011b7983 */ /* 0x000ee80000300800 */
[----:B------:R-:W2:Y:S04]  /*a0790*/  LDL.LU R9, [R1+0x1c60] ;  /* 0x001c600001097983 */ /* 0x000ea80000300800 */
[----:B------:R-:W4:Y:S04]  /*a07a0*/  LDL.LU R10, [R1+0x1c64] ;  /* 0x001c6400010a7983 */ /* 0x000f280000300800 */
[----:B----4-:R-:W-:Y:S04]  /*a07b0*/  STL.64 [R1+0x9d60], R10 ;  /* 0x009d600a01007387 */ /* 0x010fe80000100a00 */
[----:B--2---:R0:W-:Y:S04]  /*a07c0*/  STL [R1+0x9d58], R9 ;  /* 0x009d580901007387 */ /* 0x0041e80000100800 */
[----:B0-----:R-:W2:Y:S04]  /*a07d0*/  LDL.LU.64 R8, [R1+0x10b0] ;  /* 0x0010b00001087983 */ /* 0x001ea80000300a00 */
[----:B------:R-:W2:Y:S04]  /*a07e0*/  LDL.LU.64 R10, [R1+0x10b8] ;  /* 0x0010b800010a7983 */ /* 0x000ea80000300a00 */
[----:B---3--:R0:W-:Y:S04]  /*a07f0*/  STL.64 [R1+0x9d40], R26 ;  /* 0x009d401a01007387 */ /* 0x0081e80000100a00 */
[----:B0-----:R-:W2:Y:S04]  /*a0800*/  LDL.LU R26, [R1+0xa8] ;  /* 0x0000a800011a7983 */ /* 0x001ea80000300800 */
[----:B------:R-:W2:Y:S04]  /*a0810*/  LDL.LU R27, [R1+0xac] ;  /* 0x0000ac00011b7983 */ /* 0x000ea80000300800 */
[----:B------:R0:W-:Y:S04]  /*a0820*/  STL.64 [R1+0x9d38], R24 ;  /* 0x009d381801007387 */ /* 0x0001e80000100a00 */
[----:B0-----:R-:W3:Y:S04]  /*a0830*/  LDL.LU R24, [R1+0x1c50] ;  /* 0x001c500001187983 */ /* 0x001ee80000300800 */
[----:B------:R-:W4:Y:S04]  /*a0840*/  LDL.LU R25, [R1+0x1c54] ;  /* 0x001c540001197983 */ /* 0x000f280000300800 */
[----:B------:R-:W4:Y:S04]  /*a0850*/  LDL.LU R2, [R1+0x1c80] ;  /* 0x001c800001027983 */ /* 0x000f280000300800 */
[----:B------:R-:W4:Y:S04]  /*a0860*/  LDL.LU R3, [R1+0x1c84] ;  /* 0x001c840001037983 */ /* 0x000f280000300800 */
[----:B------:R-:W2:Y:S04]  /*a0870*/  LDL.LU R16, [R1+0x100] ;  /* 0x0001000001107983 */ /* 0x000ea80000300800 */
[----:B------:R-:W2:Y:S04]  /*a0880*/  LDL.LU R17, [R1+0x104] ;  /* 0x0001040001117983 */ /* 0x000ea80000300800 */
[----:B------:R-:W3:Y:S04]  /*a0890*/  LDL.LU R18, [R1+0x108] ;  /* 0x0001080001127983 */ /* 0x000ee80000300800 */
[----:B------:R-:W3:Y:S01]  /*a08a0*/  LDL.LU R19, [R1+0x10c] ;  /* 0x00010c0001137983 */ /* 0x000ee20000300800 */
[----:B------:R-:W-:-:S02]  /*a08b0*/  IMAD R12, R12, 0x100, R22 ;  /* 0x000001000c0c7824 */ /* 0x000fc400078e0216 */
[----:B------:R-:W-:Y:S02]  /*a08c0*/  IMAD R13, R13, 0x100, R23 ;  /* 0x000001000d0d7824 */ /* 0x000fe400078e0217 */
[----:B------:R-:W-:Y:S02]  /*a08d0*/  IMAD R14, R14, 0x100, R28 ;  /* 0x000001000e0e7824 */ /* 0x000fe400078e021c */
[----:B------:R-:W-:Y:S01]  /*a08e0*/  IMAD R15, R15, 0x100, R29 ;  /* 0x000001000f0f7824 */ /* 0x000fe200078e021d */
[----:B---3--:R-:W-:Y:S04]  /*a08f0*/  STL.64 [R1+0x9d50], R18 ;  /* 0x009d501201007387 */ /* 0x008fe80000100a00 */
[----:B--2---:R0:W-:Y:S04]  /*a0900*/  STL.64 [R1+0x9d48], R16 ;  /* 0x009d481001007387 */ /* 0x0041e80000100a00 */
[----:B0-----:R-:W2:Y:S04]  /*a0910*/  LDL.LU R16, [R1+0xc0] ;  /* 0x0000c00001107983 */ /* 0x001ea80000300800 */
[----:B------:R-:W2:Y:S04]  /*a0920*/  LDL.LU R17, [R1+0xc4] ;  /* 0x0000c40001117983 */ /* 0x000ea80000300800 */
[----:B------:R-:W2:Y:S04]  /*a0930*/  LDL.LU R18, [R1+0xc8] ;  /* 0x0000c80001127983 */ /* 0x000ea80000300800 */
[----:B------:R-:W2:Y:S01]  /*a0940*/  LDL.LU R19, [R1+0xcc] ;  /* 0x0000cc0001137983 */ /* 0x000ea20000300800 */
[----:B------:R-:W-:Y:S03]  /*a0950*/  HMMA.16816.F32 R4, R4, R26, R8 ;  /* 0x0000001a0404723c */ /* 0x000fe60000001808 */
[----:B------:R-:W3:Y:S04]  /*a0960*/  LDL.LU R20, [R1+0x1ca0] ;  /* 0x001ca00001147983 */ /* 0x000ee80000300800 */
[----:B------:R-:W3:Y:S04]  /*a0970*/  LDL.LU R21, [R1+0x1ca4] ;  /* 0x001ca40001157983 */ /* 0x000ee80000300800 */
[----:B------:R-:W3:Y:S04]  /*a0980*/  LDL.LU R22, [R1+0x1cb0] ;  /* 0x001cb00001167983 */ /* 0x000ee80000300800 */
[----:B------:R-:W3:Y:S04]  /*a0990*/  LDL.LU R23, [R1+0x1cb4] ;  /* 0x001cb40001177983 */ /* 0x000ee80000300800 */
[----:B------:R-:W3:Y:S04]  /*a09a0*/  LDL.LU R28, [R1+0x1cc0] ;  /* 0x001cc000011c7983 */ /* 0x000ee80000300800 */
[----:B------:R-:W3:Y:S01]  /*a09b0*/  LDL.LU R29, [R1+0x1cc4] ;  /* 0x001cc400011d7983 */ /* 0x000ee20000300800 */
[----:B------:R-:W-:-:S03]  /*a09c0*/  F2FP.F16.E4M3.UNPACK_B R24, R24.H1 ;  /* 0x00000018ff18723e */ /* 0x000fc600030006ff */
[----:B------:R-:W3:Y:S01]  /*a09d0*/  LDL.LU.64 R10, [R1+0x9d60] ;  /* 0x009d6000010a7983 */ /* 0x000ee20000300a00 */
[----:B------:R-:W-:Y:S02]  /*a09e0*/  F2FP.F16.E4M3.UNPACK_B R12, R12 ;  /* 0x0000000cff0c723e */ /* 0x000fe400020006ff */
[----:B------:R-:W-:Y:S02]  /*a09f0*/  F2FP.F16.E4M3.UNPACK_B R13, R13 ;  /* 0x0000000dff0d723e */ /* 0x000fe400020006ff */
[----:B------:R-:W-:Y:S02]  /*a0a00*/  F2FP.F16.E4M3.UNPACK_B R14, R14 ;  /* 0x0000000eff0e723e */ /* 0x000fe400020006ff */
[----:B------:R-:W-:Y:S02]  /*a0a10*/  F2FP.F16.E4M3.UNPACK_B R15, R15 ;  /* 0x0000000fff0f723e */ /* 0x000fe400020006ff */
[----:B----4-:R-:W-:Y:S01]  /*a0a20*/  F2FP.F16.E4M3.UNPACK_B R25, R25.H1 ;  /* 0x00000019ff19723e */ /* 0x010fe200030006ff */
[----:B------:R-:W4:Y:S04]  /*a0a30*/  LDL.LU R9, [R1+0x9d58] ;  /* 0x009d580001097983 */ /* 0x000f280000300800 */
[----:B------:R-:W-:Y:S04]  /*a0a40*/  STL.64 [R1+0x10b0], R4 ;  /* 0x0010b00401007387 */ /* 0x000fe80000100a00 */
[----:B------:R0:W-:Y:S04]  /*a0a50*/  STL.64 [R1+0x10b8], R6 ;  /* 0x0010b80601007387 */ /* 0x0001e80000100a00 */
[----:B0-----:R-:W3:Y:S04]  /*a0a60*/  LDL.LU R6, [R1+0x1c90] ;  /* 0x001c900001067983 */ /* 0x001ee80000300800 */
[----:B------:R-:W-:Y:S04]  /*a0a70*/  STL [R1+0xb0], R24 ;  /* 0x0000b01801007387 */ /* 0x000fe80000100800 */
[----:B------:R-:W3:Y:S04]  /*a0a80*/  LDL.LU R7, [R1+0x1c94] ;  /* 0x001c940001077983 */ /* 0x000ee80000300800 */
[----:B------:R2:W-:Y:S02]  /*a0a90*/  STL [R1+0xb4], R25 ;  /* 0x0000b41901007387 */ /* 0x0005e40000100800 */
[----:B--2---:R-:W-:Y:S02]  /*a0aa0*/  HMMA.16816.F32 R24, R12, R24, R16 ;  /* 0x000000180c18723c */ /* 0x004fe40000001810 */
[----:B------:R-:W2:Y:S04]  /*a0ab0*/  LDL.LU.64 R18, [R1+0x9d50] ;  /* 0x009d500001127983 */ /* 0x000ea80000300a00 */
[----:B------:R-:W2:-:S15]  /*a0ac0*/  LDL.LU.64 R16, [R1+0x9d48] ;  /* 0x009d480001107983 */ /* 0x000e9e0000300a00 */
[----:B------:R-:W-:-:S02]  /*a0ad0*/  NOP ;  /* 0x0000000000007918 */ /* 0x000fc40000000000 */
[----:B------:R-:W-:Y:S04]  /*a0ae0*/  STL.64 [R1+0xc0], R24 ;  /* 0x0000c01801007387 */ /* 0x000fe80000100a00 */
[----:B------:R0:W-:Y:S04]  /*a0af0*/  STL.64 [R1+0xc8], R26 ;  /* 0x0000c81a01007387 */ /* 0x0001e80000100a00 */
[----:B0-----:R-:W2:Y:S04]  /*a0b00*/  LDL.LU.64 R26, [R1+0x9d40] ;  /* 0x009d4000011a7983 */ /* 0x001ea80000300a00 */
[----:B------:R-:W2:Y:S01]  /*a0b10*/  LDL.LU.64 R24, [R1+0x9d38] ;  /* 0x009d380001187983 */ /* 0x000ea20000300a00 */
[----:B----4-:R-:W-:-:S02]  /*a0b20*/  F2FP.F16.E4M3.UNPACK_B R8, R9.H1 ;  /* 0x00000009ff08723e */ /* 0x010fc400030006ff */
[----:B---3--:R-:W-:Y:S02]  /*a0b30*/  F2FP.F16.E4M3.UNPACK_B R9, R10.H1 ;  /* 0x0000000aff09723e */ /* 0x008fe400030006ff */
[----:B------:R-:W-:Y:S01]  /*a0b40*/  F2FP.F16.E4M3.UNPACK_B R4, R11.H1 ;  /* 0x0000000bff04723e */ /* 0x000fe200030006ff */
[----:B------:R-:W-:Y:S04]  /*a0b50*/  STL [R1+0x98], R8 ;  /* 0x0000980801007387 */ /* 0x000fe80000100800 */
[----:B------:R2:W-:Y:S01]  /*a0b60*/  STL [R1+0x9c], R9 ;  /* 0x00009c0901007387 */ /* 0x0005e20000100800 */
[----:B------:R-:W-:Y:S01]  /*a0b70*/  F2FP.F16.E4M3.UNPACK_B R5, R0.H1 ;  /* 0x00000000ff05723e */ /* 0x000fe200030006ff */
[----:B--2---:R-:W-:Y:S02]  /*a0b80*/  HMMA.16816.F32 R8, R12, R8, R24 ;  /* 0x000000080c08723c */ /* 0x004fe40000001818 */
[----:B------:R-:W2:Y:S04]  /*a0b90*/  LDL.LU.64 R26, [R1+0x9d30] ;  /* 0x009d3000011a7983 */ /* 0x000ea80000300a00 */
[----:B------:R-:W2:-:S15]  /*a0ba0*/  LDL.LU.64 R24, [R1+0x9d28] ;  /* 0x009d280001187983 */ /* 0x000e9e0000300a00 */
[----:B------:R-:W-:-:S02]  /*a0bb0*/  NOP ;  /* 0x0000000000007918 */ /* 0x000fc40000000000 */
[----:B------:R-:W-:Y:S04]  /*a0bc0*/  STL.64 [R1+0x10f0], R8 ;  /* 0x0010f00801007387 */ /* 0x000fe80000100a00 */
[----:B------:R0:W-:Y:S01]  /*a0bd0*/  STL [R1+0x10f8], R10 ;  /* 0x0010f80a01007387 */ /* 0x0001e20000100800 */
[----:B------:R-:W-:-:S03]  /*a0be0*/  IMAD.MOV.U32 R0, RZ, RZ, R11 ;  /* 0x000000ffff007224 */ /* 0x000fc600078e000b */
[----:B0-----:R-:W3:Y:S04]  /*a0bf0*/  LDL.LU.64 R10, [R1+0x9d20] ;  /* 0x009d2000010a7983 */ /* 0x001ee80000300a00 */
[----:B------:R-:W3:Y:S04]  /*a0c00*/  LDL.LU.64 R8, [R1+0x9d18] ;  /* 0x009d180001087983 */ /* 0x000ee80000300a00 */
[----:B------:R-:W-:Y:S04]  /*a0c10*/  STL [R1+0x90], R4 ;  /* 0x0000900401007387 */ /* 0x000fe80000100800 */
[----:B------:R-:W-:Y:S04]  /*a0c20*/  STL [R1+0x8d98], R0 ;  /* 0x008d980001007387 */ /* 0x000fe80000100800 */
[----:B------:R-:W-:Y:S01]  /*a0c30*/  STL [R1+0x94], R5 ;  /* 0x0000940501007387 */ /* 0x000fe20000100800 */
[----:B--2---:R-:W-:-:S15]  /*a0c40*/  HMMA.16816.F32 R24, R12, R4, R24 ;  /* 0x000000040c18723c */ /* 0x004fde0000001818 */
[----:B------:R-:W-:-:S08]  /*a0c50*/  NOP ;  /* 0x0000000000007918 */ /* 0x000fd00000000000 */
[----:B------:R-:W-:Y:S04]  /*a0c60*/  STL.64 [R1+0x1110], R24 ;  /* 0x0011101801007387 */ /* 0x000fe80000100a00 */
[----:B------:R0:W-:Y:S04]  /*a0c70*/  STL.64 [R1+0x1118], R26 ;  /* 0x0011181a01007387 */ /* 0x0001e80000100a00 */
[----:B0-----:R-:W2:Y:S04]  /*a0c80*/  LDL.LU.64 R26, [R1+0x9d10] ;  /* 0x009d1000011a7983 */ /* 0x001ea80000300a00 */
[----:B------:R-:W2:Y:S01]  /*a0c90*/  LDL.LU.64 R24, [R1+0x9d08] ;  /* 0x009d080001187983 */ /* 0x000ea20000300a00 */
[----:B------:R-:W-:-:S02]  /*a0ca0*/  F2FP.F16.E4M3.UNPACK_B R2, R2.H1 ;  /* 0x00000002ff02723e */ /* 0x000fc400030006ff */
[----:B------:R-:W-:-:S07]  /*a0cb0*/  F2FP.F16.E4M3.UNPACK_B R3, R3.H1 ;  /* 0x00000003ff03723e */ /* 0x000fce00030006ff */
[----:B---3--:R-:W-:Y:S01]  /*a0cc0*/  HMMA.16816.F32 R8, R12, R2, R8 ;  /* 0x000000020c08723c */ /* 0x008fe20000001808 */
[----:B------:R-:W-:Y:S02]  /*a0cd0*/  F2FP.F16.E4M3.UNPACK_B R4, R6.H1 ;  /* 0x00000006ff04723e */ /* 0x000fe400030006ff */
[----:B------:R-:W-:-:S03]  /*a0ce0*/  F2FP.F16.E4M3.UNPACK_B R5, R7.H1 ;  /* 0x00000007ff05723e */ /* 0x000fc600030006ff */
[----:B------:R0:W-:Y:S04]  /*a0cf0*/  STL [R1+0x88], R2 ;  /* 0x0000880201007387 */ /* 0x0001e80000100800 */
[----:B------:R1:W-:Y:S04]  /*a0d00*/  STL [R1+0x8c], R3 ;  /* 0x00008c0301007387 */ /* 0x0003e80000100800 */
[----:B------:R-:W-:Y:S01]  /*a0d10*/  STL [R1+0x80], R4 ;  /* 0x0000800401007387 */ /* 0x000fe20000100800 */
[----:B------:R-:W-:-:S08]  /*a0d20*/  IMAD.MOV.U32 R0, RZ, RZ, R3 ;  /* 0x000000ffff007224 */ /* 0x000fd000078e0003 */
[----:B------:R-:W-:Y:S04]  /*a0d30*/  STL.64 [R1+0x1130], R8 ;  /* 0x0011300801007387 */ /* 0x000fe80000100a00 */
[----:B------:R3:W-:Y:S01]  /*a0d40*/  STL.64 [R1+0x1138], R10 ;  /* 0x0011380a01007387 */ /* 0x0007e20000100a00 */
[----:B0-----:R-:W-:Y:S02]  /*a0d50*/  F2FP.F16.E4M3.UNPACK_B R2, R20.H1 ;  /* 0x00000014ff02723e */ /* 0x001fe400030006ff */
[----:B-1----:R-:W-:Y:S01]  /*a0d60*/  F2FP.F16.E4M3.UNPACK_B R3, R21.H1 ;  /* 0x00000015ff03723e */ /* 0x002fe200030006ff */
[----:B---3--:R-:W-:Y:S01]  /*a0d70*/  HMMA.16816.F32 R8, R12, R4, R16 ;  /* 0x000000040c08723c */ /* 0x008fe20000001810 */
[----:B------:R0:W-:Y:S05]  /*a0d80*/  STL [R1+0x9ba8], R0 ;  /* 0x009ba80001007387 */ /* 0x0001ea0000100800 */
[----:B------:R-:W-:Y:S04]  /*a0d90*/  STL [R1+0x84], R5 ;  /* 0x0000840501007387 */ /* 0x000fe80000100800 */
[----:B------:R-:W-:Y:S01]  /*a0da0*/  STL [R1+0x78], R2 ;  /* 0x0000780201007387 */ /* 0x000fe20000100800 */
[----:B0-----:R-:W-:-:S12]  /*a0db0*/  IMAD.MOV.U32 R0, RZ, RZ, R5 ;  /* 0x000000ffff007224 */ /* 0x001fd800078e0005 */
[----:B------:R-:W-:Y:S04]  /*a0dc0*/  STL.64 [R1+0x1150], R8 ;  /* 0x0011500801007387 */ /* 0x000fe80000100a00 */
[----:B------:R-:W-:Y:S04]  /*a0dd0*/  STL.64 [R1+0x1158], R10 ;  /* 0x0011580a01007387 */ /* 0x000fe80000100a00 */
[----:B------:R0:W-:Y:S04]  /*a0de0*/  STL [R1+0x9bac], R0 ;  /* 0x009bac0001007387 */ /* 0x0001e80000100800 */
[----:B------:R-:W-:Y:S01]  /*a0df0*/  STL [R1+0x7c], R3 ;  /* 0x00007c0301007387 */ /* 0x000fe20000100800 */
[----:B0-----:R-:W-:-:S02]  /*a0e00*/  F2FP.F16.E4M3.UNPACK_B R0, R22.H1 ;  /* 0x00000016ff00723e */ /* 0x001fc400030006ff */
[----:B------:R-:W-:-:S03]  /*a0e10*/  F2FP.F16.E4M3.UNPACK_B R8, R23.H1 ;  /* 0x00000017ff08723e */ /* 0x000fc600030006ff */
[----:B------:R0:W-:Y:S04]  /*a0e20*/  STL [R1+0x70], R0 ;  /* 0x0000700001007387 */ /* 0x0001e80000100800 */
[----:B------:R-:W-:Y:S01]  /*a0e30*/  STL [R1+0x74], R8 ;  /* 0x0000740801007387 */ /* 0x000fe20000100800 */
[----:B0-----:R-:W-:-:S05]  /*a0e40*/  IMAD.MOV.U32 R0, RZ, RZ, R3 ;  /* 0x000000ffff007224 */ /* 0x001fca00078e0003 */
[----:B------:R0:W-:Y:S02]  /*a0e50*/  STL [R1+0x9bb0], R0 ;  /* 0x009bb00001007387 */ /* 0x0001e40000100800 */
[----:B0-----:R-:W-:Y:S01]  /*a0e60*/  F2FP.F16.E4M3.UNPACK_B R0, R29.H1 ;  /* 0x0000001dff00723e */ /* 0x001fe200030006ff */
[----:B--2---:R-:W-:Y:S07]  /*a0e70*/  HMMA.16816.F32 R4, R12, R2, R24 ;  /* 0x000000020c04723c */ /* 0x004fee0000001818 */
[----:B------:R-:W-:-:S15]  /*a0e80*/  F2FP.F16.E4M3.UNPACK_B R2, R28.H1 ;  /* 0x0000001cff02723e */ /* 0x000fde00030006ff */
[----:B------:R-:W-:-:S01]  /*a0e90*/  NOP ;  /* 0x0000000000007918 */ /* 0x000fc20000000000 */
[----:B------:R-:W-:Y:S04]  /*a0ea0*/  STL.64 [R1+0x1170], R4 ;  /* 0x0011700401007387 */ /* 0x000fe80000100a00 */
[----:B------:R-:W-:Y:S04]  /*a0eb0*/  STL.64 [R1+0x1178], R6 ;  /* 0x0011780601007387 */ /* 0x000fe80000100a00 */
[----:B------:R-:W2:Y:S04]  /*a0ec0*/  LDL.LU R24, [R1+0x190] ;  /* 0x0001900001187983 */ /* 0x000ea80000300800 */
[----:B------:R0:W-:Y:S04]  /*a0ed0*/  STL [R1+0x68], R2 ;  /* 0x0000680201007387 */ /* 0x0001e80000100800 */
[----:B------:R-:W-:Y:S04]  /*a0ee0*/  STL [R1+0x6c], R0 ;  /* 0x00006c0001007387 */ /* 0x000fe80000100800 */
[----:B------:R-:W2:Y:S04]  /*a0ef0*/  LDL.LU R25, [R1+0x194] ;  /* 0x0001940001197983 */ /* 0x000ea80000300800 */
[----:B------:R-:W3:Y:S04]  /*a0f00*/  LDL.LU R26, [R1+0x198] ;  /* 0x00019800011a7983 */ /* 0x000ee80000300800 */
[----:B------:R-:W3:Y:S04]  /*a0f10*/  LDL.LU R27, [R1+0x19c] ;  /* 0x00019c00011b7983 */ /* 0x000ee80000300800 */
[----:B---3--:R-:W-:Y:S04]  /*a0f20*/  STL.64 [R1+0x9ca0], R26 ;  /* 0x009ca01a01007387 */ /* 0x008fe80000100a00 */
[----:B--2---:R1:W-:Y:S04]  /*a0f30*/  STL.64 [R1+0x9c98], R24 ;  /* 0x009c981801007387 */ /* 0x0043e80000100a00 */
[----:B------:R-:W2:Y:S04]  /*a0f40*/  LDL.LU R8, [R1+0x170] ;  /* 0x0001700001087983 */ /* 0x000ea80000300800 */
[----:B------:R-:W2:Y:S04]  /*a0f50*/  LDL.LU R9, [R1+0x174] ;  /* 0x0001740001097983 */ /* 0x000ea80000300800 */
[----:B------:R-:W3:Y:S04]  /*a0f60*/  LDL.LU R10, [R1+0x178] ;  /* 0x00017800010a7983 */ /* 0x000ee80000300800 */
[----:B------:R-:W3:Y:S04]  /*a0f70*/  LDL.LU R11, [R1+0x17c] ;  /* 0x00017c00010b7983 */ /* 0x000ee80000300800 */
[----:B---3--:R3:W-:Y:S04]  /*a0f80*/  STL.64 [R1+0x9cb0], R10 ;  /* 0x009cb00a01007387 */ /* 0x0087e80000100a00 */
[----:B--2---:R-:W-:Y:S04]  /*a0f90*/  STL.64 [R1+0x9ca8], R8 ;  /* 0x009ca80801007387 */ /* 0x004fe80000100a00 */
[----:B0-----:R-:W2:Y:S04]  /*a0fa0*/  LDL.LU R2, [R1+0x1d00] ;  /* 0x001d000001027983 */ /* 0x001ea80000300800 */
[----:B------:R-:W2:Y:S04]  /*a0fb0*/  LDL.LU R3, [R1+0x1d04] ;  /* 0x001d040001037983 */ /* 0x000ea80000300800 */
[----:B--2---:R0:W-:Y:S04]  /*a0fc0*/  STL.64 [R1+0x9cd8], R2 ;  /* 0x009cd80201007387 */ /* 0x0041e80000100a00 */
[----:B-1----:R-:W2:Y:S04]  /*a0fd0*/  LDL.LU R24, [R1+0x160] ;  /* 0x0001600001187983 */ /* 0x002ea80000300800 */
[----:B------:R-:W2:Y:S04]  /*a0fe0*/  LDL.LU R25, [R1+0x164] ;  /* 0x0001640001197983 */ /* 0x000ea80000300800 */
[----:B------:R-:W4:Y:S04]  /*a0ff0*/  LDL.LU R26, [R1+0x168] ;  /* 0x00016800011a7983 */ /* 0x000f280000300800 */
[----:B------:R-:W4:Y:S04]  /*a1000*/  LDL.LU R27, [R1+0x16c] ;  /* 0x00016c00011b7983 */ /* 0x000f280000300800 */
[----:B---3--:R-:W3:Y:S04]  /*a1010*/  LDL.LU R10, [R1+0x1cd0] ;  /* 0x001cd000010a7983 */ /* 0x008ee80000300800 */
[----:B------:R-:W3:Y:S04]  /*a1020*/  LDL.LU R11, [R1+0x1cd4] ;  /* 0x001cd400010b7983 */ /* 0x000ee80000300800 */
[----:B---3--:R1:W-:Y:S04]  /*a1030*/  STL.64 [R1+0x9cf0], R10 ;  /* 0x009cf00a01007387 */ /* 0x0083e80000100a00 */
[----:B0-----:R-:W3:Y:S04]  /*a1040*/  LDL.64 R2, [R1+0x68] ;  /* 0x0000680001027983 */ /* 0x001ee80000100a00 */
[----:B-1----:R-:W3:Y:S04]  /*a1050*/  LDL.64 R10, [R1+0x70] ;  /* 0x00007000010a7983 */ /* 0x002ee80000100a00 */
[----:B------:R-:W3:Y:S04]  /*a1060*/  LDL.LU R8, [R1+0x1ce0] ;  /* 0x001ce00001087983 */ /* 0x000ee80000300800 */
[----:B------:R-:W3:Y:S04]  /*a1070*/  LDL.LU R9, [R1+0x1ce4] ;  /* 0x001ce40001097983 */ /* 0x000ee80000300800 */
[----:B------:R-:W3:Y:S04]  /*a1080*/  LDL.LU R4, [R1+0x1cf0] ;  /* 0x001cf00001047983 */ /* 0x000ee80000300800 */
[----:B------:R-:W3:Y:S04]  /*a1090*/  LDL.LU R5, [R1+0x1cf4] ;  /* 0x001cf40001057983 */ /* 0x000ee80000300800 */
[----:B----4-:R-:W-:Y:S04]  /*a10a0*/  STL.64 [R1+0x9cc0], R26 ;  /* 0x009cc01a01007387 */ /* 0x010fe80000100a00 */
[----:B--2---:R0:W-:Y:S04]  /*a10b0*/  STL.64 [R1+0x9cb8], R24 ;  /* 0x009cb81801007387 */ /* 0x0041e80000100a00 */
[----:B0-----:R-:W2:Y:S04]  /*a10c0*/  LDL.LU R24, [R1+0x150] ;  /* 0x0001500001187983 */ /* 0x001ea80000300800 */
[----:B------:R-:W2:Y:S04]  /*a10d0*/  LDL.LU R25, [R1+0x154] ;  /* 0x0001540001197983 */ /* 0x000ea80000300800 */
[----:B------:R-:W4:Y:S04]  /*a10e0*/  LDL.LU R26, [R1+0x158] ;  /* 0x00015800011a7983 */ /* 0x000f280000300800 */
[----:B------:R-:W4:Y:S04]  /*a10f0*/  LDL.LU R27, [R1+0x15c] ;  /* 0x00015c00011b7983 */ /* 0x000f280000300800 */
        /* <DEDUP_REMOVED lines=14> */
[----:B0-----:R-:W3:Y:S04]  /*a11e0*/  LDL.LU R24, [R1+0x120] ;  /* 0x0001200001187983 */ /* 0x001ee80000300800 */
[----:B------:R-:W3:Y:S04]  /*a11f0*/  LDL.LU R25, [R1+0x124] ;  /* 0x0001240001197983 */ /* 0x000ee80000300800 */
[----:B------:R-:W3:Y:S04]  /*a1200*/  LDL.LU R26, [R1+0x128] ;  /* 0x00012800011a7983 */ /* 0x000ee80000300800 */
[----:B------:R-:W3:Y:S04]  /*a1210*/  LDL.LU R27, [R1+0x12c] ;  /* 0x00012c00011b7983 */ /* 0x000ee80000300800 */
[----:B------:R-:W2:Y:S04]  /*a1220*/  LDL.LU R6, [R1+0x1d10] ;  /* 0x001d100001067983 */ /* 0x000ea80000300800 */
        /* <DEDUP_REMOVED lines=11> */
[----:B---3--:R-:W-:-:S15]  /*a12e0*/  HMMA.16816.F32 R24, R12, R10, R24 ;  /* 0x0000000a0c18723c */ /* 0x008fde0000001818 */
[----:B------:R-:W-:-:S08]  /*a12f0*/  NOP ;  /* 0x0000000000007918 */ /* 0x000fd00000000000 */
[----:B------:R-:W-:Y:S04]  /*a1300*/  STL.64 [R1+0x1190], R24 ;  /* 0x0011901801007387 */ /* 0x000fe80000100a00 */
[----:B------:R0:W-:Y:S04]  /*a1310*/  STL.64 [R1+0x1198], R26 ;  /* 0x0011981a01007387 */ /* 0x0001e80000100a00 */
[----:B0-----:R-:W3:Y:S04]  /*a1320*/  LDL.LU.64 R26, [R1+0x9d00] ;  /* 0x009d0000011a7983 */ /* 0x001ee80000300a00 */
[----:B------:R-:W3:Y:S01]  /*a1330*/  LDL.LU.64 R24, [R1+0x9cf8] ;  /* 0x009cf80001187983 */ /* 0x000ee20000300a00 */
[----:B------:R-:W-:-:S03]  /*a1340*/  IMAD.MOV.U32 R0, RZ, RZ, R11 ;  /* 0x000000ffff007224 */ /* 0x000fc600078e000b */
[----:B------:R-:W2:Y:S04]  /*a1350*/  LDL.LU.64 R10, [R1+0x9cf0] ;  /* 0x009cf000010a7983 */ /* 0x000ea80000300a00 */
[----:B------:R-:W-:Y:S01]  /*a1360*/  STL [R1+0x9bb4], R0 ;  /* 0x009bb40001007387 */ /* 0x000fe20000100800 */
[----:B---3--:R-:W-:-:S15]  /*a1370*/  HMMA.16816.F32 R24, R12, R2, R24 ;  /* 0x000000020c18723c */ /* 0x008fde0000001818 */
[----:B------:R-:W-:-:S08]  /*a1380*/  NOP ;  /* 0x0000000000007918 */ /* 0x000fd00000000000 */
[----:B------:R-:W-:Y:S04]  /*a1390*/  STL.64 [R1+0x11b0], R24 ;  /* 0x0011b01801007387 */ /* 0x000fe80000100a00 */
[----:B------:R0:W-:Y:S04]  /*a13a0*/  STL.64 [R1+0x11b8], R26 ;  /* 0x0011b81a01007387 */ /* 0x0001e80000100a00 */
[----:B0-----:R-:W3:Y:S04]  /*a13b0*/  LDL.LU.64 R26, [R1+0x9ce8] ;  /* 0x009ce800011a7983 */ /* 0x001ee80000300a00 */
[----:B------:R-:W3:Y:S01]  /*a13c0*/  LDL.LU.64 R24, [R1+0x9ce0] ;  /* 0x009ce00001187983 */ /* 0x000ee20000300a00 */
[----:B--2---:R-:W-:-:S02]  /*a13d0*/  F2FP.F16.E4M3.UNPACK_B R10, R10.H1 ;  /* 0x0000000aff0a723e */ /* 0x004fc400030006ff */
[----:B------:R-:W-:Y:S01]  /*a13e0*/  F2FP.F16.E4M3.UNPACK_B R11, R11.H1 ;  /* 0x0000000bff0b723e */ /* 0x000fe200030006ff */
[----:B------:R-:W-:Y:S02]  /*a13f0*/  IMAD.MOV.U32 R0, RZ, RZ, R3 ;  /* 0x000000ffff007224 */ /* 0x000fe400078e0003 */
[----:B------:R-:W2:Y:S04]  /*a1400*/  LDL.LU.64 R2, [R1+0x9cd8] ;  /* 0x009cd80001027983 */ /* 0x000ea80000300a00 */
[----:B------:R-:W-:Y:S04]  /*a1410*/  STL [R1+0x60], R10 ;  /* 0x0000600a01007387 */ /* 0x000fe80000100800 */
[----:B------:R-:W-:Y:S04]  /*a1420*/  STL [R1+0x9bb8], R0 ;  /* 0x009bb80001007387 */ /* 0x000fe80000100800 */
[----:B------:R-:W-:Y:S01]  /*a1430*/  STL [R1+0x64], R11 ;  /* 0x0000640b01007387 */ /* 0x000fe20000100800 */
[----:B---3--:R-:W-:-:S15]  /*a1440*/  HMMA.16816.F32 R24, R12, R10, R24 ;  /* 0x0000000a0c18723c */ /* 0x008fde0000001818 */
[----:B------:R-:W-:-:S08]  /*a1450*/  NOP ;  /* 0x0000000000007918 */ /* 0x000fd00000000000 */
[----:B------:R-:W-:Y:S04]  /*a1460*/  STL.64 [R1+0x11d0], R24 ;  /* 0x0011d01801007387 */ /* 0x000fe80000100a00 */
[----:B------:R0:W-:Y:S04]  /*a1470*/  STL.64 [R1+0x11d8], R26 ;  /* 0x0011d81a01007387 */ /* 0x0001e80000100a00 */
[----:B0-----:R-:W3:Y:S04]  /*a1480*/  LDL.LU.64 R26, [R1+0x9cd0] ;  /* 0x009cd000011a7983 */ /* 0x001ee80000300a00 */
[----:B------:R-:W3:Y:S01]  /*a1490*/  LDL.LU.64 R24, [R1+0x9cc8] ;  /* 0x009cc80001187983 */ /* 0x000ee20000300a00 */
[----:B------:R-:W-:-:S02]  /*a14a0*/  F2FP.F16.E4M3.UNPACK_B R8, R8.H1 ;  /* 0x00000008ff08723e */ /* 0x000fc400030006ff */
[----:B------:R-:W-:-:S03]  /*a14b0*/  F2FP.F16.E4M3.UNPACK_B R9, R9.H1 ;  /* 0x00000009ff09723e */ /* 0x000fc600030006ff */
[----:B------:R-:W-:Y:S04]  /*a14c0*/  STL [R1+0x58], R8 ;  /* 0x0000580801007387 */ /* 0x000fe80000100800 */
[----:B------:R3:W-:Y:S02]  /*a14d0*/  STL [R1+0x5c], R9 ;  /* 0x00005c0901007387 */ /* 0x0007e40000100800 */
[----:B---3--:R-:W-:Y:S02]  /*a14e0*/  HMMA.16816.F32 R8, R12, R8, R24 ;  /* 0x000000080c08723c */ /* 0x008fe40000001818 */
[----:B------:R-:W3:Y:S04]  /*a14f0*/  LDL.LU.64 R26, [R1+0x9cc0] ;  /* 0x009cc000011a7983 */ /* 0x000ee80000300a00 */
[----:B------:R-:W3:Y:S01]  /*a1500*/  LDL.LU.64 R24, [R1+0x9cb8] ;  /* 0x009cb80001187983 */ /* 0x000ee20000300a00 */
[----:B------:R-:W-:-:S02]  /*a1510*/  F2FP.F16.E4M3.UNPACK_B R4, R4.H1 ;  /* 0x00000004ff04723e */ /* 0x000fc400030006ff */
[----:B------:R-:W-:-:S14]  /*a1520*/  F2FP.F16.E4M3.UNPACK_B R5, R5.H1 ;  /* 0x00000005ff05723e */ /* 0x000fdc00030006ff */
[----:B------:R-:W-:Y:S04]  /*a1530*/  STL.64 [R1+0x11f0], R8 ;  /* 0x0011f00801007387 */ /* 0x000fe80000100a00 */
[----:B------:R0:W-:Y:S04]  /*a1540*/  STL.64 [R1+0x11f8], R10 ;  /* 0x0011f80a01007387 */ /* 0x0001e80000100a00 */
[----:B0-----:R-:W4:Y:S04]  /*a1550*/  LDL.LU.64 R10, [R1+0x9cb0] ;  /* 0x009cb000010a7983 */ /* 0x001f280000300a00 */
[----:B------:R-:W4:Y:S04]  /*a1560*/  LDL.LU.64 R8, [R1+0x9ca8] ;  /* 0x009ca80001087983 */ /* 0x000f280000300a00 */
        /* <DEDUP_REMOVED lines=9> */
[----:B------:R-:W-:-:S07]  /*a1600*/  F2FP.F16.E4M3.UNPACK_B R3, R3.H1 ;  /* 0x00000003ff03723e */ /* 0x000fce00030006ff */
[----:B----4-:R-:W-:Y:S01]  /*a1610*/  HMMA.16816.F32 R8, R12, R2, R8 ;  /* 0x000000020c08723c */ /* 0x010fe20000001808 */
[----:B------:R-:W-:Y:S01]  /*a1620*/  IMAD.MOV.U32 R0, RZ, RZ, R5 ;  /* 0x000000ffff007224 */ /* 0x000fe200078e0005 */
[----:B------:R-:W-:Y:S02]  /*a1630*/  F2FP.F16.E4M3.UNPACK_B R4, R6.H1 ;  /* 0x00000006ff04723e */ /* 0x000fe400030006ff */
[----:B------:R-:W-:Y:S02]  /*a1640*/  F2FP.F16.E4M3.UNPACK_B R5, R7.H1 ;  /* 0x00000007ff05723e */ /* 0x000fe400030006ff */
[----:B------:R0:W-:Y:S04]  /*a1650*/  STL [R1+0x48], R2 ;  /* 0x0000480201007387 */ /* 0x0001e80000100800 */
[----:B------:R-:W-:Y:S04]  /*a1660*/  STL [R1+0x9bbc], R0 ;  /* 0x009bbc0001007387 */ /* 0x000fe80000100800 */
[----:B------:R1:W-:Y:S04]  /*a1670*/  STL [R1+0x4c], R3 ;  /* 0x00004c0301007387 */ /* 0x0003e80000100800 */
[----:B------:R-:W-:Y:S01]  /*a1680*/  STL [R1+0x40], R4 ;  /* 0x0000400401007387 */ /* 0x000fe20000100800 */
[----:B0-----:R-:W-:-:S02]  /*a1690*/  F2FP.F16.E4M3.UNPACK_B R2, R20.H1 ;  /* 0x00000014ff02723e */ /* 0x001fc400030006ff */
[----:B-1----:R-:W-:Y:S02]  /*a16a0*/  F2FP.F16.E4M3.UNPACK_B R3, R21.H1 ;  /* 0x00000015ff03723e */ /* 0x002fe400030006ff */
[----:B------:R-:W-:Y:S04]  /*a16b0*/  STL.64 [R1+0x1230], R8 ;  /* 0x0012300801007387 */ /* 0x000fe80000100a00 */
[----:B------:R0:W-:Y:S04]  /*a16c0*/  STL.64 [R1+0x1238], R10 ;  /* 0x0012380a01007387 */ /* 0x0001e80000100a00 */
[----:B------:R-:W-:Y:S01]  /*a16d0*/  STL [R1+0x44], R5 ;  /* 0x0000440501007387 */ /* 0x000fe20000100800 */
[----:B------:R-:W-:Y:S01]  /*a16e0*/  IMAD.MOV.U32 R0, RZ, RZ, R5 ;  /* 0x000000ffff007224 */ /* 0x000fe200078e0005 */
[----:B0-----:R-:W-:Y:S02]  /*a16f0*/  HMMA.16816.F32 R8, R12, R4, R16 ;  /* 0x000000040c08723c */ /* 0x001fe40000001810 */
[----:B------:R-:W-:-:S15]  /*a1700*/  STL [R1+0x38], R2 ;  /* 0x0000380201007387 */ /* 0x000fde0000100800 */
[----:B------:R-:W-:-:S06]  /*a1710*/  NOP ;  /* 0x0000000000007918 */ /* 0x000fcc0000000000 */
[----:B------:R0:W-:Y:S04]  /*a1720*/  STL.64 [R1+0x1250], R8 ;  /* 0x0012500801007387 */ /* 0x0001e80000100a00 */
[----:B------:R-:W-:Y:S04]  /*a1730*/  STL.64 [R1+0x1258], R10 ;  /* 0x0012580a01007387 */ /* 0x000fe80000100a00 */
[----:B------:R1:W-:Y:S04]  /*a1740*/  STL [R1+0x9bc0], R0 ;  /* 0x009bc00001007387 */ /* 0x0003e80000100800 */
[----:B------:R-:W-:Y:S01]  /*a1750*/  STL [R1+0x3c], R3 ;  /* 0x00003c0301007387 */ /* 0x000fe20000100800 */
[----:B0-----:R-:W-:-:S02]  /*a1760*/  F2FP.F16.E4M3.UNPACK_B R8, R22.H1 ;  /* 0x00000016ff08723e */ /* 0x001fc400030006ff */
[----:B-1----:R-:W-:-:S03]  /*a1770*/  F2FP.F16.E4M3.UNPACK_B R0, R23.H1 ;  /* 0x00000017ff00723e */ /* 0x002fc600030006ff */
[----:B------:R-:W-:Y:S04]  /*a1780*/  STL [R1+0x30], R8 ;  /* 0x0000300801007387 */ /* 0x000fe80000100800 */
[----:B------:R0:W-:Y:S02]  /*a1790*/  STL [R1+0x34], R0 ;  /* 0x0000340001007387 */ /* 0x0001e40000100800 */
[----:B0-----:R-:W-:Y:S01]  /*a17a0*/  F2FP.F16.E4M3.UNPACK_B R0, R29.H1 ;  /* 0x0000001dff00723e */ /* 0x001fe200030006ff */
[----:B---3--:R-:W-:Y:S07]  /*a17b0*/  HMMA.16816.F32 R4, R12, R2, R24 ;  /* 0x000000020c04723c */ /* 0x008fee0000001818 */
[----:B------:R-:W-:-:S15]  /*a17c0*/  F2FP.F16.E4M3.UNPACK_B R2, R28.H1 ;  /* 0x0000001cff02723e */ /* 0x000fde00030006ff */
[----:B------:R-:W-:-:S01]  /*a17d0*/  NOP ;  /* 0x0000000000007918 */ /* 0x000fc20000000000 */
[----:B------:R0:W-:Y:S04]  /*a17e0*/  STL.64 [R1+0x1270], R4 ;  /* 0x0012700401007387 */ /* 0x0001e80000100a00 */
[----:B------:R1:W-:Y:S04]  /*a17f0*/  STL.64 [R1+0x1278], R6 ;  /* 0x0012780601007387 */ /* 0x0003e80000100a00 */
[----:B------:R-:W2:Y:S04]  /*a1800*/  LDL.LU R8, [R1+0x210] ;  /* 0x0002100001087983 */ /* 0x000ea80000300800 */
[----:B------:R-:W-:Y:S04]  /*a1810*/  STL [R1+0x28], R2 ;  /* 0x0000280201007387 */ /* 0x000fe80000100800 */
[----:B------:R-:W-:Y:S04]  /*a1820*/  STL [R1+0x2c], R0 ;  /* 0x00002c0001007387 */ /* 0x000fe80000100800 */
[----:B------:R-:W2:Y:S04]  /*a1830*/  LDL.LU R9, [R1+0x214] ;  /* 0x0002140001097983 */ /* 0x000ea80000300800 */
[----:B------:R-:W3:Y:S04]  /*a1840*/  LDL.LU R10, [R1+0x218] ;  /* 0x00021800010a7983 */ /* 0x000ee80000300800 */
[----:B------:R-:W3:Y:S04]  /*a1850*/  LDL.LU R11, [R1+0x21c] ;  /* 0x00021c00010b7983 */ /* 0x000ee80000300800 */
[----:B---3--:R-:W-:Y:S04]  /*a1860*/  STL.64 [R1+0x9c18], R10 ;  /* 0x009c180a01007387 */ /* 0x008fe80000100a00 */
[----:B--2---:R-:W-:Y:S04]  /*a1870*/  STL.64 [R1+0x9c10], R8 ;  /* 0x009c100801007387 */ /* 0x004fe80000100a00 */
[----:B0-----:R-:W2:Y:S04]  /*a1880*/  LDL.LU R4, [R1+0x200] ;  /* 0x0002000001047983 */ /* 0x001ea80000300800 */
[----:B------:R-:W2:Y:S04]  /*a1890*/  LDL.LU R5, [R1+0x204] ;  /* 0x0002040001057983 */ /* 0x000ea80000300800 */
[----:B-1----:R-:W3:Y:S04]  /*a18a0*/  LDL.LU R6, [R1+0x208] ;  /* 0x0002080001067983 */ /* 0x002ee80000300800 */
[----:B------:R-:W3:Y:S04]  /*a18b0*/  LDL.LU R7, [R1+0x20c] ;  /* 0x00020c0001077983 */ /* 0x000ee80000300800 */
[----:B---3--:R-:W-:Y:S04]  /*a18c0*/  STL.64 [R1+0x9c28], R6 ;  /* 0x009c280601007387 */ /* 0x008fe80000100a00 */
[----:B--2---:R0:W-:Y:S04]  /*a18d0*/  STL.64 [R1+0x9c20], R4 ;  /* 0x009c200401007387 */ /* 0x0041e80000100a00 */
[----:B0-----:R-:W2:Y:S04]  /*a18e0*/  LDL.LU R4, [R1+0x1f0] ;  /* 0x0001f00001047983 */ /* 0x001ea80000300800 */
[----:B------:R-:W2:Y:S04]  /*a18f0*/  LDL.LU R5, [R1+0x1f4] ;  /* 0x0001f40001057983 */ /* 0x000ea80000300800 */
[----:B------:R-:W3:Y:S04]  /*a1900*/  LDL.LU R6, [R1+0x1f8] ;  /* 0x0001f80001067983 */ /* 0x000ee80000300800 */
[----:B------:R-:W3:Y:S04]  /*a1910*/  LDL.LU R7, [R1+0x1fc] ;  /* 0x0001fc0001077983 */ /* 0x000ee80000300800 */
[----:B------:R-:W4:Y:S04]  /*a1920*/  LDL.LU R10, [R1+0x1d80] ;  /* 0x001d8000010a7983 */ /* 0x000f280000300800 */
[----:B---3--:R-:W-:Y:S04]  /*a1930*/  STL.64 [R1+0x9c38], R6 ;  /* 0x009c380601007387 */ /* 0x008fe80000100a00 */
[----:B--2---:R0:W-:Y:S04]  /*a1940*/  STL.64 [R1+0x9c30], R4 ;  /* 0x009c300401007387 */ /* 0x0041e80000100a00 */
[----:B0-----:R-:W2:Y:S04]  /*a1950*/  LDL.LU R4, [R1+0x1e0] ;  /* 0x0001e00001047983 */ /* 0x001ea80000300800 */
[----:B------:R-:W2:Y:S04]  /*a1960*/  LDL.LU R5, [R1+0x1e4] ;  /* 0x0001e40001057983 */ /* 0x000ea80000300800 */
[----:B------:R-:W3:Y:S04]  /*a1970*/  LDL.LU R6, [R1+0x1e8] ;  /* 0x0001e80001067983 */ /* 0x000ee80000300800 */
[----:B------:R-:W3:Y:S04]  /*a1980*/  LDL.LU R7, [R1+0x1ec] ;  /* 0x0001ec0001077983 */ /* 0x000ee80000300800 */
[----:B------:R-:W4:Y:S04]  /*a1990*/  LDL.LU R2, [R1+0x1d70] ;  /* 0x001d700001027983 */ /* 0x000f280000300800 */
[----:B------:R-:W4:Y:S04]  /*a19a0*/  LDL.LU R3, [R1+0x1d74] ;  /* 0x001d740001037983 */ /* 0x000f280000300800 */
[----:B----4-:R0:W-:Y:S04]  /*a19b0*/  STL.64 [R1+0x9c68], R2 ;  /* 0x009c680201007387 */ /* 0x0101e80000100a00 */
[----:B0-----:R-:W4:Y:S04]  /*a19c0*/  LDL.64 R2, [R1+0x28] ;  /* 0x0000280001027983 */ /* 0x001f280000100a00 */
[----:B----4-:R-:W-:Y:S04]  /*a19d0*/  STL.64 [R1+0x9c80], R2 ;  /* 0x009c800201007387 */ /* 0x010fe80000100a00 */
[----:B---3--:R-:W-:Y:S04]  /*a19e0*/  STL.64 [R1+0x9c48], R6 ;  /* 0x009c480601007387 */ /* 0x008fe80000100a00 */
[----:B--2---:R-:W-:Y:S04]  /*a19f0*/  STL.64 [R1+0x9c40], R4 ;  /* 0x009c400401007387 */ /* 0x004fe80000100a00 */
[----:B------:R-:W2:Y:S04]  /*a1a00*/  LDL.LU R11, [R1+0x1d84] ;  /* 0x001d8400010b7983 */ /* 0x000ea80000300800 */
[----:B--2---:R0:W-:Y:S04]  /*a1a10*/  STL.64 [R1+0x9c50], R10 ;  /* 0x009c500a01007387 */ /* 0x0041e80000100a00 */
[----:B------:R-:W2:Y:S04]  /*a1a20*/  LDL.LU R8, [R1+0x1d0] ;  /* 0x0001d00001087983 */ /* 0x000ea80000300800 */
[----:B------:R-:W2:Y:S04]  /*a1a30*/  LDL.LU R9, [R1+0x1d4] ;  /* 0x0001d40001097983 */ /* 0x000ea80000300800 */
[----:B0-----:R-:W3:Y:S04]  /*a1a40*/  LDL.LU R10, [R1+0x1d8] ;  /* 0x0001d800010a7983 */ /* 0x001ee80000300800 */
[----:B------:R-:W3:Y:S04]  /*a1a50*/  LDL.LU R11, [R1+0x1dc] ;  /* 0x0001dc00010b7983 */ /* 0x000ee80000300800 */
[----:B------:R-:W4:Y:S04]  /*a1a60*/  LDL.64 R2, [R1+0x30] ;  /* 0x0000300001027983 */ /* 0x000f280000100a00 */
[----:B------:R-:W2:Y:S04]  /*a1a70*/  LDL.LU R6, [R1+0x1d50] ;  /* 0x001d500001067983 */ /* 0x000ea80000300800 */
[----:B------:R-:W2:Y:S04]  /*a1a80*/  LDL.LU R7, [R1+0x1d54] ;  /* 0x001d540001077983 */ /* 0x000ea80000300800 */
[----:B------:R-:W3:Y:S04]  /*a1a90*/  LDL.LU R4, [R1+0x1d60] ;  /* 0x001d600001047983 */ /* 0x000ee80000300800 */
[----:B------:R-:W3:Y:S04]  /*a1aa0*/  LDL.LU R5, [R1+0x1d64] ;  /* 0x001d640001057983 */ /* 0x000ee80000300800 */
[----:B--2---:R-:W-:Y:S04]  /*a1ab0*/  STL.64 [R1+0x9c90], R6 ;  /* 0x009c900601007387 */ /* 0x004fe80000100a00 */
[----:B---3--:R0:W-:Y:S04]  /*a1ac0*/  STL.64 [R1+0x9c88], R4 ;  /* 0x009c880401007387 */ /* 0x0081e80000100a00 */
[----:B0-----:R-:W2:Y:S04]  /*a1ad0*/  LDL.LU R4, [R1+0x1a0] ;  /* 0x0001a00001047983 */ /* 0x001ea80000300800 */
[----:B------:R-:W2:Y:S04]  /*a1ae0*/  LDL.LU R5, [R1+0x1a4] ;  /* 0x0001a40001057983 */ /* 0x000ea80000300800 */
[----:B------:R-:W2:Y:S04]  /*a1af0*/  LDL.LU R6, [R1+0x1a8] ;  /* 0x0001a80001067983 */ /* 0x000ea80000300800 */
[----:B------:R-:W2:Y:S04]  /*a1b00*/  LDL.LU R7, [R1+0x1ac] ;  /* 0x0001ac0001077983 */ /* 0x000ea80000300800 */
[----:B------:R-:W-:Y:S04]  /*a1b10*/  STL.64 [R1+0x9c60], R10 ;  /* 0x009c600a01007387 */ /* 0x000fe80000100a00 */
[----:B------:R0:W-:Y:S04]  /*a1b20*/  STL.64 [R1+0x9c58], R8 ;  /* 0x009c580801007387 */ /* 0x0001e80000100a00 */
[----:B0-----:R-:W3:Y:S04]  /*a1b30*/  LDL.LU R8, [R1+0x1c0] ;  /* 0x0001c00001087983 */ /* 0x001ee80000300800 */
[----:B------:R-:W3:Y:S04]  /*a1b40*/  LDL.LU R9, [R1+0x1c4] ;  /* 0x0001c40001097983 */ /* 0x000ee80000300800 */
[----:B------:R-:W3:Y:S04]  /*a1b50*/  LDL.LU R10, [R1+0x1c8] ;  /* 0x0001c800010a7983 */ /* 0x000ee80000300800 */
[----:B------:R-:W3:Y:S01]  /*a1b60*/  LDL.LU R11, [R1+0x1cc] ;  /* 0x0001cc00010b7983 */ /* 0x000ee20000300800 */
[----:B----4-:R-:W-:Y:S01]  /*a1b70*/  IMAD.MOV.U32 R0, RZ, RZ, R3 ;  /* 0x000000ffff007224 */ /* 0x010fe200078e0003 */
[C---:B--2---:R-:W-:Y:S02]  /*a1b80*/  HMMA.16816.F32 R4, R12.reuse, R2, R4 ;  /* 0x000000020c04723c */ /* 0x044fe40000001804 */
[----:B---3--:R-:W-:Y:S04]  /*a1b90*/  STL.64 [R1+0x9c78], R10 ;  /* 0x009c780a01007387 */ /* 0x008fe80000100a00 */
[----:B------:R0:W-:Y:S04]  /*a1ba0*/  STL.64 [R1+0x9c70], R8 ;  /* 0x009c700801007387 */ /* 0x0001e80000100a00 */
[----:B0-----:R-:W2:Y:S04]  /*a1bb0*/  LDL.LU R8, [R1+0x1b0] ;  /* 0x0001b00001087983 */ /* 0x001ea80000300800 */
[----:B------:R-:W2:Y:S04]  /*a1bc0*/  LDL.LU R9, [R1+0x1b4] ;  /* 0x0001b40001097983 */ /* 0x000ea80000300800 */
[----:B------:R-:W2:Y:S04]  /*a1bd0*/  LDL.LU R10, [R1+0x1b8] ;  /* 0x0001b800010a7983 */ /* 0x000ea80000300800 */
[----:B------:R-:W2:Y:S04]  /*a1be0*/  LDL.LU R11, [R1+0x1bc] ;  /* 0x0001bc00010b7983 */ /* 0x000ea80000300800 */
        /* <DEDUP_REMOVED lines=14> */
[----:B------:R-:W-:Y:S04]  /*a1cd0*/  STL.64 [R1+0x1290], R4 ;  /* 0x0012900401007387 */ /* 0x000fe80000100a00 */
[----:B------:R0:W-:Y:S04]  /*a1ce0*/  STL.64 [R1+0x1298], R6 ;  /* 0x0012980601007387 */ /* 0x0001e80000100a00 */
[----:B0-----:R-:W3:Y:S04]  /*a1cf0*/  LDL.LU.64 R6, [R1+0x9c90] ;  /* 0x009c900001067983 */ /* 0x001ee80000300a00 */
[----:B------:R-:W4:Y:S04]  /*a1d00*/  LDL.LU.64 R4, [R1+0x9c88] ;  /* 0x009c880001047983 */ /* 0x000f280000300a00 */
[----:B------:R-:W2:Y:S04]  /*a1d10*/  LDL.LU.64 R2, [R1+0x9c80] ;  /* 0x009c800001027983 */ /* 0x000ea80000300a00 */
[----:B------:R-:W-:Y:S01]  /*a1d20*/  STL [R1+0x9bc4], R0 ;  /* 0x009bc40001007387 */ /* 0x000fe20000100800 */
[----:B--2---:R-:W-:-:S15]  /*a1d30*/  HMMA.16816.F32 R8, R12, R2, R8 ;  /* 0x000000020c08723c */ /* 0x004fde0000001808 */
[----:B------:R-:W-:-:S08]  /*a1d40*/  NOP ;  /* 0x0000000000007918 */ /* 0x000fd00000000000 */
[----:B------:R-:W-:Y:S04]  /*a1d50*/  STL.64 [R1+0x12b0], R8 ;  /* 0x0012b00801007387 */ /* 0x000fe80000100a00 */
[----:B------:R0:W-:Y:S04]  /*a1d60*/  STL.64 [R1+0x12b8], R10 ;  /* 0x0012b80a01007387 */ /* 0x0001e80000100a00 */
[----:B0-----:R-:W2:Y:S04]  /*a1d70*/  LDL.LU.64 R10, [R1+0x9c78] ;  /* 0x009c7800010a7983 */ /* 0x001ea80000300a00 */
[----:B------:R-:W2:Y:S01]  /*a1d80*/  LDL.LU.64 R8, [R1+0x9c70] ;  /* 0x009c700001087983 */ /* 0x000ea20000300a00 */
[----:B---3--:R-:W-:-:S02]  /*a1d90*/  F2FP.F16.E4M3.UNPACK_B R6, R6.H1 ;  /* 0x00000006ff06723e */ /* 0x008fc400030006ff */
[----:B------:R-:W-:Y:S01]  /*a1da0*/  F2FP.F16.E4M3.UNPACK_B R7, R7.H1 ;  /* 0x00000007ff07723e */ /* 0x000fe200030006ff */
[----:B------:R-:W-:Y:S02]  /*a1db0*/  IMAD.MOV.U32 R0, RZ, RZ, R3 ;  /* 0x000000ffff007224 */ /* 0x000fe400078e0003 */
        /* <DEDUP_REMOVED lines=10> */
[----:B----4-:R-:W-:-:S02]  /*a1e60*/  F2FP.F16.E4M3.UNPACK_B R4, R4.H1 ;  /* 0x00000004ff04723e */ /* 0x010fc400030006ff */
[----:B------:R-:W-:-:S03]  /*a1e70*/  F2FP.F16.E4M3.UNPACK_B R5, R5.H1 ;  /* 0x00000005ff05723e */ /* 0x000fc600030006ff */
[----:B------:R-:W-:Y:S04]  /*a1e80*/  STL [R1+0x18], R4 ;  /* 0x0000180401007387 */ /* 0x000fe80000100800 */
[----:B------:R2:W-:Y:S02]  /*a1e90*/  STL [R1+0x1c], R5 ;  /* 0x00001c0501007387 */ /* 0x0005e40000100800 */
[----:B--2---:R-:W-:Y:S02]  /*a1ea0*/  HMMA.16816.F32 R4, R12, R4, R8 ;  /* 0x000000040c04723c */ /* 0x004fe40000001808 */
[----:B------:R-:W2:-:S15]  /*a1eb0*/  LDL.LU.64 R10, [R1+0x9c50] ;  /* 0x009c5000010a7983 */ /* 0x000e9e0000300a00 */
[----:B------:R-:W-:-:S06]  /*a1ec0*/  NOP ;  /* 0x0000000000007918 */ /* 0x000fcc0000000000 */
[----:B------:R-:W-:Y:S04]  /*a1ed0*/  STL.64 [R1+0x12f0], R4 ;  /* 0x0012f00401007387 */ /* 0x000fe80000100a00 */
[----:B------:R0:W-:Y:S04]  /*a1ee0*/  STL.64 [R1+0x12f8], R6 ;  /* 0x0012f80601007387 */ /* 0x0001e80000100a00 */
[----:B0-----:R-:W4:Y:S04]  /*a1ef0*/  LDL.LU.64 R6, [R1+0x9c48] ;  /* 0x009c480001067983 */ /* 0x001f280000300a00 */
[----:B------:R-:W4:Y:S01]  /*a1f00*/  LDL.LU.64 R4, [R1+0x9c40] ;  /* 0x009c400001047983 */ /* 0x000f220000300a00 */
[----:B---3--:R-:W-:-:S02]  /*a1f10*/  F2FP.F16.E4M3.UNPACK_B R2, R2.H1 ;  /* 0x00000002ff02723e */ /* 0x008fc400030006ff */
[----:B------:R-:W-:-:S03]  /*a1f20*/  F2FP.F16.E4M3.UNPACK_B R3, R3.H1 ;  /* 0x00000003ff03723e */ /* 0x000fc600030006ff */
[----:B------:R-:W-:Y:S04]  /*a1f30*/  STL [R1+0x10], R2 ;  /* 0x0000100201007387 */ /* 0x000fe80000100800 */
[----:B------:R-:W-:Y:S01]  /*a1f40*/  STL [R1+0x14], R3 ;  /* 0x0000140301007387 */ /* 0x000fe20000100800 */
[----:B----4-:R-:W-:-:S15]  /*a1f50*/  HMMA.16816.F32 R4, R12, R2, R4 ;  /* 0x000000020c04723c */ /* 0x010fde0000001804 */
[----:B------:R-:W-:-:S08]  /*a1f60*/  NOP ;  /* 0x0000000000007918 */ /* 0x000fd00000000000 */
[----:B------:R-:W-:Y:S04]  /*a1f70*/  STL.64 [R1+0x1310], R4 ;  /* 0x0013100401007387 */ /* 0x000fe80000100a00 */
[----:B------:R0:W-:Y:S04]  /*a1f80*/  STL.64 [R1+0x1318], R6 ;  /* 0x0013180601007387 */ /* 0x0001e80000100a00 */
[----:B0-----:R-:W3:Y:S04]  /*a1f90*/  LDL.LU.64 R6, [R1+0x9c38] ;  /* 0x009c380001067983 */ /* 0x001ee80000300a00 */
[----:B------:R-:W3:Y:S01]  /*a1fa0*/  LDL.LU.64 R4, [R1+0x9c30] ;  /* 0x009c300001047983 */ /* 0x000ee20000300a00 */
[----:B--2---:R-:W-:-:S02]  /*a1fb0*/  F2FP.F16.E4M3.UNPACK_B R8, R10.H1 ;  /* 0x0000000aff08723e */ /* 0x004fc400030006ff */
[----:B------:R-:W-:-:S03]  /*a1fc0*/  F2FP.F16.E4M3.UNPACK_B R9, R11.H1 ;  /* 0x0000000bff09723e */ /* 0x000fc600030006ff */
[----:B------:R-:W-:Y:S04]  /*a1fd0*/  STL [R1+0x8], R8 ;  /* 0x0000080801007387 */ /* 0x000fe80000100800 */
[----:B------:R3:W-:Y:S02]  /*a1fe0*/  STL [R1+0xc], R9 ;  /* 0x00000c0901007387 */ /* 0x0007e40000100800 */
[----:B---3--:R-:W-:Y:S02]  /*a1ff0*/  HMMA.16816.F32 R8, R12, R8, R4 ;  /* 0x000000080c08723c */ /* 0x008fe40000001804 */
[----:B------:R-:W2:Y:S04]  /*a2000*/  LDL.LU.64 R6, [R1+0x9c28] ;  /* 0x009c280001067983 */ /* 0x000ea80000300a00 */
[----:B------:R-:W2:-:S15]  /*a2010*/  LDL.LU.64 R4, [R1+0x9c20] ;  /* 0x009c200001047983 */ /* 0x000e9e0000300a00 */
[----:B------:R-:W-:-:S02]  /*a2020*/  NOP ;  /* 0x0000000000007918 */ /* 0x000fc40000000000 */
[----:B------:R-:W-:Y:S04]  /*a2030*/  STL.64 [R1+0x1330], R8 ;  /* 0x0013300801007387 */ /* 0x000fe80000100a00 */
[----:B------:R0:W-:Y:S04]  /*a2040*/  STL.64 [R1+0x1338], R10 ;  /* 0x0013380a01007387 */ /* 0x0001e80000100a00 */
[----:B0-----:R-:W3:Y:S04]  /*a2050*/  LDL.LU.64 R10, [R1+0x9c18] ;  /* 0x009c1800010a7983 */ /* 0x001ee80000300a00 */
[----:B------:R-:W3:Y:S01]  /*a2060*/  LDL.LU.64 R8, [R1+0x9c10] ;  /* 0x009c100001087983 */ /* 0x000ee20000300a00 */
[----:B------:R-:W-:-:S02]  /*a2070*/  F2FP.F16.E4M3.UNPACK_B R2, R20.H1 ;  /* 0x00000014ff02723e */ /* 0x000fc400030006ff */
[----:B------:R-:W-:Y:S02]  /*a2080*/  F2FP.F16.E4M3.UNPACK_B R3, R21.H1 ;  /* 0x00000015ff03723e */ /* 0x000fe400030006ff */
[----:B------:R-:W-:Y:S02]  /*a2090*/  F2FP.F16.E4M3.UNPACK_B R28, R28.H1 ;  /* 0x0000001cff1c723e */ /* 0x000fe400030006ff */
[----:B------:R-:W-:Y:S01]  /*a20a0*/  F2FP.F16.E4M3.UNPACK_B R29, R29.H1 ;  /* 0x0000001dff1d723e */ /* 0x000fe200030006ff */
[----:B------:R-:W-:Y:S04]  /*a20b0*/  STL [R1], R2 ;  /* 0x0000000201007387 */ /* 0x000fe80000100800 */
[----:B------:R-:W-:Y:S01]  /*a20c0*/  STL [R1+0x4], R3 ;  /* 0x0000040301007387 */ /* 0x000fe20000100800 */
[----:B------:R-:W-:-:S02]  /*a20d0*/  F2FP.F16.E4M3.UNPACK_B R26, R26.H1 ;  /* 0x0000001aff1a723e */ /* 0x000fc400030006ff */
[----:B------:R-:W-:Y:S01]  /*a20e0*/  F2FP.F16.E4M3.UNPACK_B R27, R27.H1 ;  /* 0x0000001bff1b723e */ /* 0x000fe200030006ff */
[----:B--2---:R-:W-:-:S15]  /*a20f0*/  HMMA.16816.F32 R4, R12, R2, R4 ;  /* 0x000000020c04723c */ /* 0x004fde0000001804 */
[----:B------:R-:W-:-:S08]  /*a2100*/  NOP ;  /* 0x0000000000007918 */ /* 0x000fd00000000000 */
[----:B------:R-:W-:Y:S04]  /*a2110*/  STL.64 [R1+0x1350], R4 ;  /* 0x0013500401007387 */ /* 0x000fe80000100a00 */
[----:B------:R3:W-:Y:S02]  /*a2120*/  STL.64 [R1+0x1358], R6 ;  /* 0x0013580601007387 */ /* 0x0007e40000100a00 */
[----:B---3--:R-:W-:Y:S06]  /*a2130*/  HMMA.16816.F32 R4, R12, R28, R8 ;  /* 0x0000001c0c04723c */ /* 0x008fec0000001808 */
[----:B------:R-:W-:-:S15]  /*a2140*/  STL [R1+0x9b90], R29 ;  /* 0x009b901d01007387 */ /* 0x000fde0000100800 */
[----:B------:R-:W-:-:S02]  /*a2150*/  NOP ;  /* 0x0000000000007918 */ /* 0x000fc40000000000 */
[----:B------:R-:W-:Y:S04]  /*a2160*/  STL.64 [R1+0x1370], R4 ;  /* 0x0013700401007387 */ /* 0x000fe80000100a00 */
[----:B------:R0:W-:Y:S02]  /*a2170*/  STL.64 [R1+0x1378], R6 ;  /* 0x0013780601007387 */ /* 0x0001e40000100a00 */
[----:B0-----:R-:W-:-:S15]  /*a2180*/  HMMA.16816.F32 R4, R12, R26, R16 ;  /* 0x0000001a0c04723c */ /* 0x001fde0000001810 */
[----:B------:R-:W-:-:S08]  /*a2190*/  NOP ;  /* 0x0000000000007918 */ /* 0x000fd00000000000 */
[----:B------:R-:W-:Y:S04]  /*a21a0*/  STL.64 [R1+0x1390], R4 ;  /* 0x0013900401007387 */ /* 0x000fe80000100a00 */
[----:B------:R-:W-:Y:S04]  /*a21b0*/  STL.64 [R1+0x1398], R6 ;  /* 0x0013980601007387 */ /* 0x000fe80000100a00 */
        /* <DEDUP_REMOVED lines=8> */
[----:B------:R-:W3:Y:S04]  /*a2240*/  LDL.LU R18, [R1+0x248] ;  /* 0x0002480001127983 */ /* 0x000ee80000300800 */
[----:B------:R-:W3:Y:S04]  /*a2250*/  LDL.LU R19, [R1+0x24c] ;  /* 0x00024c0001137983 */ /* 0x000ee80000300800 */
[----:B---3--:R-:W-:Y:S04]  /*a2260*/  STL.64 [R1+0x9c08], R18 ;  /* 0x009c081201007387 */ /* 0x008fe80000100a00 */
[----:B--2---:R0:W-:Y:S04]  /*a2270*/  STL.64 [R1+0x9c00], R16 ;  /* 0x009c001001007387 */ /* 0x0041e80000100a00 */
[----:B0-----:R-:W2:Y:S04]  /*a2280*/  LDL.LU R16, [R1+0x230] ;  /* 0x0002300001107983 */ /* 0x001ea80000300800 */
[----:B------:R-:W2:Y:S04]  /*a2290*/  LDL.LU R17, [R1+0x234] ;  /* 0x0002340001117983 */ /* 0x000ea80000300800 */
[----:B------:R-:W2:Y:S04]  /*a22a0*/  LDL.LU R18, [R1+0x238] ;  /* 0x0002380001127983 */ /* 0x000ea80000300800 */
[----:B------:R-:W2:Y:S04]  /*a22b0*/  LDL.LU R19, [R1+0x23c] ;  /* 0x00023c0001137983 */ /* 0x000ea80000300800 */
[----:B------:R-:W3:Y:S04]  /*a22c0*/  LDL.LU R20, [R1+0x1de0] ;  /* 0x001de00001147983 */ /* 0x000ee80000300800 */
[----:B------:R-:W4:Y:S04]  /*a22d0*/  LDL.LU R21, [R1+0x1de4] ;  /* 0x001de40001157983 */ /* 0x000f280000300800 */
[----:B------:R-:W4:Y:S04]  /*a22e0*/  LDL.LU R0, [R1+0x20f0] ;  /* 0x0020f00001007983 */ /* 0x000f280000300800 */
        /* <DEDUP_REMOVED lines=8> */
[----:B------:R-:W3:Y:S01]  /*a2370*/  LDL.LU R7, [R1+0x2104] ;  /* 0x0021040001077983 */ /* 0x000ee20000300800 */
[----:B------:R-:W-:-:S02]  /*a2380*/  F2FP.F16.E4M3.UNPACK_B R24, R24.H1 ;  /* 0x00000018ff18723e */ /* 0x000fc400030006ff */
[----:B------:R-:W-:Y:S01]  /*a2390*/  F2FP.F16.E4M3.UNPACK_B R25, R25.H1 ;  /* 0x00000019ff19723e */ /* 0x000fe200030006ff */
[----:B---3--:R-:W-:Y:S04]  /*a23a0*/  STL.64 [R1+0x9bd8], R6 ;  /* 0x009bd80601007387 */ /* 0x008fe80000100a00 */
[----:B--2---:R0:W-:Y:S04]  /*a23b0*/  STL.64 [R1+0x9bd0], R4 ;  /* 0x009bd00401007387 */ /* 0x0041e80000100a00 */
[----:B0-----:R-:W2:Y:S04]  /*a23c0*/  LDL.LU R4, [R1+0x260] ;  /* 0x0002600001047983 */ /* 0x001ea80000300800 */
[----:B------:R-:W2:Y:S04]  /*a23d0*/  LDL.LU R5, [R1+0x264] ;  /* 0x0002640001057983 */ /* 0x000ea80000300800 */
[----:B------:R-:W3:Y:S04]  /*a23e0*/  LDL.LU R6, [R1+0x268] ;  /* 0x0002680001067983 */ /* 0x000ee80000300800 */
[----:B------:R-:W3:Y:S01]  /*a23f0*/  LDL.LU R7, [R1+0x26c] ;  /* 0x00026c0001077983 */ /* 0x000ee20000300800 */
[----:B------:R-:W-:Y:S03]  /*a2400*/  HMMA.16816.F32 R16, R12, R24, R16 ;  /* 0x000000180c10723c */ /* 0x000fe60000001810 */
[----:B---3--:R-:W-:Y:S04]  /*a2410*/  STL.64 [R1+0x9be8], R6 ;  /* 0x009be80601007387 */ /* 0x008fe80000100a00 */
[----:B--2---:R0:W-:Y:S04]  /*a2420*/  STL.64 [R1+0x9be0], R4 ;  /* 0x009be00401007387 */ /* 0x0041e80000100a00 */
[----:B0-----:R-:W2:Y:S04]  /*a2430*/  LDL.LU R4, [R1+0x250] ;  /* 0x0002500001047983 */ /* 0x001ea80000300800 */
[----:B------:R-:W2:Y:S04]  /*a2440*/  LDL.LU R5, [R1+0x254] ;  /* 0x0002540001057983 */ /* 0x000ea80000300800 */
[----:B------:R-:W2:Y:S04]  /*a2450*/  LDL.LU R6, [R1+0x258] ;  /* 0x0002580001067983 */ /* 0x000ea80000300800 */
[----:B------:R-:W2:Y:S04]  /*a2460*/  LDL.LU R7, [R1+0x25c] ;  /* 0x00025c0001077983 */ /* 0x000ea80000300800 */
[----:B------:R-:W-:Y:S04]  /*a2470*/  STL.64 [R1+0x13b0], R16 ;  /* 0x0013b01001007387 */ /* 0x000fe80000100a00 */
[----:B------:R0:W-:Y:S04]  /*a2480*/  STL.64 [R1+0x13b8], R18 ;  /* 0x0013b81201007387 */ /* 0x0001e80000100a00 */
[----:B0-----:R-:W3:Y:S04]  /*a2490*/  LDL.LU.64 R18, [R1+0x9c08] ;  /* 0x009c080001127983 */ /* 0x001ee80000300a00 */
[----:B------:R-:W3:Y:S01]  /*a24a0*/  LDL.LU.64 R16, [R1+0x9c00] ;  /* 0x009c000001107983 */ /* 0x000ee20000300a00 */
[----:B------:R-:W-:-:S02]  /*a24b0*/  F2FP.F16.E4M3.UNPACK_B R22, R22.H1 ;  /* 0x00000016ff16723e */ /* 0x000fc400030006ff */
[----:B------:R-:W-:Y:S02]  /*a24c0*/  F2FP.F16.E4M3.UNPACK_B R23, R23.H1 ;  /* 0x00000017ff17723e */ /* 0x000fe400030006ff */
[----:B------:R-:W-:Y:S02]  /*a24d0*/  F2FP.F16.E4M3.UNPACK_B R20, R20.H1 ;  /* 0x00000014ff14723e */ /* 0x000fe400030006ff */
[----:B----4-:R-:W-:Y:S01]  /*a24e0*/  F2FP.F16.E4M3.UNPACK_B R21, R21.H1 ;  /* 0x00000015ff15723e */ /* 0x010fe200030006ff */
[----:B------:R-:W4:Y:S04]  /*a24f0*/  LDL.LU R8, [R1+0x1e20] ;  /* 0x001e200001087983 */ /* 0x000f280000300800 */
[----:B------:R-:W4:Y:S04]  /*a2500*/  LDL.LU R9, [R1+0x1e24] ;  /* 0x001e240001097983 */ /* 0x000f280000300800 */
[----:B------:R-:W-:Y:S04]  /*a2510*/  STL.64 [R1+0x99d0], R26 ;  /* 0x0099d01a01007387 */ /* 0x000fe80000100a00 */
[----:B------:R0:W-:Y:S04]  /*a2520*/  STL.64 [R1+0x99c8], R24 ;  /* 0x0099c81801007387 */ /* 0x0001e80000100a00 */
[----:B0-----:R-:W4:Y:S04]  /*a2530*/  LDL.LU R24, [R1+0x280] ;  /* 0x0002800001187983 */ /* 0x001f280000300800 */
[----:B------:R-:W4:Y:S04]  /*a2540*/  LDL.LU R25, [R1+0x284] ;  /* 0x0002840001197983 */ /* 0x000f280000300800 */
[----:B------:R-:W4:Y:S04]  /*a2550*/  LDL.LU R26, [R1+0x288] ;  /* 0x00028800011a7983 */ /* 0x000f280000300800 */
[----:B------:R-:W4:Y:S01]  /*a2560*/  LDL.LU R27, [R1+0x28c] ;  /* 0x00028c00011b7983 */ /* 0x000f220000300800 */
[C---:B--2---:R-:W-:Y:S06]  /*a2570*/  HMMA.16816.F32 R4, R12.reuse, R20, R4 ;  /* 0x000000140c04723c */ /* 0x044fec0000001804 */
        /* <DEDUP_REMOVED lines=9> */
[----:B------:R-:W4:Y:S04]  /*a2610*/  LDL.LU.64 R4, [R1+0x9be0] ;  /* 0x009be00001047983 */ /* 0x000f280000300a00 */
[----:B------:R-:W-:Y:S04]  /*a2620*/  STL.64 [R1+0x99b0], R22 ;  /* 0x0099b01601007387 */ /* 0x000fe80000100a00 */
[----:B------:R0:W-:Y:S04]  /*a2630*/  STL.64 [R1+0x99a8], R20 ;  /* 0x0099a81401007387 */ /* 0x0001e80000100a00 */
[----:B0-----:R-:W3:Y:S04]  /*a2640*/  LDL.LU R20, [R1+0x270] ;  /* 0x0002700001147983 */ /* 0x001ee80000300800 */
[----:B------:R-:W3:Y:S04]  /*a2650*/  LDL.LU R21, [R1+0x274] ;  /* 0x0002740001157983 */ /* 0x000ee80000300800 */
[----:B------:R-:W3:Y:S04]  /*a2660*/  LDL.LU R22, [R1+0x278] ;  /* 0x0002780001167983 */ /* 0x000ee80000300800 */
[----:B------:R-:W3:Y:S01]  /*a2670*/  LDL.LU R23, [R1+0x27c] ;  /* 0x00027c0001177983 */ /* 0x000ee20000300800 */
[----:B--2---:R-:W-:-:S02]  /*a2680*/  F2FP.F16.E4M3.UNPACK_B R18, R18.H1 ;  /* 0x00000012ff12723e */ /* 0x004fc400030006ff */
[----:B------:R-:W-:-:S07]  /*a2690*/  F2FP.F16.E4M3.UNPACK_B R19, R19.H1 ;  /* 0x00000013ff13723e */ /* 0x000fce00030006ff */
[----:B----4-:R-:W-:-:S15]  /*a26a0*/  HMMA.16816.F32 R4, R12, R18, R4 ;  /* 0x000000120c04723c */ /* 0x010fde0000001804 */
[----:B------:R-:W-:-:S08]  /*a26b0*/  NOP ;  /* 0x0000000000007918 */ /* 0x000fd00000000000 */
[----:B------:R-:W-:Y:S04]  /*a26c0*/  STL.64 [R1+0x1410], R4 ;  /* 0x0014100401007387 */ /* 0x000fe80000100a00 */
[----:B------:R0:W-:Y:S04]  /*a26d0*/  STL.64 [R1+0x1418], R6 ;  /* 0x0014180601007387 */ /* 0x0001e80000100a00 */
[----:B0-----:R-:W2:Y:S04]  /*a26e0*/  LDL.LU.64 R6, [R1+0x9bd8] ;  /* 0x009bd80001067983 */ /* 0x001ea80000300a00 */
[----:B------:R-:W4:Y:S01]  /*a26f0*/  LDL.LU.64 R4, [R1+0x9bd0] ;  /* 0x009bd00001047983 */ /* 0x000f220000300a00 */
[----:B---3--:R-:W-:-:S02]  /*a2700*/  F2FP.F16.E4M3.UNPACK_B R16, R16.H1 ;  /* 0x00000010ff10723e */ /* 0x008fc400030006ff */
[----:B------:R-:W-:-:S07]  /*a2710*/  F2FP.F16.E4M3.UNPACK_B R17, R17.H1 ;  /* 0x00000011ff11723e */ /* 0x000fce00030006ff */
[C---:B------:R-:W-:Y:S01]  /*a2720*/  HMMA.16816.F32 R20, R12.reuse, R16, R20 ;  /* 0x000000100c14723c */ /* 0x040fe20000001814 */
[----:B------:R-:W-:Y:S02]  /*a2730*/  F2FP.F16.E4M3.UNPACK_B R10, R10.H1 ;  /* 0x0000000aff0a723e */ /* 0x000fe400030006ff */
[----:B------:R-:W-:Y:S01]  /*a2740*/  F2FP.F16.E4M3.UNPACK_B R11, R11.H1 ;  /* 0x0000000bff0b723e */ /* 0x000fe200030006ff */
[----:B----4-:R-:W-:Y:S02]  /*a2750*/  IMAD R4, R4, 0x100, R0 ;  /* 0x0000010004047824 */ /* 0x010fe400078e0200 */
[----:B------:R-:W3:Y:S01]  /*a2760*/  LDL.LU R0, [R1+0x9bc8] ;  /* 0x009bc80001007983 */ /* 0x000ee20000300800 */
[----:B--2---:R-:W-:Y:S02]  /*a2770*/  IMAD R5, R6, 0x100, R5 ;  /* 0x0000010006057824 */ /* 0x004fe400078e0205 */
[----:B------:R-:W-:Y:S02]  /*a2780*/  IMAD R6, R3, 0x100, R2 ;  /* 0x0000010003067824 */ /* 0x000fe400078e0202 */
[----:B------:R-:W2:Y:S04]  /*a2790*/  LDL.LU R2, [R1+0x1e30] ;  /* 0x001e300001027983 */ /* 0x000ea80000300800 */
[----:B------:R-:W4:Y:S08]  /*a27a0*/  LDL.LU R3, [R1+0x1e34] ;  /* 0x001e340001037983 */ /* 0x000f300000300800 */
[----:B------:R-:W-:Y:S04]  /*a27b0*/  STL.64 [R1+0x1430], R20 ;  /* 0x0014301401007387 */ /* 0x000fe80000100a00 */
[----:B------:R-:W-:Y:S04]  /*a27c0*/  STL.64 [R1+0x1438], R22 ;  /* 0x0014381601007387 */ /* 0x000fe80000100a00 */
[----:B------:R-:W-:Y:S04]  /*a27d0*/  STL.64 [R1+0x9990], R18 ;  /* 0x0099901201007387 */ /* 0x000fe80000100a00 */
[----:B------:R0:W-:Y:S02]  /*a27e0*/  STL.64 [R1+0x9988], R16 ;  /* 0x0099881001007387 */ /* 0x0001e40000100a00 */
[----:B0-----:R-:W-:Y:S02]  /*a27f0*/  HMMA.16816.F32 R16, R12, R10, R24 ;  /* 0x0000000a0c10723c */ /* 0x001fe40000001818 */
[----:B------:R-:W2:-:S15]  /*a2800*/  LDL R26, [R1+0x28] ;  /* 0x00002800011a7983 */ /* 0x000e9e0000100800 */
[----:B------:R-:W-:-:S06]  /*a2810*/  NOP ;  /* 0x0000000000007918 */ /* 0x000fcc0000000000 */
[----:B------:R0:W-:Y:S04]  /*a2820*/  STL.64 [R1+0x1450], R16 ;  /* 0x0014501001007387 */ /* 0x0001e80000100a00 */
[----:B------:R1:W-:Y:S01]  /*a2830*/  STL.64 [R1+0x1458], R18 ;  /* 0x0014581201007387 */ /* 0x0003e20000100a00 */
[----:B---3--:R-:W-:-:S03]  /*a2840*/  IMAD.MOV.U32 R27, RZ, RZ, R0 ;  /* 0x000000ffff1b7224 */ /* 0x008fc600078e0000 */
[----:B------:R-:W3:Y:S04]  /*a2850*/  LDL.LU R0, [R1+0x9bc4] ;  /* 0x009bc40001007983 */ /* 0x000ee80000300800 */
[----:B------:R-:W4:Y:S04]  /*a2860*/  LDL.LU R20, [R1+0xb10] ;  /* 0x000b100001147983 */ /* 0x000f280000300800 */
[----:B------:R-:W4:Y:S04]  /*a2870*/  LDL.LU R21, [R1+0xb14] ;  /* 0x000b140001157983 */ /* 0x000f280000300800 */
[----:B------:R-:W2:Y:S04]  /*a2880*/  LDL.LU R22, [R1+0xb18] ;  /* 0x000b180001167983 */ /* 0x000ea80000300800 */
[----:B------:R-:W2:Y:S04]  /*a2890*/  LDL.LU R23, [R1+0xb1c] ;  /* 0x000b1c0001177983 */ /* 0x000ea80000300800 */
[----:B--2---:R2:W-:Y:S04]  /*a28a0*/  STL.64 [R1+0x9a40], R22 ;  /* 0x009a401601007387 */ /* 0x0045e80000100a00 */
[----:B----4-:R-:W-:Y:S04]  /*a28b0*/  STL.64 [R1+0x9a38], R20 ;  /* 0x009a381401007387 */ /* 0x010fe80000100a00 */
[----:B------:R-:W4:Y:S01]  /*a28c0*/  LDL R24, [R1+0x30] ;  /* 0x0000300001187983 */ /* 0x000f220000100800 */
[----:B---3--:R-:W-:-:S03]  /*a28d0*/  IMAD.MOV.U32 R25, RZ, RZ, R0 ;  /* 0x000000ffff197224 */ /* 0x008fc600078e0000 */
[----:B------:R-:W2:Y:S04]  /*a28e0*/  LDL.LU R0, [R1+0x9bc0] ;  /* 0x009bc00001007983 */ /* 0x000ea80000300800 */
[----:B------:R-:W-:Y:S04]  /*a28f0*/  STL.64 [R1+0x9a50], R26 ;  /* 0x009a501a01007387 */ /* 0x000fe80000100a00 */
[----:B----4-:R3:W-:Y:S04]  /*a2900*/  STL.64 [R1+0x9a48], R24 ;  /* 0x009a481801007387 */ /* 0x0107e80000100a00 */
[----:B0-----:R-:W4:Y:S04]  /*a2910*/  LDL.LU R16, [R1+0xb20] ;  /* 0x000b200001107983 */ /* 0x001f280000300800 */
[----:B------:R-:W4:Y:S04]  /*a2920*/  LDL.LU R17, [R1+0xb24] ;  /* 0x000b240001117983 */ /* 0x000f280000300800 */
[----:B-1----:R-:W3:Y:S04]  /*a2930*/  LDL.LU R18, [R1+0xb28] ;  /* 0x000b280001127983 */ /* 0x002ee80000300800 */
[----:B------:R-:W3:Y:S01]  /*a2940*/  LDL.LU R19, [R1+0xb2c] ;  /* 0x000b2c0001137983 */ /* 0x000ee20000300800 */
[----:B------:R-:W-:Y:S01]  /*a2950*/  IMAD R7, R7, 0x100, R29 ;  /* 0x0000010007077824 */ /* 0x000fe200078e021d */
[----:B------:R-:W-:-:S02]  /*a2960*/  F2FP.F16.E4M3.UNPACK_B R6, R6 ;  /* 0x00000006ff06723e */ /* 0x000fc400020006ff */
[----:B------:R-:W-:Y:S02]  /*a2970*/  F2FP.F16.E4M3.UNPACK_B R4, R4 ;  /* 0x00000004ff04723e */ /* 0x000fe400020006ff */
[----:B------:R-:W-:Y:S01]  /*a2980*/  F2FP.F16.E4M3.UNPACK_B R5, R5 ;  /* 0x00000005ff05723e */ /* 0x000fe200020006ff */
[----:B--2---:R-:W-:Y:S01]  /*a2990*/  IMAD.MOV.U32 R23, RZ, RZ, R0 ;  /* 0x000000ffff177224 */ /* 0x004fe200078e0000 */
[----:B---3--:R-:W-:Y:S04]  /*a29a0*/  STL.64 [R1+0x9a60], R18 ;  /* 0x009a601201007387 */ /* 0x008fe80000100a00 */
[----:B----4-:R-:W-:Y:S04]  /*a29b0*/  STL.64 [R1+0x9a58], R16 ;  /* 0x009a581001007387 */ /* 0x010fe80000100a00 */
[----:B------:R-:W-:Y:S04]  /*a29c0*/  STL.64 [R1+0x9ba0], R6 ;  /* 0x009ba00601007387 */ /* 0x000fe80000100a00 */
[----:B------:R-:W-:Y:S04]  /*a29d0*/  STL.64 [R1+0x9b98], R4 ;  /* 0x009b980401007387 */ /* 0x000fe80000100a00 */
[----:B------:R-:W2:Y:S04]  /*a29e0*/  LDL R22, [R1+0x40] ;  /* 0x0000400001167983 */ /* 0x000ea80000100800 */
[----:B------:R-:W3:Y:S04]  /*a29f0*/  LDL.LU R0, [R1+0x9bbc] ;  /* 0x009bbc0001007983 */ /* 0x000ee80000300800 */
[----:B------:R-:W4:Y:S04]  /*a2a00*/  LDL.LU R24, [R1+0xb40] ;  /* 0x000b400001187983 */ /* 0x000f280000300800 */
[----:B------:R-:W4:Y:S04]  /*a2a10*/  LDL.LU R25, [R1+0xb44] ;  /* 0x000b440001197983 */ /* 0x000f280000300800 */
[----:B------:R-:W2:Y:S04]  /*a2a20*/  LDL.LU R26, [R1+0xb48] ;  /* 0x000b4800011a7983 */ /* 0x000ea80000300800 */
[----:B------:R-:W2:Y:S04]  /*a2a30*/  LDL.LU R27, [R1+0xb4c] ;  /* 0x000b4c00011b7983 */ /* 0x000ea80000300800 */
[----:B--2---:R3:W-:Y:S04]  /*a2a40*/  STL.64 [R1+0x9a70], R26 ;  /* 0x009a701a01007387 */ /* 0x0047e80000100a00 */
[----:B----4-:R-:W-:Y:S04]  /*a2a50*/  STL.64 [R1+0x9a68], R24 ;  /* 0x009a681801007387 */ /* 0x010fe80000100a00 */
[----:B------:R-:W2:Y:S04]  /*a2a60*/  LDL R20, [R1+0x48] ;  /* 0x0000480001147983 */ /* 0x000ea80000100800 */
[----:B------:R-:W2:Y:S04]  /*a2a70*/  LDL R21, [R1+0x4c] ;  /* 0x00004c0001157983 */ /* 0x000ea80000100800 */
[----:B------:R-:W-:Y:S01]  /*a2a80*/  STL.64 [R1+0x9a80], R22 ;  /* 0x009a801601007387 */ /* 0x000fe20000100a00 */
[----:B---3--:R-:W-:-:S03]  /*a2a90*/  IMAD.MOV.U32 R27, RZ, RZ, R0 ;  /* 0x000000ffff1b7224 */ /* 0x008fc600078e0000 */
[----:B--2---:R0:W-:Y:S04]  /*a2aa0*/  STL.64 [R1+0x9a78], R20 ;  /* 0x009a781401007387 */ /* 0x0041e80000100a00 */
[----:B------:R-:W2:Y:S04]  /*a2ab0*/  LDL R26, [R1+0x50] ;  /* 0x00005000011a7983 */ /* 0x000ea80000100800 */
[----:B------:R-:W3:Y:S04]  /*a2ac0*/  LDL.LU R0, [R1+0x9bb8] ;  /* 0x009bb80001007983 */ /* 0x000ee80000300800 */
[----:B0-----:R-:W4:Y:S04]  /*a2ad0*/  LDL.LU R20, [R1+0xb60] ;  /* 0x000b600001147983 */ /* 0x001f280000300800 */
[----:B------:R-:W4:Y:S04]  /*a2ae0*/  LDL.LU R21, [R1+0xb64] ;  /* 0x000b640001157983 */ /* 0x000f280000300800 */
[----:B------:R-:W2:Y:S04]  /*a2af0*/  LDL.LU R22, [R1+0xb68] ;  /* 0x000b680001167983 */ /* 0x000ea80000300800 */
[----:B------:R-:W2:Y:S04]  /*a2b00*/  LDL.LU R23, [R1+0xb6c] ;  /* 0x000b6c0001177983 */ /* 0x000ea80000300800 */
[----:B--2---:R-:W-:Y:S04]  /*a2b10*/  STL.64 [R1+0x9a90], R22 ;  /* 0x009a901601007387 */ /* 0x004fe80000100a00 */
[----:B----4-:R0:W-:Y:S04]  /*a2b20*/  STL.64 [R1+0x9a88], R20 ;  /* 0x009a881401007387 */ /* 0x0101e80000100a00 */
[----:B0-----:R-:W2:Y:S04]  /*a2b30*/  LDL.LU R20, [R1+0xb70] ;  /* 0x000b700001147983 */ /* 0x001ea80000300800 */
[----:B------:R-:W2:Y:S04]  /*a2b40*/  LDL.LU R21, [R1+0xb74] ;  /* 0x000b740001157983 */ /* 0x000ea80000300800 */
[----:B------:R-:W4:Y:S04]  /*a2b50*/  LDL.LU R22, [R1+0xb78] ;  /* 0x000b780001167983 */ /* 0x000f280000300800 */
[----:B------:R-:W4:Y:S04]  /*a2b60*/  LDL.LU R23, [R1+0xb7c] ;  /* 0x000b7c0001177983 */ /* 0x000f280000300800 */
[----:B----4-:R0:W-:Y:S04]  /*a2b70*/  STL.64 [R1+0x9aa0], R22 ;  /* 0x009aa01601007387 */ /* 0x0101e80000100a00 */
[----:B0-----:R-:W4:Y:S04]  /*a2b80*/  LDL R22, [R1+0x60] ;  /* 0x0000600001167983 */ /* 0x001f280000100800 */
[----:B------:R-:W4:Y:S04]  /*a2b90*/  LDL R23, [R1+0x64] ;  /* 0x0000640001177983 */ /* 0x000f280000100800 */
[----:B--2---:R0:W-:Y:S04]  /*a2ba0*/  STL.64 [R1+0x9a98], R20 ;  /* 0x009a981401007387 */ /* 0x0041e80000100a00 */
[----:B0-----:R-:W2:Y:S01]  /*a2bb0*/  LDL R20, [R1+0x68] ;  /* 0x0000680001147983 */ /* 0x001ea20000100800 */
[----:B---3--:R-:W-:-:S03]  /*a2bc0*/  IMAD.MOV.U32 R21, RZ, RZ, R0 ;  /* 0x000000ffff157224 */ /* 0x008fc600078e0000 */
[----:B------:R-:W3:Y:S04]  /*a2bd0*/  LDL.LU R0, [R1+0x9bb4] ;  /* 0x009bb40001007983 */ /* 0x000ee80000300800 */
[----:B----4-:R-:W-:Y:S04]  /*a2be0*/  STL.64 [R1+0x9ab8], R22 ;  /* 0x009ab81601007387 */ /* 0x010fe80000100a00 */
[----:B--2---:R-:W-:Y:S04]  /*a2bf0*/  STL.64 [R1+0x9ad0], R20 ;  /* 0x009ad01401007387 */ /* 0x004fe80000100a00 */
[----:B------:R-:W2:Y:S04]  /*a2c00*/  LDL.64 R24, [R1+0x58] ;  /* 0x0000580001187983 */ /* 0x000ea80000100a00 */
[----:B------:R-:W-:Y:S04]  /*a2c10*/  STL.64 [R1+0x9ab0], R26 ;  /* 0x009ab01a01007387 */ /* 0x000fe80000100a00 */
[----:B--2---:R0:W-:Y:S04]  /*a2c20*/  STL.64 [R1+0x9aa8], R24 ;  /* 0x009aa81801007387 */ /* 0x0041e80000100a00 */
[----:B0-----:R-:W2:Y:S04]  /*a2c30*/  LDL.LU R24, [R1+0xb80] ;  /* 0x000b800001187983 */ /* 0x001ea80000300800 */
[----:B------:R-:W2:Y:S04]  /*a2c40*/  LDL.LU R25, [R1+0xb84] ;  /* 0x000b840001197983 */ /* 0x000ea80000300800 */
[----:B------:R-:W4:Y:S04]  /*a2c50*/  LDL.LU R26, [R1+0xb88] ;  /* 0x000b8800011a7983 */ /* 0x000f280000300800 */
[----:B------:R-:W4:Y:S04]  /*a2c60*/  LDL.LU R27, [R1+0xb8c] ;  /* 0x000b8c00011b7983 */ /* 0x000f280000300800 */
[----:B------:R-:W2:Y:S01]  /*a2c70*/  LDL R22, [R1+0x70] ;  /* 0x0000700001167983 */ /* 0x000ea20000100800 */
[----:B---3--:R-:W-:-:S03]  /*a2c80*/  IMAD.MOV.U32 R23, RZ, RZ, R0 ;  /* 0x000000ffff177224 */ /* 0x008fc600078e0000 */
[----:B------:R-:W3:Y:S04]  /*a2c90*/  LDL.LU R0, [R1+0x9bb0] ;  /* 0x009bb00001007983 */ /* 0x000ee80000300800 */
[----:B--2---:R-:W-:Y:S04]  /*a2ca0*/  STL.64 [R1+0x9ae8], R22 ;  /* 0x009ae81601007387 */ /* 0x004fe80000100a00 */
[----:B----4-:R-:W-:Y:S04]  /*a2cb0*/  STL.64 [R1+0x9ac8], R26 ;  /* 0x009ac81a01007387 */ /* 0x010fe80000100a00 */
[----:B------:R0:W-:Y:S04]  /*a2cc0*/  STL.64 [R1+0x9ac0], R24 ;  /* 0x009ac01801007387 */ /* 0x0001e80000100a00 */
        /* <DEDUP_REMOVED lines=24> */
[----:B------:R-:W2:Y:S04]  /*a2e50*/  LDL.64 R22, [R1+0x90] ;  /* 0x0000900001167983 */ /* 0x000ea80000100a00 */
[----:B------:R-:W4:Y:S01]  /*a2e60*/  LDL R20, [R1+0x88] ;  /* 0x0000880001147983 */ /* 0x000f220000100800 */
[----:B---3--:R-:W-:-:S03]  /*a2e70*/  IMAD.MOV.U32 R21, RZ, RZ, R0 ;  /* 0x000000ffff157224 */ /* 0x008fc600078e0000 */
[----:B--2---:R-:W-:Y:S04]  /*a2e80*/  STL.64 [R1+0x9b48], R22 ;  /* 0x009b481601007387 */ /* 0x004fe80000100a00 */
[----:B----4-:R-:W-:Y:S04]  /*a2e90*/  STL.64 [R1+0x9b40], R20 ;  /* 0x009b401401007387 */ /* 0x010fe80000100a00 */
[----:B------:R-:W-:Y:S04]  /*a2ea0*/  STL.64 [R1+0x9b10], R26 ;  /* 0x009b101a01007387 */ /* 0x000fe80000100a00 */
[----:B------:R0:W-:Y:S04]  /*a2eb0*/  STL.64 [R1+0x9b08], R24 ;  /* 0x009b081801007387 */ /* 0x0001e80000100a00 */
[----:B0-----:R-:W2:Y:S04]  /*a2ec0*/  LDL.LU R24, [R1+0xbc0] ;  /* 0x000bc00001187983 */ /* 0x001ea80000300800 */
[----:B------:R-:W2:Y:S04]  /*a2ed0*/  LDL.LU R25, [R1+0xbc4] ;  /* 0x000bc40001197983 */ /* 0x000ea80000300800 */
[----:B------:R-:W3:Y:S04]  /*a2ee0*/  LDL.LU R26, [R1+0xbc8] ;  /* 0x000bc800011a7983 */ /* 0x000ee80000300800 */
[----:B------:R-:W3:Y:S04]  /*a2ef0*/  LDL.LU R27, [R1+0xbcc] ;  /* 0x000bcc00011b7983 */ /* 0x000ee80000300800 */
[----:B------:R-:W4:Y:S04]  /*a2f00*/  LDL R22, [R1+0x98] ;  /* 0x0000980001167983 */ /* 0x000f280000100800 */
[----:B------:R-:W4:Y:S04]  /*a2f10*/  LDL R23, [R1+0x9c] ;  /* 0x00009c0001177983 */ /* 0x000f280000100800 */
[----:B---3--:R-:W-:Y:S04]  /*a2f20*/  STL.64 [R1+0x9b28], R26 ;  /* 0x009b281a01007387 */ /* 0x008fe80000100a00 */
[----:B--2---:R0:W-:Y:S04]  /*a2f30*/  STL.64 [R1+0x9b20], R24 ;  /* 0x009b201801007387 */ /* 0x0041e80000100a00 */
[----:B0-----:R-:W2:Y:S04]  /*a2f40*/  LDL.LU R24, [R1+0xbd0] ;  /* 0x000bd00001187983 */ /* 0x001ea80000300800 */
[----:B------:R-:W2:Y:S04]  /*a2f50*/  LDL.LU R25, [R1+0xbd4] ;  /* 0x000bd40001197983 */ /* 0x000ea80000300800 */
[----:B------:R-:W3:Y:S04]  /*a2f60*/  LDL.LU R26, [R1+0xbd8] ;  /* 0x000bd800011a7983 */ /* 0x000ee80000300800 */
[----:B------:R-:W3:Y:S04]  /*a2f70*/  LDL.LU R27, [R1+0xbdc] ;  /* 0x000bdc00011b7983 */ /* 0x000ee80000300800 */
[----:B------:R-:W2:Y:S04]  /*a2f80*/  LDL.64 R20, [R1+0xb0] ;  /* 0x0000b00001147983 */ /* 0x000ea80000100a00 */
[----:B----4-:R-:W-:Y:S04]  /*a2f90*/  STL.64 [R1+0x9b78], R22 ;  /* 0x009b781601007387 */ /* 0x010fe80000100a00 */
[----:B--2---:R0:W-:Y:S04]  /*a2fa0*/  STL.64 [R1+0x9b70], R20 ;  /* 0x009b701401007387 */ /* 0x0041e80000100a00 */
[----:B0-----:R-:W2:Y:S04]  /*a2fb0*/  LDL.LU R20, [R1+0xc10] ;  /* 0x000c100001147983 */ /* 0x001ea80000300800 */
[----:B------:R-:W2:Y:S04]  /*a2fc0*/  LDL.LU R21, [R1+0xc14] ;  /* 0x000c140001157983 */ /* 0x000ea80000300800 */
[----:B------:R-:W4:Y:S04]  /*a2fd0*/  LDL.LU R22, [R1+0xc18] ;  /* 0x000c180001167983 */ /* 0x000f280000300800 */
[----:B------:R-:W4:Y:S04]  /*a2fe0*/  LDL.LU R23, [R1+0xc1c] ;  /* 0x000c1c0001177983 */ /* 0x000f280000300800 */
[----:B------:R-:W3:Y:S04]  /*a2ff0*/  LDL.LU R29, [R1+0x1e40] ;  /* 0x001e4000011d7983 */ /* 0x000ee80000300800 */
[----:B------:R-:W3:Y:S04]  /*a3000*/  LDL.LU R0, [R1+0x1e44] ;  /* 0x001e440001007983 */ /* 0x000ee80000300800 */
        /* <DEDUP_REMOVED lines=8> */
[----:B------:R-:W2:Y:S04]  /*a3090*/  LDL.LU R22, [R1+0xcc8] ;  /* 0x000cc80001167983 */ /* 0x000ea80000300800 */
[----:B------:R-:W2:Y:S04]  /*a30a0*/  LDL.LU R23, [R1+0xccc] ;  /* 0x000ccc0001177983 */ /* 0x000ea80000300800 */
[----:B---3--:R-:W-:Y:S04]  /*a30b0*/  STL.64 [R1+0x9b38], R26 ;  /* 0x009b381a01007387 */ /* 0x008fe80000100a00 */
[----:B------:R0:W-:Y:S04]  /*a30c0*/  STL.64 [R1+0x9b30], R24 ;  /* 0x009b301801007387 */ /* 0x0001e80000100a00 */
[----:B0-----:R-:W3:Y:S04]  /*a30d0*/  LDL.LU R24, [R1+0xbe0] ;  /* 0x000be00001187983 */ /* 0x001ee80000300800 */
[----:B------:R-:W3:Y:S04]  /*a30e0*/  LDL.LU R25, [R1+0xbe4] ;  /* 0x000be40001197983 */ /* 0x000ee80000300800 */
[----:B------:R-:W4:Y:S04]  /*a30f0*/  LDL.LU R26, [R1+0xbe8] ;  /* 0x000be800011a7983 */ /* 0x000f280000300800 */
[----:B------:R-:W4:Y:S01]  /*a3100*/  LDL.LU R27, [R1+0xbec] ;  /* 0x000bec00011b7983 */ /* 0x000f220000300800 */
[----:B------:R-:W-:-:S02]  /*a3110*/  F2FP.F16.E4M3.UNPACK_B R8, R8.H1 ;  /* 0x00000008ff08723e */ /* 0x000fc400030006ff */
[----:B------:R-:W-:Y:S02]  /*a3120*/  F2FP.F16.E4M3.UNPACK_B R9, R9.H1 ;  /* 0x00000009ff09723e */ /* 0x000fe400030006ff */
[----:B------:R-:W-:Y:S01]  /*a3130*/  F2FP.F16.E4M3.UNPACK_B R2, R2.H1 ;  /* 0x00000002ff02723e */ /* 0x000fe200030006ff */
[----:B----4-:R-:W-:Y:S04]  /*a3140*/  STL.64 [R1+0x9b58], R26 ;  /* 0x009b581a01007387 */ /* 0x010fe80000100a00 */
[----:B---3--:R0:W-:Y:S04]  /*a3150*/  STL.64 [R1+0x9b50], R24 ;  /* 0x009b501801007387 */ /* 0x0081e80000100a00 */
[----:B0-----:R-:W3:Y:S04]  /*a3160*/  LDL.LU R24, [R1+0xbf0] ;  /* 0x000bf00001187983 */ /* 0x001ee80000300800 */
[----:B------:R-:W3:Y:S04]  /*a3170*/  LDL.LU R25, [R1+0xbf4] ;  /* 0x000bf40001197983 */ /* 0x000ee80000300800 */
[----:B------:R-:W4:Y:S04]  /*a3180*/  LDL.LU R26, [R1+0xbf8] ;  /* 0x000bf800011a7983 */ /* 0x000f280000300800 */
[----:B------:R-:W4:Y:S01]  /*a3190*/  LDL.LU R27, [R1+0xbfc] ;  /* 0x000bfc00011b7983 */ /* 0x000f220000300800 */
[----:B------:R-:W-:Y:S01]  /*a31a0*/  HMMA.16816.F32 R4, R12, R8, R4 ;  /* 0x000000080c04723c */ /* 0x000fe20000001804 */
[----:B------:R-:W-:-:S07]  /*a31b0*/  F2FP.F16.E4M3.UNPACK_B R3, R3.H1 ;  /* 0x00000003ff03723e */ /* 0x000fce00030006ff */
[----:B--2---:R-:W-:Y:S01]  /*a31c0*/  HMMA.16816.F32 R20, R12, R2, R20 ;  /* 0x000000020c14723c */ /* 0x004fe20000001814 */
[----:B------:R-:W-:Y:S02]  /*a31d0*/  F2FP.F16.E4M3.UNPACK_B R29, R29.H1 ;  /* 0x0000001dff1d723e */ /* 0x000fe400030006ff */
[----:B------:R-:W-:Y:S01]  /*a31e0*/  F2FP.F16.E4M3.UNPACK_B R0, R0.H1 ;  /* 0x00000000ff00723e */ /* 0x000fe200030006ff */
[----:B----4-:R-:W-:Y:S04]  /*a31f0*/  STL.64 [R1+0x9b68], R26 ;  /* 0x009b681a01007387 */ /* 0x010fe80000100a00 */
[----:B---3--:R0:W-:Y:S04]  /*a3200*/  STL.64 [R1+0x9b60], R24 ;  /* 0x009b601801007387 */ /* 0x0081e80000100a00 */
[----:B0-----:R-:W2:Y:S04]  /*a3210*/  LDL.LU R24, [R1+0xc00] ;  /* 0x000c000001187983 */ /* 0x001ea80000300800 */
[----:B------:R-:W2:Y:S04]  /*a3220*/  LDL.LU R25, [R1+0xc04] ;  /* 0x000c040001197983 */ /* 0x000ea80000300800 */
[----:B------:R-:W2:Y:S04]  /*a3230*/  LDL.LU R26, [R1+0xc08] ;  /* 0x000c0800011a7983 */ /* 0x000ea80000300800 */
[----:B------:R-:W2:Y:S04]  /*a3240*/  LDL.LU R27, [R1+0xc0c] ;  /* 0x000c0c00011b7983 */ /* 0x000ea80000300800 */
[----:B------:R-:W3:Y:S04]  /*a3250*/  LDL.LU R16, [R1+0xb50] ;  /* 0x000b500001107983 */ /* 0x000ee80000300800 */
[----:B------:R-:W3:Y:S04]  /*a3260*/  LDL.LU R17, [R1+0xb54] ;  /* 0x000b540001117983 */ /* 0x000ee80000300800 */
[----:B------:R-:W3:Y:S04]  /*a3270*/  LDL.LU R18, [R1+0xb58] ;  /* 0x000b580001127983 */ /* 0x000ee80000300800 */
[----:B------:R-:W3:Y:S04]  /*a3280*/  LDL.LU R19, [R1+0xb5c] ;  /* 0x000b5c0001137983 */ /* 0x000ee80000300800 */
[----:B------:R-:W-:Y:S04]  /*a3290*/  STL.64 [R1+0x1c40], R4 ;  /* 0x001c400401007387 */ /* 0x000fe80000100a00 */
[----:B------:R0:W-:Y:S04]  /*a32a0*/  STL.64 [R1+0x1c48], R6 ;  /* 0x001c480601007387 */ /* 0x0001e80000100a00 */
[----:B0-----:R-:W4:Y:S04]  /*a32b0*/  LDL.LU.64 R6, [R1+0x9ba0] ;  /* 0x009ba00001067983 */ /* 0x001f280000300a00 */
[----:B------:R-:W2:Y:S04]  /*a32c0*/  LDL.LU.64 R4, [R1+0x9b98] ;  /* 0x009b980001047983 */ /* 0x000ea80000300a00 */
[----:B------:R0:W-:Y:S04]  /*a32d0*/  STL.64 [R1+0x9970], R10 ;  /* 0x0099700a01007387 */ /* 0x0001e80000100a00 */
[----:B------:R-:W-:Y:S04]  /*a32e0*/  STL [R1+0xa0], R29 ;  /* 0x0000a01d01007387 */ /* 0x000fe80000100800 */
[----:B0-----:R-:W3:Y:S04]  /*a32f0*/  LDL R10, [R1+0x38] ;  /* 0x00003800010a7983 */ /* 0x001ee80000100800 */
[----:B------:R-:W-:Y:S04]  /*a3300*/  STL [R1+0xa4], R0 ;  /* 0x0000a40001007387 */ /* 0x000fe80000100800 */
[----:B------:R-:W3:Y:S04]  /*a3310*/  LDL R11, [R1+0x3c] ;  /* 0x00003c00010b7983 */ /* 0x000ee80000100800 */
[----:B------:R0:W-:Y:S02]  /*a3320*/  STL.64 [R1+0x9968], R8 ;  /* 0x0099680801007387 */ /* 0x0001e40000100a00 */
[----:B0-----:R-:W-:-:S02]  /*a3330*/  IMAD.MOV.U32 R8, RZ, RZ, R29 ;  /* 0x000000ffff087224 */ /* 0x001fc400078e001d */
[----:B------:R-:W3:Y:S04]  /*a3340*/  LDL.LU R29, [R1+0x9b90] ;  /* 0x009b9000011d7983 */ /* 0x000ee80000300800 */
[----:B------:R-:W-:Y:S04]  /*a3350*/  STL.64 [R1+0x1c30], R20 ;  /* 0x001c301401007387 */ /* 0x000fe80000100a00 */
[----:B------:R0:W-:Y:S04]  /*a3360*/  STL.64 [R1+0x1c38], R22 ;  /* 0x001c381601007387 */ /* 0x0001e80000100a00 */
[----:B0-----:R-:W4:Y:S04]  /*a3370*/  LDL.LU.64 R22, [R1+0x9b88] ;  /* 0x009b880001167983 */ /* 0x001f280000300a00 */
[----:B------:R-:W4:Y:S01]  /*a3380*/  LDL.LU.64 R20, [R1+0x9b80] ;  /* 0x009b800001147983 */ /* 0x000f220000300a00 */
[----:B------:R-:W-:-:S07]  /*a3390*/  IMAD.MOV.U32 R9, RZ, RZ, R0 ;  /* 0x000000ffff097224 */ /* 0x000fce00078e0000 */
[----:B----4-:R-:W-:Y:S01]  /*a33a0*/  HMMA.16816.F32 R12, R12, R8, R20 ;  /* 0x000000080c0c723c */ /* 0x010fe20000001814 */
[----:B------:R-:W4:Y:S04]  /*a33b0*/  LDL.LU.64 R22, [R1+0x9b78] ;  /* 0x009b780001167983 */ /* 0x000f280000300a00 */
[----:B------:R-:W2:Y:S01]  /*a33c0*/  LDL.LU.64 R20, [R1+0x9b70] ;  /* 0x009b700001147983 */ /* 0x000ea20000300a00 */
[----:B------:R-:W-:-:S15]  /*a33d0*/  F2FP.F16.E4M3.UNPACK_B R7, R7 ;  /* 0x00000007ff07723e */ /* 0x000fde00020006ff */
[----:B------:R-:W-:-:S02]  /*a33e0*/  NOP ;  /* 0x0000000000007918 */ /* 0x000fc40000000000 */
[----:B------:R0:W-:Y:S04]  /*a33f0*/  STL.64 [R1+0x1b80], R12 ;  /* 0x001b800c01007387 */ /* 0x0001e80000100a00 */
[----:B------:R1:W-:Y:S04]  /*a3400*/  STL.64 [R1+0x1b88], R14 ;  /* 0x001b880e01007387 */ /* 0x0003e80000100a00 */
[----:B0-----:R-:W3:Y:S04]  /*a3410*/  LDL.LU R12, [R1+0xb30] ;  /* 0x000b3000010c7983 */ /* 0x001ee80000300800 */
[----:B------:R-:W3:Y:S04]  /*a3420*/  LDL.LU R13, [R1+0xb34] ;  /* 0x000b3400010d7983 */ /* 0x000ee80000300800 */
[----:B-1----:R-:W3:Y:S04]  /*a3430*/  LDL.LU R14, [R1+0xb38] ;  /* 0x000b3800010e7983 */ /* 0x002ee80000300800 */
[----:B------:R-:W3:Y:S01]  /*a3440*/  LDL.LU R15, [R1+0xb3c] ;  /* 0x000b3c00010f7983 */ /* 0x000ee20000300800 */
[----:B--2---:R-:W-:-:S15]  /*a3450*/  HMMA.16816.F32 R24, R4, R20, R24 ;  /* 0x000000140418723c */ /* 0x004fde0000001818 */
[----:B------:R-:W-:-:S08]  /*a3460*/  NOP ;  /* 0x0000000000007918 */ /* 0x000fd00000000000 */
[----:B------:R-:W-:Y:S04]  /*a3470*/  STL.64 [R1+0x1b70], R24 ;  /* 0x001b701801007387 */ /* 0x000fe80000100a00 */
[----:B------:R0:W-:Y:S04]  /*a3480*/  STL.64 [R1+0x1b78], R26 ;  /* 0x001b781a01007387 */ /* 0x0001e80000100a00 */
[----:B0-----:R-:W4:Y:S04]  /*a3490*/  LDL.LU.64 R26, [R1+0x9b68] ;  /* 0x009b6800011a7983 */ /* 0x001f280000300a00 */
[----:B------:R-:W4:Y:S01]  /*a34a0*/  LDL.LU.64 R24, [R1+0x9b60] ;  /* 0x009b600001187983 */ /* 0x000f220000300a00 */
[----:B------:R-:W-:-:S05]  /*a34b0*/  IMAD.MOV.U32 R0, RZ, RZ, R21 ;  /* 0x000000ffff007224 */ /* 0x000fca00078e0015 */
[----:B------:R-:W-:Y:S01]  /*a34c0*/  STL [R1+0x9950], R0 ;  /* 0x0099500001007387 */ /* 0x000fe20000100800 */
[----:B----4-:R-:W-:Y:S03]  /*a34d0*/  HMMA.16816.F32 R20, R4, R22, R24 ;  /* 0x000000160414723c */ /* 0x010fe60000001818 */
[----:B------:R-:W2:Y:S04]  /*a34e0*/  LDL.LU.64 R26, [R1+0x9b58] ;  /* 0x009b5800011a7983 */ /* 0x000ea80000300a00 */
[----:B------:R-:W2:-:S15]  /*a34f0*/  LDL.LU.64 R24, [R1+0x9b50] ;  /* 0x009b500001187983 */ /* 0x000e9e0000300a00 */
[----:B------:R-:W-:-:S01]  /*a3500*/  NOP ;  /* 0x0000000000007918 */ /* 0x000fc20000000000 */
[----:B------:R-:W-:Y:S04]  /*a3510*/  STL.64 [R1+0x1b60], R20 ;  /* 0x001b601401007387 */ /* 0x000fe80000100a00 */
[----:B------:R0:W-:Y:S04]  /*a3520*/  STL.64 [R1+0x1b68], R22 ;  /* 0x001b681601007387 */ /* 0x0001e80000100a00 */
[----:B0-----:R-:W2:Y:S04]  /*a3530*/  LDL.LU.64 R22, [R1+0x9b48] ;  /* 0x009b480001167983 */ /* 0x001ea80000300a00 */
[----:B------:R-:W4:Y:S01]  /*a3540*/  LDL.LU.64 R20, [R1+0x9b40] ;  /* 0x009b400001147983 */ /* 0x000f220000300a00 */
        /* <DEDUP_REMOVED lines=45> */
[----:B------:R-:W4:-:S15]  /*a3820*/  LDL.LU.64 R24, [R1+0x9aa8] ;  /* 0x009aa80001187983 */ /* 0x000f1e0000300a00 */
        /* <DEDUP_REMOVED lines=14> */
[----:B------:R-:W3:-:S15]  /*a3910*/  LDL.LU.64 R20, [R1+0x9a78] ;  /* 0x009a780001147983 */ /* 0x000ede0000300a00 */
[----:B------:R-:W-:-:S03]  /*a3920*/  NOP ;  /* 0x0000000000007918 */ /* 0x000fc60000000000 */
[----:B------:R-:W-:Y:S04]  /*a3930*/  STL.64 [R1+0x1ad0], R24 ;  /* 0x001ad01801007387 */ /* 0x000fe80000100a00 */
[----:B------:R0:W-:Y:S04]  /*a3940*/  STL.64 [R1+0x1ad8], R26 ;  /* 0x001ad81a01007387 */ /* 0x0001e80000100a00 */
[----:B0-----:R-:W2:Y:S04]  /*a3950*/  LDL.LU.64 R26, [R1+0x9a70] ;  /* 0x009a7000011a7983 */ /* 0x001ea80000300a00 */
[----:B------:R-:W2:Y:S01]  /*a3960*/  LDL.LU.64 R24, [R1+0x9a68] ;  /* 0x009a680001187983 */ /* 0x000ea20000300a00 */
[C---:B---3--:R-:W-:Y:S06]  /*a3970*/  HMMA.16816.F32 R16, R4.reuse, R20, R16 ;  /* 0x000000140410723c */ /* 0x048fec0000001810 */
[----:B--2---:R-:W-:-:S15]  /*a3980*/  HMMA.16816.F32 R20, R4, R22, R24 ;  /* 0x000000160414723c */ /* 0x004fde0000001818 */
[----:B------:R-:W-:-:S02]  /*a3990*/  NOP ;  /* 0x0000000000007918 */ /* 0x000fc40000000000 */
[----:B------:R-:W-:Y:S04]  /*a39a0*/  STL.64 [R1+0x1ac0], R16 ;  /* 0x001ac01001007387 */ /* 0x000fe80000100a00 */
[----:B------:R0:W-:Y:S04]  /*a39b0*/  STL.64 [R1+0x1ac8], R18 ;  /* 0x001ac81201007387 */ /* 0x0001e80000100a00 */
[----:B0-----:R-:W2:Y:S04]  /*a39c0*/  LDL.LU.64 R18, [R1+0x9a60] ;  /* 0x009a600001127983 */ /* 0x001ea80000300a00 */
[----:B------:R-:W2:Y:S04]  /*a39d0*/  LDL.LU.64 R16, [R1+0x9a58] ;  /* 0x009a580001107983 */ /* 0x000ea80000300a00 */
[----:B------:R-:W3:Y:S04]  /*a39e0*/  LDL.LU.64 R26, [R1+0x9a50] ;  /* 0x009a5000011a7983 */ /* 0x000ee80000300a00 */
[----:B------:R-:W2:Y:S04]  /*a39f0*/  LDL.LU.64 R24, [R1+0x9a48] ;  /* 0x009a480001187983 */ /* 0x000ea80000300a00 */
[----:B------:R-:W-:Y:S04]  /*a3a00*/  STL.64 [R1+0x1ab0], R20 ;  /* 0x001ab01401007387 */ /* 0x000fe80000100a00 */
[----:B------:R0:W-:Y:S04]  /*a3a10*/  STL.64 [R1+0x1ab8], R22 ;  /* 0x001ab81601007387 */ /* 0x0001e80000100a00 */
[----:B0-----:R-:W3:Y:S04]  /*a3a20*/  LDL.LU.64 R22, [R1+0x9a40] ;  /* 0x009a400001167983 */ /* 0x001ee80000300a00 */
[----:B------:R-:W3:Y:S01]  /*a3a30*/  LDL.LU.64 R20, [R1+0x9a38] ;  /* 0x009a380001147983 */ /* 0x000ee20000300a00 */
[----:B------:R-:W-:-:S15]  /*a3a40*/  HMMA.16816.F32 R8, R4, R10, R12 ;  /* 0x0000000a0408723c */ /* 0x000fde000000180c */
[----:B------:R-:W-:-:S08]  /*a3a50*/  NOP ;  /* 0x0000000000007918 */ /* 0x000fd00000000000 */
[----:B------:R-:W-:Y:S04]  /*a3a60*/  STL.64 [R1+0x1aa0], R8 ;  /* 0x001aa00801007387 */ /* 0x000fe80000100a00 */
[----:B------:R3:W-:Y:S01]  /*a3a70*/  STL.64 [R1+0x1aa8], R10 ;  /* 0x001aa80a01007387 */ /* 0x0007e20000100a00 */
[C---:B--2---:R-:W-:Y:S06]  /*a3a80*/  HMMA.16816.F32 R12, R4.reuse, R24, R16 ;  /* 0x00000018040c723c */ /* 0x044fec0000001810 */
[----:B---3--:R-:W-:Y:S01]  /*a3a90*/  HMMA.16816.F32 R8, R4, R26, R20 ;  /* 0x0000001a0408723c */ /* 0x008fe20000001814 */
[----:B------:R-:W2:-:S15]  /*a3aa0*/  LDL.LU R20, [R1+0xa90] ;  /* 0x000a900001147983 */ /* 0x000e9e0000300800 */
[----:B------:R-:W-:-:S01]  /*a3ab0*/  NOP ;  /* 0x0000000000007918 */ /* 0x000fc20000000000 */
[----:B------:R0:W-:Y:S04]  /*a3ac0*/  STL.64 [R1+0x1a90], R12 ;  /* 0x001a900c01007387 */ /* 0x0001e80000100a00 */
[----:B------:R-:W-:Y:S04]  /*a3ad0*/  STL.64 [R1+0x1a98], R14 ;  /* 0x001a980e01007387 */ /* 0x000fe80000100a00 */
[----:B------:R-:W-:Y:S04]  /*a3ae0*/  STL.64 [R1+0x1a80], R8 ;  /* 0x001a800801007387 */ /* 0x000fe80000100a00 */
[----:B------:R-:W-:Y:S04]  /*a3af0*/  STL.64 [R1+0x1a88], R10 ;  /* 0x001a880a01007387 */ /* 0x000fe80000100a00 */
[----:B------:R-:W2:Y:S04]  /*a3b00*/  LDL.LU R21, [R1+0xa94] ;  /* 0x000a940001157983 */ /* 0x000ea80000300800 */
[----:B------:R-:W3:Y:S04]  /*a3b10*/  LDL.LU R22, [R1+0xa98] ;  /* 0x000a980001167983 */ /* 0x000ee80000300800 */
[----:B------:R-:W3:Y:S04]  /*a3b20*/  LDL.LU R23, [R1+0xa9c] ;  /* 0x000a9c0001177983 */ /* 0x000ee80000300800 */
[----:B------:R-:W4:Y:S04]  /*a3b30*/  LDL.LU R24, [R1+0xab0] ;  /* 0x000ab00001187983 */ /* 0x000f280000300800 */
[----:B------:R-:W4:Y:S04]  /*a3b40*/  LDL.LU R25, [R1+0xab4] ;  /* 0x000ab40001197983 */ /* 0x000f280000300800 */
[----:B------:R-:W2:Y:S04]  /*a3b50*/  LDL.LU R26, [R1+0xab8] ;  /* 0x000ab800011a7983 */ /* 0x000ea80000300800 */
[----:B------:R-:W2:Y:S04]  /*a3b60*/  LDL.LU R27, [R1+0xabc] ;  /* 0x000abc00011b7983 */ /* 0x000ea80000300800 */
[----:B0-----:R-:W3:Y:S04]  /*a3b70*/  LDL R12, [R1] ;  /* 0x00000000010c7983 */ /* 0x001ee80000100800 */
[----:B------:R-:W3:Y:S04]  /*a3b80*/  LDL R13, [R1+0x4] ;  /* 0x00000400010d7983 */ /* 0x000ee80000100800 */
[----:B--2---:R-:W-:Y:S04]  /*a3b90*/  STL.64 [R1+0x99e0], R26 ;  /* 0x0099e01a01007387 */ /* 0x004fe80000100a00 */
[----:B----4-:R0:W-:Y:S04]  /*a3ba0*/  STL.64 [R1+0x99d8], R24 ;  /* 0x0099d81801007387 */ /* 0x0101e80000100a00 */
[----:B0-----:R-:W2:Y:S04]  /*a3bb0*/  LDL.LU R24, [R1+0xac0] ;  /* 0x000ac00001187983 */ /* 0x001ea80000300800 */
[----:B------:R-:W2:Y:S04]  /*a3bc0*/  LDL.LU R25, [R1+0xac4] ;  /* 0x000ac40001197983 */ /* 0x000ea80000300800 */
[----:B------:R-:W4:Y:S04]  /*a3bd0*/  LDL.LU R26, [R1+0xac8] ;  /* 0x000ac800011a7983 */ /* 0x000f280000300800 */
[----:B------:R-:W4:Y:S04]  /*a3be0*/  LDL.LU R27, [R1+0xacc] ;  /* 0x000acc00011b7983 */ /* 0x000f280000300800 */
[----:B----4-:R0:W-:Y:S04]  /*a3bf0*/  STL.64 [R1+0x99f0], R26 ;  /* 0x0099f01a01007387 */ /* 0x0101e80000100a00 */
[----:B------:R-:W4:Y:S04]  /*a3c00*/  LDL R18, [R1+0x20] ;  /* 0x0000200001127983 */ /* 0x000f280000100800 */
[----:B------:R-:W4:Y:S04]  /*a3c10*/  LDL R19, [R1+0x24] ;  /* 0x0000240001137983 */ /* 0x000f280000100800 */
[----:B0-----:R-:W3:Y:S04]  /*a3c20*/  LDL R26, [R1+0x8] ;  /* 0x00000800011a7983 */ /* 0x001ee80000100800 */
[----:B------:R-:W3:Y:S04]  /*a3c30*/  LDL R27, [R1+0xc] ;  /* 0x00000c00011b7983 */ /* 0x000ee80000100800 */
[----:B------:R-:W4:Y:S04]  /*a3c40*/  LDL.LU R8, [R1+0xb00] ;  /* 0x000b000001087983 */ /* 0x000f280000300800 */
[----:B------:R-:W4:Y:S04]  /*a3c50*/  LDL.LU R9, [R1+0xb04] ;  /* 0x000b040001097983 */ /* 0x000f280000300800 */
[----:B------:R-:W4:Y:S04]  /*a3c60*/  LDL.LU R10, [R1+0xb08] ;  /* 0x000b0800010a7983 */ /* 0x000f280000300800 */
[----:B------:R-:W4:Y:S04]  /*a3c70*/  LDL.LU R11, [R1+0xb0c] ;  /* 0x000b0c00010b7983 */ /* 0x000f280000300800 */
[----:B--2---:R-:W-:Y:S04]  /*a3c80*/  STL.64 [R1+0x99e8], R24 ;  /* 0x0099e81801007387 */ /* 0x004fe80000100a00 */
[----:B---3--:R-:W-:Y:S04]  /*a3c90*/  STL.64 [R1+0x9a08], R26 ;  /* 0x009a081a01007387 */ /* 0x008fe80000100a00 */
        /* <DEDUP_REMOVED lines=8> */
[----:B------:R-:W2:Y:S04]  /*a3d20*/  LDL R26, [R1+0x18] ;  /* 0x00001800011a7983 */ /* 0x000ea80000100800 */
[----:B------:R-:W2:Y:S04]  /*a3d30*/  LDL R27, [R1+0x1c] ;  /* 0x00001c00011b7983 */ /* 0x000ea80000100800 */
[----:B----4-:R-:W-:Y:S04]  /*a3d40*/  STL.64 [R1+0x9a20], R24 ;  /* 0x009a201801007387 */ /* 0x010fe80000100a00 */
[----:B---3--:R-:W-:Y:S04]  /*a3d50*/  STL.64 [R1+0x9a00], R22 ;  /* 0x009a001601007387 */ /* 0x008fe80000100a00 */
[----:B--2---:R0:W-:Y:S04]  /*a3d60*/  STL.64 [R1+0x99f8], R20 ;  /* 0x0099f81401007387 */ /* 0x0041e80000100a00 */
[----:B0-----:R-:W2:Y:S04]  /*a3d70*/  LDL.LU R20, [R1+0xad0] ;  /* 0x000ad00001147983 */ /* 0x001ea80000300800 */
[----:B------:R-:W2:Y:S04]  /*a3d80*/  LDL.LU R21, [R1+0xad4] ;  /* 0x000ad40001157983 */ /* 0x000ea80000300800 */
[----:B------:R-:W3:Y:S04]  /*a3d90*/  LDL.LU R22, [R1+0xad8] ;  /* 0x000ad80001167983 */ /* 0x000ee80000300800 */
[----:B------:R-:W3:Y:S01]  /*a3da0*/  LDL.LU R23, [R1+0xadc] ;  /* 0x000adc0001177983 */ /* 0x000ee20000300800 */
[C---:B------:R-:W-:Y:S03]  /*a3db0*/  HMMA.16816.F32 R8, R4.reuse, R18, R8 ;  /* 0x000000120408723c */ /* 0x040fe60000001808 */
[----:B---3--:R-:W-:Y:S04]  /*a3dc0*/  STL.64 [R1+0x9a18], R22 ;  /* 0x009a181601007387 */ /* 0x008fe80000100a00 */
[----:B--2---:R0:W-:Y:S04]  /*a3dd0*/  STL.64 [R1+0x9a10], R20 ;  /* 0x009a101401007387 */ /* 0x0041e80000100a00 */
        /* <DEDUP_REMOVED lines=12> */
[----:B------:R-:W2:Y:S04]  /*a3ea0*/  LDL.LU R16, [R1+0xa70] ;  /* 0x000a700001107983 */ /* 0x000ea80000300800 */
[----:B------:R-:W-:Y:S04]  /*a3eb0*/  STL.64 [R1+0x1a70], R8 ;  /* 0x001a700801007387 */ /* 0x000fe80000100a00 */
[----:B------:R-:W-:Y:S04]  /*a3ec0*/  STL.64 [R1+0x1a78], R10 ;  /* 0x001a780a01007387 */ /* 0x000fe80000100a00 */
        /* <DEDUP_REMOVED lines=10> */
[----:B------:R-:W3:Y:S04]  /*a3f70*/  LDL.LU R9, [R1+0xa54] ;  /* 0x000a540001097983 */ /* 0x000ee80000300800 */
[----:B------:R-:W4:Y:S04]  /*a3f80*/  LDL.LU R10, [R1+0xa58] ;  /* 0x000a5800010a7983 */ /* 0x000f280000300800 */
[----:B------:R-:W4:Y:S01]  /*a3f90*/  LDL.LU R11, [R1+0xa5c] ;  /* 0x000a5c00010b7983 */ /* 0x000f220000300800 */
[C---:B------:R-:W-:Y:S03]  /*a3fa0*/  HMMA.16816.F32 R24, R4.reuse, R26, R20 ;  /* 0x0000001a0418723c */ /* 0x040fe60000001814 */
[----:B----4-:R-:W-:Y:S04]  /*a3fb0*/  STL.64 [R1+0x9980], R10 ;  /* 0x0099800a01007387 */ /* 0x010fe80000100a00 */
[----:B---3--:R0:W-:Y:S04]  /*a3fc0*/  STL.64 [R1+0x9978], R8 ;  /* 0x0099780801007387 */ /* 0x0081e80000100a00 */
[----:B0-----:R-:W3:Y:S04]  /*a3fd0*/  LDL.LU R8, [R1+0xa60] ;  /* 0x000a600001087983 */ /* 0x001ee80000300800 */
[----:B------:R-:W3:Y:S04]  /*a3fe0*/  LDL.LU R9, [R1+0xa64] ;  /* 0x000a640001097983 */ /* 0x000ee80000300800 */
[----:B------:R-:W3:Y:S04]  /*a3ff0*/  LDL.LU R10, [R1+0xa68] ;  /* 0x000a6800010a7983 */ /* 0x000ee80000300800 */
[----:B------:R-:W3:Y:S04]  /*a4000*/  LDL.LU R11, [R1+0xa6c] ;  /* 0x000a6c00010b7983 */ /* 0x000ee80000300800 */
        /* <DEDUP_REMOVED lines=25> */
[----:B------:R-:W2:Y:S04]  /*a41a0*/  LDL.LU.64 R24, [R1+0x99d8] ;  /* 0x0099d80001187983 */ /* 0x000ea80000300a00 */
[----:B------:R-:W3:Y:S04]  /*a41b0*/  LDL.LU R12, [R1+0x210c] ;  /* 0x00210c00010c7983 */ /* 0x000ee80000300800 */
[----:B------:R-:W3:Y:S01]  /*a41c0*/  LDL.LU R13, [R1+0x2114] ;  /* 0x00211400010d7983 */ /* 0x000ee20000300800 */
[----:B--2---:R-:W-:-:S15]  /*a41d0*/  HMMA.16816.F32 R24, R4, R28, R24 ;  /* 0x0000001c0418723c */ /* 0x004fde0000001818 */
[----:B------:R-:W-:-:S08]  /*a41e0*/  NOP ;  /* 0x0000000000007918 */ /* 0x000fd00000000000 */
[----:B------:R-:W-:Y:S04]  /*a41f0*/  STL.64 [R1+0x1a20], R24 ;  /* 0x001a201801007387 */ /* 0x000fe80000100a00 */
[----:B------:R0:W-:Y:S04]  /*a4200*/  STL.64 [R1+0x1a28], R26 ;  /* 0x001a281a01007387 */ /* 0x0001e80000100a00 */
[----:B0-----:R-:W4:Y:S04]  /*a4210*/  LDL.LU.64 R26, [R1+0x99d0] ;  /* 0x0099d000011a7983 */ /* 0x001f280000300a00 */
[----:B------:R-:W2:Y:S01]  /*a4220*/  LDL.LU.64 R24, [R1+0x99c8] ;  /* 0x0099c80001187983 */ /* 0x000ea20000300a00 */
[----:B----4-:R-:W-:-:S15]  /*a4230*/  HMMA.16816.F32 R20, R4, R26, R20 ;  /* 0x0000001a0414723c */ /* 0x010fde0000001814 */
        /* <DEDUP_REMOVED lines=10> */
[----:B------:R-:W4:Y:S04]  /*a42e0*/  LDL.LU.64 R20, [R1+0x99a8] ;  /* 0x0099a80001147983 */ /* 0x000f280000300a00 */
[----:B------:R-:W-:Y:S04]  /*a42f0*/  STL.64 [R1+0x9790], R26 ;  /* 0x0097901a01007387 */ /* 0x000fe80000100a00 */
[----:B------:R0:W-:Y:S04]  /*a4300*/  STL.64 [R1+0x9788], R24 ;  /* 0x0097881801007387 */ /* 0x0001e80000100a00 */
[----:B0-----:R-:W3:Y:S04]  /*a4310*/  LDL.LU R24, [R1+0xca0] ;  /* 0x000ca00001187983 */ /* 0x001ee80000300800 */
[----:B------:R-:W3:Y:S04]  /*a4320*/  LDL.LU R25, [R1+0xca4] ;  /* 0x000ca40001197983 */ /* 0x000ee80000300800 */
[----:B------:R-:W4:Y:S04]  /*a4330*/  LDL.LU R26, [R1+0xca8] ;  /* 0x000ca800011a7983 */ /* 0x000f280000300800 */
[----:B------:R-:W4:Y:S01]  /*a4340*/  LDL.LU R27, [R1+0xcac] ;  /* 0x000cac00011b7983 */ /* 0x000f220000300800 */
[C---:B--2---:R-:W-:Y:S03]  /*a4350*/  HMMA.16816.F32 R16, R4.reuse, R22, R16 ;  /* 0x000000160410723c */ /* 0x044fe60000001810 */
[----:B----4-:R-:W-:Y:S04]  /*a4360*/  STL.64 [R1+0x9960], R26 ;  /* 0x0099601a01007387 */ /* 0x010fe80000100a00 */
[----:B---3--:R0:W-:Y:S04]  /*a4370*/  STL.64 [R1+0x9958], R24 ;  /* 0x0099581801007387 */ /* 0x0081e80000100a00 */
[----:B0-----:R-:W2:Y:S04]  /*a4380*/  LDL.LU R24, [R1+0xa40] ;  /* 0x000a400001187983 */ /* 0x001ea80000300800 */
[----:B------:R-:W2:Y:S04]  /*a4390*/  LDL.LU R25, [R1+0xa44] ;  /* 0x000a440001197983 */ /* 0x000ea80000300800 */
[----:B------:R-:W2:Y:S04]  /*a43a0*/  LDL.LU R26, [R1+0xa48] ;  /* 0x000a4800011a7983 */ /* 0x000ea80000300800 */
[----:B------:R-:W2:Y:S04]  /*a43b0*/  LDL.LU R27, [R1+0xa4c] ;  /* 0x000a4c00011b7983 */ /* 0x000ea80000300800 */
        /* <DEDUP_REMOVED lines=8> */
[----:B0-----:R-:W3:Y:S04]  /*a4440*/  LDL.LU.64 R18, [R1+0x9990] ;  /* 0x0099900001127983 */ /* 0x001ee80000300a00 */
[----:B------:R-:W4:Y:S04]  /*a4450*/  LDL.LU.64 R16, [R1+0x9988] ;  /* 0x0099880001107983 */ /* 0x000f280000300a00 */
[----:B------:R-:W-:Y:S04]  /*a4460*/  STL.64 [R1+0x9770], R22 ;  /* 0x0097701601007387 */ /* 0x000fe80000100a00 */
[----:B------:R0:W-:Y:S04]  /*a4470*/  STL.64 [R1+0x9768], R20 ;  /* 0x0097681401007387 */ /* 0x0001e80000100a00 */
[----:B0-----:R-:W2:Y:S04]  /*a4480*/  LDL.LU R20, [R1+0xcb0] ;  /* 0x000cb00001147983 */ /* 0x001ea80000300800 */
[----:B------:R-:W2:Y:S04]  /*a4490*/  LDL.LU R21, [R1+0xcb4] ;  /* 0x000cb40001157983 */ /* 0x000ea80000300800 */
[----:B------:R-:W2:Y:S04]  /*a44a0*/  LDL.LU R22, [R1+0xcb8] ;  /* 0x000cb80001167983 */ /* 0x000ea80000300800 */
[----:B------:R-:W2:Y:S01]  /*a44b0*/  LDL.LU R23, [R1+0xcbc] ;  /* 0x000cbc0001177983 */ /* 0x000ea20000300800 */
[----:B---3--:R-:W-:-:S15]  /*a44c0*/  HMMA.16816.F32 R8, R4, R18, R8 ;  /* 0x000000120408723c */ /* 0x008fde0000001808 */
[----:B------:R-:W-:-:S08]  /*a44d0*/  NOP ;  /* 0x0000000000007918 */ /* 0x000fd00000000000 */
        /* <DEDUP_REMOVED lines=9> */
[----:B------:R-:W3:Y:S04]  /*a4570*/  LDL.LU.64 R8, [R1+0x9968] ;  /* 0x0099680001087983 */ /* 0x000ee80000300a00 */
[----:B------:R0:W-:Y:S04]  /*a4580*/  STL.64 [R1+0x9750], R18 ;  /* 0x0097501201007387 */ /* 0x0001e80000100a00 */
[----:B0-----:R-:W4:Y:S04]  /*a4590*/  LDL.LU R18, [R1+0x2120] ;  /* 0x0021200001127983 */ /* 0x001f280000300800 */
[----:B------:R-:W3:Y:S04]  /*a45a0*/  LDL.LU R19, [R1+0x2128] ;  /* 0x0021280001137983 */ /* 0x000ee80000300800 */
[----:B------:R0:W-:Y:S04]  /*a45b0*/  STL.64 [R1+0x9748], R16 ;  /* 0x0097481001007387 */ /* 0x0001e80000100a00 */
[----:B0-----:R-:W4:Y:S04]  /*a45c0*/  LDL.LU R16, [R1+0x2110] ;  /* 0x0021100001107983 */ /* 0x001f280000300800 */
[----:B------:R-:W3:Y:S01]  /*a45d0*/  LDL.LU R17, [R1+0x2118] ;  /* 0x0021180001117983 */ /* 0x000ee20000300800 */
[----:B--2---:R-:W-:-:S15]  /*a45e0*/  HMMA.16816.F32 R24, R4, R10, R24 ;  /* 0x0000000a0418723c */ /* 0x004fde0000001818 */
[----:B------:R-:W-:-:S08]  /*a45f0*/  NOP ;  /* 0x0000000000007918 */ /* 0x000fd00000000000 */
[----:B------:R-:W-:Y:S04]  /*a4600*/  STL.64 [R1+0x19b0], R24 ;  /* 0x0019b01801007387 */ /* 0x000fe80000100a00 */
[----:B------:R0:W-:Y:S04]  /*a4610*/  STL.64 [R1+0x19b8], R26 ;  /* 0x0019b81a01007387 */ /* 0x0001e80000100a00 */
[----:B0-----:R-:W2:Y:S04]  /*a4620*/  LDL.LU.64 R26, [R1+0x9960] ;  /* 0x00996000011a7983 */ /* 0x001ea80000300a00 */
[----:B------:R-:W2:Y:S01]  /*a4630*/  LDL.LU.64 R24, [R1+0x9958] ;  /* 0x0099580001187983 */ /* 0x000ea20000300a00 */
[----:B----4-:R-:W-:-:S02]  /*a4640*/  IMAD R12, R12, 0x100, R16 ;  /* 0x000001000c0c7824 */ /* 0x010fc400078e0210 */
[----:B---3--:R-:W-:Y:S02]  /*a4650*/  IMAD R13, R13, 0x100, R17 ;  /* 0x000001000d0d7824 */ /* 0x008fe400078e0211 */
[----:B------:R-:W-:Y:S02]  /*a4660*/  IMAD R14, R14, 0x100, R18 ;  /* 0x000001000e0e7824 */ /* 0x000fe400078e0212 */
[----:B------:R-:W-:Y:S02]  /*a4670*/  IMAD R15, R15, 0x100, R19 ;  /* 0x000001000f0f7824 */ /* 0x000fe400078e0213 */
[----:B------:R-:W-:Y:S06]  /*a4680*/  HMMA.16816.F32 R16, R4, R8, R20 ;  /* 0x000000080410723c */ /* 0x000fec0000001814 */
[----:B------:R-:W-:Y:S04]  /*a4690*/  STL [R1+0x9714], R8 ;  /* 0x0097140801007387 */ /* 0x000fe80000100800 */
[----:B------:R-:W-:-:S13]  /*a46a0*/  STL [R1+0x9710], R9 ;  /* 0x0097100901007387 */ /* 0x000fda0000100800 */
[----:B------:R-:W-:Y:S04]  /*a46b0*/  STL.64 [R1+0x1c20], R16 ;  /* 0x001c201001007387 */ /* 0x000fe80000100a00 */
[----:B------:R-:W-:Y:S04]  /*a46c0*/  STL.64 [R1+0x1c28], R18 ;  /* 0x001c281201007387 */ /* 0x000fe80000100a00 */
[----:B------:R2:W-:Y:S02]  /*a46d0*/  STL.64 [R1+0x9948], R10 ;  /* 0x0099480a01007387 */ /* 0x0005e40000100a00 */
[----:B--2---:R-:W-:Y:S02]  /*a46e0*/  HMMA.16816.F32 R8, R4, R2, R24 ;  /* 0x000000020408723c */ /* 0x004fe40000001818 */
[----:B------:R-:W2:Y:S05]  /*a46f0*/  LDL R26, [R1+0x58] ;  /* 0x00005800011a7983 */ /* 0x000eaa0000100800 */
[----:B------:R-:W-:-:S15]  /*a4700*/  IMAD.MOV.U32 R27, RZ, RZ, R0 ;  /* 0x000000ffff1b7224 */ /* 0x000fde00078e0000 */
[----:B------:R-:W-:-:S01]  /*a4710*/  NOP ;  /* 0x0000000000007918 */ /* 0x000fc20000000000 */
[----:B------:R-:W-:Y:S04]  /*a4720*/  STL.64 [R1+0x1c10], R8 ;  /* 0x001c100801007387 */ /* 0x000fe80000100a00 */
[----:B------:R-:W-:Y:S04]  /*a4730*/  STL.64 [R1+0x1c18], R10 ;  /* 0x001c180a01007387 */ /* 0x000fe80000100a00 */
[----:B------:R-:W3:Y:S04]  /*a4740*/  LDL.LU R0, [R1+0x9954] ;  /* 0x0099540001007983 */ /* 0x000ee80000300800 */
[----:B------:R-:W4:Y:S04]  /*a4750*/  LDL.LU R16, [R1+0x9a0] ;  /* 0x0009a00001107983 */ /* 0x000f280000300800 */
        /* <DEDUP_REMOVED lines=25> */
[----:B0-----:R-:W2:Y:S04]  /*a48f0*/  LDL.64 R16, [R1+0x88] ;  /* 0x0000880001107983 */ /* 0x001ea80000100a00 */
[----:B----4-:R0:W-:Y:S04]  /*a4900*/  STL.64 [R1+0x9900], R18 ;  /* 0x0099001201007387 */ /* 0x0101e80000100a00 */
[----:B0-----:R-:W4:Y:S01]  /*a4910*/  LDL R18, [R1+0x90] ;  /* 0x0000900001127983 */ /* 0x001f220000100800 */
[----:B---3--:R-:W-:-:S03]  /*a4920*/  IMAD.MOV.U32 R19, RZ, RZ, R0 ;  /* 0x000000ffff137224 */ /* 0x008fc600078e0000 */
[----:B------:R-:W3:Y:S04]  /*a4930*/  LDL.LU R0, [R1+0x9950] ;  /* 0x0099500001007983 */ /* 0x000ee80000300800 */
[----:B--2---:R0:W-:Y:S04]  /*a4940*/  STL.64 [R1+0x98f8], R16 ;  /* 0x0098f81001007387 */ /* 0x0041e80000100a00 */
[----:B0-----:R-:W2:Y:S04]  /*a4950*/  LDL.64 R16, [R1+0x98] ;  /* 0x0000980001107983 */ /* 0x001ea80000100a00 */
        /* <DEDUP_REMOVED lines=9> */
[----:B------:R-:W3:Y:S04]  /*a49f0*/  LDL R18, [R1+0xb0] ;  /* 0x0000b00001127983 */ /* 0x000ee80000100800 */
[----:B------:R-:W3:Y:S04]  /*a4a00*/  LDL.LU R8, [R1+0xa30] ;  /* 0x000a300001087983 */ /* 0x000ee80000300800 */
[----:B------:R-:W3:Y:S04]  /*a4a10*/  LDL.LU R9, [R1+0xa34] ;  /* 0x000a340001097983 */ /* 0x000ee80000300800 */
[----:B------:R-:W3:Y:S04]  /*a4a20*/  LDL.LU R10, [R1+0xa38] ;  /* 0x000a3800010a7983 */ /* 0x000ee80000300800 */
[----:B------:R-:W3:Y:S04]  /*a4a30*/  LDL.LU R11, [R1+0xa3c] ;  /* 0x000a3c00010b7983 */ /* 0x000ee80000300800 */
[----:B------:R-:W3:Y:S04]  /*a4a40*/  LDL.64 R16, [R1+0xa0] ;  /* 0x0000a00001107983 */ /* 0x000ee80000100a00 */
        /* <DEDUP_REMOVED lines=17> */
[----:B------:R-:W4:Y:S01]  /*a4b60*/  LDL.LU R27, [R1+0xa1c] ;  /* 0x000a1c00011b7983 */ /* 0x000f220000300800 */
[----:B------:R-:W-:-:S02]  /*a4b70*/  F2FP.F16.E4M3.UNPACK_B R12, R12 ;  /* 0x0000000cff0c723e */ /* 0x000fc400020006ff */
[----:B------:R-:W-:Y:S01]  /*a4b80*/  F2FP.F16.E4M3.UNPACK_B R13, R13 ;  /* 0x0000000dff0d723e */ /* 0x000fe200020006ff */
[----:B----4-:R-:W-:Y:S04]  /*a4b90*/  STL.64 [R1+0x9940], R26 ;  /* 0x0099401a01007387 */ /* 0x010fe80000100a00 */
[----:B--2---:R0:W-:Y:S04]  /*a4ba0*/  STL.64 [R1+0x9938], R24 ;  /* 0x0099381801007387 */ /* 0x0041e80000100a00 */
[----:B0-----:R-:W2:Y:S04]  /*a4bb0*/  LDL.LU R24, [R1+0xa20] ;  /* 0x000a200001187983 */ /* 0x001ea80000300800 */
[----:B------:R-:W2:Y:S04]  /*a4bc0*/  LDL.LU R25, [R1+0xa24] ;  /* 0x000a240001197983 */ /* 0x000ea80000300800 */
[----:B------:R-:W2:Y:S04]  /*a4bd0*/  LDL.LU R26, [R1+0xa28] ;  /* 0x000a2800011a7983 */ /* 0x000ea80000300800 */
[----:B------:R-:W2:Y:S01]  /*a4be0*/  LDL.LU R27, [R1+0xa2c] ;  /* 0x000a2c00011b7983 */ /* 0x000ea20000300800 */
[----:B------:R-:W-:-:S02]  /*a4bf0*/  F2FP.F16.E4M3.UNPACK_B R14, R14 ;  /* 0x0000000eff0e723e */ /* 0x000fc400020006ff */
[----:B------:R-:W-:Y:S01]  /*a4c00*/  F2FP.F16.E4M3.UNPACK_B R15, R15 ;  /* 0x0000000fff0f723e */ /* 0x000fe200020006ff */
[----:B---3--:R-:W-:Y:S01]  /*a4c10*/  IMAD.MOV.U32 R19, RZ, RZ, R0 ;  /* 0x000000ffff137224 */ /* 0x008fe200078e0000 */
[----:B------:R-:W-:Y:S01]  /*a4c20*/  HMMA.16816.F32 R4, R4, R16, R8 ;  /* 0x000000100404723c */ /* 0x000fe20000001808 */
[----:B------:R-:W3:Y:S04]  /*a4c30*/  LDL.LU R20, [R1+0x990] ;  /* 0x0009900001147983 */ /* 0x000ee80000300800 */
[----:B------:R-:W3:Y:S04]  /*a4c40*/  LDL.LU R21, [R1+0x994] ;  /* 0x0009940001157983 */ /* 0x000ee80000300800 */
[----:B------:R-:W3:Y:S04]  /*a4c50*/  LDL.LU R22, [R1+0x998] ;  /* 0x0009980001167983 */ /* 0x000ee80000300800 */
[----:B------:R-:W3:Y:S01]  /*a4c60*/  LDL.LU R23, [R1+0x99c] ;  /* 0x00099c0001177983 */ /* 0x000ee20000300800 */
[----:B------:R-:W-:-:S02]  /*a4c70*/  IMAD.MOV.U32 R8, RZ, RZ, R16 ;  /* 0x000000ffff087224 */ /* 0x000fc400078e0010 */
[----:B------:R-:W-:Y:S01]  /*a4c80*/  IMAD.MOV.U32 R9, RZ, RZ, R17 ;  /* 0x000000ffff097224 */ /* 0x000fe200078e0011 */
[----:B------:R-:W-:Y:S04]  /*a4c90*/  STL [R1+0x971c], R2 ;  /* 0x00971c0201007387 */ /* 0x000fe80000100800 */
[----:B------:R-:W-:Y:S04]  /*a4ca0*/  STL [R1+0x9718], R3 ;  /* 0x0097180301007387 */ /* 0x000fe80000100800 */
[----:B------:R-:W4:Y:S04]  /*a4cb0*/  LDL.LU.64 R10, [R1+0x9948] ;  /* 0x00994800010a7983 */ /* 0x000f280000300a00 */
[----:B------:R0:W-:Y:S04]  /*a4cc0*/  STL.64 [R1+0x19a0], R4 ;  /* 0x0019a00401007387 */ /* 0x0001e80000100a00 */
[----:B------:R-:W-:Y:S04]  /*a4cd0*/  STL.64 [R1+0x19a8], R6 ;  /* 0x0019a80601007387 */ /* 0x000fe80000100a00 */
[----:B0-----:R-:W3:Y:S04]  /*a4ce0*/  LDL.64 R4, [R1+0x68] ;  /* 0x0000680001047983 */ /* 0x001ee80000100a00 */
[----:B------:R-:W-:Y:S04]  /*a4cf0*/  STL [R1+0x9724], R9 ;  /* 0x0097240901007387 */ /* 0x000fe80000100800 */
[----:B------:R-:W-:Y:S01]  /*a4d00*/  STL [R1+0x9720], R8 ;  /* 0x0097200801007387 */ /* 0x000fe20000100800 */
[----:B--2---:R-:W-:Y:S03]  /*a4d10*/  HMMA.16816.F32 R16, R12, R18, R24 ;  /* 0x000000120c10723c */ /* 0x004fe60000001818 */
[----:B------:R-:W2:Y:S04]  /*a4d20*/  LDL.LU.64 R26, [R1+0x9940] ;  /* 0x00994000011a7983 */ /* 0x000ea80000300a00 */
[----:B------:R-:W2:-:S15]  /*a4d30*/  LDL.LU.64 R24, [R1+0x9938] ;  /* 0x0099380001187983 */ /* 0x000e9e0000300a00 */
[----:B------:R-:W-:-:S01]  /*a4d40*/  NOP ;  /* 0x0000000000007918 */ /* 0x000fc20000000000 */
[----:B------:R-:W-:Y:S04]  /*a4d50*/  STL.64 [R1+0x1990], R16 ;  /* 0x0019901001007387 */ /* 0x000fe80000100a00 */
[----:B------:R0:W-:Y:S04]  /*a4d60*/  STL.64 [R1+0x1998], R18 ;  /* 0x0019981201007387 */ /* 0x0001e80000100a00 */
[----:B0-----:R-:W4:Y:S04]  /*a4d70*/  LDL.LU.64 R18, [R1+0x9930] ;  /* 0x0099300001127983 */ /* 0x001f280000300a00 */
[----:B------:R-:W2:Y:S02]  /*a4d80*/  LDL.LU.64 R16, [R1+0x9928] ;  /* 0x0099280001107983 */ /* 0x000ea40000300a00 */
[----:B--2---:R-:W-:-:S15]  /*a4d90*/  HMMA.16816.F32 R24, R12, R16, R24 ;  /* 0x000000100c18723c */ /* 0x004fde0000001818 */
[----:B------:R-:W-:-:S08]  /*a4da0*/  NOP ;  /* 0x0000000000007918 */ /* 0x000fd00000000000 */
[----:B------:R-:W-:Y:S04]  /*a4db0*/  STL.64 [R1+0x1980], R24 ;  /* 0x0019801801007387 */ /* 0x000fe80000100a00 */
[----:B------:R0:W-:Y:S04]  /*a4dc0*/  STL.64 [R1+0x1988], R26 ;  /* 0x0019881a01007387 */ /* 0x0001e80000100a00 */
[----:B0-----:R-:W4:Y:S04]  /*a4dd0*/  LDL.LU.64 R26, [R1+0x9920] ;  /* 0x00992000011a7983 */ /* 0x001f280000300a00 */
[----:B------:R-:W4:Y:S01]  /*a4de0*/  LDL.LU.64 R24, [R1+0x9918] ;  /* 0x0099180001187983 */ /* 0x000f220000300a00 */
[----:B------:R-:W-:-:S02]  /*a4df0*/  IMAD.MOV.U32 R3, RZ, RZ, R16 ;  /* 0x000000ffff037224 */ /* 0x000fc400078e0010 */
[----:B------:R-:W-:-:S05]  /*a4e00*/  IMAD.MOV.U32 R7, RZ, RZ, R17 ;  /* 0x000000ffff077224 */ /* 0x000fca00078e0011 */
[----:B------:R0:W-:Y:S04]  /*a4e10*/  STL [R1+0x972c], R7 ;  /* 0x00972c0701007387 */ /* 0x0001e80000100800 */
[----:B0-----:R-:W2:Y:S04]  /*a4e20*/  LDL.64 R6, [R1+0x70] ;  /* 0x0000700001067983 */ /* 0x001ea80000100a00 */
[----:B------:R0:W-:Y:S04]  /*a4e30*/  STL [R1+0x9728], R3 ;  /* 0x0097280301007387 */ /* 0x0001e80000100800 */
[----:B0-----:R-:W3:Y:S01]  /*a4e40*/  LDL.64 R2, [R1+0x78] ;  /* 0x0000780001027983 */ /* 0x001ee20000100a00 */
[----:B----4-:R-:W-:Y:S03]  /*a4e50*/  HMMA.16816.F32 R16, R12, R18, R24 ;  /* 0x000000120c10723c */ /* 0x010fe60000001818 */
[----:B------:R-:W4:Y:S04]  /*a4e60*/  LDL.LU.64 R26, [R1+0x9910] ;  /* 0x00991000011a7983 */ /* 0x000f280000300a00 */
[----:B------:R-:W4:-:S15]  /*a4e70*/  LDL.LU.64 R24, [R1+0x9908] ;  /* 0x0099080001187983 */ /* 0x000f1e0000300a00 */
[----:B------:R-:W-:-:S01]  /*a4e80*/  NOP ;  /* 0x0000000000007918 */ /* 0x000fc20000000000 */
[----:B------:R-:W-:Y:S04]  /*a4e90*/  STL.64 [R1+0x1970], R16 ;  /* 0x0019701001007387 */ /* 0x000fe80000100a00 */
[----:B------:R0:W-:Y:S04]  /*a4ea0*/  STL.64 [R1+0x1978], R18 ;  /* 0x0019781201007387 */ /* 0x0001e80000100a00 */
[----:B0-----:R-:W2:Y:S04]  /*a4eb0*/  LDL.LU.64 R18, [R1+0x9900] ;  /* 0x0099000001127983 */ /* 0x001ea80000300a00 */
        /* <DEDUP_REMOVED lines=8> */
[----:B------:R-:W-:-:S03]  /*a4f40*/  IMAD.MOV.U32 R8, RZ, RZ, R17 ;  /* 0x000000ffff087224 */ /* 0x000fc600078e0011 */
[----:B------:R-:W-:Y:S01]  /*a4f50*/  STL [R1+0x9730], R9 ;  /* 0x0097300901007387 */ /* 0x000fe20000100800 */
[----:B--2---:R-:W-:Y:S03]  /*a4f60*/  HMMA.16816.F32 R16, R12, R18, R24 ;  /* 0x000000120c10723c */ /* 0x004fe60000001818 */
[----:B------:R-:W2:Y:S04]  /*a4f70*/  LDL.LU.64 R26, [R1+0x98e0] ;  /* 0x0098e000011a7983 */ /* 0x000ea80000300a00 */
[----:B------:R-:W4:-:S15]  /*a4f80*/  LDL.LU.64 R24, [R1+0x98d8] ;  /* 0x0098d80001187983 */ /* 0x000f1e0000300a00 */
[----:B------:R-:W-:-:S01]  /*a4f90*/  NOP ;  /* 0x0000000000007918 */ /* 0x000fc20000000000 */
        /* <DEDUP_REMOVED lines=21> */
[----:B------:R-:W3:Y:S01]  /*a50f0*/  LDL.LU.64 R16, [R1+0x9898] ;  /* 0x0098980001107983 */ /* 0x000ee20000300a00 */
[----:B----4-:R-:W-:-:S02]  /*a5100*/  IMAD.MOV.U32 R9, RZ, RZ, R24 ;  /* 0x000000ffff097224 */ /* 0x010fc400078e0018 */
[----:B------:R-:W-:Y:S01]  /*a5110*/  IMAD.MOV.U32 R6, RZ, RZ, R25 ;  /* 0x000000ffff067224 */ /* 0x000fe200078e0019 */
[----:B---3--:R-:W-:-:S15]  /*a5120*/  HMMA.16816.F32 R16, R12, R24, R16 ;  /* 0x000000180c10723c */ /* 0x008fde0000001810 */
[----:B------:R-:W-:-:S08]  /*a5130*/  NOP ;  /* 0x0000000000007918 */ /* 0x000fd00000000000 */
[----:B------:R-:W-:Y:S04]  /*a5140*/  STL.64 [R1+0x1910], R16 ;  /* 0x0019101001007387 */ /* 0x000fe80000100a00 */
[----:B------:R-:W-:Y:S04]  /*a5150*/  STL.64 [R1+0x1918], R18 ;  /* 0x0019181201007387 */ /* 0x000fe80000100a00 */
[----:B------:R-:W-:Y:S04]  /*a5160*/  STL.64 [R1+0x9740], R10 ;  /* 0x0097400a01007387 */ /* 0x000fe80000100a00 */
[----:B------:R2:W-:Y:S02]  /*a5170*/  STL.64 [R1+0x9738], R8 ;  /* 0x0097380801007387 */ /* 0x0005e40000100a00 */
[----:B--2---:R-:W-:Y:S02]  /*a5180*/  HMMA.16816.F32 R8, R12, R26, R20 ;  /* 0x0000001a0c08723c */ /* 0x004fe40000001814 */
[----:B------:R-:W2:-:S15]  /*a5190*/  LDL.LU R20, [R1+0x8b0] ;  /* 0x0008b00001147983 */ /* 0x000e9e0000300800 */
[----:B------:R-:W-:-:S06]  /*a51a0*/  NOP ;  /* 0x0000000000007918 */ /* 0x000fcc0000000000 */
        /* <DEDUP_REMOVED lines=9> */
[----:B--2---:R0:W-:Y:S04]  /*a5240*/  STL.64 [R1+0x97a0], R26 ;  /* 0x0097a01a01007387 */ /* 0x0041e80000100a00 */
[----:B0-----:R-:W2:Y:S04]  /*a5250*/  LDL R26, [R1] ;  /* 0x00000000011a7983 */ /* 0x001ea80000100800 */
[----:B------:R-:W2:Y:S04]  /*a5260*/  LDL R27, [R1+0x4] ;  /* 0x00000400011b7983 */ /* 0x000ea80000100800 */
[----:B----4-:R-:W-:Y:S04]  /*a5270*/  STL.64 [R1+0x9798], R24 ;  /* 0x0097981801007387 */ /* 0x010fe80000100a00 */
[----:B--2---:R-:W-:Y:S04]  /*a5280*/  STL.64 [R1+0x97b8], R26 ;  /* 0x0097b81a01007387 */ /* 0x004fe80000100a00 */
[----:B---3--:R-:W-:Y:S04]  /*a5290*/  STL.64 [R1+0x9780], R22 ;  /* 0x0097801601007387 */ /* 0x008fe80000100a00 */
[----:B------:R0:W-:Y:S04]  /*a52a0*/  STL.64 [R1+0x9778], R20 ;  /* 0x0097781401007387 */ /* 0x0001e80000100a00 */
[----:B0-----:R-:W2:Y:S04]  /*a52b0*/  LDL.LU R20, [R1+0x8c0] ;  /* 0x0008c00001147983 */ /* 0x001ea80000300800 */
[----:B------:R-:W2:Y:S04]  /*a52c0*/  LDL.LU R21, [R1+0x8c4] ;  /* 0x0008c40001157983 */ /* 0x000ea80000300800 */
[----:B------:R-:W3:Y:S04]  /*a52d0*/  LDL.LU R22, [R1+0x8c8] ;  /* 0x0008c80001167983 */ /* 0x000ee80000300800 */
[----:B------:R-:W3:Y:S04]  /*a52e0*/  LDL.LU R23, [R1+0x8cc] ;  /* 0x0008cc0001177983 */ /* 0x000ee80000300800 */
[----:B------:R-:W4:Y:S04]  /*a52f0*/  LDL R24, [R1+0x8] ;  /* 0x0000080001187983 */ /* 0x000f280000100800 */
[----:B------:R-:W4:Y:S04]  /*a5300*/  LDL R25, [R1+0xc] ;  /* 0x00000c0001197983 */ /* 0x000f280000100800 */
[----:B----4-:R-:W-:Y:S04]  /*a5310*/  STL.64 [R1+0x97d0], R24 ;  /* 0x0097d01801007387 */ /* 0x010fe80000100a00 */
[----:B---3--:R-:W-:Y:S04]  /*a5320*/  STL.64 [R1+0x97b0], R22 ;  /* 0x0097b01601007387 */ /* 0x008fe80000100a00 */
[----:B--2---:R0:W-:Y:S04]  /*a5330*/  STL.64 [R1+0x97a8], R20 ;  /* 0x0097a81401007387 */ /* 0x0041e80000100a00 */
        /* <DEDUP_REMOVED lines=66> */
[----:B------:R-:W4:Y:S04]  /*a5760*/  LDL.LU R24, [R1+0x980] ;  /* 0x0009800001187983 */ /* 0x000f280000300800 */
[----:B------:R-:W4:Y:S04]  /*a5770*/  LDL.LU R25, [R1+0x984] ;  /* 0x0009840001197983 */ /* 0x000f280000300800 */
[----:B------:R-:W4:Y:S04]  /*a5780*/  LDL.LU R26, [R1+0x988] ;  /* 0x00098800011a7983 */ /* 0x000f280000300800 */
[----:B------:R-:W4:Y:S04]  /*a5790*/  LDL.LU R27, [R1+0x98c] ;  /* 0x00098c00011b7983 */ /* 0x000f280000300800 */
        /* <DEDUP_REMOVED lines=20> */
[----:B------:R-:W2:Y:S04]  /*a58e0*/  LDL.LU R18, [R1+0x898] ;  /* 0x0008980001127983 */ /* 0x000ea80000300800 */
[----:B------:R-:W2:Y:S01]  /*a58f0*/  LDL.LU R19, [R1+0x89c] ;  /* 0x00089c0001137983 */ /* 0x000ea20000300800 */
[----:B------:R-:W-:-:S02]  /*a5900*/  IMAD.MOV.U32 R0, RZ, RZ, R7 ;  /* 0x000000ffff007224 */ /* 0x000fc400078e0007 */
[----:B------:R-:W-:Y:S02]  /*a5910*/  IMAD.MOV.U32 R2, RZ, RZ, R3 ;  /* 0x000000ffff027224 */ /* 0x000fe400078e0003 */
[----:B------:R-:W-:Y:S02]  /*a5920*/  IMAD.MOV.U32 R7, RZ, RZ, R4 ;  /* 0x000000ffff077224 */ /* 0x000fe400078e0004 */
[----:B------:R-:W-:Y:S01]  /*a5930*/  IMAD.MOV.U32 R3, RZ, RZ, R5 ;  /* 0x000000ffff037224 */ /* 0x000fe200078e0005 */
[C---:B----4-:R-:W-:Y:S01]  /*a5940*/  HMMA.16816.F32 R8, R12.reuse, R10, R24 ;  /* 0x0000000a0c08723c */ /* 0x050fe20000001818 */
[----:B--2---:R-:W-:Y:S04]  /*a5950*/  STL.64 [R1+0x9760], R18 ;  /* 0x0097601201007387 */ /* 0x004fe80000100a00 */
[----:B---3--:R0:W-:Y:S04]  /*a5960*/  STL.64 [R1+0x9758], R16 ;  /* 0x0097581001007387 */ /* 0x0081e80000100a00 */
[----:B0-----:R-:W2:Y:S04]  /*a5970*/  LDL.LU R16, [R1+0x8a0] ;  /* 0x0008a00001107983 */ /* 0x001ea80000300800 */
[----:B------:R-:W2:Y:S04]  /*a5980*/  LDL.LU R17, [R1+0x8a4] ;  /* 0x0008a40001117983 */ /* 0x000ea80000300800 */
[----:B------:R-:W2:Y:S04]  /*a5990*/  LDL.LU R18, [R1+0x8a8] ;  /* 0x0008a80001127983 */ /* 0x000ea80000300800 */
[----:B------:R-:W2:Y:S04]  /*a59a0*/  LDL.LU R19, [R1+0x8ac] ;  /* 0x0008ac0001137983 */ /* 0x000ea80000300800 */
[----:B------:R-:W3:Y:S04]  /*a59b0*/  LDL.LU R4, [R1+0x212c] ;  /* 0x00212c0001047983 */ /* 0x000ee80000300800 */
[----:B------:R-:W4:Y:S04]  /*a59c0*/  LDL.LU R5, [R1+0x2134] ;  /* 0x0021340001057983 */ /* 0x000f280000300800 */
[----:B------:R-:W2:Y:S04]  /*a59d0*/  LDL.LU.64 R24, [R1+0x9890] ;  /* 0x0098900001187983 */ /* 0x000ea80000300a00 */
[----:B------:R0:W-:Y:S04]  /*a59e0*/  STL.64 [R1+0x18f0], R8 ;  /* 0x0018f00801007387 */ /* 0x0001e80000100a00 */
[----:B------:R1:W-:Y:S04]  /*a59f0*/  STL.64 [R1+0x18f8], R10 ;  /* 0x0018f80a01007387 */ /* 0x0003e80000100a00 */
[----:B0-----:R-:W3:Y:S04]  /*a5a00*/  LDL.LU R8, [R1+0x880] ;  /* 0x0008800001087983 */ /* 0x001ee80000300800 */
[----:B------:R-:W3:Y:S04]  /*a5a10*/  LDL.LU R9, [R1+0x884] ;  /* 0x0008840001097983 */ /* 0x000ee80000300800 */
[----:B-1----:R-:W3:Y:S04]  /*a5a20*/  LDL.LU R10, [R1+0x888] ;  /* 0x00088800010a7983 */ /* 0x002ee80000300800 */
[----:B------:R-:W3:Y:S01]  /*a5a30*/  LDL.LU R11, [R1+0x88c] ;  /* 0x00088c00010b7983 */ /* 0x000ee20000300800 */
        /* <DEDUP_REMOVED lines=76> */
[----:B------:R-:W4:Y:S04]  /*a5f00*/  LDL.LU.64 R24, [R1+0x9788] ;  /* 0x0097880001187983 */ /* 0x000f280000300a00 */
[----:B------:R0:W-:Y:S04]  /*a5f10*/  STL.64 [R1+0x96d8], R28 ;  /* 0x0096d81c01007387 */ /* 0x0001e80000100a00 */
[----:B0-----:R-:W3:Y:S04]  /*a5f20*/  LDL.LU R28, [R1+0x2130] ;  /* 0x00213000011c7983 */ /* 0x001ee80000300800 */
[----:B------:R-:W3:Y:S01]  /*a5f30*/  LDL.LU R29, [R1+0x2138] ;  /* 0x00213800011d7983 */ /* 0x000ee20000300800 */
[----:B--2---:R-:W-:-:S15]  /*a5f40*/  HMMA.16816.F32 R20, R12, R26, R20 ;  /* 0x0000001a0c14723c */ /* 0x004fde0000001814 */
        /* <DEDUP_REMOVED lines=15> */
[----:B------:R-:W3:Y:S04]  /*a6040*/  LDL.LU R26, [R1+0x868] ;  /* 0x00086800011a7983 */ /* 0x000ee80000300800 */
        /* <DEDUP_REMOVED lines=12> */
[----:B------:R-:W2:Y:S04]  /*a6110*/  LDL.LU.64 R16, [R1+0x9748] ;  /* 0x0097480001107983 */ /* 0x000ea80000300a00 */
        /* <DEDUP_REMOVED lines=10> */
[----:B0-----:R-:W3:Y:S04]  /*a61c0*/  LDL.LU.64 R10, [R1+0x9740] ;  /* 0x00974000010a7983 */ /* 0x001ee80000300a00 */
[----:B------:R-:W4:Y:S01]  /*a61d0*/  LDL.LU.64 R8, [R1+0x9738] ;  /* 0x0097380001087983 */ /* 0x000f220000300a00 */
[----:B--2---:R-:W-:Y:S03]  /*a61e0*/  HMMA.16816.F32 R20, R12, R16, R20 ;  /* 0x000000100c14723c */ /* 0x004fe60000001814 */
[----:B------:R-:W-:Y:S04]  /*a61f0*/  STL.64 [R1+0x94f0], R18 ;  /* 0x0094f01201007387 */ /* 0x000fe80000100a00 */
[----:B------:R3:W-:Y:S01]  /*a6200*/  STL.64 [R1+0x94e8], R16 ;  /* 0x0094e81001007387 */ /* 0x0007e20000100a00 */
[----:B------:R-:W-:-:S15]  /*a6210*/  IMAD R5, R5, 0x100, R29 ;  /* 0x0000010005057824 */ /* 0x000fde00078e021d */
[----:B------:R-:W-:Y:S04]  /*a6220*/  STL.64 [R1+0x17e0], R20 ;  /* 0x0017e01401007387 */ /* 0x000fe80000100a00 */
[----:B------:R-:W-:Y:S01]  /*a6230*/  STL.64 [R1+0x17e8], R22 ;  /* 0x0017e81601007387 */ /* 0x000fe20000100a00 */
[----:B---3--:R-:W-:Y:S07]  /*a6240*/  HMMA.16816.F32 R16, R12, R10, R24 ;  /* 0x0000000a0c10723c */ /* 0x008fee0000001818 */
[----:B----4-:R-:W-:-:S02]  /*a6250*/  IMAD.MOV.U32 R26, RZ, RZ, R9 ;  /* 0x000000ffff1a7224 */ /* 0x010fc400078e0009 */
[----:B------:R-:W2:Y:S01]  /*a6260*/  LDL.LU R9, [R1+0x9730] ;  /* 0x0097300001097983 */ /* 0x000ea20000300800 */
[----:B------:R-:W-:Y:S02]  /*a6270*/  IMAD.MOV.U32 R27, RZ, RZ, R6 ;  /* 0x000000ffff1b7224 */ /* 0x000fe400078e0006 */
[----:B------:R-:W-:Y:S02]  /*a6280*/  IMAD.MOV.U32 R24, RZ, RZ, R7 ;  /* 0x000000ffff187224 */ /* 0x000fe400078e0007 */
[----:B------:R-:W-:-:S09]  /*a6290*/  IMAD.MOV.U32 R25, RZ, RZ, R3 ;  /* 0x000000ffff197224 */ /* 0x000fd200078e0003 */
[----:B------:R0:W-:Y:S04]  /*a62a0*/  STL.64 [R1+0xc10], R16 ;  /* 0x000c101001007387 */ /* 0x0001e80000100a00 */
[----:B------:R1:W-:Y:S04]  /*a62b0*/  STL.64 [R1+0xc18], R18 ;  /* 0x000c181201007387 */ /* 0x0003e80000100a00 */
[----:B------:R-:W3:Y:S04]  /*a62c0*/  LDL.LU R29, [R1+0x2140] ;  /* 0x00214000011d7983 */ /* 0x000ee80000300800 */
[----:B------:R-:W3:Y:S04]  /*a62d0*/  LDL.LU R6, [R1+0x213c] ;  /* 0x00213c0001067983 */ /* 0x000ee80000300800 */
[----:B------:R-:W4:Y:S04]  /*a62e0*/  LDL.LU R7, [R1+0x972c] ;  /* 0x00972c0001077983 */ /* 0x000f280000300800 */
[----:B------:R-:W4:Y:S04]  /*a62f0*/  LDL.LU R3, [R1+0x9728] ;  /* 0x0097280001037983 */ /* 0x000f280000300800 */
[----:B------:R-:W-:Y:S04]  /*a6300*/  STL.64 [R1+0x9660], R26 ;  /* 0x0096601a01007387 */ /* 0x000fe80000100a00 */
[----:B------:R-:W-:Y:S04]  /*a6310*/  STL.64 [R1+0x9658], R24 ;  /* 0x0096581801007387 */ /* 0x000fe80000100a00 */
[----:B0-----:R-:W2:Y:S04]  /*a6320*/  LDL.LU R16, [R1+0x7d0] ;  /* 0x0007d00001107983 */ /* 0x001ea80000300800 */
[----:B------:R-:W2:Y:S04]  /*a6330*/  LDL.LU R17, [R1+0x7d4] ;  /* 0x0007d40001117983 */ /* 0x000ea80000300800 */
[----:B-1----:R-:W3:Y:S04]  /*a6340*/  LDL.LU R18, [R1+0x7d8] ;  /* 0x0007d80001127983 */ /* 0x002ee80000300800 */
[----:B------:R-:W3:Y:S04]  /*a6350*/  LDL.LU R19, [R1+0x7dc] ;  /* 0x0007dc0001137983 */ /* 0x000ee80000300800 */
[----:B---3--:R-:W-:Y:S04]  /*a6360*/  STL.64 [R1+0x9670], R18 ;  /* 0x0096701201007387 */ /* 0x008fe80000100a00 */
[----:B--2---:R-:W-:Y:S04]  /*a6370*/  STL.64 [R1+0x9668], R16 ;  /* 0x0096681001007387 */ /* 0x004fe80000100a00 */
[----:B------:R-:W2:Y:S04]  /*a6380*/  LDL.LU R20, [R1+0x7c0] ;  /* 0x0007c00001147983 */ /* 0x000ea80000300800 */
        /* <DEDUP_REMOVED lines=9> */
[----:B---3--:R0:W-:Y:S02]  /*a6420*/  STL.64 [R1+0x9690], R22 ;  /* 0x0096901601007387 */ /* 0x0081e40000100a00 */
[----:B0-----:R-:W-:-:S02]  /*a6430*/  IMAD.MOV.U32 R22, RZ, RZ, R9 ;  /* 0x000000ffff167224 */ /* 0x001fc400078e0009 */
[----:B------:R-:W-:Y:S01]  /*a6440*/  IMAD.MOV.U32 R23, RZ, RZ, R8 ;  /* 0x000000ffff177224 */ /* 0x000fe200078e0008 */
[----:B------:R-:W3:Y:S04]  /*a6450*/  LDL.LU R9, [R1+0x9724] ;  /* 0x0097240001097983 */ /* 0x000ee80000300800 */
[----:B------:R-:W3:Y:S04]  /*a6460*/  LDL.LU R8, [R1+0x9720] ;  /* 0x0097200001087983 */ /* 0x000ee80000300800 */
[----:B--2---:R0:W-:Y:S04]  /*a6470*/  STL.64 [R1+0x9688], R20 ;  /* 0x0096881401007387 */ /* 0x0041e80000100a00 */
[----:B0-----:R-:W2:Y:S04]  /*a6480*/  LDL.64 R20, [R1+0x90] ;  /* 0x0000900001147983 */ /* 0x001ea80000100a00 */
[----:B------:R4:W-:Y:S01]  /*a6490*/  STL.64 [R1+0x96c0], R22 ;  /* 0x0096c01601007387 */ /* 0x0009e20000100a00 */
[----:B------:R-:W-:-:S02]  /*a64a0*/  IMAD.MOV.U32 R27, RZ, RZ, R2 ;  /* 0x000000ffff1b7224 */ /* 0x000fc400078e0002 */
[----:B------:R-:W-:Y:S02]  /*a64b0*/  IMAD R4, R4, 0x100, R28 ;  /* 0x0000010004047824 */ /* 0x000fe400078e021c */
[----:B------:R-:W-:Y:S02]  /*a64c0*/  IMAD R6, R6, 0x100, R29 ;  /* 0x0000010006067824 */ /* 0x000fe400078e021d */
[----:B----4-:R-:W-:Y:S02]  /*a64d0*/  IMAD.MOV.U32 R22, RZ, RZ, R3 ;  /* 0x000000ffff167224 */ /* 0x010fe400078e0003 */
[----:B---3--:R-:W-:Y:S02]  /*a64e0*/  IMAD.MOV.U32 R29, RZ, RZ, R9 ;  /* 0x000000ffff1d7224 */ /* 0x008fe400078e0009 */
[----:B------:R-:W-:Y:S01]  /*a64f0*/  IMAD.MOV.U32 R28, RZ, RZ, R8 ;  /* 0x000000ffff1c7224 */ /* 0x000fe200078e0008 */
[----:B--2---:R0:W-:Y:S04]  /*a6500*/  STL.64 [R1+0x96b8], R20 ;  /* 0x0096b81401007387 */ /* 0x0041e80000100a00 */
[----:B------:R-:W2:Y:S04]  /*a6510*/  LDL.64 R24, [R1+0x80] ;  /* 0x0000800001187983 */ /* 0x000ea80000100a00 */
[----:B------:R-:W-:Y:S04]  /*a6520*/  STL [R1+0x94cc], R10 ;  /* 0x0094cc0a01007387 */ /* 0x000fe80000100800 */
[----:B------:R-:W-:Y:S04]  /*a6530*/  STL [R1+0x94c8], R11 ;  /* 0x0094c80b01007387 */ /* 0x000fe80000100800 */
[----:B------:R-:W3:Y:S04]  /*a6540*/  LDL R26, [R1+0x78] ;  /* 0x00007800011a7983 */ /* 0x000ee80000100800 */
[----:B------:R-:W4:Y:S04]  /*a6550*/  LDL.LU R2, [R1+0x971c] ;  /* 0x00971c0001027983 */ /* 0x000f280000300800 */
[----:B------:R-:W4:Y:S04]  /*a6560*/  LDL.LU R3, [R1+0x9718] ;  /* 0x0097180001037983 */ /* 0x000f280000300800 */
[----:B------:R-:W4:Y:S04]  /*a6570*/  LDL.LU R8, [R1+0x9714] ;  /* 0x0097140001087983 */ /* 0x000f280000300800 */
[----:B------:R-:W4:Y:S04]  /*a6580*/  LDL.LU R9, [R1+0x9710] ;  /* 0x0097100001097983 */ /* 0x000f280000300800 */
[----:B0-----:R-:W2:Y:S01]  /*a6590*/  LDL.64 R20, [R1+0xb0] ;  /* 0x0000b00001147983 */ /* 0x001ea20000100a00 */
[----:B------:R-:W-:-:S05]  /*a65a0*/  IMAD.MOV.U32 R23, RZ, RZ, R7 ;  /* 0x000000ffff177224 */ /* 0x000fca00078e0007 */
[----:B------:R-:W-:Y:S04]  /*a65b0*/  STL.64 [R1+0x96e8], R22 ;  /* 0x0096e81601007387 */ /* 0x000fe80000100a00 */
[----:B--2---:R0:W-:Y:S04]  /*a65c0*/  STL.64 [R1+0x96e0], R20 ;  /* 0x0096e01401007387 */ /* 0x0041e80000100a00 */
[----:B0-----:R-:W2:Y:S04]  /*a65d0*/  LDL.LU R20, [R1+0x850] ;  /* 0x0008500001147983 */ /* 0x001ea80000300800 */
[----:B------:R-:W2:Y:S04]  /*a65e0*/  LDL.LU R21, [R1+0x854] ;  /* 0x0008540001157983 */ /* 0x000ea80000300800 */
[----:B------:R-:W3:Y:S04]  /*a65f0*/  LDL.LU R22, [R1+0x858] ;  /* 0x0008580001167983 */ /* 0x000ee80000300800 */
[----:B------:R-:W3:Y:S04]  /*a6600*/  LDL.LU R23, [R1+0x85c] ;  /* 0x00085c0001177983 */ /* 0x000ee80000300800 */
        /* <DEDUP_REMOVED lines=10> */
[----:B0-----:R-:W4:Y:S04]  /*a66b0*/  LDL.LU R20, [R1+0xc90] ;  /* 0x000c900001147983 */ /* 0x001f280000300800 */
[----:B------:R-:W4:Y:S04]  /*a66c0*/  LDL.LU R21, [R1+0xc94] ;  /* 0x000c940001157983 */ /* 0x000f280000300800 */
[----:B------:R-:W4:Y:S04]  /*a66d0*/  LDL.LU R22, [R1+0xc98] ;  /* 0x000c980001167983 */ /* 0x000f280000300800 */
[----:B------:R-:W4:Y:S04]  /*a66e0*/  LDL.LU R23, [R1+0xc9c] ;  /* 0x000c9c0001177983 */ /* 0x000f280000300800 */
[----:B------:R-:W-:Y:S04]  /*a66f0*/  STL.64 [R1+0x96a0], R26 ;  /* 0x0096a01a01007387 */ /* 0x000fe80000100a00 */
[----:B------:R0:W-:Y:S04]  /*a6700*/  STL.64 [R1+0x9698], R24 ;  /* 0x0096981801007387 */ /* 0x0001e80000100a00 */
        /* <DEDUP_REMOVED lines=9> */
[----:B------:R-:W3:Y:S01]  /*a67a0*/  LDL.LU R27, [R1+0x82c] ;  /* 0x00082c00011b7983 */ /* 0x000ee20000300800 */
[----:B----4-:R-:W-:Y:S03]  /*a67b0*/  HMMA.16816.F32 R20, R12, R8, R20 ;  /* 0x000000080c14723c */ /* 0x010fe60000001814 */
        /* <DEDUP_REMOVED lines=13> */
[----:B------:R-:W4:Y:S04]  /*a6890*/  LDL.LU.64 R20, [R1+0x9700] ;  /* 0x0097000001147983 */ /* 0x000f280000300a00 */
[----:B------:R0:W-:Y:S04]  /*a68a0*/  STL [R1+0x94d4], R8 ;  /* 0x0094d40801007387 */ /* 0x0001e80000100800 */
[----:B------:R1:W-:Y:S01]  /*a68b0*/  STL [R1+0x94d0], R9 ;  /* 0x0094d00901007387 */ /* 0x0003e20000100800 */
[----:B------:R-:W-:-:S03]  /*a68c0*/  IMAD R7, R7, 0x100, R10 ;  /* 0x0000010007077824 */ /* 0x000fc600078e020a */
[----:B0-----:R-:W2:Y:S04]  /*a68d0*/  LDL.LU R8, [R1+0x840] ;  /* 0x0008400001087983 */ /* 0x001ea80000300800 */
[----:B-1----:R-:W2:Y:S04]  /*a68e0*/  LDL.LU R9, [R1+0x844] ;  /* 0x0008440001097983 */ /* 0x002ea80000300800 */
[----:B------:R-:W2:Y:S04]  /*a68f0*/  LDL.LU R10, [R1+0x848] ;  /* 0x00084800010a7983 */ /* 0x000ea80000300800 */
[----:B------:R-:W2:Y:S01]  /*a6900*/  LDL.LU R11, [R1+0x84c] ;  /* 0x00084c00010b7983 */ /* 0x000ea20000300800 */
[----:B----4-:R-:W-:-:S15]  /*a6910*/  HMMA.16816.F32 R20, R12, R2, R20 ;  /* 0x000000020c14723c */ /* 0x010fde0000001814 */
[----:B------:R-:W-:-:S08]  /*a6920*/  NOP ;  /* 0x0000000000007918 */ /* 0x000fd00000000000 */
[----:B------:R-:W-:Y:S04]  /*a6930*/  STL.64 [R1+0x1bf0], R20 ;  /* 0x001bf01401007387 */ /* 0x000fe80000100a00 */
[----:B------:R0:W-:Y:S04]  /*a6940*/  STL.64 [R1+0x1bf8], R22 ;  /* 0x001bf81601007387 */ /* 0x0001e80000100a00 */
[----:B0-----:R-:W4:Y:S04]  /*a6950*/  LDL.LU.64 R22, [R1+0x96f8] ;  /* 0x0096f80001167983 */ /* 0x001f280000300a00 */
[----:B------:R-:W4:Y:S01]  /*a6960*/  LDL.LU.64 R20, [R1+0x96f0] ;  /* 0x0096f00001147983 */ /* 0x000f220000300a00 */
[----:B------:R-:W-:-:S02]  /*a6970*/  F2FP.F16.E4M3.UNPACK_B R4, R4 ;  /* 0x00000004ff04723e */ /* 0x000fc400020006ff */
[----:B------:R-:W-:Y:S02]  /*a6980*/  F2FP.F16.E4M3.UNPACK_B R5, R5 ;  /* 0x00000005ff05723e */ /* 0x000fe400020006ff */
[----:B------:R-:W-:Y:S02]  /*a6990*/  F2FP.F16.E4M3.UNPACK_B R6, R6 ;  /* 0x00000006ff06723e */ /* 0x000fe400020006ff */
[----:B------:R-:W-:Y:S01]  /*a69a0*/  F2FP.F16.E4M3.UNPACK_B R7, R7 ;  /* 0x00000007ff07723e */ /* 0x000fe200020006ff */
[----:B----4-:R-:W-:Y:S01]  /*a69b0*/  HMMA.16816.F32 R12, R12, R28, R20 ;  /* 0x0000001c0c0c723c */ /* 0x010fe20000001814 */
[----:B------:R-:W4:Y:S04]  /*a69c0*/  LDL.LU.64 R22, [R1+0x96e8] ;  /* 0x0096e80001167983 */ /* 0x000f280000300a00 */
[----:B------:R-:W2:Y:S04]  /*a69d0*/  LDL.LU.64 R20, [R1+0x96e0] ;  /* 0x0096e00001147983 */ /* 0x000ea80000300a00 */
[----:B------:R-:W3:-:S14]  /*a69e0*/  LDL.LU.64 R28, [R1+0x96d8] ;  /* 0x0096d800011c7983 */ /* 0x000edc0000300a00 */
[----:B------:R0:W-:Y:S04]  /*a69f0*/  STL.64 [R1+0x17d0], R12 ;  /* 0x0017d00c01007387 */ /* 0x0001e80000100a00 */
[----:B------:R-:W-:Y:S04]  /*a6a00*/  STL.64 [R1+0x17d8], R14 ;  /* 0x0017d80e01007387 */ /* 0x000fe80000100a00 */
[----:B0-----:R-:W3:Y:S01]  /*a6a10*/  LDL R12, [R1+0x70] ;  /* 0x00007000010c7983 */ /* 0x001ee20000100800 */
[----:B--2---:R-:W-:-:S15]  /*a6a20*/  HMMA.16816.F32 R8, R4, R20, R8 ;  /* 0x000000140408723c */ /* 0x004fde0000001808 */
[----:B------:R-:W-:-:S08]  /*a6a30*/  NOP ;  /* 0x0000000000007918 */ /* 0x000fd00000000000 */
[----:B------:R-:W-:Y:S04]  /*a6a40*/  STL.64 [R1+0x17c0], R8 ;  /* 0x0017c00801007387 */ /* 0x000fe80000100a00 */
[----:B------:R0:W-:Y:S02]  /*a6a50*/  STL.64 [R1+0x17c8], R10 ;  /* 0x0017c80a01007387 */ /* 0x0001e40000100a00 */
[----:B0-----:R-:W-:Y:S02]  /*a6a60*/  IMAD.MOV.U32 R10, RZ, RZ, R20 ;  /* 0x000000ffff0a7224 */ /* 0x001fe400078e0014 */
[----:B------:R-:W-:Y:S02]  /*a6a70*/  IMAD.MOV.U32 R11, RZ, RZ, R21 ;  /* 0x000000ffff0b7224 */ /* 0x000fe400078e0015 */
[----:B----4-:R-:W-:Y:S01]  /*a6a80*/  HMMA.16816.F32 R20, R4, R22, R24 ;  /* 0x000000160414723c */ /* 0x010fe20000001818 */
[----:B------:R-:W2:Y:S04]  /*a6a90*/  LDL.LU.64 R26, [R1+0x96d0] ;  /* 0x0096d000011a7983 */ /* 0x000ea80000300a00 */
[----:B------:R-:W2:-:S15]  /*a6aa0*/  LDL.LU.64 R24, [R1+0x96c8] ;  /* 0x0096c80001187983 */ /* 0x000e9e0000300a00 */
[----:B------:R-:W-:-:S03]  /*a6ab0*/  NOP ;  /* 0x0000000000007918 */ /* 0x000fc60000000000 */
        /* <DEDUP_REMOVED lines=11> */
[----:B------:R-:W-:Y:S02]  /*a6b70*/  IMAD.MOV.U32 R14, RZ, RZ, R20 ;  /* 0x000000ffff0e7224 */ /* 0x000fe400078e0014 */
[----:B------:R-:W-:-:S03]  /*a6b80*/  IMAD.MOV.U32 R0, RZ, RZ, R21 ;  /* 0x000000ffff007224 */ /* 0x000fc600078e0015 */
[----:B------:R-:W-:Y:S01]  /*a6b90*/  STL [R1+0x95a0], R14 ;  /* 0x0095a00e01007387 */ /* 0x000fe20000100800 */
[----:B----4-:R-:W-:Y:S03]  /*a6ba0*/  HMMA.16816.F32 R20, R4, R22, R24 ;  /* 0x000000160414723c */ /* 0x010fe60000001818 */
[----:B------:R-:W3:Y:S04]  /*a6bb0*/  LDL.LU.64 R26, [R1+0x96a0] ;  /* 0x0096a000011a7983 */ /* 0x000ee80000300a00 */
[----:B------:R-:W2:-:S15]  /*a6bc0*/  LDL.LU.64 R24, [R1+0x9698] ;  /* 0x0096980001187983 */ /* 0x000e9e0000300a00 */
[----:B------:R-:W-:-:S01]  /*a6bd0*/  NOP ;  /* 0x0000000000007918 */ /* 0x000fc20000000000 */
[----:B------:R-:W-:Y:S04]  /*a6be0*/  STL.64 [R1+0x1790], R20 ;  /* 0x0017901401007387 */ /* 0x000fe80000100a00 */
[----:B------:R0:W-:Y:S04]  /*a6bf0*/  STL.64 [R1+0x1798], R22 ;  /* 0x0017981601007387 */ /* 0x0001e80000100a00 */
[----:B0-----:R-:W4:Y:S04]  /*a6c00*/  LDL.LU.64 R22, [R1+0x9690] ;  /* 0x0096900001167983 */ /* 0x001f280000300a00 */
[----:B------:R-:W4:Y:S01]  /*a6c10*/  LDL.LU.64 R20, [R1+0x9688] ;  /* 0x0096880001147983 */ /* 0x000f220000300a00 */
[----:B--2---:R-:W-:-:S02]  /*a6c20*/  IMAD.MOV.U32 R8, RZ, RZ, R24 ;  /* 0x000000ffff087224 */ /* 0x004fc400078e0018 */
[----:B------:R-:W-:Y:S01]  /*a6c30*/  IMAD.MOV.U32 R9, RZ, RZ, R25 ;  /* 0x000000ffff097224 */ /* 0x000fe200078e0019 */
[C---:B----4-:R-:W-:Y:S06]  /*a6c40*/  HMMA.16816.F32 R20, R4.reuse, R24, R20 ;  /* 0x000000180414723c */ /* 0x050fec0000001814 */
[----:B---3--:R-:W-:-:S15]  /*a6c50*/  HMMA.16816.F32 R24, R4, R26, R16 ;  /* 0x0000001a0418723c */ /* 0x008fde0000001810 */
[----:B------:R-:W-:-:S02]  /*a6c60*/  NOP ;  /* 0x0000000000007918 */ /* 0x000fc40000000000 */
[----:B------:R-:W-:Y:S04]  /*a6c70*/  STL.64 [R1+0x1780], R20 ;  /* 0x0017801401007387 */ /* 0x000fe80000100a00 */
[----:B------:R0:W-:Y:S04]  /*a6c80*/  STL.64 [R1+0x1788], R22 ;  /* 0x0017881601007387 */ /* 0x0001e80000100a00 */
[----:B0-----:R-:W2:Y:S04]  /*a6c90*/  LDL.LU.64 R22, [R1+0x9680] ;  /* 0x0096800001167983 */ /* 0x001ea80000300a00 */
[----:B------:R-:W2:Y:S04]  /*a6ca0*/  LDL.LU.64 R20, [R1+0x9678] ;  /* 0x0096780001147983 */ /* 0x000ea80000300a00 */
[----:B------:R-:W-:Y:S04]  /*a6cb0*/  STL.64 [R1+0x94e0], R10 ;  /* 0x0094e00a01007387 */ /* 0x000fe80000100a00 */
[----:B------:R0:W-:Y:S04]  /*a6cc0*/  STL.64 [R1+0x94d8], R8 ;  /* 0x0094d80801007387 */ /* 0x0001e80000100a00 */
[----:B0-----:R-:W3:Y:S04]  /*a6cd0*/  LDL.LU R8, [R1+0x7e0] ;  /* 0x0007e00001087983 */ /* 0x001ee80000300800 */
[----:B------:R-:W3:Y:S04]  /*a6ce0*/  LDL.LU R9, [R1+0x7e4] ;  /* 0x0007e40001097983 */ /* 0x000ee80000300800 */
[----:B------:R-:W3:Y:S04]  /*a6cf0*/  LDL.LU R10, [R1+0x7e8] ;  /* 0x0007e800010a7983 */ /* 0x000ee80000300800 */
[----:B------:R-:W3:Y:S04]  /*a6d00*/  LDL.LU R11, [R1+0x7ec] ;  /* 0x0007ec00010b7983 */ /* 0x000ee80000300800 */
[----:B------:R-:W4:Y:S04]  /*a6d10*/  LDL.LU.64 R18, [R1+0x9670] ;  /* 0x0096700001127983 */ /* 0x000f280000300a00 */
[----:B------:R-:W4:Y:S04]  /*a6d20*/  LDL.LU.64 R16, [R1+0x9668] ;  /* 0x0096680001107983 */ /* 0x000f280000300a00 */
[----:B------:R-:W-:Y:S04]  /*a6d30*/  STL.64 [R1+0x1770], R24 ;  /* 0x0017701801007387 */ /* 0x000fe80000100a00 */
[----:B------:R0:W-:Y:S04]  /*a6d40*/  STL.64 [R1+0x1778], R26 ;  /* 0x0017781a01007387 */ /* 0x0001e80000100a00 */
[----:B0-----:R-:W2:Y:S04]  /*a6d50*/  LDL.LU.64 R26, [R1+0x9660] ;  /* 0x00966000011a7983 */ /* 0x001ea80000300a00 */
[----:B------:R-:W4:Y:S01]  /*a6d60*/  LDL.LU.64 R24, [R1+0x9658] ;  /* 0x0096580001187983 */ /* 0x000f220000300a00 */
[C---:B---3--:R-:W-:Y:S06]  /*a6d70*/  HMMA.16816.F32 R8, R4.reuse, R12, R8 ;  /* 0x0000000c0408723c */ /* 0x048fec0000001808 */
[----:B----4-:R-:W-:-:S15]  /*a6d80*/  HMMA.16816.F32 R12, R4, R24, R16 ;  /* 0x00000018040c723c */ /* 0x010fde0000001810 */
[----:B------:R-:W-:-:S02]  /*a6d90*/  NOP ;  /* 0x0000000000007918 */ /* 0x000fc40000000000 */
[----:B------:R-:W-:Y:S04]  /*a6da0*/  STL.64 [R1+0x1760], R8 ;  /* 0x0017600801007387 */ /* 0x000fe80000100a00 */
[----:B------:R2:W-:Y:S02]  /*a6db0*/  STL.64 [R1+0x1768], R10 ;  /* 0x0017680a01007387 */ /* 0x0005e40000100a00 */
[----:B--2---:R-:W-:Y:S02]  /*a6dc0*/  HMMA.16816.F32 R8, R4, R26, R20 ;  /* 0x0000001a0408723c */ /* 0x004fe40000001814 */
[----:B------:R-:W2:Y:S04]  /*a6dd0*/  LDL.LU R20, [R1+0x6d0] ;  /* 0x0006d00001147983 */ /* 0x000ea80000300800 */
[----:B------:R-:W-:Y:S04]  /*a6de0*/  STL.64 [R1+0x1750], R12 ;  /* 0x0017500c01007387 */ /* 0x000fe80000100a00 */
[----:B------:R-:W-:-:S13]  /*a6df0*/  STL.64 [R1+0x1758], R14 ;  /* 0x0017580e01007387 */ /* 0x000fda0000100a00 */
        /* <DEDUP_REMOVED lines=40> */
[----:B----4-:R0:W-:Y:S04]  /*a7080*/  STL.64 [R1+0x95a8], R24 ;  /* 0x0095a81801007387 */ /* 0x0101e80000100a00 */
[----:B------:R-:W4:Y:S04]  /*a7090*/  LDL R12, [R1+0x20] ;  /* 0x00002000010c7983 */ /* 0x000f280000100800 */
[----:B------:R-:W4:Y:S04]  /*a70a0*/  LDL R13, [R1+0x24] ;  /* 0x00002400010d7983 */ /* 0x000f280000100800 */
[----:B----4-:R-:W-:Y:S04]  /*a70b0*/  STL.64 [R1+0x95b0], R12 ;  /* 0x0095b00c01007387 */ /* 0x010fe80000100a00 */
[----:B0-----:R-:W4:Y:S04]  /*a70c0*/  LDL.LU R24, [R1+0x740] ;  /* 0x0007400001187983 */ /* 0x001f280000300800 */
[----:B------:R-:W4:Y:S04]  /*a70d0*/  LDL.LU R25, [R1+0x744] ;  /* 0x0007440001197983 */ /* 0x000f280000300800 */
[----:B------:R-:W2:Y:S04]  /*a70e0*/  LDL.LU R26, [R1+0x748] ;  /* 0x00074800011a7983 */ /* 0x000ea80000300800 */
[----:B------:R-:W2:Y:S04]  /*a70f0*/  LDL.LU R27, [R1+0x74c] ;  /* 0x00074c00011b7983 */ /* 0x000ea80000300800 */
[----:B--2---:R-:W-:Y:S04]  /*a7100*/  STL.64 [R1+0x95c0], R26 ;  /* 0x0095c01a01007387 */ /* 0x004fe80000100a00 */
[----:B----4-:R0:W-:Y:S04]  /*a7110*/  STL.64 [R1+0x95b8], R24 ;  /* 0x0095b81801007387 */ /* 0x0101e80000100a00 */
[----:B------:R-:W2:Y:S04]  /*a7120*/  LDL R14, [R1+0x28] ;  /* 0x00002800010e7983 */ /* 0x000ea80000100800 */
[----:B------:R-:W2:Y:S04]  /*a7130*/  LDL R15, [R1+0x2c] ;  /* 0x00002c00010f7983 */ /* 0x000ea80000100800 */
[----:B--2---:R-:W-:Y:S04]  /*a7140*/  STL.64 [R1+0x95c8], R14 ;  /* 0x0095c80e01007387 */ /* 0x004fe80000100a00 */
[----:B0-----:R-:W2:Y:S04]  /*a7150*/  LDL.LU R24, [R1+0x750] ;  /* 0x0007500001187983 */ /* 0x001ea80000300800 */
[----:B------:R-:W2:Y:S04]  /*a7160*/  LDL.LU R25, [R1+0x754] ;  /* 0x0007540001197983 */ /* 0x000ea80000300800 */
[----:B------:R-:W4:Y:S04]  /*a7170*/  LDL.LU R26, [R1+0x758] ;  /* 0x00075800011a7983 */ /* 0x000f280000300800 */
[----:B------:R-:W4:Y:S04]  /*a7180*/  LDL.LU R27, [R1+0x75c] ;  /* 0x00075c00011b7983 */ /* 0x000f280000300800 */
[----:B----4-:R-:W-:Y:S04]  /*a7190*/  STL.64 [R1+0x95d8], R26 ;  /* 0x0095d81a01007387 */ /* 0x010fe80000100a00 */
[----:B--2---:R0:W-:Y:S04]  /*a71a0*/  STL.64 [R1+0x95d0], R24 ;  /* 0x0095d01801007387 */ /* 0x0041e80000100a00 */
[----:B------:R-:W2:Y:S04]  /*a71b0*/  LDL R12, [R1+0x30] ;  /* 0x00003000010c7983 */ /* 0x000ea80000100800 */
[----:B------:R-:W2:Y:S04]  /*a71c0*/  LDL R13, [R1+0x34] ;  /* 0x00003400010d7983 */ /* 0x000ea80000100800 */
[----:B--2---:R1:W-:Y:S04]  /*a71d0*/  STL.64 [R1+0x95e0], R12 ;  /* 0x0095e00c01007387 */ /* 0x0043e80000100a00 */
        /* <DEDUP_REMOVED lines=8> */
[----:B-1----:R-:W4:Y:S04]  /*a7260*/  LDL R12, [R1+0x40] ;  /* 0x00004000010c7983 */ /* 0x002f280000100800 */
[----:B------:R-:W4:Y:S04]  /*a7270*/  LDL R13, [R1+0x44] ;  /* 0x00004400010d7983 */ /* 0x000f280000100800 */
[----:B--2---:R1:W-:Y:S04]  /*a7280*/  STL.64 [R1+0x95f8], R14 ;  /* 0x0095f80e01007387 */ /* 0x0043e80000100a00 */
[----:B----4-:R-:W-:Y:S04]  /*a7290*/  STL.64 [R1+0x9610], R12 ;  /* 0x0096100c01007387 */ /* 0x010fe80000100a00 */
[----:B0-----:R-:W2:Y:S04]  /*a72a0*/  LDL.LU R24, [R1+0x770] ;  /* 0x0007700001187983 */ /* 0x001ea80000300800 */
[----:B------:R-:W2:Y:S04]  /*a72b0*/  LDL.LU R25, [R1+0x774] ;  /* 0x0007740001197983 */ /* 0x000ea80000300800 */
[----:B------:R-:W4:Y:S04]  /*a72c0*/  LDL.LU R26, [R1+0x778] ;  /* 0x00077800011a7983 */ /* 0x000f280000300800 */
[----:B------:R-:W4:Y:S04]  /*a72d0*/  LDL.LU R27, [R1+0x77c] ;  /* 0x00077c00011b7983 */ /* 0x000f280000300800 */
[----:B-1----:R-:W3:Y:S04]  /*a72e0*/  LDL R14, [R1+0x48] ;  /* 0x00004800010e7983 */ /* 0x002ee80000100800 */
[----:B------:R-:W3:Y:S04]  /*a72f0*/  LDL R15, [R1+0x4c] ;  /* 0x00004c00010f7983 */ /* 0x000ee80000100800 */
[----:B---3--:R-:W-:Y:S04]  /*a7300*/  STL.64 [R1+0x9628], R14 ;  /* 0x0096280e01007387 */ /* 0x008fe80000100a00 */
[----:B----4-:R-:W-:Y:S04]  /*a7310*/  STL.64 [R1+0x9608], R26 ;  /* 0x0096081a01007387 */ /* 0x010fe80000100a00 */
        /* <DEDUP_REMOVED lines=44> */
[C---:B----4-:R-:W-:Y:S03]  /*a75e0*/  HMMA.16816.F32 R12, R4.reuse, R14, R24 ;  /* 0x0000000e040c723c */ /* 0x050fe60000001818 */
[----:B--2---:R-:W-:Y:S04]  /*a75f0*/  STL.64 [R1+0x9500], R18 ;  /* 0x0095001201007387 */ /* 0x004fe80000100a00 */
        /* <DEDUP_REMOVED lines=57> */
[----:B------:R-:W4:-:S15]  /*a7990*/  LDL.LU.64 R24, [R1+0x95a8] ;  /* 0x0095a80001187983 */ /* 0x000f1e0000300a00 */
[----:B------:R-:W-:-:S06]  /*a79a0*/  NOP ;  /* 0x0000000000007918 */ /* 0x000fcc0000000000 */
[----:B------:R-:W-:Y:S04]  /*a79b0*/  STL.64 [R1+0x16c0], R12 ;  /* 0x0016c00c01007387 */ /* 0x000fe80000100a00 */
[----:B------:R0:W-:Y:S04]  /*a79c0*/  STL.64 [R1+0x16c8], R14 ;  /* 0x0016c80e01007387 */ /* 0x0001e80000100a00 */
[----:B0-----:R-:W3:Y:S04]  /*a79d0*/  LDL.LU R14, [R1+0x95a0] ;  /* 0x0095a000010e7983 */ /* 0x001ee80000300800 */
[----:B------:R-:W3:Y:S04]  /*a79e0*/  LDL.LU R12, [R1+0x214c] ;  /* 0x00214c00010c7983 */ /* 0x000ee80000300800 */
[----:B------:R-:W3:Y:S04]  /*a79f0*/  LDL.LU R13, [R1+0x2158] ;  /* 0x00215800010d7983 */ /* 0x000ee80000300800 */
[----:B------:R-:W3:Y:S01]  /*a7a00*/  LDL.LU R15, [R1+0x2154] ;  /* 0x00215400010f7983 */ /* 0x000ee20000300800 */
[----:B----4-:R-:W-:Y:S03]  /*a7a10*/  HMMA.16816.F32 R24, R4, R24, R20 ;  /* 0x000000180418723c */ /* 0x010fe60000001814 */
[----:B------:R-:W4:Y:S04]  /*a7a20*/  LDL.LU.64 R22, [R1+0x9598] ;  /* 0x0095980001167983 */ /* 0x000f280000300a00 */
[----:B------:R-:W4:-:S15]  /*a7a30*/  LDL.LU.64 R20, [R1+0x9590] ;  /* 0x0095900001147983 */ /* 0x000f1e0000300a00 */
[----:B------:R-:W-:-:S01]  /*a7a40*/  NOP ;  /* 0x0000000000007918 */ /* 0x000fc20000000000 */
        /* <DEDUP_REMOVED lines=54> */
[----:B------:R-:W4:Y:S04]  /*a7db0*/  LDL.LU.64 R16, [R1+0x94f8] ;  /* 0x0094f80001107983 */ /* 0x000f280000300a00 */
[----:B------:R0:W-:Y:S04]  /*a7dc0*/  STL [R1+0x92c4], R22 ;  /* 0x0092c41601007387 */ /* 0x0001e80000100800 */
[----:B0-----:R-:W2:Y:S04]  /*a7dd0*/  LDL.LU R22, [R1+0x2150] ;  /* 0x0021500001167983 */ /* 0x001ea80000300800 */
[----:B------:R-:W-:Y:S01]  /*a7de0*/  STL [R1+0x92c0], R23 ;  /* 0x0092c01701007387 */ /* 0x000fe20000100800 */
[----:B----4-:R-:W-:-:S15]  /*a7df0*/  HMMA.16816.F32 R16, R4, R20, R16 ;  /* 0x000000140410723c */ /* 0x010fde0000001810 */
[----:B------:R-:W-:-:S08]  /*a7e00*/  NOP ;  /* 0x0000000000007918 */ /* 0x000fd00000000000 */
[----:B------:R-:W-:Y:S04]  /*a7e10*/  STL.64 [R1+0x1630], R16 ;  /* 0x0016301001007387 */ /* 0x000fe80000100a00 */
[----:B------:R0:W-:Y:S04]  /*a7e20*/  STL.64 [R1+0x1638], R18 ;  /* 0x0016381201007387 */ /* 0x0001e80000100a00 */
[----:B0-----:R-:W3:Y:S04]  /*a7e30*/  LDL.LU.64 R18, [R1+0x94f0] ;  /* 0x0094f00001127983 */ /* 0x001ee80000300a00 */
[----:B------:R-:W4:Y:S04]  /*a7e40*/  LDL.LU.64 R16, [R1+0x94e8] ;  /* 0x0094e80001107983 */ /* 0x000f280000300a00 */
[----:B------:R-:W-:Y:S01]  /*a7e50*/  STL.64 [R1+0x9490], R20 ;  /* 0x0094901401007387 */ /* 0x000fe20000100a00 */
[----:B---3--:R-:W-:-:S15]  /*a7e60*/  HMMA.16816.F32 R8, R4, R18, R8 ;  /* 0x000000120408723c */ /* 0x008fde0000001808 */
[----:B------:R-:W-:-:S08]  /*a7e70*/  NOP ;  /* 0x0000000000007918 */ /* 0x000fd00000000000 */
[----:B------:R-:W-:Y:S04]  /*a7e80*/  STL.64 [R1+0x1620], R8 ;  /* 0x0016200801007387 */ /* 0x000fe80000100a00 */
[----:B------:R0:W-:Y:S04]  /*a7e90*/  STL.64 [R1+0x1628], R10 ;  /* 0x0016280a01007387 */ /* 0x0001e80000100a00 */
[----:B0-----:R-:W3:Y:S04]  /*a7ea0*/  LDL.LU.64 R10, [R1+0x94e0] ;  /* 0x0094e000010a7983 */ /* 0x001ee80000300a00 */
[----:B------:R-:W2:Y:S01]  /*a7eb0*/  LDL.LU.64 R8, [R1+0x94d8] ;  /* 0x0094d80001087983 */ /* 0x000ea20000300a00 */
[----:B----4-:R-:W-:-:S15]  /*a7ec0*/  HMMA.16816.F32 R24, R4, R16, R24 ;  /* 0x000000100418723c */ /* 0x010fde0000001818 */
[----:B------:R-:W-:-:S08]  /*a7ed0*/  NOP ;  /* 0x0000000000007918 */ /* 0x000fd00000000000 */
[----:B------:R2:W-:Y:S04]  /*a7ee0*/  STL.64 [R1+0xcb0], R24 ;  /* 0x000cb01801007387 */ /* 0x0005e80000100a00 */
[----:B------:R0:W-:Y:S01]  /*a7ef0*/  STL.64 [R1+0xcb8], R26 ;  /* 0x000cb81a01007387 */ /* 0x0001e20000100a00 */
[----:B--2---:R-:W-:Y:S02]  /*a7f00*/  IMAD.MOV.U32 R24, RZ, RZ, R8 ;  /* 0x000000ffff187224 */ /* 0x004fe400078e0008 */
[----:B------:R-:W-:Y:S01]  /*a7f10*/  IMAD.MOV.U32 R25, RZ, RZ, R9 ;  /* 0x000000ffff197224 */ /* 0x000fe200078e0009 */
[----:B------:R-:W2:Y:S04]  /*a7f20*/  LDL.LU R8, [R1+0x94d4] ;  /* 0x0094d40001087983 */ /* 0x000ea80000300800 */
[----:B------:R-:W2:Y:S04]  /*a7f30*/  LDL.LU R9, [R1+0x94d0] ;  /* 0x0094d00001097983 */ /* 0x000ea80000300800 */
[----:B0-----:R-:W4:Y:S04]  /*a7f40*/  LDL.64 R26, [R1+0x78] ;  /* 0x00007800011a7983 */ /* 0x001f280000100a00 */
[----:B----4-:R-:W-:Y:S04]  /*a7f50*/  STL.64 [R1+0x9448], R26 ;  /* 0x0094481a01007387 */ /* 0x010fe80000100a00 */
[----:B------:R-:W-:Y:S04]  /*a7f60*/  STL.64 [R1+0x9440], R24 ;  /* 0x0094401801007387 */ /* 0x000fe80000100a00 */
[----:B------:R-:W-:Y:S04]  /*a7f70*/  STL.64 [R1+0x92a8], R18 ;  /* 0x0092a81201007387 */ /* 0x000fe80000100a00 */
[----:B------:R0:W-:Y:S04]  /*a7f80*/  STL.64 [R1+0x92a0], R16 ;  /* 0x0092a01001007387 */ /* 0x0001e80000100a00 */
[----:B0-----:R-:W4:Y:S04]  /*a7f90*/  LDL.LU R16, [R1+0x610] ;  /* 0x0006100001107983 */ /* 0x001f280000300800 */
[----:B------:R-:W4:Y:S04]  /*a7fa0*/  LDL.LU R17, [R1+0x614] ;  /* 0x0006140001117983 */ /* 0x000f280000300800 */
[----:B------:R-:W3:Y:S04]  /*a7fb0*/  LDL.LU R18, [R1+0x618] ;  /* 0x0006180001127983 */ /* 0x000ee80000300800 */
[----:B------:R-:W3:Y:S01]  /*a7fc0*/  LDL.LU R19, [R1+0x61c] ;  /* 0x00061c0001137983 */ /* 0x000ee20000300800 */
[----:B------:R-:W-:-:S02]  /*a7fd0*/  IMAD.MOV.U32 R26, RZ, RZ, R14 ;  /* 0x000000ffff1a7224 */ /* 0x000fc400078e000e */
[----:B------:R-:W-:Y:S01]  /*a7fe0*/  IMAD.MOV.U32 R27, RZ, RZ, R0 ;  /* 0x000000ffff1b7224 */ /* 0x000fe200078e0000 */
[----:B---3--:R-:W-:Y:S04]  /*a7ff0*/  STL.64 [R1+0x9458], R18 ;  /* 0x0094581201007387 */ /* 0x008fe80000100a00 */
[----:B----4-:R0:W-:Y:S04]  /*a8000*/  STL.64 [R1+0x9450], R16 ;  /* 0x0094501001007387 */ /* 0x0101e80000100a00 */
[----:B------:R-:W3:Y:S04]  /*a8010*/  LDL.64 R24, [R1+0x98] ;  /* 0x0000980001187983 */ /* 0x000ee80000100a00 */
[----:B------:R-:W-:Y:S01]  /*a8020*/  STL.64 [R1+0x9478], R26 ;  /* 0x0094781a01007387 */ /* 0x000fe20000100a00 */
[----:B------:R-:W-:-:S02]  /*a8030*/  IMAD R12, R12, 0x100, R22 ;  /* 0x000001000c0c7824 */ /* 0x000fc400078e0216 */
[----:B------:R-:W-:Y:S01]  /*a8040*/  IMAD R13, R15, 0x100, R13 ;  /* 0x000001000f0d7824 */ /* 0x000fe200078e020d */
[----:B---3--:R-:W-:Y:S04]  /*a8050*/  STL.64 [R1+0x9470], R24 ;  /* 0x0094701801007387 */ /* 0x008fe80000100a00 */
[----:B0-----:R-:W3:Y:S04]  /*a8060*/  LDL.LU R16, [R1+0x640] ;  /* 0x0006400001107983 */ /* 0x001ee80000300800 */
[----:B------:R-:W3:Y:S04]  /*a8070*/  LDL.LU R17, [R1+0x644] ;  /* 0x0006440001117983 */ /* 0x000ee80000300800 */
[----:B------:R-:W4:Y:S04]  /*a8080*/  LDL.LU R18, [R1+0x648] ;  /* 0x0006480001127983 */ /* 0x000f280000300800 */
[----:B------:R-:W4:Y:S04]  /*a8090*/  LDL.LU R19, [R1+0x64c] ;  /* 0x00064c0001137983 */ /* 0x000f280000300800 */
[----:B------:R-:W2:Y:S04]  /*a80a0*/  LDL.LU R20, [R1+0x670] ;  /* 0x0006700001147983 */ /* 0x000ea80000300800 */
[----:B------:R-:W2:Y:S04]  /*a80b0*/  LDL.LU R21, [R1+0x674] ;  /* 0x0006740001157983 */ /* 0x000ea80000300800 */
[----:B------:R-:W3:Y:S04]  /*a80c0*/  LDL.LU R22, [R1+0x678] ;  /* 0x0006780001167983 */ /* 0x000ee80000300800 */
[----:B------:R-:W3:Y:S04]  /*a80d0*/  LDL.LU R23, [R1+0x67c] ;  /* 0x00067c0001177983 */ /* 0x000ee80000300800 */
[----:B------:R-:W4:Y:S04]  /*a80e0*/  LDL.LU R14, [R1+0x215c] ;  /* 0x00215c00010e7983 */ /* 0x000f280000300800 */
[----:B------:R-:W4:Y:S04]  /*a80f0*/  LDL.LU R15, [R1+0x2168] ;  /* 0x00216800010f7983 */ /* 0x000f280000300800 */
[----:B----4-:R-:W-:Y:S04]  /*a8100*/  STL.64 [R1+0x94c0], R14 ;  /* 0x0094c00e01007387 */ /* 0x010fe80000100a00 */
[----:B------:R0:W-:Y:S04]  /*a8110*/  STL.64 [R1+0x94b8], R12 ;  /* 0x0094b80c01007387 */ /* 0x0001e80000100a00 */
[----:B0-----:R-:W4:Y:S04]  /*a8120*/  LDL.LU R12, [R1+0x680] ;  /* 0x00068000010c7983 */ /* 0x001f280000300800 */
        /* <DEDUP_REMOVED lines=9> */
[----:B------:R-:W3:Y:S01]  /*a81c0*/  LDL.LU R23, [R1+0xc6c] ;  /* 0x000c6c0001177983 */ /* 0x000ee20000300800 */
[----:B------:R-:W-:-:S02]  /*a81d0*/  IMAD.MOV.U32 R26, RZ, RZ, R10 ;  /* 0x000000ffff1a7224 */ /* 0x000fc400078e000a */
[----:B------:R-:W-:Y:S01]  /*a81e0*/  IMAD.MOV.U32 R27, RZ, RZ, R11 ;  /* 0x000000ffff1b7224 */ /* 0x000fe200078e000b */
[----:B---3--:R-:W-:Y:S04]  /*a81f0*/  STL.64 [R1+0x94b0], R22 ;  /* 0x0094b01601007387 */ /* 0x008fe80000100a00 */
[----:B--2---:R0:W-:Y:S04]  /*a8200*/  STL.64 [R1+0x94a8], R20 ;  /* 0x0094a81401007387 */ /* 0x0041e80000100a00 */
[----:B0-----:R-:W2:Y:S04]  /*a8210*/  LDL.LU R20, [R1+0xc70] ;  /* 0x000c700001147983 */ /* 0x001ea80000300800 */
[----:B------:R-:W2:Y:S04]  /*a8220*/  LDL.LU R21, [R1+0xc74] ;  /* 0x000c740001157983 */ /* 0x000ea80000300800 */
[----:B------:R-:W2:Y:S04]  /*a8230*/  LDL.LU R22, [R1+0xc78] ;  /* 0x000c780001167983 */ /* 0x000ea80000300800 */
[----:B------:R-:W2:Y:S04]  /*a8240*/  LDL.LU R23, [R1+0xc7c] ;  /* 0x000c7c0001177983 */ /* 0x000ea80000300800 */
[----:B------:R-:W3:Y:S04]  /*a8250*/  LDL.64 R24, [R1+0xa0] ;  /* 0x0000a00001187983 */ /* 0x000ee80000100a00 */
[----:B------:R-:W4:Y:S04]  /*a8260*/  LDL.LU R10, [R1+0x94cc] ;  /* 0x0094cc00010a7983 */ /* 0x000f280000300800 */
[----:B------:R-:W4:Y:S04]  /*a8270*/  LDL.LU R11, [R1+0x94c8] ;  /* 0x0094c800010b7983 */ /* 0x000f280000300800 */
[----:B------:R-:W-:Y:S04]  /*a8280*/  STL.64 [R1+0x9468], R18 ;  /* 0x0094681201007387 */ /* 0x000fe80000100a00 */
[----:B------:R0:W-:Y:S04]  /*a8290*/  STL.64 [R1+0x9460], R16 ;  /* 0x0094601001007387 */ /* 0x0001e80000100a00 */
[----:B0-----:R-:W3:Y:S04]  /*a82a0*/  LDL.LU R16, [R1+0x650] ;  /* 0x0006500001107983 */ /* 0x001ee80000300800 */
[----:B------:R-:W3:Y:S04]  /*a82b0*/  LDL.LU R17, [R1+0x654] ;  /* 0x0006540001117983 */ /* 0x000ee80000300800 */
[----:B------:R-:W3:Y:S04]  /*a82c0*/  LDL.LU R18, [R1+0x658] ;  /* 0x0006580001127983 */ /* 0x000ee80000300800 */
[----:B------:R-:W3:Y:S01]  /*a82d0*/  LDL.LU R19, [R1+0x65c] ;  /* 0x00065c0001137983 */ /* 0x000ee20000300800 */
[C---:B----4-:R-:W-:Y:S06]  /*a82e0*/  HMMA.16816.F32 R12, R4.reuse, R10, R12 ;  /* 0x0000000a040c723c */ /* 0x050fec000000180c */
[C---:B--2---:R-:W-:Y:S01]  /*a82f0*/  HMMA.16816.F32 R20, R4.reuse, R8, R20 ;  /* 0x000000080414723c */ /* 0x044fe20000001814 */
[----:B---3--:R-:W-:Y:S04]  /*a8300*/  STL.64 [R1+0x9488], R18 ;  /* 0x0094881201007387 */ /* 0x008fe80000100a00 */
[----:B------:R0:W-:Y:S04]  /*a8310*/  STL.64 [R1+0x9480], R16 ;  /* 0x0094801001007387 */ /* 0x0001e80000100a00 */
[----:B0-----:R-:W2:Y:S04]  /*a8320*/  LDL.LU R16, [R1+0x660] ;  /* 0x0006600001107983 */ /* 0x001ea80000300800 */
[----:B------:R-:W2:Y:S04]  /*a8330*/  LDL.LU R17, [R1+0x664] ;  /* 0x0006640001117983 */ /* 0x000ea80000300800 */
[----:B------:R-:W2:Y:S04]  /*a8340*/  LDL.LU R18, [R1+0x668] ;  /* 0x0006680001127983 */ /* 0x000ea80000300800 */
[----:B------:R-:W2:Y:S04]  /*a8350*/  LDL.LU R19, [R1+0x66c] ;  /* 0x00066c0001137983 */ /* 0x000ea80000300800 */
[----:B------:R-:W-:Y:S04]  /*a8360*/  STL.64 [R1+0xc80], R12 ;  /* 0x000c800c01007387 */ /* 0x000fe80000100a00 */
[----:B------:R0:W-:Y:S04]  /*a8370*/  STL.64 [R1+0xc88], R14 ;  /* 0x000c880e01007387 */ /* 0x0001e80000100a00 */
[----:B0-----:R-:W3:Y:S04]  /*a8380*/  LDL.LU.64 R14, [R1+0x94c0] ;  /* 0x0094c000010e7983 */ /* 0x001ee80000300a00 */
[----:B------:R-:W4:Y:S04]  /*a8390*/  LDL.LU.64 R12, [R1+0x94b8] ;  /* 0x0094b800010c7983 */ /* 0x000f280000300a00 */
[----:B------:R0:W-:Y:S04]  /*a83a0*/  STL [R1+0x927c], R10 ;  /* 0x00927c0a01007387 */ /* 0x0001e80000100800 */
[----:B0-----:R-:W3:Y:S04]  /*a83b0*/  LDL.LU R10, [R1+0x2160] ;  /* 0x00216000010a7983 */ /* 0x001ee80000300800 */
[----:B------:R-:W-:Y:S04]  /*a83c0*/  STL [R1+0x9278], R11 ;  /* 0x0092780b01007387 */ /* 0x000fe80000100800 */
[----:B------:R-:W-:Y:S04]  /*a83d0*/  STL.64 [R1+0x1be0], R20 ;  /* 0x001be01401007387 */ /* 0x000fe80000100a00 */
[----:B------:R0:W-:Y:S04]  /*a83e0*/  STL.64 [R1+0x1be8], R22 ;  /* 0x001be81601007387 */ /* 0x0001e80000100a00 */
[----:B0-----:R-:W2:Y:S04]  /*a83f0*/  LDL.LU.64 R22, [R1+0x94b0] ;  /* 0x0094b00001167983 */ /* 0x001ea80000300a00 */
[----:B------:R-:W2:Y:S04]  /*a8400*/  LDL.LU.64 R20, [R1+0x94a8] ;  /* 0x0094a80001147983 */ /* 0x000ea80000300a00 */
[----:B------:R0:W-:Y:S04]  /*a8410*/  STL.64 [R1+0x92d8], R8 ;  /* 0x0092d80801007387 */ /* 0x0001e80000100a00 */
[----:B0-----:R-:W4:Y:S04]  /*a8420*/  LDL.LU R8, [R1+0x620] ;  /* 0x0006200001087983 */ /* 0x001f280000300800 */
[----:B------:R-:W4:Y:S01]  /*a8430*/  LDL.LU R9, [R1+0x624] ;  /* 0x0006240001097983 */ /* 0x000f220000300800 */
[----:B--2---:R-:W-:Y:S01]  /*a8440*/  HMMA.16816.F32 R20, R4, R2, R20 ;  /* 0x000000020414723c */ /* 0x004fe20000001814 */
[----:B---3--:R-:W-:-:S02]  /*a8450*/  IMAD R14, R14, 0x100, R10 ;  /* 0x000001000e0e7824 */ /* 0x008fc400078e020a */
[----:B------:R-:W2:Y:S04]  /*a8460*/  LDL.LU R10, [R1+0x628] ;  /* 0x00062800010a7983 */ /* 0x000ea80000300800 */
[----:B------:R-:W2:-:S15]  /*a8470*/  LDL.LU R11, [R1+0x62c] ;  /* 0x00062c00010b7983 */ /* 0x000e9e0000300800 */
[----:B------:R-:W-:-:S01]  /*a8480*/  NOP ;  /* 0x0000000000007918 */ /* 0x000fc20000000000 */
[----:B------:R-:W-:Y:S04]  /*a8490*/  STL.64 [R1+0x1bd0], R20 ;  /* 0x001bd01401007387 */ /* 0x000fe80000100a00 */
[----:B------:R0:W-:Y:S04]  /*a84a0*/  STL.64 [R1+0x1bd8], R22 ;  /* 0x001bd81601007387 */ /* 0x0001e80000100a00 */
[----:B0-----:R-:W3:Y:S04]  /*a84b0*/  LDL.LU.64 R22, [R1+0x94a0] ;  /* 0x0094a00001167983 */ /* 0x001ee80000300a00 */
[----:B------:R-:W3:Y:S01]  /*a84c0*/  LDL.LU.64 R20, [R1+0x9498] ;  /* 0x0094980001147983 */ /* 0x000ee20000300a00 */
[----:B------:R-:W-:Y:S01]  /*a84d0*/  IMAD R15, R0, 0x100, R15 ;  /* 0x00000100000f7824 */ /* 0x000fe200078e020f */
[----:B----4-:R-:W-:-:S02]  /*a84e0*/  F2FP.F16.E4M3.UNPACK_B R12, R12 ;  /* 0x0000000cff0c723e */ /* 0x010fc400020006ff */
[----:B------:R-:W-:Y:S02]  /*a84f0*/  F2FP.F16.E4M3.UNPACK_B R13, R13 ;  /* 0x0000000dff0d723e */ /* 0x000fe400020006ff */
[----:B------:R-:W-:Y:S02]  /*a8500*/  F2FP.F16.E4M3.UNPACK_B R14, R14 ;  /* 0x0000000eff0e723e */ /* 0x000fe400020006ff */
[----:B------:R-:W-:Y:S01]  /*a8510*/  F2FP.F16.E4M3.UNPACK_B R15, R15 ;  /* 0x0000000fff0f723e */ /* 0x000fe200020006ff */
[----:B---3--:R-:W-:Y:S01]  /*a8520*/  HMMA.16816.F32 R4, R4, R24, R20 ;  /* 0x000000180404723c */ /* 0x008fe20000001814 */
[----:B------:R-:W3:Y:S06]  /*a8530*/  LDL.LU.64 R20, [R1+0x9490] ;  /* 0x0094900001147983 */ /* 0x000eec0000300a00 */
[----:B------:R-:W-:-:S02]  /*a8540*/  IMAD.MOV.U32 R22, RZ, RZ, R24 ;  /* 0x000000ffff167224 */ /* 0x000fc400078e0018 */
[----:B------:R-:W-:Y:S02]  /*a8550*/  IMAD.MOV.U32 R23, RZ, RZ, R25 ;  /* 0x000000ffff177224 */ /* 0x000fe400078e0019 */
[----:B------:R-:W-:-:S12]  /*a8560*/  HMMA.16816.F32 R24, R12, R26, R16 ;  /* 0x0000001a0c18723c */ /* 0x000fd80000001810 */
[----:B------:R-:W-:Y:S04]  /*a8570*/  STL.64 [R1+0xca0], R4 ;  /* 0x000ca00401007387 */ /* 0x000fe80000100a00 */
[----:B------:R0:W-:Y:S04]  /*a8580*/  STL.64 [R1+0xca8], R6 ;  /* 0x000ca80601007387 */ /* 0x0001e80000100a00 */
[----:B0-----:R-:W4:Y:S04]  /*a8590*/  LDL.64 R6, [R1+0x88] ;  /* 0x0000880001067983 */ /* 0x001f280000100a00 */
[----:B------:R-:W-:Y:S04]  /*a85a0*/  STL.64 [R1+0x92e8], R22 ;  /* 0x0092e81601007387 */ /* 0x000fe80000100a00 */
[----:B---3--:R0:W-:Y:S04]  /*a85b0*/  STL.64 [R1+0x92e0], R20 ;  /* 0x0092e01401007387 */ /* 0x0081e80000100a00 */
[----:B0-----:R-:W4:Y:S04]  /*a85c0*/  LDL.LU R20, [R1+0x630] ;  /* 0x0006300001147983 */ /* 0x001f280000300800 */
[----:B------:R-:W4:Y:S04]  /*a85d0*/  LDL.LU R21, [R1+0x634] ;  /* 0x0006340001157983 */ /* 0x000f280000300800 */
[----:B------:R-:W4:Y:S04]  /*a85e0*/  LDL.LU R22, [R1+0x638] ;  /* 0x0006380001167983 */ /* 0x000f280000300800 */
[----:B------:R-:W4:Y:S04]  /*a85f0*/  LDL.LU R23, [R1+0x63c] ;  /* 0x00063c0001177983 */ /* 0x000f280000300800 */
[----:B------:R-:W3:Y:S04]  /*a8600*/  LDL.LU.64 R18, [R1+0x9488] ;  /* 0x0094880001127983 */ /* 0x000ee80000300a00 */
[----:B------:R-:W3:Y:S04]  /*a8610*/  LDL.LU.64 R16, [R1+0x9480] ;  /* 0x0094800001107983 */ /* 0x000ee80000300a00 */
        /* <DEDUP_REMOVED lines=8> */
[----:B0-----:R-:W2:Y:S04]  /*a86a0*/  LDL.LU.64 R18, [R1+0x9468] ;  /* 0x0094680001127983 */ /* 0x001ea80000300a00 */
[----:B------:R-:W2:Y:S01]  /*a86b0*/  LDL.LU.64 R16, [R1+0x9460] ;  /* 0x0094600001107983 */ /* 0x000ea20000300a00 */
[----:B------:R-:W-:-:S05]  /*a86c0*/  IMAD.MOV.U32 R0, RZ, RZ, R25 ;  /* 0x000000ffff007224 */ /* 0x000fca00078e0019 */
[----:B------:R-:W-:Y:S01]  /*a86d0*/  STL [R1+0x9238], R0 ;  /* 0x0092380001007387 */ /* 0x000fe20000100800 */
[----:B--2---:R-:W-:Y:S03]  /*a86e0*/  HMMA.16816.F32 R24, R12, R26, R16 ;  /* 0x0000001a0c18723c */ /* 0x004fe60000001810 */
[----:B------:R-:W2:Y:S04]  /*a86f0*/  LDL.LU.64 R18, [R1+0x9458] ;  /* 0x0094580001127983 */ /* 0x000ea80000300a00 */
[----:B------:R-:W2:-:S15]  /*a8700*/  LDL.LU.64 R16, [R1+0x9450] ;  /* 0x0094500001107983 */ /* 0x000e9e0000300a00 */
[----:B------:R-:W-:-:S01]  /*a8710*/  NOP ;  /* 0x0000000000007918 */ /* 0x000fc20000000000 */
[----:B------:R-:W-:Y:S04]  /*a8720*/  STL.64 [R1+0x1600], R24 ;  /* 0x0016001801007387 */ /* 0x000fe80000100a00 */
[----:B------:R0:W-:Y:S04]  /*a8730*/  STL.64 [R1+0x1608], R26 ;  /* 0x0016081a01007387 */ /* 0x0001e80000100a00 */
[----:B0-----:R-:W2:Y:S04]  /*a8740*/  LDL.LU.64 R26, [R1+0x9448] ;  /* 0x00944800011a7983 */ /* 0x001ea80000300a00 */
[----:B------:R-:W3:Y:S01]  /*a8750*/  LDL.LU.64 R24, [R1+0x9440] ;  /* 0x0094400001187983 */ /* 0x000ee20000300a00 */
[----:B----4-:R-:W-:Y:S06]  /*a8760*/  HMMA.16816.F32 R20, R12, R6, R20 ;  /* 0x000000060c14723c */ /* 0x010fec0000001814 */
[----:B------:R-:W-:-:S05]  /*a8770*/  IMAD.MOV.U32 R0, RZ, RZ, R7 ;  /* 0x000000ffff007224 */ /* 0x000fca00078e0007 */
[----:B------:R0:W-:-:S12]  /*a8780*/  STL [R1+0x923c], R0 ;  /* 0x00923c0001007387 */ /* 0x0001d80000100800 */
[----:B------:R-:W-:Y:S04]  /*a8790*/  STL.64 [R1+0x15f0], R20 ;  /* 0x0015f01401007387 */ /* 0x000fe80000100a00 */
[----:B------:R-:W-:Y:S01]  /*a87a0*/  STL.64 [R1+0x15f8], R22 ;  /* 0x0015f81601007387 */ /* 0x000fe20000100a00 */
[C---:B---3--:R-:W-:Y:S06]  /*a87b0*/  HMMA.16816.F32 R8, R12.reuse, R24, R8 ;  /* 0x000000180c08723c */ /* 0x048fec0000001808 */
[----:B--2---:R-:W-:-:S15]  /*a87c0*/  HMMA.16816.F32 R4, R12, R26, R16 ;  /* 0x0000001a0c04723c */ /* 0x004fde0000001810 */
[----:B------:R-:W-:-:S02]  /*a87d0*/  NOP ;  /* 0x0000000000007918 */ /* 0x000fc40000000000 */
[----:B------:R-:W-:Y:S04]  /*a87e0*/  STL.64 [R1+0x15e0], R8 ;  /* 0x0015e00801007387 */ /* 0x000fe80000100a00 */
[----:B------:R1:W-:Y:S04]  /*a87f0*/  STL.64 [R1+0x15e8], R10 ;  /* 0x0015e80a01007387 */ /* 0x0003e80000100a00 */
[----:B------:R-:W2:Y:S04]  /*a8800*/  LDL.LU R16, [R1+0x4f0] ;  /* 0x0004f00001107983 */ /* 0x000ea80000300800 */
[----:B------:R-:W-:Y:S04]  /*a8810*/  STL.64 [R1+0x15d0], R4 ;  /* 0x0015d00401007387 */ /* 0x000fe80000100a00 */
[----:B------:R-:W-:Y:S04]  /*a8820*/  STL.64 [R1+0x15d8], R6 ;  /* 0x0015d80601007387 */ /* 0x000fe80000100a00 */
[----:B------:R-:W2:Y:S04]  /*a8830*/  LDL.LU R17, [R1+0x4f4] ;  /* 0x0004f40001117983 */ /* 0x000ea80000300800 */
[----:B------:R-:W3:Y:S04]  /*a8840*/  LDL.LU R18, [R1+0x4f8] ;  /* 0x0004f80001127983 */ /* 0x000ee80000300800 */
[----:B------:R-:W3:Y:S01]  /*a8850*/  LDL.LU R19, [R1+0x4fc] ;  /* 0x0004fc0001137983 */ /* 0x000ee20000300800 */
[----:B0-----:R-:W-:-:S03]  /*a8860*/  IMAD.MOV.U32 R0, RZ, RZ, R27 ;  /* 0x000000ffff007224 */ /* 0x001fc600078e001b */
        /* <DEDUP_REMOVED lines=8> */
[----:B-1----:R-:W2:Y:S04]  /*a88f0*/  LDL R10, [R1] ;  /* 0x00000000010a7983 */ /* 0x002ea80000100800 */
[----:B------:R-:W2:Y:S04]  /*a8900*/  LDL R11, [R1+0x4] ;  /* 0x00000400010b7983 */ /* 0x000ea80000100800 */
[----:B------:R-:W4:Y:S04]  /*a8910*/  LDL.LU R20, [R1+0x520] ;  /* 0x0005200001147983 */ /* 0x000f280000300800 */
[----:B------:R-:W4:Y:S04]  /*a8920*/  LDL.LU R21, [R1+0x524] ;  /* 0x0005240001157983 */ /* 0x000f280000300800 */
[----:B------:R-:W3:Y:S04]  /*a8930*/  LDL.LU R22, [R1+0x528] ;  /* 0x0005280001167983 */ /* 0x000ee80000300800 */
[----:B------:R-:W3:Y:S04]  /*a8940*/  LDL.LU R23, [R1+0x52c] ;  /* 0x00052c0001177983 */ /* 0x000ee80000300800 */
[----:B---3--:R-:W-:Y:S04]  /*a8950*/  STL.64 [R1+0x9318], R22 ;  /* 0x0093181601007387 */ /* 0x008fe80000100a00 */
[----:B----4-:R-:W-:Y:S04]  /*a8960*/  STL.64 [R1+0x9310], R20 ;  /* 0x0093101401007387 */ /* 0x010fe80000100a00 */
[----:B0-----:R-:W3:Y:S04]  /*a8970*/  LDL.LU R16, [R1+0x530] ;  /* 0x0005300001107983 */ /* 0x001ee80000300800 */
[----:B------:R-:W3:Y:S04]  /*a8980*/  LDL.LU R17, [R1+0x534] ;  /* 0x0005340001117983 */ /* 0x000ee80000300800 */
[----:B------:R-:W4:Y:S04]  /*a8990*/  LDL.LU R18, [R1+0x538] ;  /* 0x0005380001127983 */ /* 0x000f280000300800 */
[----:B------:R-:W4:Y:S04]  /*a89a0*/  LDL.LU R19, [R1+0x53c] ;  /* 0x00053c0001137983 */ /* 0x000f280000300800 */
[----:B----4-:R-:W-:Y:S04]  /*a89b0*/  STL.64 [R1+0x9328], R18 ;  /* 0x0093281201007387 */ /* 0x010fe80000100a00 */
[----:B---3--:R0:W-:Y:S04]  /*a89c0*/  STL.64 [R1+0x9320], R16 ;  /* 0x0093201001007387 */ /* 0x0081e80000100a00 */
[----:B------:R-:W3:Y:S04]  /*a89d0*/  LDL R26, [R1+0x10] ;  /* 0x00001000011a7983 */ /* 0x000ee80000100800 */
[----:B------:R-:W3:Y:S04]  /*a89e0*/  LDL R27, [R1+0x14] ;  /* 0x00001400011b7983 */ /* 0x000ee80000100800 */
[----:B0-----:R-:W4:Y:S04]  /*a89f0*/  LDL.LU R16, [R1+0x550] ;  /* 0x0005500001107983 */ /* 0x001f280000300800 */
[----:B------:R-:W4:Y:S04]  /*a8a00*/  LDL.LU R17, [R1+0x554] ;  /* 0x0005540001117983 */ /* 0x000f280000300800 */
[----:B------:R-:W2:Y:S04]  /*a8a10*/  LDL.LU R18, [R1+0x558] ;  /* 0x0005580001127983 */ /* 0x000ea80000300800 */
[----:B------:R-:W2:Y:S04]  /*a8a20*/  LDL.LU R19, [R1+0x55c] ;  /* 0x00055c0001137983 */ /* 0x000ea80000300800 */
[----:B--2---:R0:W-:Y:S04]  /*a8a30*/  STL.64 [R1+0x9338], R18 ;  /* 0x0093381201007387 */ /* 0x0041e80000100a00 */
[----:B0-----:R-:W2:Y:S04]  /*a8a40*/  LDL R18, [R1+0x20] ;  /* 0x0000200001127983 */ /* 0x001ea80000100800 */
[----:B------:R-:W2:Y:S04]  /*a8a50*/  LDL R19, [R1+0x24] ;  /* 0x0000240001137983 */ /* 0x000ea80000100800 */
[----:B----4-:R0:W-:Y:S04]  /*a8a60*/  STL.64 [R1+0x9330], R16 ;  /* 0x0093301001007387 */ /* 0x0101e80000100a00 */
[----:B0-----:R-:W4:Y:S04]  /*a8a70*/  LDL.64 R16, [R1+0x28] ;  /* 0x0000280001107983 */ /* 0x001f280000100a00 */
[----:B--2---:R-:W-:Y:S04]  /*a8a80*/  STL.64 [R1+0x9368], R18 ;  /* 0x0093681201007387 */ /* 0x004fe80000100a00 */
[----:B----4-:R-:W-:Y:S04]  /*a8a90*/  STL.64 [R1+0x9360], R16 ;  /* 0x0093601001007387 */ /* 0x010fe80000100a00 */
[----:B------:R-:W2:Y:S04]  /*a8aa0*/  LDL.64 R24, [R1+0x18] ;  /* 0x0000180001187983 */ /* 0x000ea80000100a00 */
        /* <DEDUP_REMOVED lines=8> */
[----:B------:R-:W2:Y:S04]  /*a8b30*/  LDL.64 R16, [R1+0x38] ;  /* 0x0000380001107983 */ /* 0x000ea80000100a00 */
        /* <DEDUP_REMOVED lines=79> */
[----:B------:R-:W2:Y:S04]  /*a9030*/  LDL.LU R20, [R1+0x540] ;  /* 0x0005400001147983 */ /* 0x000ea80000300800 */
[----:B------:R-:W2:Y:S04]  /*a9040*/  LDL.LU R21, [R1+0x544] ;  /* 0x0005440001157983 */ /* 0x000ea80000300800 */
[----:B------:R-:W2:Y:S04]  /*a9050*/  LDL.LU R22, [R1+0x548] ;  /* 0x0005480001167983 */ /* 0x000ea80000300800 */
[----:B------:R-:W2:Y:S04]  /*a9060*/  LDL.LU R23, [R1+0x54c] ;  /* 0x00054c0001177983 */ /* 0x000ea80000300800 */
[----:B------:R-:W3:Y:S04]  /*a9070*/  LDL.64 R8, [R1+0x8] ;  /* 0x0000080001087983 */ /* 0x000ee80000100a00 */
[----:B------:R-:W3:Y:S04]  /*a9080*/  LDL.LU R4, [R1+0x500] ;  /* 0x0005000001047983 */ /* 0x000ee80000300800 */
[----:B------:R-:W3:Y:S04]  /*a9090*/  LDL.LU R5, [R1+0x504] ;  /* 0x0005040001057983 */ /* 0x000ee80000300800 */
[----:B------:R-:W3:Y:S04]  /*a90a0*/  LDL.LU R6, [R1+0x508] ;  /* 0x0005080001067983 */ /* 0x000ee80000300800 */
[----:B------:R-:W3:Y:S04]  /*a90b0*/  LDL.LU R7, [R1+0x50c] ;  /* 0x00050c0001077983 */ /* 0x000ee80000300800 */
[----:B------:R-:W-:Y:S01]  /*a90c0*/  STL [R1+0x9240], R0 ;  /* 0x0092400001007387 */ /* 0x000fe20000100800 */
        /* <DEDUP_REMOVED lines=82> */
[----:B------:R-:W4:-:S15]  /*a95f0*/  LDL.LU.64 R24, [R1+0x9340] ;  /* 0x0093400001187983 */ /* 0x000f1e0000300a00 */
[----:B------:R-:W-:-:S01]  /*a9600*/  NOP ;  /* 0x0000000000007918 */ /* 0x000fc20000000000 */
[----:B------:R-:W-:Y:S04]  /*a9610*/  STL.64 [R1+0x1520], R16 ;  /* 0x0015201001007387 */ /* 0x000fe80000100a00 */
[----:B------:R0:W-:Y:S04]  /*a9620*/  STL.64 [R1+0x1528], R18 ;  /* 0x0015281201007387 */ /* 0x0001e80000100a00 */
[----:B0-----:R-:W3:Y:S04]  /*a9630*/  LDL.LU.64 R18, [R1+0x9338] ;  /* 0x0093380001127983 */ /* 0x001ee80000300a00 */
[----:B------:R-:W3:Y:S01]  /*a9640*/  LDL.LU.64 R16, [R1+0x9330] ;  /* 0x0093300001107983 */ /* 0x000ee20000300a00 */
[----:B----4-:R-:W-:Y:S01]  /*a9650*/  IMAD.MOV.U32 R0, RZ, RZ, R25 ;  /* 0x000000ffff007224 */ /* 0x010fe200078e0019 */
[C---:B---3--:R-:W-:Y:S06]  /*a9660*/  HMMA.16816.F32 R16, R12.reuse, R24, R16 ;  /* 0x000000180c10723c */ /* 0x048fec0000001810 */
[----:B--2---:R-:W-:-:S15]  /*a9670*/  HMMA.16816.F32 R24, R12, R26, R20 ;  /* 0x0000001a0c18723c */ /* 0x004fde0000001814 */
[----:B------:R-:W-:-:S02]  /*a9680*/  NOP ;  /* 0x0000000000007918 */ /* 0x000fc40000000000 */
[----:B------:R-:W-:Y:S04]  /*a9690*/  STL.64 [R1+0x1510], R16 ;  /* 0x0015101001007387 */ /* 0x000fe80000100a00 */
[----:B------:R0:W-:Y:S04]  /*a96a0*/  STL.64 [R1+0x1518], R18 ;  /* 0x0015181201007387 */ /* 0x0001e80000100a00 */
[----:B0-----:R-:W2:Y:S04]  /*a96b0*/  LDL.LU.64 R18, [R1+0x9328] ;  /* 0x0093280001127983 */ /* 0x001ea80000300a00 */
[----:B------:R-:W2:Y:S04]  /*a96c0*/  LDL.LU.64 R16, [R1+0x9320] ;  /* 0x0093200001107983 */ /* 0x000ea80000300a00 */
[----:B------:R-:W-:Y:S04]  /*a96d0*/  STL [R1+0x9258], R0 ;  /* 0x0092580001007387 */ /* 0x000fe80000100800 */
[----:B------:R-:W3:Y:S04]  /*a96e0*/  LDL.LU.64 R22, [R1+0x9318] ;  /* 0x0093180001167983 */ /* 0x000ee80000300a00 */
[----:B------:R-:W3:Y:S04]  /*a96f0*/  LDL.LU.64 R20, [R1+0x9310] ;  /* 0x0093100001147983 */ /* 0x000ee80000300a00 */
[----:B------:R-:W-:Y:S04]  /*a9700*/  STL.64 [R1+0x1500], R24 ;  /* 0x0015001801007387 */ /* 0x000fe80000100a00 */
[----:B------:R0:W-:Y:S04]  /*a9710*/  STL.64 [R1+0x1508], R26 ;  /* 0x0015081a01007387 */ /* 0x0001e80000100a00 */
[----:B0-----:R-:W4:Y:S04]  /*a9720*/  LDL.LU.64 R26, [R1+0x9308] ;  /* 0x00930800011a7983 */ /* 0x001f280000300a00 */
[----:B------:R-:W4:Y:S01]  /*a9730*/  LDL.LU.64 R24, [R1+0x9300] ;  /* 0x0093000001187983 */ /* 0x000f220000300a00 */
[----:B------:R-:W-:Y:S01]  /*a9740*/  IMAD.MOV.U32 R0, RZ, RZ, R9 ;  /* 0x000000ffff007224 */ /* 0x000fe200078e0009 */
[C---:B--2---:R-:W-:Y:S06]  /*a9750*/  HMMA.16816.F32 R16, R12.reuse, R8, R16 ;  /* 0x000000080c10723c */ /* 0x044fec0000001810 */
[C---:B---3--:R-:W-:Y:S06]  /*a9760*/  HMMA.16816.F32 R8, R12.reuse, R10, R20 ;  /* 0x0000000a0c08723c */ /* 0x048fec0000001814 */
[C---:B----4-:R-:W-:Y:S11]  /*a9770*/  HMMA.16816.F32 R24, R12.reuse, R28, R24 ;  /* 0x0000001c0c18723c */ /* 0x050ff60000001818 */
[----:B------:R-:W-:Y:S04]  /*a9780*/  STL.64 [R1+0x14f0], R16 ;  /* 0x0014f01001007387 */ /* 0x000fe80000100a00 */
[----:B------:R0:W-:Y:S04]  /*a9790*/  STL.64 [R1+0x14f8], R18 ;  /* 0x0014f81201007387 */ /* 0x0001e80000100a00 */
[----:B0-----:R-:W2:Y:S04]  /*a97a0*/  LDL.LU.64 R18, [R1+0x92f8] ;  /* 0x0092f80001127983 */ /* 0x001ea80000300a00 */
[----:B------:R-:W2:Y:S04]  /*a97b0*/  LDL.LU.64 R16, [R1+0x92f0] ;  /* 0x0092f00001107983 */ /* 0x000ea80000300a00 */
[----:B------:R-:W3:Y:S04]  /*a97c0*/  LDL.LU.64 R22, [R1+0x92e8] ;  /* 0x0092e80001167983 */ /* 0x000ee80000300a00 */
[----:B------:R-:W4:Y:S04]  /*a97d0*/  LDL.LU.64 R20, [R1+0x92e0] ;  /* 0x0092e00001147983 */ /* 0x000f280000300a00 */
[----:B------:R0:W-:Y:S04]  /*a97e0*/  STL.64 [R1+0x14e0], R8 ;  /* 0x0014e00801007387 */ /* 0x0001e80000100a00 */
[----:B------:R-:W-:Y:S04]  /*a97f0*/  STL.64 [R1+0x14e8], R10 ;  /* 0x0014e80a01007387 */ /* 0x000fe80000100a00 */
[----:B0-----:R-:W3:Y:S04]  /*a9800*/  LDL.LU.64 R8, [R1+0x92d8] ;  /* 0x0092d80001087983 */ /* 0x001ee80000300a00 */
[----:B------:R-:W-:Y:S04]  /*a9810*/  STL.64 [R1+0x14d0], R24 ;  /* 0x0014d01801007387 */ /* 0x000fe80000100a00 */
[----:B------:R0:W-:Y:S04]  /*a9820*/  STL.64 [R1+0x14d8], R26 ;  /* 0x0014d81a01007387 */ /* 0x0001e80000100a00 */
[----:B0-----:R-:W2:Y:S04]  /*a9830*/  LDL.LU.64 R26, [R1+0x92d0] ;  /* 0x0092d000011a7983 */ /* 0x001ea80000300a00 */
[----:B------:R-:W4:Y:S01]  /*a9840*/  LDL.LU.64 R24, [R1+0x92c8] ;  /* 0x0092c80001187983 */ /* 0x000f220000300a00 */
[----:B--2---:R-:W-:-:S15]  /*a9850*/  HMMA.16816.F32 R4, R12, R26, R4 ;  /* 0x0000001a0c04723c */ /* 0x004fde0000001804 */
[----:B------:R-:W-:-:S08]  /*a9860*/  NOP ;  /* 0x0000000000007918 */ /* 0x000fd00000000000 */
[----:B------:R-:W-:Y:S04]  /*a9870*/  STL.64 [R1+0x14c0], R4 ;  /* 0x0014c00401007387 */ /* 0x000fe80000100a00 */
[----:B------:R4:W-:Y:S02]  /*a9880*/  STL.64 [R1+0x14c8], R6 ;  /* 0x0014c80601007387 */ /* 0x0009e40000100a00 */
[----:B----4-:R-:W-:Y:S02]  /*a9890*/  HMMA.16816.F32 R4, R12, R24, R16 ;  /* 0x000000180c04723c */ /* 0x010fe40000001810 */
[----:B------:R-:W2:-:S15]  /*a98a0*/  LDL.LU R16, [R1+0x4d0] ;  /* 0x0004d00001107983 */ /* 0x000e9e0000300800 */
[----:B------:R-:W-:-:S06]  /*a98b0*/  NOP ;  /* 0x0000000000007918 */ /* 0x000fcc0000000000 */
[----:B------:R-:W-:Y:S04]  /*a98c0*/  STL.64 [R1+0x14b0], R4 ;  /* 0x0014b00401007387 */ /* 0x000fe80000100a00 */
[----:B------:R-:W-:Y:S04]  /*a98d0*/  STL.64 [R1+0x14b8], R6 ;  /* 0x0014b80601007387 */ /* 0x000fe80000100a00 */
[----:B------:R-:W2:Y:S04]  /*a98e0*/  LDL.LU R17, [R1+0x4d4] ;  /* 0x0004d40001117983 */ /* 0x000ea80000300800 */
[----:B------:R-:W4:Y:S04]  /*a98f0*/  LDL.LU R18, [R1+0x4d8] ;  /* 0x0004d80001127983 */ /* 0x000f280000300800 */
[----:B------:R-:W4:Y:S04]  /*a9900*/  LDL.LU R19, [R1+0x4dc] ;  /* 0x0004dc0001137983 */ /* 0x000f280000300800 */
[----:B----4-:R-:W-:Y:S04]  /*a9910*/  STL.64 [R1+0x92b8], R18 ;  /* 0x0092b81201007387 */ /* 0x010fe80000100a00 */
[----:B--2---:R0:W-:Y:S04]  /*a9920*/  STL.64 [R1+0x92b0], R16 ;  /* 0x0092b01001007387 */ /* 0x0041e80000100a00 */
[----:B0-----:R-:W2:Y:S04]  /*a9930*/  LDL.LU R16, [R1+0x4e0] ;  /* 0x0004e00001107983 */ /* 0x001ea80000300800 */
[----:B------:R-:W2:Y:S04]  /*a9940*/  LDL.LU R17, [R1+0x4e4] ;  /* 0x0004e40001117983 */ /* 0x000ea80000300800 */
[----:B------:R-:W2:Y:S04]  /*a9950*/  LDL.LU R18, [R1+0x4e8] ;  /* 0x0004e80001127983 */ /* 0x000ea80000300800 */
[----:B------:R-:W2:Y:S04]  /*a9960*/  LDL.LU R19, [R1+0x4ec] ;  /* 0x0004ec0001137983 */ /* 0x000ea80000300800 */
[----:B------:R-:W4:Y:S04]  /*a9970*/  LDL.LU R10, [R1+0x2170] ;  /* 0x00217000010a7983 */ /* 0x000f280000300800 */
[----:B------:R-:W2:Y:S04]  /*a9980*/  LDL.LU R4, [R1+0x216c] ;  /* 0x00216c0001047983 */ /* 0x000ea80000300800 */
[----:B------:R-:W4:Y:S04]  /*a9990*/  LDL.LU R11, [R1+0x2178] ;  /* 0x00217800010b7983 */ /* 0x000f280000300800 */
[----:B----4-:R-:W-:Y:S04]  /*a99a0*/  STL.64 [R1+0x9288], R10 ;  /* 0x0092880a01007387 */ /* 0x010fe80000100a00 */
[----:B---3--:R0:W-:Y:S04]  /*a99b0*/  STL.64 [R1+0x9280], R8 ;  /* 0x0092800801007387 */ /* 0x0081e80000100a00 */
[----:B0-----:R-:W3:Y:S04]  /*a99c0*/  LDL.LU R8, [R1+0x4b0] ;  /* 0x0004b00001087983 */ /* 0x001ee80000300800 */
[----:B------:R-:W3:Y:S04]  /*a99d0*/  LDL.LU R9, [R1+0x4b4] ;  /* 0x0004b40001097983 */ /* 0x000ee80000300800 */
[----:B------:R-:W4:Y:S04]  /*a99e0*/  LDL.LU R10, [R1+0x4b8] ;  /* 0x0004b800010a7983 */ /* 0x000f280000300800 */
[----:B------:R-:W4:Y:S04]  /*a99f0*/  LDL.LU R11, [R1+0x4bc] ;  /* 0x0004bc00010b7983 */ /* 0x000f280000300800 */
[----:B----4-:R-:W-:Y:S04]  /*a9a00*/  STL.64 [R1+0x9298], R10 ;  /* 0x0092980a01007387 */ /* 0x010fe80000100a00 */
[----:B---3--:R0:W-:Y:S04]  /*a9a10*/  STL.64 [R1+0x9290], R8 ;  /* 0x0092900801007387 */ /* 0x0081e80000100a00 */
[----:B0-----:R-:W3:Y:S04]  /*a9a20*/  LDL.LU R8, [R1+0x4c0] ;  /* 0x0004c00001087983 */ /* 0x001ee80000300800 */
[----:B------:R-:W3:Y:S04]  /*a9a30*/  LDL.LU R9, [R1+0x4c4] ;  /* 0x0004c40001097983 */ /* 0x000ee80000300800 */
[----:B------:R-:W3:Y:S04]  /*a9a40*/  LDL.LU R10, [R1+0x4c8] ;  /* 0x0004c800010a7983 */ /* 0x000ee80000300800 */
[----:B------:R-:W3:Y:S04]  /*a9a50*/  LDL.LU R11, [R1+0x4cc] ;  /* 0x0004cc00010b7983 */ /* 0x000ee80000300800 */
[----:B------:R-:W4:Y:S04]  /*a9a60*/  LDL.LU R5, [R1+0x2174] ;  /* 0x0021740001057983 */ /* 0x000f280000300800 */
[----:B------:R-:W4:Y:S04]  /*a9a70*/  LDL.LU R6, [R1+0x217c] ;  /* 0x00217c0001067983 */ /* 0x000f280000300800 */
[----:B------:R-:W4:Y:S04]  /*a9a80*/  LDL.LU R7, [R1+0x2184] ;  /* 0x0021840001077983 */ /* 0x000f280000300800 */
[----:B------:R0:W-:Y:S02]  /*a9a90*/  STL.64 [R1+0x9050], R26 ;  /* 0x0090501a01007387 */ /* 0x0001e40000100a00 */
[----:B0-----:R-:W-:-:S02]  /*a9aa0*/  IMAD.MOV.U32 R26, RZ, RZ, R22 ;  /* 0x000000ffff1a7224 */ /* 0x001fc400078e0016 */
[----:B------:R-:W-:Y:S01]  /*a9ab0*/  IMAD.MOV.U32 R27, RZ, RZ, R23 ;  /* 0x000000ffff1b7224 */ /* 0x000fe200078e0017 */
[----:B------:R-:W2:Y:S04]  /*a9ac0*/  LDL.LU R22, [R1+0x92c4] ;  /* 0x0092c40001167983 */ /* 0x000ea80000300800 */
[----:B------:R-:W2:Y:S04]  /*a9ad0*/  LDL.LU R23, [R1+0x92c0] ;  /* 0x0092c00001177983 */ /* 0x000ea80000300800 */
[----:B------:R0:W-:Y:S04]  /*a9ae0*/  STL.64 [R1+0x9048], R24 ;  /* 0x0090481801007387 */ /* 0x0001e80000100a00 */
[----:B------:R1:W-:Y:S04]  /*a9af0*/  STL.64 [R1+0x9260], R26 ;  /* 0x0092601a01007387 */ /* 0x0003e80000100a00 */
[----:B0-----:R-:W3:Y:S04]  /*a9b00*/  LDL.LU R24, [R1+0xc50] ;  /* 0x000c500001187983 */ /* 0x001ee80000300800 */
[----:B------:R-:W3:Y:S04]  /*a9b10*/  LDL.LU R25, [R1+0xc54] ;  /* 0x000c540001197983 */ /* 0x000ee80000300800 */
[----:B-1----:R-:W4:Y:S04]  /*a9b20*/  LDL.LU R26, [R1+0xc58] ;  /* 0x000c5800011a7983 */ /* 0x002f280000300800 */
        /* <DEDUP_REMOVED lines=35> */
[----:B------:R-:W4:Y:S04]  /*a9d60*/  LDL.LU.64 R8, [R1+0x9280] ;  /* 0x0092800001087983 */ /* 0x000f280000300a00 */
[----:B------:R-:W-:Y:S04]  /*a9d70*/  STL.64 [R1+0x9030], R18 ;  /* 0x0090301201007387 */ /* 0x000fe80000100a00 */
[----:B------:R0:W-:Y:S04]  /*a9d80*/  STL.64 [R1+0x9028], R16 ;  /* 0x0090281001007387 */ /* 0x0001e80000100a00 */
[----:B0-----:R-:W4:Y:S04]  /*a9d90*/  LDL.LU R16, [R1+0xc40] ;  /* 0x000c400001107983 */ /* 0x001f280000300800 */
[----:B------:R-:W4:Y:S04]  /*a9da0*/  LDL.LU R17, [R1+0xc44] ;  /* 0x000c440001117983 */ /* 0x000f280000300800 */
[----:B------:R-:W4:Y:S04]  /*a9db0*/  LDL.LU R18, [R1+0xc48] ;  /* 0x000c480001127983 */ /* 0x000f280000300800 */
[----:B------:R-:W4:Y:S01]  /*a9dc0*/  LDL.LU R19, [R1+0xc4c] ;  /* 0x000c4c0001137983 */ /* 0x000f220000300800 */
[----:B---3--:R-:W-:-:S02]  /*a9dd0*/  IMAD R4, R4, 0x100, R10 ;  /* 0x0000010004047824 */ /* 0x008fc400078e020a */
[----:B------:R-:W-:Y:S01]  /*a9de0*/  IMAD R5, R5, 0x100, R11 ;  /* 0x0000010005057824 */ /* 0x000fe200078e020b */
[----:B------:R-:W2:Y:S04]  /*a9df0*/  LDL.LU R10, [R1+0x927c] ;  /* 0x00927c00010a7983 */ /* 0x000ea80000300800 */
[----:B------:R-:W2:Y:S02]  /*a9e00*/  LDL.LU R11, [R1+0x9278] ;  /* 0x00927800010b7983 */ /* 0x000ea40000300800 */
        /* <DEDUP_REMOVED lines=8> */
[----:B------:R0:W-:Y:S04]  /*a9e90*/  STL [R1+0x8ff8], R11 ;  /* 0x008ff80b01007387 */ /* 0x0001e80000100800 */
[----:B0-----:R-:W3:Y:S01]  /*a9ea0*/  LDL.LU R11, [R1+0x2180] ;  /* 0x00218000010b7983 */ /* 0x001ee20000300800 */
[----:B----4-:R-:W-:-:S15]  /*a9eb0*/  HMMA.16816.F32 R24, R12, R8, R24 ;  /* 0x000000080c18723c */ /* 0x010fde0000001818 */
[----:B------:R-:W-:-:S08]  /*a9ec0*/  NOP ;  /* 0x0000000000007918 */ /* 0x000fd00000000000 */
[----:B------:R-:W-:Y:S04]  /*a9ed0*/  STL.64 [R1+0x1bc0], R24 ;  /* 0x001bc01801007387 */ /* 0x000fe80000100a00 */
[----:B------:R0:W-:Y:S04]  /*a9ee0*/  STL.64 [R1+0x1bc8], R26 ;  /* 0x001bc81a01007387 */ /* 0x0001e80000100a00 */
[----:B0-----:R-:W4:Y:S04]  /*a9ef0*/  LDL.LU.64 R26, [R1+0x9260] ;  /* 0x00926000011a7983 */ /* 0x001f280000300a00 */
[----:B------:R-:W-:Y:S01]  /*a9f00*/  STL [R1+0x8fe0], R9 ;  /* 0x008fe00901007387 */ /* 0x000fe20000100800 */
[----:B---3--:R-:W-:-:S02]  /*a9f10*/  IMAD R6, R6, 0x100, R11 ;  /* 0x0000010006067824 */ /* 0x008fc400078e020b */
[----:B--2---:R-:W-:Y:S01]  /*a9f20*/  IMAD R7, R7, 0x100, R10 ;  /* 0x0000010007077824 */ /* 0x004fe200078e020a */
[----:B------:R0:W-:Y:S02]  /*a9f30*/  STL [R1+0x9058], R8 ;  /* 0x0090580801007387 */ /* 0x0001e40000100800 */
[----:B0-----:R-:W-:Y:S06]  /*a9f40*/  HMMA.16816.F32 R8, R12, R2, R16 ;  /* 0x000000020c08723c */ /* 0x001fec0000001810 */
[----:B------:R-:W-:Y:S04]  /*a9f50*/  STL [R1+0x9024], R2 ;  /* 0x0090240201007387 */ /* 0x000fe80000100800 */
[----:B------:R-:W-:-:S13]  /*a9f60*/  STL [R1+0x9020], R3 ;  /* 0x0090200301007387 */ /* 0x000fda0000100800 */
[----:B------:R-:W-:Y:S04]  /*a9f70*/  STL.64 [R1+0x1bb0], R8 ;  /* 0x001bb00801007387 */ /* 0x000fe80000100a00 */
[----:B------:R4:W-:Y:S02]  /*a9f80*/  STL.64 [R1+0x1bb8], R10 ;  /* 0x001bb80a01007387 */ /* 0x0009e40000100a00 */
[----:B----4-:R-:W-:Y:S02]  /*a9f90*/  HMMA.16816.F32 R8, R12, R26, R20 ;  /* 0x0000001a0c08723c */ /* 0x010fe40000001814 */
[----:B------:R-:W2:-:S15]  /*a9fa0*/  LDL.LU R12, [R1+0x310] ;  /* 0x00031000010c7983 */ /* 0x000e9e0000300800 */
[----:B------:R-:W-:-:S06]  /*a9fb0*/  NOP ;  /* 0x0000000000007918 */ /* 0x000fcc0000000000 */
[----:B------:R0:W-:Y:S04]  /*a9fc0*/  STL.64 [R1+0x1440], R8 ;  /* 0x0014400801007387 */ /* 0x0001e80000100a00 */
[----:B------:R1:W-:Y:S04]  /*a9fd0*/  STL.64 [R1+0x1448], R10 ;  /* 0x0014480a01007387 */ /* 0x0003e80000100a00 */
[----:B------:R-:W2:Y:S04]  /*a9fe0*/  LDL.LU R13, [R1+0x314] ;  /* 0x00031400010d7983 */ /* 0x000ea80000300800 */
[----:B------:R-:W3:Y:S04]  /*a9ff0*/  LDL.LU R14, [R1+0x318] ;  /* 0x00031800010e7983 */ /* 0x000ee80000300800 */
[----:B------:R-:W3:Y:S04]  /*aa000*/  LDL.LU R15, [R1+0x31c] ;  /* 0x00031c00010f7983 */ /* 0x000ee80000300800 */
[----:B---3--:R-:W-:Y:S04]  /*aa010*/  STL.64 [R1+0x9068], R14 ;  /* 0x0090680e01007387 */ /* 0x008fe80000100a00 */
[----:B--2---:R-:W-:Y:S04]  /*aa020*/  STL.64 [R1+0x9060], R12 ;  /* 0x0090600c01007387 */ /* 0x004fe80000100a00 */
[----:B------:R-:W2:Y:S04]  /*aa030*/  LDL.LU R24, [R1+0x330] ;  /* 0x0003300001187983 */ /* 0x000ea80000300800 */
[----:B------:R-:W2:Y:S04]  /*aa040*/  LDL.LU R25, [R1+0x334] ;  /* 0x0003340001197983 */ /* 0x000ea80000300800 */
[----:B------:R-:W3:Y:S04]  /*aa050*/  LDL.LU R26, [R1+0x338] ;  /* 0x00033800011a7983 */ /* 0x000ee80000300800 */
[----:B------:R-:W3:Y:S01]  /*aa060*/  LDL.LU R27, [R1+0x33c] ;  /* 0x00033c00011b7983 */ /* 0x000ee20000300800 */
[----:B0-----:R-:W-:-:S03]  /*aa070*/  IMAD.MOV.U32 R9, RZ, RZ, R0 ;  /* 0x000000ffff097224 */ /* 0x001fc600078e0000 */
[----:B---3--:R-:W-:Y:S04]  /*aa080*/  STL.64 [R1+0x9078], R26 ;  /* 0x0090781a01007387 */ /* 0x008fe80000100a00 */
[----:B--2---:R0:W-:Y:S04]  /*aa090*/  STL.64 [R1+0x9070], R24 ;  /* 0x0090701801007387 */ /* 0x0041e80000100a00 */
[----:B-1----:R-:W2:Y:S04]  /*aa0a0*/  LDL R10, [R1] ;  /* 0x00000000010a7983 */ /* 0x002ea80000100800 */
[----:B------:R-:W2:Y:S04]  /*aa0b0*/  LDL R11, [R1+0x4] ;  /* 0x00000400010b7983 */ /* 0x000ea80000100800 */
[----:B------:R-:W3:Y:S04]  /*aa0c0*/  LDL R8, [R1+0x8] ;  /* 0x0000080001087983 */ /* 0x000ee80000100800 */
[----:B------:R-:W4:Y:S04]  /*aa0d0*/  LDL.LU R0, [R1+0x9258] ;  /* 0x0092580001007983 */ /* 0x000f280000300800 */
[----:B--2---:R1:W-:Y:S04]  /*aa0e0*/  STL.64 [R1+0x9088], R10 ;  /* 0x0090880a01007387 */ /* 0x0043e80000100a00 */
[----:B---3--:R-:W-:Y:S04]  /*aa0f0*/  STL.64 [R1+0x9080], R8 ;  /* 0x0090800801007387 */ /* 0x008fe80000100a00 */
[----:B0-----:R-:W2:Y:S04]  /*aa100*/  LDL.LU R24, [R1+0x350] ;  /* 0x0003500001187983 */ /* 0x001ea80000300800 */
[----:B------:R-:W2:Y:S04]  /*aa110*/  LDL.LU R25, [R1+0x354] ;  /* 0x0003540001197983 */ /* 0x000ea80000300800 */
[----:B------:R-:W3:Y:S04]  /*aa120*/  LDL.LU R26, [R1+0x358] ;  /* 0x00035800011a7983 */ /* 0x000ee80000300800 */
[----:B------:R-:W3:Y:S04]  /*aa130*/  LDL.LU R27, [R1+0x35c] ;  /* 0x00035c00011b7983 */ /* 0x000ee80000300800 */
[----:B---3--:R-:W-:Y:S04]  /*aa140*/  STL.64 [R1+0x9098], R26 ;  /* 0x0090981a01007387 */ /* 0x008fe80000100a00 */
[----:B--2---:R0:W-:Y:S04]  /*aa150*/  STL.64 [R1+0x9090], R24 ;  /* 0x0090901801007387 */ /* 0x0041e80000100a00 */
[----:B-1----:R-:W2:Y:S04]  /*aa160*/  LDL R10, [R1+0x10] ;  /* 0x00001000010a7983 */ /* 0x002ea80000100800 */
[----:B------:R-:W2:Y:S04]  /*aa170*/  LDL R11, [R1+0x14] ;  /* 0x00001400010b7983 */ /* 0x000ea80000100800 */
[----:B--2---:R-:W-:Y:S04]  /*aa180*/  STL.64 [R1+0x90a0], R10 ;  /* 0x0090a00a01007387 */ /* 0x004fe80000100a00 */
[----:B0-----:R-:W2:Y:S04]  /*aa190*/  LDL.LU R24, [R1+0x360] ;  /* 0x0003600001187983 */ /* 0x001ea80000300800 */
[----:B------:R-:W2:Y:S04]  /*aa1a0*/  LDL.LU R25, [R1+0x364] ;  /* 0x0003640001197983 */ /* 0x000ea80000300800 */
[----:B------:R-:W3:Y:S04]  /*aa1b0*/  LDL.LU R26, [R1+0x368] ;  /* 0x00036800011a7983 */ /* 0x000ee80000300800 */
[----:B------:R-:W3:Y:S01]  /*aa1c0*/  LDL.LU R27, [R1+0x36c] ;  /* 0x00036c00011b7983 */ /* 0x000ee20000300800 */
[----:B----4-:R-:W-:-:S03]  /*aa1d0*/  IMAD.MOV.U32 R9, RZ, RZ, R0 ;  /* 0x000000ffff097224 */ /* 0x010fc600078e0000 */
[----:B---3--:R-:W-:Y:S04]  /*aa1e0*/  STL.64 [R1+0x90b0], R26 ;  /* 0x0090b01a01007387 */ /* 0x008fe80000100a00 */
[----:B--2---:R0:W-:Y:S04]  /*aa1f0*/  STL.64 [R1+0x90a8], R24 ;  /* 0x0090a81801007387 */ /* 0x0041e80000100a00 */
[----:B------:R-:W2:Y:S04]  /*aa200*/  LDL R8, [R1+0x18] ;  /* 0x0000180001087983 */ /* 0x000ea80000100800 */
[----:B------:R-:W3:Y:S04]  /*aa210*/  LDL.LU R0, [R1+0x9254] ;  /* 0x0092540001007983 */ /* 0x000ee80000300800 */
        /* <DEDUP_REMOVED lines=9> */
[----:B-1----:R-:W4:Y:S01]  /*aa2b0*/  LDL R8, [R1+0x28] ;  /* 0x0000280001087983 */ /* 0x002f220000100800 */
[----:B---3--:R-:W-:-:S03]  /*aa2c0*/  IMAD.MOV.U32 R9, RZ, RZ, R0 ;  /* 0x000000ffff097224 */ /* 0x008fc600078e0000 */
[----:B------:R-:W3:Y:S04]  /*aa2d0*/  LDL.LU R0, [R1+0x9250] ;  /* 0x0092500001007983 */ /* 0x000ee80000300800 */
        /* <DEDUP_REMOVED lines=15> */
[----:B------:R-:W4:Y:S01]  /*aa3d0*/  LDL R8, [R1+0x38] ;  /* 0x0000380001087983 */ /* 0x000f220000100800 */
[----:B------:R-:W-:-:S03]  /*aa3e0*/  IMAD.MOV.U32 R9, RZ, RZ, R0 ;  /* 0x000000ffff097224 */ /* 0x000fc600078e0000 */
[----:B------:R-:W2:Y:S04]  /*aa3f0*/  LDL.LU R0, [R1+0x924c] ;  /* 0x00924c0001007983 */ /* 0x000ea80000300800 */
        /* <DEDUP_REMOVED lines=28> */
[----:B------:R-:W2:Y:S01]  /*aa5c0*/  LDL R8, [R1+0x58] ;  /* 0x0000580001087983 */ /* 0x000ea20000100800 */
[----:B------:R-:W-:-:S03]  /*aa5d0*/  IMAD.MOV.U32 R9, RZ, RZ, R0 ;  /* 0x000000ffff097224 */ /* 0x000fc600078e0000 */
[----:B------:R-:W3:Y:S04]  /*aa5e0*/  LDL.LU R0, [R1+0x9244] ;  /* 0x0092440001007983 */ /* 0x000ee80000300800 */
        /* <DEDUP_REMOVED lines=9> */
[----:B------:R-:W4:Y:S01]  /*aa680*/  LDL R11, [R1+0x64] ;  /* 0x00006400010b7983 */ /* 0x000f220000100800 */
[----:B------:R-:W-:-:S03]  /*aa690*/  IMAD.MOV.U32 R19, RZ, RZ, R0 ;  /* 0x000000ffff137224 */ /* 0x000fc600078e0000 */
[----:B----4-:R0:W-:Y:S04]  /*aa6a0*/  STL.64 [R1+0x9190], R10 ;  /* 0x0091900a01007387 */ /* 0x0101e80000100a00 */
[----:B------:R-:W4:Y:S04]  /*aa6b0*/  LDL R18, [R1+0x68] ;  /* 0x0000680001127983 */ /* 0x000f280000100800 */
[----:B------:R-:W2:Y:S04]  /*aa6c0*/  LDL.LU R0, [R1+0x9240] ;  /* 0x0092400001007983 */ /* 0x000ea80000300800 */
[----:B----4-:R-:W-:Y:S04]  /*aa6d0*/  STL.64 [R1+0x9198], R18 ;  /* 0x0091981201007387 */ /* 0x010fe80000100a00 */
[----:B------:R-:W4:Y:S04]  /*aa6e0*/  LDL.LU R8, [R1+0x410] ;  /* 0x0004100001087983 */ /* 0x000f280000300800 */
[----:B------:R-:W4:Y:S04]  /*aa6f0*/  LDL.LU R9, [R1+0x414] ;  /* 0x0004140001097983 */ /* 0x000f280000300800 */
[----:B0-----:R-:W3:Y:S04]  /*aa700*/  LDL.LU R10, [R1+0x418] ;  /* 0x00041800010a7983 */ /* 0x001ee80000300800 */
[----:B------:R-:W3:Y:S04]  /*aa710*/  LDL.LU R11, [R1+0x41c] ;  /* 0x00041c00010b7983 */ /* 0x000ee80000300800 */
[----:B---3--:R-:W-:Y:S04]  /*aa720*/  STL.64 [R1+0x91a8], R10 ;  /* 0x0091a80a01007387 */ /* 0x008fe80000100a00 */
[----:B----4-:R0:W-:Y:S04]  /*aa730*/  STL.64 [R1+0x91a0], R8 ;  /* 0x0091a00801007387 */ /* 0x0101e80000100a00 */
[----:B------:R-:W3:Y:S04]  /*aa740*/  LDL R16, [R1+0x70] ;  /* 0x0000700001107983 */ /* 0x000ee80000100800 */
[----:B------:R-:W3:Y:S04]  /*aa750*/  LDL R17, [R1+0x74] ;  /* 0x0000740001117983 */ /* 0x000ee80000100800 */
[----:B---3--:R-:W-:Y:S04]  /*aa760*/  STL.64 [R1+0x91b0], R16 ;  /* 0x0091b01001007387 */ /* 0x008fe80000100a00 */
[----:B0-----:R-:W3:Y:S04]  /*aa770*/  LDL.LU R8, [R1+0x420] ;  /* 0x0004200001087983 */ /* 0x001ee80000300800 */
[----:B------:R-:W3:Y:S04]  /*aa780*/  LDL.LU R9, [R1+0x424] ;  /* 0x0004240001097983 */ /* 0x000ee80000300800 */
[----:B------:R-:W4:Y:S04]  /*aa790*/  LDL.LU R10, [R1+0x428] ;  /* 0x00042800010a7983 */ /* 0x000f280000300800 */
[----:B------:R-:W4:Y:S01]  /*aa7a0*/  LDL.LU R11, [R1+0x42c] ;  /* 0x00042c00010b7983 */ /* 0x000f220000300800 */
[----:B--2---:R-:W-:-:S03]  /*aa7b0*/  IMAD.MOV.U32 R19, RZ, RZ, R0 ;  /* 0x000000ffff137224 */ /* 0x004fc600078e0000 */
[----:B----4-:R-:W-:Y:S04]  /*aa7c0*/  STL.64 [R1+0x91c0], R10 ;  /* 0x0091c00a01007387 */ /* 0x010fe80000100a00 */
[----:B---3--:R0:W-:Y:S04]  /*aa7d0*/  STL.64 [R1+0x91b8], R8 ;  /* 0x0091b80801007387 */ /* 0x0081e80000100a00 */
[----:B------:R-:W2:Y:S04]  /*aa7e0*/  LDL R18, [R1+0x78] ;  /* 0x0000780001127983 */ /* 0x000ea80000100800 */
[----:B------:R-:W3:Y:S04]  /*aa7f0*/  LDL.LU R0, [R1+0x923c] ;  /* 0x00923c0001007983 */ /* 0x000ee80000300800 */
        /* <DEDUP_REMOVED lines=9> */
[----:B--2---:R-:W-:Y:S04]  /*aa890*/  STL.64 [R1+0x91e0], R16 ;  /* 0x0091e01001007387 */ /* 0x004fe80000100a00 */
[----:B0-----:R-:W2:Y:S04]  /*aa8a0*/  LDL.LU R8, [R1+0x440] ;  /* 0x0004400001087983 */ /* 0x001ea80000300800 */
[----:B------:R-:W2:Y:S04]  /*aa8b0*/  LDL.LU R9, [R1+0x444] ;  /* 0x0004440001097983 */ /* 0x000ea80000300800 */
[----:B------:R-:W4:Y:S04]  /*aa8c0*/  LDL.LU R10, [R1+0x448] ;  /* 0x00044800010a7983 */ /* 0x000f280000300800 */
[----:B------:R-:W4:Y:S01]  /*aa8d0*/  LDL.LU R11, [R1+0x44c] ;  /* 0x00044c00010b7983 */ /* 0x000f220000300800 */
[----:B---3--:R-:W-:-:S03]  /*aa8e0*/  IMAD.MOV.U32 R19, RZ, RZ, R0 ;  /* 0x000000ffff137224 */ /* 0x008fc600078e0000 */
[----:B----4-:R-:W-:Y:S04]  /*aa8f0*/  STL.64 [R1+0x91f0], R10 ;  /* 0x0091f00a01007387 */ /* 0x010fe80000100a00 */
        /* <DEDUP_REMOVED lines=13> */
[----:B--2---:R1:W-:Y:S04]  /*aa9d0*/  STL.64 [R1+0x9210], R16 ;  /* 0x0092101001007387 */ /* 0x0043e80000100a00 */
[----:B0-----:R-:W2:Y:S04]  /*aa9e0*/  LDL.LU R8, [R1+0x460] ;  /* 0x0004600001087983 */ /* 0x001ea80000300800 */
[----:B------:R-:W2:Y:S04]  /*aa9f0*/  LDL.LU R9, [R1+0x464] ;  /* 0x0004640001097983 */ /* 0x000ea80000300800 */
[----:B------:R-:W3:Y:S04]  /*aaa00*/  LDL.LU R10, [R1+0x468] ;  /* 0x00046800010a7983 */ /* 0x000ee80000300800 */
[----:B------:R-:W3:Y:S04]  /*aaa10*/  LDL.LU R11, [R1+0x46c] ;  /* 0x00046c00010b7983 */ /* 0x000ee80000300800 */
[----:B-1----:R-:W4:Y:S04]  /*aaa20*/  LDL.64 R16, [R1+0xb0] ;  /* 0x0000b00001107983 */ /* 0x002f280000100a00 */
        /* <DEDUP_REMOVED lines=17> */
[----:B------:R-:W3:Y:S01]  /*aab40*/  LDL.LU R27, [R1+0x3ec] ;  /* 0x0003ec00011b7983 */ /* 0x000ee20000300800 */
[----:B------:R-:W-:-:S02]  /*aab50*/  F2FP.F16.E4M3.UNPACK_B R4, R4 ;  /* 0x00000004ff04723e */ /* 0x000fc400020006ff */
[----:B------:R-:W-:Y:S02]  /*aab60*/  F2FP.F16.E4M3.UNPACK_B R5, R5 ;  /* 0x00000005ff05723e */ /* 0x000fe400020006ff */
[----:B------:R-:W-:Y:S02]  /*aab70*/  F2FP.F16.E4M3.UNPACK_B R6, R6 ;  /* 0x00000006ff06723e */ /* 0x000fe400020006ff */
[----:B------:R-:W-:Y:S01]  /*aab80*/  F2FP.F16.E4M3.UNPACK_B R7, R7 ;  /* 0x00000007ff07723e */ /* 0x000fe200020006ff */
        /* <DEDUP_REMOVED lines=17> */
[----:B------:R-:W4:Y:S04]  /*aaca0*/  LDL.LU R20, [R1+0x320] ;  /* 0x0003200001147983 */ /* 0x000f280000300800 */
[----:B------:R-:W4:Y:S04]  /*aacb0*/  LDL.LU R21, [R1+0x324] ;  /* 0x0003240001157983 */ /* 0x000f280000300800 */
[----:B------:R-:W4:Y:S04]  /*aacc0*/  LDL.LU R22, [R1+0x328] ;  /* 0x0003280001167983 */ /* 0x000f280000300800 */
[----:B------:R-:W4:Y:S04]  /*aacd0*/  LDL.LU R23, [R1+0x32c] ;  /* 0x00032c0001177983 */ /* 0x000f280000300800 */
[----:B------:R-:W-:Y:S04]  /*aace0*/  STL.64 [R1+0x1420], R8 ;  /* 0x0014200801007387 */ /* 0x000fe80000100a00 */
[----:B------:R0:W-:Y:S04]  /*aacf0*/  STL.64 [R1+0x1428], R10 ;  /* 0x0014280a01007387 */ /* 0x0001e80000100a00 */
[----:B0-----:R-:W2:Y:S04]  /*aad00*/  LDL.LU.64 R10, [R1+0x9230] ;  /* 0x00923000010a7983 */ /* 0x001ea80000300a00 */
[----:B------:R-:W2:Y:S01]  /*aad10*/  LDL.LU.64 R8, [R1+0x9228] ;  /* 0x0092280001087983 */ /* 0x000ea20000300a00 */
[----:B------:R-:W-:-:S02]  /*aad20*/  IMAD.MOV.U32 R19, RZ, RZ, R0 ;  /* 0x000000ffff137224 */ /* 0x000fc400078e0000 */
[----:B------:R-:W-:Y:S02]  /*aad30*/  IMAD.MOV.U32 R2, RZ, RZ, R16 ;  /* 0x000000ffff027224 */ /* 0x000fe400078e0010 */
[----:B------:R-:W-:-:S03]  /*aad40*/  IMAD.MOV.U32 R3, RZ, RZ, R17 ;  /* 0x000000ffff037224 */ /* 0x000fc600078e0011 */
[----:B--2---:R-:W-:Y:S01]  /*aad50*/  HMMA.16816.F32 R16, R4, R18, R8 ;  /* 0x000000120410723c */ /* 0x004fe20000001808 */
[----:B------:R-:W2:Y:S04]  /*aad60*/  LDL.LU.64 R10, [R1+0x9220] ;  /* 0x00922000010a7983 */ /* 0x000ea80000300a00 */
[----:B------:R-:W2:-:S15]  /*aad70*/  LDL.LU.64 R8, [R1+0x9218] ;  /* 0x0092180001087983 */ /* 0x000e9e0000300a00 */
[----:B------:R-:W-:-:S03]  /*aad80*/  NOP ;  /* 0x0000000000007918 */ /* 0x000fc60000000000 */
        /* <DEDUP_REMOVED lines=39> */
[----:B------:R-:W2:-:S15]  /*ab000*/  LDL.LU.64 R10, [R1+0x9190] ;  /* 0x00919000010a7983 */ /* 0x000e9e0000300a00 */
[----:B------:R-:W-:-:S06]  /*ab010*/  NOP ;  /* 0x0000000000007918 */ /* 0x000fcc0000000000 */
[----:B------:R0:W-:Y:S04]  /*ab020*/  STL.64 [R1+0x1340], R16 ;  /* 0x0013401001007387 */ /* 0x0001e80000100a00 */
[----:B------:R1:W-:Y:S04]  /*ab030*/  STL.64 [R1+0x1348], R18 ;  /* 0x0013481201007387 */ /* 0x0003e80000100a00 */
[----:B0-----:R-:W4:Y:S04]  /*ab040*/  LDL.LU R16, [R1+0x300] ;  /* 0x0003000001107983 */ /* 0x001f280000300800 */
[----:B------:R-:W4:Y:S04]  /*ab050*/  LDL.LU R17, [R1+0x304] ;  /* 0x0003040001117983 */ /* 0x000f280000300800 */
[----:B-1----:R-:W4:Y:S04]  /*ab060*/  LDL.LU R18, [R1+0x308] ;  /* 0x0003080001127983 */ /* 0x002f280000300800 */
[----:B------:R-:W4:Y:S01]  /*ab070*/  LDL.LU R19, [R1+0x30c] ;  /* 0x00030c0001137983 */ /* 0x000f220000300800 */
[----:B--2---:R-:W-:Y:S03]  /*ab080*/  HMMA.16816.F32 R8, R4, R10, R24 ;  /* 0x0000000a0408723c */ /* 0x004fe60000001818 */
[----:B------:R-:W2:Y:S04]  /*ab090*/  LDL.LU.64 R26, [R1+0x9188] ;  /* 0x00918800011a7983 */ /* 0x000ea80000300a00 */
[----:B------:R-:W2:-:S15]  /*ab0a0*/  LDL.LU.64 R24, [R1+0x9180] ;  /* 0x0091800001187983 */ /* 0x000e9e0000300a00 */
[----:B------:R-:W-:-:S01]  /*ab0b0*/  NOP ;  /* 0x0000000000007918 */ /* 0x000fc20000000000 */
        /* <DEDUP_REMOVED lines=73> */
[----:B------:R-:W2:Y:S02]  /*ab550*/  LDL.LU.64 R8, [R1+0x9080] ;  /* 0x0090800001087983 */ /* 0x000ea40000300a00 */
[----:B--2---:R-:W-:-:S15]  /*ab560*/  HMMA.16816.F32 R24, R4, R8, R24 ;  /* 0x000000080418723c */ /* 0x004fde0000001818 */
[----:B------:R-:W-:-:S08]  /*ab570*/  NOP ;  /* 0x0000000000007918 */ /* 0x000fd00000000000 */
[----:B------:R-:W-:Y:S04]  /*ab580*/  STL.64 [R1+0x11c0], R24 ;  /* 0x0011c01801007387 */ /* 0x000fe80000100a00 */
[----:B------:R0:W-:Y:S04]  /*ab590*/  STL.64 [R1+0x11c8], R26 ;  /* 0x0011c81a01007387 */ /* 0x0001e80000100a00 */
[----:B0-----:R-:W2:Y:S04]  /*ab5a0*/  LDL.LU.64 R26, [R1+0x9078] ;  /* 0x00907800011a7983 */ /* 0x001ea80000300a00 */
[----:B------:R-:W2:Y:S01]  /*ab5b0*/  LDL.LU.64 R24, [R1+0x9070] ;  /* 0x0090700001187983 */ /* 0x000ea20000300a00 */
[----:B---3--:R-:W-:Y:S03]  /*ab5c0*/  HMMA.16816.F32 R8, R4, R10, R12 ;  /* 0x0000000a0408723c */ /* 0x008fe6000000180c */
[----:B------:R-:W3:Y:S04]  /*ab5d0*/  LDL.LU.64 R14, [R1+0x9068] ;  /* 0x00906800010e7983 */ /* 0x000ee80000300a00 */
[----:B------:R-:W3:-:S15]  /*ab5e0*/  LDL.LU.64 R12, [R1+0x9060] ;  /* 0x00906000010c7983 */ /* 0x000ede0000300a00 */
[----:B------:R-:W-:-:S01]  /*ab5f0*/  NOP ;  /* 0x0000000000007918 */ /* 0x000fc20000000000 */
[----:B------:R0:W-:Y:S04]  /*ab600*/  STL.64 [R1+0x11a0], R8 ;  /* 0x0011a00801007387 */ /* 0x0001e80000100a00 */
[----:B------:R-:W-:Y:S04]  /*ab610*/  STL.64 [R1+0x11a8], R10 ;  /* 0x0011a80a01007387 */ /* 0x000fe80000100a00 */
[----:B0-----:R-:W3:Y:S01]  /*ab620*/  LDL.LU R8, [R1+0x9058] ;  /* 0x0090580001087983 */ /* 0x001ee20000300800 */
[----:B--2---:R-:W-:-:S15]  /*ab630*/  HMMA.16816.F32 R24, R4, R28, R24 ;  /* 0x0000001c0418723c */ /* 0x004fde0000001818 */
[----:B------:R-:W-:-:S08]  /*ab640*/  NOP ;  /* 0x0000000000007918 */ /* 0x000fd00000000000 */
[----:B------:R-:W-:Y:S04]  /*ab650*/  STL.64 [R1+0x1180], R24 ;  /* 0x0011801801007387 */ /* 0x000fe80000100a00 */
[----:B------:R0:W-:Y:S04]  /*ab660*/  STL.64 [R1+0x1188], R26 ;  /* 0x0011881a01007387 */ /* 0x0001e80000100a00 */
[----:B0-----:R-:W4:Y:S04]  /*ab670*/  LDL.LU.64 R26, [R1+0x9050] ;  /* 0x00905000011a7983 */ /* 0x001f280000300a00 */
[----:B------:R-:W3:Y:S04]  /*ab680*/  LDL.LU.64 R24, [R1+0x9048] ;  /* 0x0090480001187983 */ /* 0x000ee80000300a00 */
[----:B------:R0:W-:Y:S04]  /*ab690*/  STL.64 [R1+0x8e58], R28 ;  /* 0x008e581c01007387 */ /* 0x0001e80000100a00 */
[----:B0-----:R-:W2:Y:S01]  /*ab6a0*/  LDL.64 R28, [R1+0x98] ;  /* 0x00009800011c7983 */ /* 0x001ea20000100a00 */
[C---:B----4-:R-:W-:Y:S06]  /*ab6b0*/  HMMA.16816.F32 R20, R4.reuse, R26, R20 ;  /* 0x0000001a0414723c */ /* 0x050fec0000001814 */
[----:B---3--:R-:W-:-:S15]  /*ab6c0*/  HMMA.16816.F32 R12, R4, R24, R12 ;  /* 0x00000018040c723c */ /* 0x008fde000000180c */
[----:B------:R-:W-:-:S02]  /*ab6d0*/  NOP ;  /* 0x0000000000007918 */ /* 0x000fc40000000000 */
[----:B------:R-:W-:Y:S04]  /*ab6e0*/  STL.64 [R1+0x1160], R20 ;  /* 0x0011601401007387 */ /* 0x000fe80000100a00 */
[----:B------:R0:W-:Y:S04]  /*ab6f0*/  STL.64 [R1+0x1168], R22 ;  /* 0x0011681601007387 */ /* 0x0001e80000100a00 */
[----:B0-----:R-:W3:Y:S04]  /*ab700*/  LDL.LU.64 R22, [R1+0x9040] ;  /* 0x0090400001167983 */ /* 0x001ee80000300a00 */
[----:B------:R-:W4:Y:S04]  /*ab710*/  LDL.LU.64 R20, [R1+0x9038] ;  /* 0x0090380001147983 */ /* 0x000f280000300a00 */
[----:B------:R-:W-:Y:S04]  /*ab720*/  STL.64 [R1+0x8e40], R26 ;  /* 0x008e401a01007387 */ /* 0x000fe80000100a00 */
[----:B------:R0:W-:Y:S04]  /*ab730*/  STL.64 [R1+0x8e38], R24 ;  /* 0x008e381801007387 */ /* 0x0001e80000100a00 */
[----:B------:R-:W-:Y:S04]  /*ab740*/  STL.64 [R1+0x1140], R12 ;  /* 0x0011400c01007387 */ /* 0x000fe80000100a00 */
[----:B------:R1:W-:Y:S04]  /*ab750*/  STL.64 [R1+0x1148], R14 ;  /* 0x0011480e01007387 */ /* 0x0003e80000100a00 */
[----:B0-----:R-:W2:Y:S04]  /*ab760*/  LDL.LU R24, [R1+0xce0] ;  /* 0x000ce00001187983 */ /* 0x001ea80000300800 */
[----:B------:R-:W2:Y:S04]  /*ab770*/  LDL.LU R25, [R1+0xce4] ;  /* 0x000ce40001197983 */ /* 0x000ea80000300800 */
[----:B------:R-:W3:Y:S04]  /*ab780*/  LDL.LU R26, [R1+0xce8] ;  /* 0x000ce800011a7983 */ /* 0x000ee80000300800 */
[----:B------:R-:W3:Y:S04]  /*ab790*/  LDL.LU R27, [R1+0xcec] ;  /* 0x000cec00011b7983 */ /* 0x000ee80000300800 */
[----:B------:R-:W4:Y:S04]  /*ab7a0*/  LDL.LU R9, [R1+0x21a0] ;  /* 0x0021a00001097983 */ /* 0x000f280000300800 */
[----:B-1----:R-:W4:Y:S04]  /*ab7b0*/  LDL.LU R14, [R1+0x219c] ;  /* 0x00219c00010e7983 */ /* 0x002f280000300800 */
[----:B------:R-:W4:Y:S04]  /*ab7c0*/  LDL.LU R15, [R1+0x21a8] ;  /* 0x0021a800010f7983 */ /* 0x000f280000300800 */
[----:B------:R-:W4:Y:S04]  /*ab7d0*/  LDL.LU R0, [R1+0x21a4] ;  /* 0x0021a40001007983 */ /* 0x000f280000300800 */
[----:B---3--:R-:W-:Y:S04]  /*ab7e0*/  STL.64 [R1+0x8fc8], R26 ;  /* 0x008fc81a01007387 */ /* 0x008fe80000100a00 */
[----:B--2---:R0:W-:Y:S02]  /*ab7f0*/  STL.64 [R1+0x8fc0], R24 ;  /* 0x008fc01801007387 */ /* 0x0041e40000100a00 */
[----:B0-----:R-:W-:Y:S02]  /*ab800*/  HMMA.16816.F32 R24, R4, R22, R16 ;  /* 0x000000160418723c */ /* 0x001fe40000001810 */
[----:B------:R-:W2:-:S15]  /*ab810*/  LDL.LU R16, [R1+0x2f0] ;  /* 0x0002f00001107983 */ /* 0x000e9e0000300800 */
[----:B------:R-:W-:-:S06]  /*ab820*/  NOP ;  /* 0x0000000000007918 */ /* 0x000fcc0000000000 */
[----:B------:R-:W-:Y:S04]  /*ab830*/  STL.64 [R1+0x1120], R24 ;  /* 0x0011201801007387 */ /* 0x000fe80000100a00 */
[----:B------:R-:W-:Y:S04]  /*ab840*/  STL.64 [R1+0x1128], R26 ;  /* 0x0011281a01007387 */ /* 0x000fe80000100a00 */
[----:B------:R-:W2:Y:S04]  /*ab850*/  LDL.LU R17, [R1+0x2f4] ;  /* 0x0002f40001117983 */ /* 0x000ea80000300800 */
[----:B------:R-:W2:Y:S04]  /*ab860*/  LDL.LU R18, [R1+0x2f8] ;  /* 0x0002f80001127983 */ /* 0x000ea80000300800 */
[----:B------:R-:W2:Y:S04]  /*ab870*/  LDL.LU R19, [R1+0x2fc] ;  /* 0x0002fc0001137983 */ /* 0x000ea80000300800 */
[----:B------:R-:W3:Y:S04]  /*ab880*/  LDL.LU R10, [R1+0x2190] ;  /* 0x00219000010a7983 */ /* 0x000ee80000300800 */
[----:B------:R-:W2:Y:S04]  /*ab890*/  LDL.LU R12, [R1+0x218c] ;  /* 0x00218c00010c7983 */ /* 0x000ea80000300800 */
[----:B------:R-:W3:Y:S04]  /*ab8a0*/  LDL.LU R11, [R1+0x2198] ;  /* 0x00219800010b7983 */ /* 0x000ee80000300800 */
[----:B---3--:R-:W-:Y:S04]  /*ab8b0*/  STL.64 [R1+0x9008], R10 ;  /* 0x0090080a01007387 */ /* 0x008fe80000100a00 */
[----:B----4-:R0:W-:Y:S04]  /*ab8c0*/  STL.64 [R1+0x9000], R8 ;  /* 0x0090000801007387 */ /* 0x0101e80000100a00 */
        /* <DEDUP_REMOVED lines=11> */
[----:B------:R-:W3:Y:S04]  /*ab980*/  LDL.LU R24, [R1+0xc20] ;  /* 0x000c200001187983 */ /* 0x000ee80000300800 */
[----:B------:R-:W3:Y:S04]  /*ab990*/  LDL.LU R25, [R1+0xc24] ;  /* 0x000c240001197983 */ /* 0x000ee80000300800 */
[----:B------:R-:W4:Y:S04]  /*ab9a0*/  LDL.LU R26, [R1+0xc28] ;  /* 0x000c2800011a7983 */ /* 0x000f280000300800 */
[----:B------:R-:W4:Y:S01]  /*ab9b0*/  LDL.LU R27, [R1+0xc2c] ;  /* 0x000c2c00011b7983 */ /* 0x000f220000300800 */
[----:B--2---:R-:W-:Y:S03]  /*ab9c0*/  HMMA.16816.F32 R16, R4, R20, R16 ;  /* 0x000000140410723c */ /* 0x004fe60000001810 */
[----:B----4-:R-:W-:Y:S04]  /*ab9d0*/  STL.64 [R1+0x8fd8], R26 ;  /* 0x008fd81a01007387 */ /* 0x010fe80000100a00 */
        /* <DEDUP_REMOVED lines=15> */
[----:B------:R0:W-:Y:S02]  /*abad0*/  STL.64 [R1+0x8e20], R22 ;  /* 0x008e201601007387 */ /* 0x0001e40000100a00 */
[----:B0-----:R-:W-:-:S02]  /*abae0*/  IMAD.MOV.U32 R22, RZ, RZ, R2 ;  /* 0x000000ffff167224 */ /* 0x001fc400078e0002 */
[----:B------:R-:W-:Y:S01]  /*abaf0*/  IMAD.MOV.U32 R23, RZ, RZ, R3 ;  /* 0x000000ffff177224 */ /* 0x000fe200078e0003 */
[----:B------:R-:W2:Y:S04]  /*abb00*/  LDL.LU R2, [R1+0x9024] ;  /* 0x0090240001027983 */ /* 0x000ea80000300800 */
[----:B------:R-:W2:Y:S04]  /*abb10*/  LDL.LU R3, [R1+0x9020] ;  /* 0x0090200001037983 */ /* 0x000ea80000300800 */
[----:B------:R0:W-:Y:S04]  /*abb20*/  STL.64 [R1+0x8e18], R20 ;  /* 0x008e181401007387 */ /* 0x0001e80000100a00 */
[----:B0-----:R-:W2:Y:S01]  /*abb30*/  LDL.64 R20, [R1+0xa0] ;  /* 0x0000a00001147983 */ /* 0x001ea20000100a00 */
        /* <DEDUP_REMOVED lines=18> */
[----:B---3--:R-:W-:-:S02]  /*abc60*/  IMAD R12, R12, 0x100, R10 ;  /* 0x000001000c0c7824 */ /* 0x008fc400078e020a */
[----:B------:R-:W-:Y:S01]  /*abc70*/  IMAD R13, R13, 0x100, R11 ;  /* 0x000001000d0d7824 */ /* 0x000fe200078e020b */
[----:B------:R-:W2:Y:S04]  /*abc80*/  LDL.LU R10, [R1+0x8ffc] ;  /* 0x008ffc00010a7983 */ /* 0x000ea80000300800 */
[----:B------:R-:W2:Y:S01]  /*abc90*/  LDL.LU R11, [R1+0x8ff8] ;  /* 0x008ff800010b7983 */ /* 0x000ea20000300800 */
[----:B----4-:R-:W-:Y:S01]  /*abca0*/  IMAD R14, R14, 0x100, R9 ;  /* 0x000001000e0e7824 */ /* 0x010fe200078e0209 */
[----:B--2---:R-:W-:-:S15]  /*abcb0*/  HMMA.16816.F32 R24, R4, R10, R24 ;  /* 0x0000000a0418723c */ /* 0x004fde0000001818 */
[----:B------:R-:W-:-:S08]  /*abcc0*/  NOP ;  /* 0x0000000000007918 */ /* 0x000fd00000000000 */
[----:B------:R-:W-:Y:S04]  /*abcd0*/  STL.64 [R1+0xc90], R24 ;  /* 0x000c901801007387 */ /* 0x000fe80000100a00 */
[----:B------:R0:W-:Y:S04]  /*abce0*/  STL.64 [R1+0xc98], R26 ;  /* 0x000c981a01007387 */ /* 0x0001e80000100a00 */
[----:B0-----:R-:W2:Y:S04]  /*abcf0*/  LDL.LU.64 R26, [R1+0x8ff0] ;  /* 0x008ff000011a7983 */ /* 0x001ea80000300a00 */
[----:B------:R-:W2:Y:S04]  /*abd00*/  LDL.LU.64 R24, [R1+0x8fe8] ;  /* 0x008fe80001187983 */ /* 0x000ea80000300a00 */
[----:B------:R-:W2:Y:S02]  /*abd10*/  LDL.LU R9, [R1+0x8fe0] ;  /* 0x008fe00001097983 */ /* 0x000ea40000300800 */
[----:B--2---:R-:W-:-:S15]  /*abd20*/  HMMA.16816.F32 R24, R4, R8, R24 ;  /* 0x000000080418723c */ /* 0x004fde0000001818 */
[----:B------:R-:W-:-:S08]  /*abd30*/  NOP ;  /* 0x0000000000007918 */ /* 0x000fd00000000000 */
        /* <DEDUP_REMOVED lines=14> */
[----:B0-----:R-:W2:Y:S04]  /*abe20*/  LDL.LU.64 R26, [R1+0x8fc8] ;  /* 0x008fc800011a7983 */ /* 0x001ea80000300a00 */
[----:B------:R-:W2:Y:S01]  /*abe30*/  LDL.LU.64 R24, [R1+0x8fc0] ;  /* 0x008fc00001187983 */ /* 0x000ea20000300a00 */
[----:B---3--:R-:W-:Y:S01]  /*abe40*/  HMMA.16816.F32 R4, R4, R20, R8 ;  /* 0x000000140404723c */ /* 0x008fe20000001808 */
[----:B------:R-:W-:Y:S01]  /*abe50*/  IMAD R15, R0, 0x100, R15 ;  /* 0x00000100000f7824 */ /* 0x000fe200078e020f */
[----:B------:R-:W-:-:S02]  /*abe60*/  F2FP.F16.E4M3.UNPACK_B R12, R12 ;  /* 0x0000000cff0c723e */ /* 0x000fc400020006ff */
[----:B------:R-:W-:Y:S02]  /*abe70*/  F2FP.F16.E4M3.UNPACK_B R13, R13 ;  /* 0x0000000dff0d723e */ /* 0x000fe400020006ff */
[----:B------:R-:W-:Y:S02]  /*abe80*/  F2FP.F16.E4M3.UNPACK_B R14, R14 ;  /* 0x0000000eff0e723e */ /* 0x000fe400020006ff */
[----:B------:R-:W-:Y:S01]  /*abe90*/  F2FP.F16.E4M3.UNPACK_B R15, R15 ;  /* 0x0000000fff0f723e */ /* 0x000fe200020006ff */
[----:B------:R-:W-:-:S05]  /*abea0*/  IMAD.MOV.U32 R0, RZ, RZ, R21 ;  /* 0x000000ffff007224 */ /* 0x000fca00078e0015 */
[----:B------:R-:W-:Y:S01]  /*abeb0*/  STL [R1+0x8d9c], R0 ;  /* 0x008d9c0001007387 */ /* 0x000fe20000100800 */
[C---:B------:R-:W-:Y:S08]  /*abec0*/  HMMA.16816.F32 R8, R12.reuse, R22, R16 ;  /* 0x000000160c08723c */ /* 0x040ff00000001810 */
[----:B------:R-:W-:Y:S04]  /*abed0*/  STL.64 [R1+0xc70], R4 ;  /* 0x000c700401007387 */ /* 0x000fe80000100a00 */
[----:B------:R2:W-:Y:S11]  /*abee0*/  STL.64 [R1+0xc78], R6 ;  /* 0x000c780601007387 */ /* 0x0005f60000100a00 */
[----:B------:R0:W-:Y:S04]  /*abef0*/  STL.64 [R1+0xc00], R8 ;  /* 0x000c000801007387 */ /* 0x0001e80000100a00 */
[----:B------:R1:W-:Y:S01]  /*abf00*/  STL.64 [R1+0xc08], R10 ;  /* 0x000c080a01007387 */ /* 0x0003e20000100a00 */
[----:B--2---:R-:W-:Y:S03]  /*abf10*/  HMMA.16816.F32 R4, R12, R28, R24 ;  /* 0x0000001c0c04723c */ /* 0x004fe60000001818 */
[----:B------:R-:W2:-:S15]  /*abf20*/  LDL.LU R24, [R1+0xdf0] ;  /* 0x000df00001187983 */ /* 0x000e9e0000300800 */
[----:B------:R-:W-:-:S05]  /*abf30*/  NOP ;  /* 0x0000000000007918 */ /* 0x000fca0000000000 */
[----:B------:R-:W-:Y:S04]  /*abf40*/  STL.64 [R1+0xbf0], R4 ;  /* 0x000bf00401007387 */ /* 0x000fe80000100a00 */
[----:B------:R3:W-:Y:S04]  /*abf50*/  STL.64 [R1+0xbf8], R6 ;  /* 0x000bf80601007387 */ /* 0x0007e80000100a00 */
[----:B------:R-:W2:Y:S04]  /*abf60*/  LDL.LU R25, [R1+0xdf4] ;  /* 0x000df40001197983 */ /* 0x000ea80000300800 */
[----:B------:R-:W4:Y:S04]  /*abf70*/  LDL.LU R26, [R1+0xdf8] ;  /* 0x000df800011a7983 */ /* 0x000f280000300800 */
[----:B------:R-:W4:Y:S04]  /*abf80*/  LDL.LU R27, [R1+0xdfc] ;  /* 0x000dfc00011b7983 */ /* 0x000f280000300800 */
[----:B----4-:R-:W-:Y:S04]  /*abf90*/  STL.64 [R1+0x8e98], R26 ;  /* 0x008e981a01007387 */ /* 0x010fe80000100a00 */
[----:B--2---:R-:W-:Y:S04]  /*abfa0*/  STL.64 [R1+0x8e90], R24 ;  /* 0x008e901801007387 */ /* 0x004fe80000100a00 */
[----:B------:R-:W2:Y:S04]  /*abfb0*/  LDL R22, [R1+0x20] ;  /* 0x0000200001167983 */ /* 0x000ea80000100800 */
[----:B------:R-:W2:Y:S04]  /*abfc0*/  LDL R23, [R1+0x24] ;  /* 0x0000240001177983 */ /* 0x000ea80000100800 */
[----:B0-----:R-:W4:Y:S04]  /*abfd0*/  LDL.LU R8, [R1+0xdd0] ;  /* 0x000dd00001087983 */ /* 0x001f280000300800 */
[----:B------:R-:W4:Y:S04]  /*abfe0*/  LDL.LU R9, [R1+0xdd4] ;  /* 0x000dd40001097983 */ /* 0x000f280000300800 */
[----:B-1----:R-:W3:Y:S04]  /*abff0*/  LDL.LU R10, [R1+0xdd8] ;  /* 0x000dd800010a7983 */ /* 0x002ee80000300800 */
[----:B------:R-:W3:Y:S04]  /*ac000*/  LDL.LU R11, [R1+0xddc] ;  /* 0x000ddc00010b7983 */ /* 0x000ee80000300800 */
[----:B---3--:R-:W-:Y:S04]  /*ac010*/  STL.64 [R1+0x8ea8], R10 ;  /* 0x008ea80a01007387 */ /* 0x008fe80000100a00 */
[----:B----4-:R0:W-:Y:S04]  /*ac020*/  STL.64 [R1+0x8ea0], R8 ;  /* 0x008ea00801007387 */ /* 0x0101e80000100a00 */
        /* <DEDUP_REMOVED lines=29> */
[----:B----4-:R0:W-:Y:S04]  /*ac200*/  STL.64 [R1+0x8f18], R10 ;  /* 0x008f180a01007387 */ /* 0x0101e80000100a00 */
[----:B0-----:R-:W4:Y:S04]  /*ac210*/  LDL R10, [R1+0x60] ;  /* 0x00006000010a7983 */ /* 0x001f280000100800 */
[----:B------:R-:W4:Y:S04]  /*ac220*/  LDL R11, [R1+0x64] ;  /* 0x00006400010b7983 */ /* 0x000f280000100800 */
[----:B--2---:R-:W-:Y:S04]  /*ac230*/  STL.64 [R1+0x8f10], R8 ;  /* 0x008f100801007387 */ /* 0x004fe80000100a00 */
[----:B---3--:R-:W-:Y:S04]  /*ac240*/  STL.64 [R1+0x8ef8], R6 ;  /* 0x008ef80601007387 */ /* 0x008fe80000100a00 */
[----:B------:R0:W-:Y:S04]  /*ac250*/  STL.64 [R1+0x8ef0], R4 ;  /* 0x008ef00401007387 */ /* 0x0001e80000100a00 */
        /* <DEDUP_REMOVED lines=71> */
[----:B------:R-:W3:Y:S01]  /*ac6d0*/  LDL.64 R20, [R1+0x28] ;  /* 0x0000280001147983 */ /* 0x000ee20000100a00 */
[----:B------:R-:W-:-:S03]  /*ac6e0*/  IMAD.MOV.U32 R0, RZ, RZ, R29 ;  /* 0x000000ffff007224 */ /* 0x000fc600078e001d */
[----:B------:R-:W3:Y:S04]  /*ac6f0*/  LDL.LU R16, [R1+0xde0] ;  /* 0x000de00001107983 */ /* 0x000ee80000300800 */
[----:B------:R-:W3:Y:S04]  /*ac700*/  LDL.LU R17, [R1+0xde4] ;  /* 0x000de40001117983 */ /* 0x000ee80000300800 */
[----:B------:R-:W3:Y:S04]  /*ac710*/  LDL.LU R18, [R1+0xde8] ;  /* 0x000de80001127983 */ /* 0x000ee80000300800 */
[----:B------:R-:W3:Y:S04]  /*ac720*/  LDL.LU R19, [R1+0xdec] ;  /* 0x000dec0001137983 */ /* 0x000ee80000300800 */
[----:B------:R-:W3:Y:S04]  /*ac730*/  LDL.64 R28, [R1+0x18] ;  /* 0x00001800011c7983 */ /* 0x000ee80000100a00 */
        /* <DEDUP_REMOVED lines=87> */
[----:B0-----:R-:W4:Y:S04]  /*accb0*/  LDL.LU.64 R10, [R1+0x8eb8] ;  /* 0x008eb800010a7983 */ /* 0x001f280000300a00 */
[----:B------:R-:W4:Y:S02]  /*accc0*/  LDL.LU.64 R8, [R1+0x8eb0] ;  /* 0x008eb00001087983 */ /* 0x000f240000300a00 */
[----:B----4-:R-:W-:Y:S06]  /*accd0*/  HMMA.16816.F32 R8, R12, R4, R8 ;  /* 0x000000040c08723c */ /* 0x010fec0000001808 */
[----:B------:R-:W-:-:S15]  /*acce0*/  IMAD.MOV.U32 R0, RZ, RZ, R5 ;  /* 0x000000ffff007224 */ /* 0x000fde00078e0005 */
[----:B------:R-:W-:-:S02]  /*accf0*/  NOP ;  /* 0x0000000000007918 */ /* 0x000fc40000000000 */
[----:B------:R-:W-:Y:S04]  /*acd00*/  STL.64 [R1+0xb30], R8 ;  /* 0x000b300801007387 */ /* 0x000fe80000100a00 */
[----:B------:R0:W-:Y:S04]  /*acd10*/  STL.64 [R1+0xb38], R10 ;  /* 0x000b380a01007387 */ /* 0x0001e80000100a00 */
[----:B0-----:R-:W4:Y:S04]  /*acd20*/  LDL.LU.64 R10, [R1+0x8ea8] ;  /* 0x008ea800010a7983 */ /* 0x001f280000300a00 */
[----:B------:R-:W4:Y:S04]  /*acd30*/  LDL.LU.64 R8, [R1+0x8ea0] ;  /* 0x008ea00001087983 */ /* 0x000f280000300a00 */
[----:B------:R3:W-:Y:S01]  /*acd40*/  STL [R1+0x8db8], R0 ;  /* 0x008db80001007387 */ /* 0x0007e20000100800 */
[----:B--2---:R-:W-:Y:S03]  /*acd50*/  HMMA.16816.F32 R4, R12, R6, R24 ;  /* 0x000000060c04723c */ /* 0x004fe60000001818 */
[----:B------:R-:W2:Y:S04]  /*acd60*/  LDL.LU.64 R26, [R1+0x8e98] ;  /* 0x008e9800011a7983 */ /* 0x000ea80000300a00 */
[----:B------:R-:W2:-:S15]  /*acd70*/  LDL.LU.64 R24, [R1+0x8e90] ;  /* 0x008e900001187983 */ /* 0x000e9e0000300a00 */
[----:B------:R-:W-:-:S01]  /*acd80*/  NOP ;  /* 0x0000000000007918 */ /* 0x000fc20000000000 */
[----:B------:R-:W-:Y:S04]  /*acd90*/  STL.64 [R1+0xb20], R4 ;  /* 0x000b200401007387 */ /* 0x000fe80000100a00 */
[----:B------:R4:W-:Y:S01]  /*acda0*/  STL.64 [R1+0xb28], R6 ;  /* 0x000b280601007387 */ /* 0x0009e20000100a00 */
[----:B---3--:R-:W-:-:S05]  /*acdb0*/  IMAD.MOV.U32 R0, RZ, RZ, R21 ;  /* 0x000000ffff007224 */ /* 0x008fca00078e0015 */
[----:B------:R-:W-:Y:S01]  /*acdc0*/  STL [R1+0x8dbc], R0 ;  /* 0x008dbc0001007387 */ /* 0x000fe20000100800 */
[C---:B----4-:R-:W-:Y:S06]  /*acdd0*/  HMMA.16816.F32 R4, R12.reuse, R20, R8 ;  /* 0x000000140c04723c */ /* 0x050fec0000001808 */
[----:B------:R-:W-:-:S15]  /*acde0*/  HMMA.16816.F32 R8, R12, R22, R16 ;  /* 0x000000160c08723c */ /* 0x000fde0000001810 */
[----:B------:R-:W-:-:S02]  /*acdf0*/  NOP ;  /* 0x0000000000007918 */ /* 0x000fc40000000000 */
[----:B------:R-:W-:Y:S04]  /*ace00*/  STL.64 [R1+0xb10], R4 ;  /* 0x000b100401007387 */ /* 0x000fe80000100a00 */
[----:B------:R2:W-:Y:S02]  /*ace10*/  STL.64 [R1+0xb18], R6 ;  /* 0x000b180601007387 */ /* 0x0005e40000100a00 */
[----:B--2---:R-:W-:Y:S02]  /*ace20*/  HMMA.16816.F32 R4, R12, R28, R24 ;  /* 0x0000001c0c04723c */ /* 0x004fe40000001818 */
[----:B------:R-:W-:Y:S04]  /*ace30*/  STL.64 [R1+0xb00], R8 ;  /* 0x000b000801007387 */ /* 0x000fe80000100a00 */
[----:B------:R-:W-:Y:S04]  /*ace40*/  STL.64 [R1+0xb08], R10 ;  /* 0x000b080a01007387 */ /* 0x000fe80000100a00 */
[----:B------:R-:W2:-:S13]  /*ace50*/  LDL.LU R20, [R1+0xe50] ;  /* 0x000e500001147983 */ /* 0x000e9a0000300800 */
[----:B------:R0:W-:Y:S04]  /*ace60*/  STL.64 [R1+0xaf0], R4 ;  /* 0x000af00401007387 */ /* 0x0001e80000100a00 */
        /* <DEDUP_REMOVED lines=22> */
[----:B------:R-:W-:-:S03]  /*acfd0*/  IMAD.MOV.U32 R0, RZ, RZ, R29 ;  /* 0x000000ffff007224 */ /* 0x000fc600078e001d */
[----:B----4-:R0:W-:Y:S04]  /*acfe0*/  STL.64 [R1+0x8e78], R26 ;  /* 0x008e781a01007387 */ /* 0x0101e80000100a00 */
[----:B0-----:R-:W4:Y:S04]  /*acff0*/  LDL R26, [R1+0x10] ;  /* 0x00001000011a7983 */ /* 0x001f280000100800 */
[----:B------:R-:W4:Y:S04]  /*ad000*/  LDL R27, [R1+0x14] ;  /* 0x00001400011b7983 */ /* 0x000f280000100800 */
[----:B--2---:R-:W-:Y:S04]  /*ad010*/  STL.64 [R1+0x8e70], R24 ;  /* 0x008e701801007387 */ /* 0x004fe80000100a00 */
[----:B------:R-:W2:Y:S04]  /*ad020*/  LDL.64 R28, [R1+0x8] ;  /* 0x00000800011c7983 */ /* 0x000ea80000100a00 */
[----:B---3--:R-:W-:Y:S04]  /*ad030*/  STL.64 [R1+0x8e30], R22 ;  /* 0x008e301601007387 */ /* 0x008fe80000100a00 */
[----:B------:R0:W-:Y:S04]  /*ad040*/  STL.64 [R1+0x8e28], R20 ;  /* 0x008e281401007387 */ /* 0x0001e80000100a00 */
        /* <DEDUP_REMOVED lines=12> */
[----:B------:R-:W2:Y:S04]  /*ad110*/  LDL.LU R10, [R1+0xe98] ;  /* 0x000e9800010a7983 */ /* 0x000ea80000300800 */
[----:B------:R-:W2:Y:S04]  /*ad120*/  LDL.LU R11, [R1+0xe9c] ;  /* 0x000e9c00010b7983 */ /* 0x000ea80000300800 */
[----:B------:R-:W4:Y:S04]  /*ad130*/  LDL.LU R16, [R1+0xe70] ;  /* 0x000e700001107983 */ /* 0x000f280000300800 */
[----:B------:R-:W4:Y:S04]  /*ad140*/  LDL.LU R17, [R1+0xe74] ;  /* 0x000e740001117983 */ /* 0x000f280000300800 */
[----:B------:R-:W2:Y:S04]  /*ad150*/  LDL.LU R18, [R1+0xe78] ;  /* 0x000e780001127983 */ /* 0x000ea80000300800 */
[----:B------:R-:W2:Y:S01]  /*ad160*/  LDL.LU R19, [R1+0xe7c] ;  /* 0x000e7c0001137983 */ /* 0x000ea20000300800 */
[C---:B---3--:R-:W-:Y:S03]  /*ad170*/  HMMA.16816.F32 R24, R12.reuse, R26, R20 ;  /* 0x0000001a0c18723c */ /* 0x048fe60000001814 */
[----:B--2---:R-:W-:Y:S04]  /*ad180*/  STL.64 [R1+0x8e10], R18 ;  /* 0x008e101201007387 */ /* 0x004fe80000100a00 */
[----:B----4-:R0:W-:Y:S04]  /*ad190*/  STL.64 [R1+0x8e08], R16 ;  /* 0x008e081001007387 */ /* 0x0101e80000100a00 */
        /* <DEDUP_REMOVED lines=9> */
[----:B------:R-:W3:Y:S04]  /*ad230*/  LDL.LU R11, [R1+0xe8c] ;  /* 0x000e8c00010b7983 */ /* 0x000ee80000300800 */
[----:B------:R-:W4:Y:S04]  /*ad240*/  LDL.LU R6, [R1+0x21bc] ;  /* 0x0021bc0001067983 */ /* 0x000f280000300800 */
[----:B------:R-:W4:Y:S04]  /*ad250*/  LDL.LU R7, [R1+0x21c4] ;  /* 0x0021c40001077983 */ /* 0x000f280000300800 */
[----:B------:R-:W-:Y:S04]  /*ad260*/  STL [R1+0x8dc0], R0 ;  /* 0x008dc00001007387 */ /* 0x000fe80000100800 */
[----:B------:R-:W2:Y:S04]  /*ad270*/  LDL.LU.64 R22, [R1+0x8e88] ;  /* 0x008e880001167983 */ /* 0x000ea80000300a00 */
[----:B------:R-:W2:Y:S04]  /*ad280*/  LDL.LU.64 R20, [R1+0x8e80] ;  /* 0x008e800001147983 */ /* 0x000ea80000300a00 */
        /* <DEDUP_REMOVED lines=10> */
[----:B------:R-:W-:-:S03]  /*ad330*/  IMAD.MOV.U32 R0, RZ, RZ, R29 ;  /* 0x000000ffff007224 */ /* 0x000fc600078e001d */
[----:B------:R-:W4:Y:S01]  /*ad340*/  LDL.LU.64 R28, [R1+0x8e58] ;  /* 0x008e5800011c7983 */ /* 0x000f220000300a00 */
[----:B---3--:R-:W-:-:S15]  /*ad350*/  HMMA.16816.F32 R24, R12, R4, R24 ;  /* 0x000000040c18723c */ /* 0x008fde0000001818 */
[----:B------:R-:W-:-:S08]  /*ad360*/  NOP ;  /* 0x0000000000007918 */ /* 0x000fd00000000000 */
        /* <DEDUP_REMOVED lines=69> */
[----:B0-----:R-:W3:Y:S04]  /*ad7c0*/  LDL.LU R16, [R1+0x21b0] ;  /* 0x0021b00001107983 */ /* 0x001ee80000300800 */
[----:B------:R-:W3:Y:S01]  /*ad7d0*/  LDL.LU R17, [R1+0x21b8] ;  /* 0x0021b80001117983 */ /* 0x000ee20000300800 */
[----:B--2---:R-:W-:Y:S01]  /*ad7e0*/  HMMA.16816.F32 R24, R12, R10, R24 ;  /* 0x0000000a0c18723c */ /* 0x004fe20000001818 */
[----:B----4-:R-:W-:-:S02]  /*ad7f0*/  IMAD R6, R6, 0x100, R18 ;  /* 0x0000010006067824 */ /* 0x010fc400078e0212 */
[----:B---3--:R-:W-:Y:S02]  /*ad800*/  IMAD R7, R7, 0x100, R19 ;  /* 0x0000010007077824 */ /* 0x008fe400078e0213 */
[----:B------:R-:W-:Y:S02]  /*ad810*/  IMAD R4, R4, 0x100, R16 ;  /* 0x0000010004047824 */ /* 0x000fe400078e0210 */
[----:B------:R-:W-:Y:S02]  /*ad820*/  IMAD R5, R5, 0x100, R17 ;  /* 0x0000010005057824 */ /* 0x000fe400078e0211 */
[----:B------:R-:W-:-:S14]  /*ad830*/  HMMA.16816.F32 R16, R12, R8, R20 ;  /* 0x000000080c10723c */ /* 0x000fdc0000001814 */
[----:B------:R-:W-:Y:S04]  /*ad840*/  STL.64 [R1+0xa40], R24 ;  /* 0x000a401801007387 */ /* 0x000fe80000100a00 */
[----:B------:R0:W-:Y:S04]  /*ad850*/  STL.64 [R1+0xa48], R26 ;  /* 0x000a481a01007387 */ /* 0x0001e80000100a00 */
[----:B0-----:R-:W2:Y:S04]  /*ad860*/  LDL.LU.64 R26, [R1+0x8dd0] ;  /* 0x008dd000011a7983 */ /* 0x001ea80000300a00 */
[----:B------:R-:W2:Y:S04]  /*ad870*/  LDL.LU.64 R24, [R1+0x8dc8] ;  /* 0x008dc80001187983 */ /* 0x000ea80000300a00 */
[----:B------:R-:W-:Y:S04]  /*ad880*/  STL.64 [R1+0x8b48], R10 ;  /* 0x008b480a01007387 */ /* 0x000fe80000100a00 */
[----:B------:R0:W-:Y:S04]  /*ad890*/  STL.64 [R1+0x8b40], R8 ;  /* 0x008b400801007387 */ /* 0x0001e80000100a00 */
[----:B------:R1:W-:Y:S04]  /*ad8a0*/  STL.64 [R1+0xd10], R16 ;  /* 0x000d101001007387 */ /* 0x0003e80000100a00 */
[----:B------:R-:W-:Y:S04]  /*ad8b0*/  STL.64 [R1+0xd18], R18 ;  /* 0x000d181201007387 */ /* 0x000fe80000100a00 */
[----:B0-----:R-:W3:Y:S04]  /*ad8c0*/  LDL.LU R8, [R1+0xef0] ;  /* 0x000ef00001087983 */ /* 0x001ee80000300800 */
[----:B------:R-:W3:Y:S04]  /*ad8d0*/  LDL.LU R9, [R1+0xef4] ;  /* 0x000ef40001097983 */ /* 0x000ee80000300800 */
[----:B------:R-:W4:Y:S04]  /*ad8e0*/  LDL.LU R10, [R1+0xef8] ;  /* 0x000ef800010a7983 */ /* 0x000f280000300800 */
[----:B------:R-:W4:Y:S01]  /*ad8f0*/  LDL.LU R11, [R1+0xefc] ;  /* 0x000efc00010b7983 */ /* 0x000f220000300800 */
[----:B------:R-:W-:-:S02]  /*ad900*/  F2FP.F16.E4M3.UNPACK_B R6, R6 ;  /* 0x00000006ff06723e */ /* 0x000fc400020006ff */
[----:B------:R-:W-:Y:S02]  /*ad910*/  F2FP.F16.E4M3.UNPACK_B R7, R7 ;  /* 0x00000007ff07723e */ /* 0x000fe400020006ff */
[----:B------:R-:W-:Y:S02]  /*ad920*/  F2FP.F16.E4M3.UNPACK_B R4, R4 ;  /* 0x00000004ff04723e */ /* 0x000fe400020006ff */
[----:B------:R-:W-:Y:S01]  /*ad930*/  F2FP.F16.E4M3.UNPACK_B R5, R5 ;  /* 0x00000005ff05723e */ /* 0x000fe200020006ff */
[----:B----4-:R-:W-:Y:S04]  /*ad940*/  STL.64 [R1+0x8b90], R10 ;  /* 0x008b900a01007387 */ /* 0x010fe80000100a00 */
[----:B---3--:R-:W-:Y:S04]  /*ad950*/  STL.64 [R1+0x8b88], R8 ;  /* 0x008b880801007387 */ /* 0x008fe80000100a00 */
[----:B------:R-:W-:Y:S04]  /*ad960*/  STL.64 [R1+0x8d90], R6 ;  /* 0x008d900601007387 */ /* 0x000fe80000100a00 */
[----:B------:R2:W-:Y:S04]  /*ad970*/  STL.64 [R1+0x8d88], R4 ;  /* 0x008d880401007387 */ /* 0x0005e80000100a00 */
[----:B-1----:R-:W3:Y:S01]  /*ad980*/  LDL.LU R16, [R1+0xf30] ;  /* 0x000f300001107983 */ /* 0x002ee20000300800 */
[----:B--2---:R-:W-:-:S15]  /*ad990*/  HMMA.16816.F32 R4, R12, R2, R24 ;  /* 0x000000020c04723c */ /* 0x004fde0000001818 */
[----:B------:R-:W-:-:S08]  /*ad9a0*/  NOP ;  /* 0x0000000000007918 */ /* 0x000fd00000000000 */
[----:B------:R-:W-:Y:S04]  /*ad9b0*/  STL.64 [R1+0xce0], R4 ;  /* 0x000ce00401007387 */ /* 0x000fe80000100a00 */
[----:B------:R-:W-:Y:S04]  /*ad9c0*/  STL.64 [R1+0xce8], R6 ;  /* 0x000ce80601007387 */ /* 0x000fe80000100a00 */
[----:B------:R-:W3:Y:S04]  /*ad9d0*/  LDL.LU R17, [R1+0xf34] ;  /* 0x000f340001117983 */ /* 0x000ee80000300800 */
[----:B------:R-:W2:Y:S04]  /*ad9e0*/  LDL.LU R18, [R1+0xf38] ;  /* 0x000f380001127983 */ /* 0x000ea80000300800 */
[----:B------:R-:W2:Y:S04]  /*ad9f0*/  LDL.LU R19, [R1+0xf3c] ;  /* 0x000f3c0001137983 */ /* 0x000ea80000300800 */
[----:B--2---:R-:W-:Y:S04]  /*ada00*/  STL.64 [R1+0x8ba0], R18 ;  /* 0x008ba01201007387 */ /* 0x004fe80000100a00 */
[----:B---3--:R0:W-:Y:S04]  /*ada10*/  STL.64 [R1+0x8b98], R16 ;  /* 0x008b981001007387 */ /* 0x0081e80000100a00 */
[----:B------:R-:W2:Y:S04]  /*ada20*/  LDL.LU R24, [R1+0xf40] ;  /* 0x000f400001187983 */ /* 0x000ea80000300800 */
[----:B------:R-:W2:Y:S04]  /*ada30*/  LDL.LU R25, [R1+0xf44] ;  /* 0x000f440001197983 */ /* 0x000ea80000300800 */
[----:B------:R-:W3:Y:S04]  /*ada40*/  LDL.LU R26, [R1+0xf48] ;  /* 0x000f4800011a7983 */ /* 0x000ee80000300800 */
[----:B------:R-:W3:Y:S04]  /*ada50*/  LDL.LU R27, [R1+0xf4c] ;  /* 0x000f4c00011b7983 */ /* 0x000ee80000300800 */
[----:B---3--:R-:W-:Y:S04]  /*ada60*/  STL.64 [R1+0x8bb0], R26 ;  /* 0x008bb01a01007387 */ /* 0x008fe80000100a00 */
[----:B--2---:R-:W-:Y:S04]  /*ada70*/  STL.64 [R1+0x8ba8], R24 ;  /* 0x008ba81801007387 */ /* 0x004fe80000100a00 */
[----:B------:R-:W2:Y:S04]  /*ada80*/  LDL.LU R10, [R1] ;  /* 0x00000000010a7983 */ /* 0x000ea80000300800 */
[----:B------:R-:W2:Y:S04]  /*ada90*/  LDL.LU R11, [R1+0x4] ;  /* 0x00000400010b7983 */ /* 0x000ea80000300800 */
[----:B0-----:R-:W3:Y:S04]  /*adaa0*/  LDL.LU R16, [R1+0xf50] ;  /* 0x000f500001107983 */ /* 0x001ee80000300800 */
[----:B------:R-:W3:Y:S04]  /*adab0*/  LDL.LU R17, [R1+0xf54] ;  /* 0x000f540001117983 */ /* 0x000ee80000300800 */
[----:B------:R-:W4:Y:S04]  /*adac0*/  LDL.LU R18, [R1+0xf58] ;  /* 0x000f580001127983 */ /* 0x000f280000300800 */
[----:B------:R-:W4:Y:S01]  /*adad0*/  LDL.LU R19, [R1+0xf5c] ;  /* 0x000f5c0001137983 */ /* 0x000f220000300800 */
[----:B------:R-:W-:-:S03]  /*adae0*/  IMAD.MOV.U32 R9, RZ, RZ, R0 ;  /* 0x000000ffff097224 */ /* 0x000fc600078e0000 */
[----:B----4-:R0:W-:Y:S04]  /*adaf0*/  STL.64 [R1+0x8bc0], R18 ;  /* 0x008bc01201007387 */ /* 0x0101e80000100a00 */
[----:B---3--:R-:W-:Y:S04]  /*adb00*/  STL.64 [R1+0x8bb8], R16 ;  /* 0x008bb81001007387 */ /* 0x008fe80000100a00 */
[----:B------:R-:W3:Y:S04]  /*adb10*/  LDL.LU R8, [R1+0x8] ;  /* 0x0000080001087983 */ /* 0x000ee80000300800 */
[----:B------:R-:W4:Y:S04]  /*adb20*/  LDL.LU R0, [R1+0x8dc0] ;  /* 0x008dc00001007983 */ /* 0x000f280000300800 */
[----:B--2---:R-:W-:Y:S04]  /*adb30*/  STL.64 [R1+0x8bd0], R10 ;  /* 0x008bd00a01007387 */ /* 0x004fe80000100a00 */
[----:B---3--:R1:W-:Y:S04]  /*adb40*/  STL.64 [R1+0x8bc8], R8 ;  /* 0x008bc80801007387 */ /* 0x0083e80000100a00 */
[----:B0-----:R-:W2:Y:S04]  /*adb50*/  LDL.LU R18, [R1+0x10] ;  /* 0x0000100001127983 */ /* 0x001ea80000300800 */
[----:B------:R-:W2:Y:S04]  /*adb60*/  LDL.LU R19, [R1+0x14] ;  /* 0x0000140001137983 */ /* 0x000ea80000300800 */
[----:B--2---:R-:W-:Y:S04]  /*adb70*/  STL.64 [R1+0x8bd8], R18 ;  /* 0x008bd81201007387 */ /* 0x004fe80000100a00 */
[----:B-1----:R-:W2:Y:S04]  /*adb80*/  LDL.LU R8, [R1+0xf70] ;  /* 0x000f700001087983 */ /* 0x002ea80000300800 */
[----:B------:R-:W2:Y:S04]  /*adb90*/  LDL.LU R9, [R1+0xf74] ;  /* 0x000f740001097983 */ /* 0x000ea80000300800 */
[----:B------:R-:W3:Y:S04]  /*adba0*/  LDL.LU R10, [R1+0xf78] ;  /* 0x000f7800010a7983 */ /* 0x000ee80000300800 */
[----:B------:R-:W3:Y:S01]  /*adbb0*/  LDL.LU R11, [R1+0xf7c] ;  /* 0x000f7c00010b7983 */ /* 0x000ee20000300800 */
[----:B----4-:R-:W-:-:S03]  /*adbc0*/  IMAD.MOV.U32 R17, RZ, RZ, R0 ;  /* 0x000000ffff117224 */ /* 0x010fc600078e0000 */
[----:B---3--:R-:W-:Y:S04]  /*adbd0*/  STL.64 [R1+0x8be8], R10 ;  /* 0x008be80a01007387 */ /* 0x008fe80000100a00 */
[----:B--2---:R0:W-:Y:S04]  /*adbe0*/  STL.64 [R1+0x8be0], R8 ;  /* 0x008be00801007387 */ /* 0x0041e80000100a00 */
[----:B------:R-:W2:Y:S04]  /*adbf0*/  LDL.LU R16, [R1+0x18] ;  /* 0x0000180001107983 */ /* 0x000ea80000300800 */
        /* <DEDUP_REMOVED lines=8> */
[----:B------:R-:W2:Y:S04]  /*adc80*/  LDL.LU R18, [R1+0x20] ;  /* 0x0000200001127983 */ /* 0x000ea80000300800 */
[----:B------:R-:W2:Y:S04]  /*adc90*/  LDL.LU R19, [R1+0x24] ;  /* 0x0000240001137983 */ /* 0x000ea80000300800 */
[----:B--2---:R1:W-:Y:S04]  /*adca0*/  STL.64 [R1+0x8c08], R18 ;  /* 0x008c081201007387 */ /* 0x0043e80000100a00 */
[----:B0-----:R-:W2:Y:S04]  /*adcb0*/  LDL.LU R8, [R1+0xf90] ;  /* 0x000f900001087983 */ /* 0x001ea80000300800 */
[----:B------:R-:W2:Y:S04]  /*adcc0*/  LDL.LU R9, [R1+0xf94] ;  /* 0x000f940001097983 */ /* 0x000ea80000300800 */
[----:B------:R-:W4:Y:S04]  /*adcd0*/  LDL.LU R10, [R1+0xf98] ;  /* 0x000f9800010a7983 */ /* 0x000f280000300800 */
[----:B------:R-:W4:Y:S01]  /*adce0*/  LDL.LU R11, [R1+0xf9c] ;  /* 0x000f9c00010b7983 */ /* 0x000f220000300800 */
[----:B---3--:R-:W-:-:S03]  /*adcf0*/  IMAD.MOV.U32 R17, RZ, RZ, R0 ;  /* 0x000000ffff117224 */ /* 0x008fc600078e0000 */
[----:B----4-:R-:W-:Y:S04]  /*add00*/  STL.64 [R1+0x8c18], R10 ;  /* 0x008c180a01007387 */ /* 0x010fe80000100a00 */
[----:B--2---:R0:W-:Y:S04]  /*add10*/  STL.64 [R1+0x8c10], R8 ;  /* 0x008c100801007387 */ /* 0x0041e80000100a00 */
[----:B------:R-:W2:Y:S04]  /*add20*/  LDL.LU R16, [R1+0x28] ;  /* 0x0000280001107983 */ /* 0x000ea80000300800 */
[----:B------:R-:W3:Y:S04]  /*add30*/  LDL.LU R0, [R1+0x8db8] ;  /* 0x008db80001007983 */ /* 0x000ee80000300800 */
[----:B-1----:R-:W4:Y:S04]  /*add40*/  LDL.LU R18, [R1+0x30] ;  /* 0x0000300001127983 */ /* 0x002f280000300800 */
[----:B------:R-:W4:Y:S04]  /*add50*/  LDL.LU R19, [R1+0x34] ;  /* 0x0000340001137983 */ /* 0x000f280000300800 */
[----:B--2---:R1:W-:Y:S04]  /*add60*/  STL.64 [R1+0x8c20], R16 ;  /* 0x008c201001007387 */ /* 0x0043e80000100a00 */
[----:B----4-:R-:W-:Y:S04]  /*add70*/  STL.64 [R1+0x8c38], R18 ;  /* 0x008c381201007387 */ /* 0x010fe80000100a00 */
[----:B0-----:R-:W2:Y:S04]  /*add80*/  LDL.LU R8, [R1+0xfa0] ;  /* 0x000fa00001087983 */ /* 0x001ea80000300800 */
[----:B------:R-:W2:Y:S04]  /*add90*/  LDL.LU R9, [R1+0xfa4] ;  /* 0x000fa40001097983 */ /* 0x000ea80000300800 */
[----:B------:R-:W4:Y:S04]  /*adda0*/  LDL.LU R10, [R1+0xfa8] ;  /* 0x000fa800010a7983 */ /* 0x000f280000300800 */
[----:B------:R-:W4:Y:S04]  /*addb0*/  LDL.LU R11, [R1+0xfac] ;  /* 0x000fac00010b7983 */ /* 0x000f280000300800 */
[----:B-1----:R-:W2:Y:S01]  /*addc0*/  LDL.LU R16, [R1+0x38] ;  /* 0x0000380001107983 */ /* 0x002ea20000300800 */
        /* <DEDUP_REMOVED lines=9> */
[----:B------:R-:W3:Y:S04]  /*ade60*/  LDL.LU R18, [R1+0x40] ;  /* 0x0000400001127983 */ /* 0x000ee80000300800 */
[----:B------:R-:W3:Y:S04]  /*ade70*/  LDL.LU R19, [R1+0x44] ;  /* 0x0000440001137983 */ /* 0x000ee80000300800 */
[----:B---3--:R-:W-:Y:S04]  /*ade80*/  STL.64 [R1+0x8c68], R18 ;  /* 0x008c681201007387 */ /* 0x008fe80000100a00 */
[----:B----4-:R-:W-:Y:S04]  /*ade90*/  STL.64 [R1+0x8c48], R10 ;  /* 0x008c480a01007387 */ /* 0x010fe80000100a00 */
[----:B--2---:R0:W-:Y:S04]  /*adea0*/  STL.64 [R1+0x8c40], R8 ;  /* 0x008c400801007387 */ /* 0x0041e80000100a00 */
[----:B0-----:R-:W2:Y:S04]  /*adeb0*/  LDL.LU R8, [R1+0xfc0] ;  /* 0x000fc00001087983 */ /* 0x001ea80000300800 */
[----:B------:R-:W2:Y:S04]  /*adec0*/  LDL.LU R9, [R1+0xfc4] ;  /* 0x000fc40001097983 */ /* 0x000ea80000300800 */
[----:B------:R-:W3:Y:S04]  /*aded0*/  LDL.LU R10, [R1+0xfc8] ;  /* 0x000fc800010a7983 */ /* 0x000ee80000300800 */
[----:B------:R-:W3:Y:S04]  /*adee0*/  LDL.LU R11, [R1+0xfcc] ;  /* 0x000fcc00010b7983 */ /* 0x000ee80000300800 */
[----:B------:R-:W4:Y:S01]  /*adef0*/  LDL.LU R16, [R1+0x48] ;  /* 0x0000480001107983 */ /* 0x000f220000300800 */
        /* <DEDUP_REMOVED lines=9> */
[----:B------:R-:W4:Y:S04]  /*adf90*/  LDL.LU R18, [R1+0x50] ;  /* 0x0000500001127983 */ /* 0x000f280000300800 */
[----:B------:R-:W4:Y:S01]  /*adfa0*/  LDL.LU R19, [R1+0x54] ;  /* 0x0000540001137983 */ /* 0x000f220000300800 */
[----:B------:R-:W-:-:S03]  /*adfb0*/  IMAD.MOV.U32 R17, RZ, RZ, R0 ;  /* 0x000000ffff117224 */ /* 0x000fc600078e0000 */
        /* <DEDUP_REMOVED lines=8> */
[----:B------:R-:W2:Y:S04]  /*ae040*/  LDL.LU R0, [R1+0x8dac] ;  /* 0x008dac0001007983 */ /* 0x000ea80000300800 */
[----:B------:R-:W3:Y:S04]  /*ae050*/  LDL.LU R18, [R1+0x60] ;  /* 0x0000600001127983 */ /* 0x000ee80000300800 */
[----:B------:R-:W3:Y:S04]  /*ae060*/  LDL.LU R19, [R1+0x64] ;  /* 0x0000640001137983 */ /* 0x000ee80000300800 */
[----:B----4-:R-:W-:Y:S04]  /*ae070*/  STL.64 [R1+0x8cb0], R16 ;  /* 0x008cb01001007387 */ /* 0x010fe80000100a00 */
[----:B---3--:R-:W-:Y:S04]  /*ae080*/  STL.64 [R1+0x8cc8], R18 ;  /* 0x008cc81201007387 */ /* 0x008fe80000100a00 */
[----:B------:R-:W-:Y:S04]  /*ae090*/  STL.64 [R1+0x8c90], R10 ;  /* 0x008c900a01007387 */ /* 0x000fe80000100a00 */
        /* <DEDUP_REMOVED lines=17> */
[----:B----4-:R-:W-:Y:S04]  /*ae1b0*/  STL.64 [R1+0x8cf8], R18 ;  /* 0x008cf81201007387 */ /* 0x010fe80000100a00 */
[----:B---3--:R-:W-:Y:S04]  /*ae1c0*/  STL.64 [R1+0x8cc0], R10 ;  /* 0x008cc00a01007387 */ /* 0x008fe80000100a00 */
        /* <DEDUP_REMOVED lines=49> */
[----:B------:R-:W4:Y:S01]  /*ae4e0*/  LDL R16, [R1+0xa0] ;  /* 0x0000a00001107983 */ /* 0x000f220000100800 */
[----:B------:R-:W-:-:S03]  /*ae4f0*/  IMAD.MOV.U32 R17, RZ, RZ, R0 ;  /* 0x000000ffff117224 */ /* 0x000fc600078e0000 */
[----:B------:R-:W4:Y:S04]  /*ae500*/  LDL.LU R0, [R1+0x8d98] ;  /* 0x008d980001007983 */ /* 0x000f280000300800 */
        /* <DEDUP_REMOVED lines=37> */
[----:B------:R-:W-:Y:S04]  /*ae760*/  STL [R1+0x8b14], R2 ;  /* 0x008b140201007387 */ /* 0x000fe80000100800 */
[----:B------:R-:W-:Y:S04]  /*ae770*/  STL [R1+0x8b10], R3 ;  /* 0x008b100301007387 */ /* 0x000fe80000100800 */
[----:B------:R-:W2:Y:S04]  /*ae780*/  LDL.LU.64 R6, [R1+0x8d90] ;  /* 0x008d900001067983 */ /* 0x000ea80000300a00 */
[----:B------:R-:W2:Y:S04]  /*ae790*/  LDL.LU.64 R4, [R1+0x8d88] ;  /* 0x008d880001047983 */ /* 0x000ea80000300a00 */
        /* <DEDUP_REMOVED lines=134> */
[----:B------:R-:W3:-:S15]  /*af000*/  LDL.LU.64 R8, [R1+0x8bc8] ;  /* 0x008bc80001087983 */ /* 0x000ede0000300a00 */
[----:B------:R-:W-:-:S02]  /*af010*/  NOP ;  /* 0x0000000000007918 */ /* 0x000fc40000000000 */
[----:B------:R-:W-:Y:S04]  /*af020*/  STL.64 [R1+0x240], R16 ;  /* 0x0002401001007387 */ /* 0x000fe80000100a00 */
[----:B------:R0:W-:Y:S04]  /*af030*/  STL.64 [R1+0x248], R18 ;  /* 0x0002481201007387 */ /* 0x0001e80000100a00 */
[----:B0-----:R-:W2:Y:S04]  /*af040*/  LDL.LU.64 R18, [R1+0x8bc0] ;  /* 0x008bc00001127983 */ /* 0x001ea80000300a00 */
[----:B------:R-:W2:Y:S01]  /*af050*/  LDL.LU.64 R16, [R1+0x8bb8] ;  /* 0x008bb80001107983 */ /* 0x000ea20000300a00 */
[----:B---3--:R-:W-:-:S15]  /*af060*/  HMMA.16816.F32 R24, R4, R8, R24 ;  /* 0x000000080418723c */ /* 0x008fde0000001818 */
[----:B------:R-:W-:-:S08]  /*af070*/  NOP ;  /* 0x0000000000007918 */ /* 0x000fd00000000000 */
[----:B------:R-:W-:Y:S04]  /*af080*/  STL.64 [R1+0x220], R24 ;  /* 0x0002201801007387 */ /* 0x000fe80000100a00 */
[----:B------:R0:W-:Y:S04]  /*af090*/  STL.64 [R1+0x228], R26 ;  /* 0x0002281a01007387 */ /* 0x0001e80000100a00 */
[----:B0-----:R-:W3:Y:S04]  /*af0a0*/  LDL.LU.64 R26, [R1+0x8bb0] ;  /* 0x008bb000011a7983 */ /* 0x001ee80000300a00 */
[----:B------:R-:W3:Y:S01]  /*af0b0*/  LDL.LU.64 R24, [R1+0x8ba8] ;  /* 0x008ba80001187983 */ /* 0x000ee20000300a00 */
[----:B--2---:R-:W-:Y:S03]  /*af0c0*/  HMMA.16816.F32 R8, R4, R10, R16 ;  /* 0x0000000a0408723c */ /* 0x004fe60000001810 */
[----:B------:R-:W2:Y:S04]  /*af0d0*/  LDL.LU.64 R18, [R1+0x8ba0] ;  /* 0x008ba00001127983 */ /* 0x000ea80000300a00 */
[----:B------:R-:W2:-:S15]  /*af0e0*/  LDL.LU.64 R16, [R1+0x8b98] ;  /* 0x008b980001107983 */ /* 0x000e9e0000300a00 */
[----:B------:R-:W-:-:S01]  /*af0f0*/  NOP ;  /* 0x0000000000007918 */ /* 0x000fc20000000000 */
[----:B------:R-:W-:Y:S04]  /*af100*/  STL.64 [R1+0x200], R8 ;  /* 0x0002000801007387 */ /* 0x000fe80000100a00 */
[----:B------:R0:W-:Y:S04]  /*af110*/  STL.64 [R1+0x208], R10 ;  /* 0x0002080a01007387 */ /* 0x0001e80000100a00 */
[----:B0-----:R-:W4:Y:S04]  /*af120*/  LDL.LU.64 R10, [R1+0x8b90] ;  /* 0x008b9000010a7983 */ /* 0x001f280000300a00 */
[----:B------:R-:W4:Y:S01]  /*af130*/  LDL.LU.64 R8, [R1+0x8b88] ;  /* 0x008b880001087983 */ /* 0x000f220000300a00 */
[----:B---3--:R-:W-:-:S15]  /*af140*/  HMMA.16816.F32 R24, R4, R28, R24 ;  /* 0x0000001c0418723c */ /* 0x008fde0000001818 */
[----:B------:R-:W-:-:S08]  /*af150*/  NOP ;  /* 0x0000000000007918 */ /* 0x000fd00000000000 */
[----:B------:R-:W-:Y:S04]  /*af160*/  STL.64 [R1+0x1e0], R24 ;  /* 0x0001e01801007387 */ /* 0x000fe80000100a00 */
[----:B------:R0:W-:Y:S04]  /*af170*/  STL.64 [R1+0x1e8], R26 ;  /* 0x0001e81a01007387 */ /* 0x0001e80000100a00 */
[----:B0-----:R-:W2:Y:S04]  /*af180*/  LDL.LU.64 R26, [R1+0x8b80] ;  /* 0x008b8000011a7983 */ /* 0x001ea80000300a00 */
[----:B------:R-:W4:Y:S01]  /*af190*/  LDL.LU.64 R24, [R1+0x8b78] ;  /* 0x008b780001187983 */ /* 0x000f220000300a00 */
[C---:B--2---:R-:W-:Y:S06]  /*af1a0*/  HMMA.16816.F32 R16, R4.reuse, R26, R16 ;  /* 0x0000001a0410723c */ /* 0x044fec0000001810 */
[----:B----4-:R-:W-:-:S15]  /*af1b0*/  HMMA.16816.F32 R24, R4, R24, R20 ;  /* 0x000000180418723c */ /* 0x010fde0000001814 */
[----:B------:R-:W-:-:S02]  /*af1c0*/  NOP ;  /* 0x0000000000007918 */ /* 0x000fc40000000000 */
[----:B------:R-:W-:Y:S04]  /*af1d0*/  STL.64 [R1+0x1c0], R16 ;  /* 0x0001c01001007387 */ /* 0x000fe80000100a00 */
[----:B------:R0:W-:Y:S04]  /*af1e0*/  STL.64 [R1+0x1c8], R18 ;  /* 0x0001c81201007387 */ /* 0x0001e80000100a00 */
[----:B0-----:R-:W2:Y:S04]  /*af1f0*/  LDL.LU.64 R18, [R1+0x8b70] ;  /* 0x008b700001127983 */ /* 0x001ea80000300a00 */
[----:B------:R-:W3:Y:S04]  /*af200*/  LDL.LU.64 R16, [R1+0x8b68] ;  /* 0x008b680001107983 */ /* 0x000ee80000300a00 */
[----:B------:R-:W4:Y:S04]  /*af210*/  LDL.LU.64 R22, [R1+0x8b60] ;  /* 0x008b600001167983 */ /* 0x000f280000300a00 */
[----:B------:R-:W3:Y:S04]  /*af220*/  LDL.LU.64 R20, [R1+0x8b58] ;  /* 0x008b580001147983 */ /* 0x000ee80000300a00 */
[----:B------:R0:W-:Y:S04]  /*af230*/  STL.64 [R1+0x1a0], R24 ;  /* 0x0001a01801007387 */ /* 0x0001e80000100a00 */
[----:B------:R1:W-:Y:S04]  /*af240*/  STL.64 [R1+0x1a8], R26 ;  /* 0x0001a81a01007387 */ /* 0x0003e80000100a00 */
[----:B0-----:R-:W4:Y:S04]  /*af250*/  LDL.LU R24, [R1+0xf10] ;  /* 0x000f100001187983 */ /* 0x001f280000300800 */
[----:B------:R-:W4:Y:S04]  /*af260*/  LDL.LU R25, [R1+0xf14] ;  /* 0x000f140001197983 */ /* 0x000f280000300800 */
[----:B-1----:R-:W4:Y:S04]  /*af270*/  LDL.LU R26, [R1+0xf18] ;  /* 0x000f1800011a7983 */ /* 0x002f280000300800 */
[----:B------:R-:W4:Y:S01]  /*af280*/  LDL.LU R27, [R1+0xf1c] ;  /* 0x000f1c00011b7983 */ /* 0x000f220000300800 */
[C---:B--2---:R-:W-:Y:S06]  /*af290*/  HMMA.16816.F32 R8, R4.reuse, R18, R8 ;  /* 0x000000120408723c */ /* 0x044fec0000001808 */
[C---:B---3--:R-:W-:Y:S06]  /*af2a0*/  HMMA.16816.F32 R12, R4.reuse, R20, R12 ;  /* 0x00000014040c723c */ /* 0x048fec000000180c */
[----:B----4-:R-:W-:-:S15]  /*af2b0*/  HMMA.16816.F32 R24, R4, R22, R24 ;  /* 0x000000160418723c */ /* 0x010fde0000001818 */
[----:B------:R-:W-:-:S08]  /*af2c0*/  NOP ;  /* 0x0000000000007918 */ /* 0x000fd00000000000 */
[----:B------:R0:W-:Y:S04]  /*af2d0*/  STL.64 [R1+0x180], R24 ;  /* 0x0001801801007387 */ /* 0x0001e80000100a00 */
[----:B------:R1:W-:Y:S04]  /*af2e0*/  STL.64 [R1+0x188], R26 ;  /* 0x0001881a01007387 */ /* 0x0003e80000100a00 */
[----:B0-----:R-:W2:Y:S04]  /*af2f0*/  LDL.LU R24, [R1+0x10f0] ;  /* 0x0010f00001187983 */ /* 0x001ea80000300800 */
[----:B------:R-:W-:Y:S04]  /*af300*/  STL.64 [R1+0x160], R12 ;  /* 0x0001600c01007387 */ /* 0x000fe80000100a00 */
[----:B------:R-:W-:Y:S04]  /*af310*/  STL.64 [R1+0x168], R14 ;  /* 0x0001680e01007387 */ /* 0x000fe80000100a00 */
[----:B------:R0:W-:Y:S04]  /*af320*/  STL.64 [R1+0x140], R8 ;  /* 0x0001400801007387 */ /* 0x0001e80000100a00 */
[----:B------:R3:W-:Y:S04]  /*af330*/  STL.64 [R1+0x148], R10 ;  /* 0x0001480a01007387 */ /* 0x0007e80000100a00 */
[----:B------:R-:W2:Y:S04]  /*af340*/  LDL.LU R25, [R1+0x10f4] ;  /* 0x0010f40001197983 */ /* 0x000ea80000300800 */
[----:B-1----:R-:W4:Y:S01]  /*af350*/  LDL.LU R26, [R1+0x10f8] ;  /* 0x0010f800011a7983 */ /* 0x002f220000300800 */
[----:B------:R-:W-:-:S03]  /*af360*/  IMAD.MOV.U32 R27, RZ, RZ, R0 ;  /* 0x000000ffff1b7224 */ /* 0x000fc600078e0000 */
[----:B------:R-:W2:Y:S04]  /*af370*/  LDL.LU R0, [R1+0x8b50] ;  /* 0x008b500001007983 */ /* 0x000ea80000300800 */
[----:B0-----:R-:W4:Y:S04]  /*af380*/  LDL.LU R8, [R1+0xee0] ;  /* 0x000ee00001087983 */ /* 0x001f280000300800 */
[----:B------:R-:W4:Y:S04]  /*af390*/  LDL.LU R9, [R1+0xee4] ;  /* 0x000ee40001097983 */ /* 0x000f280000300800 */
[----:B---3--:R-:W3:Y:S04]  /*af3a0*/  LDL.LU R10, [R1+0xee8] ;  /* 0x000ee800010a7983 */ /* 0x008ee80000300800 */
[----:B------:R-:W3:Y:S04]  /*af3b0*/  LDL.LU R11, [R1+0xeec] ;  /* 0x000eec00010b7983 */ /* 0x000ee80000300800 */
[----:B------:R-:W2:Y:S04]  /*af3c0*/  LDL.LU R12, [R1+0x21cc] ;  /* 0x0021cc00010c7983 */ /* 0x000ea80000300800 */
[----:B------:R-:W4:Y:S04]  /*af3d0*/  LDL.LU R2, [R1+0x21d8] ;  /* 0x0021d80001027983 */ /* 0x000f280000300800 */
[----:B----4-:R0:W-:Y:S04]  /*af3e0*/  STL [R1+0x8b18], R2 ;  /* 0x008b180201007387 */ /* 0x0101e80000100800 */
[----:B0-----:R-:W4:Y:S04]  /*af3f0*/  LDL.LU R2, [R1+0x21d0] ;  /* 0x0021d00001027983 */ /* 0x001f280000300800 */
[----:B------:R-:W2:Y:S04]  /*af400*/  LDL.LU R13, [R1+0x21d4] ;  /* 0x0021d400010d7983 */ /* 0x000ea80000300800 */
[----:B------:R-:W4:Y:S04]  /*af410*/  LDL.LU R3, [R1+0x21e0] ;  /* 0x0021e00001037983 */ /* 0x000f280000300800 */
        /* <DEDUP_REMOVED lines=12> */
[----:B------:R-:W2:Y:S01]  /*af4e0*/  LDL.LU R14, [R1+0xed8] ;  /* 0x000ed800010e7983 */ /* 0x000ea20000300800 */
[----:B------:R-:W-:-:S03]  /*af4f0*/  IMAD.MOV.U32 R15, RZ, RZ, R0 ;  /* 0x000000ffff0f7224 */ /* 0x000fc600078e0000 */
[----:B------:R-:W3:Y:S04]  /*af500*/  LDL.LU R0, [R1+0x21e4] ;  /* 0x0021e40001007983 */ /* 0x000ee80000300800 */
[----:B------:R-:W-:Y:S04]  /*af510*/  STL.64 [R1+0x8af8], R26 ;  /* 0x008af81a01007387 */ /* 0x000fe80000100a00 */
[----:B------:R0:W-:Y:S04]  /*af520*/  STL.64 [R1+0x8af0], R24 ;  /* 0x008af01801007387 */ /* 0x0001e80000100a00 */
[----:B0-----:R-:W4:Y:S04]  /*af530*/  LDL.LU R24, [R1+0x10b0] ;  /* 0x0010b00001187983 */ /* 0x001f280000300800 */
[----:B------:R-:W4:Y:S04]  /*af540*/  LDL.LU R25, [R1+0x10b4] ;  /* 0x0010b40001197983 */ /* 0x000f280000300800 */
[----:B------:R-:W2:Y:S04]  /*af550*/  LDL.LU R26, [R1+0x10b8] ;  /* 0x0010b800011a7983 */ /* 0x000ea80000300800 */
[----:B------:R-:W2:Y:S01]  /*af560*/  LDL.LU R27, [R1+0x10bc] ;  /* 0x0010bc00011b7983 */ /* 0x000ea20000300800 */
[C---:B------:R-:W-:Y:S03]  /*af570*/  HMMA.16816.F32 R16, R4.reuse, R16, R8 ;  /* 0x000000100410723c */ /* 0x040fe60000001808 */
[----:B--2---:R-:W-:Y:S04]  /*af580*/  STL.64 [R1+0x8b08], R26 ;  /* 0x008b081a01007387 */ /* 0x004fe80000100a00 */
[----:B----4-:R0:W-:Y:S04]  /*af590*/  STL.64 [R1+0x8b00], R24 ;  /* 0x008b001801007387 */ /* 0x0101e80000100a00 */
[----:B0-----:R-:W2:Y:S04]  /*af5a0*/  LDL.LU R24, [R1+0xeb0] ;  /* 0x000eb00001187983 */ /* 0x001ea80000300800 */
[----:B------:R-:W2:Y:S04]  /*af5b0*/  LDL.LU R25, [R1+0xeb4] ;  /* 0x000eb40001197983 */ /* 0x000ea80000300800 */
[----:B------:R-:W2:Y:S04]  /*af5c0*/  LDL.LU R26, [R1+0xeb8] ;  /* 0x000eb800011a7983 */ /* 0x000ea80000300800 */
[----:B------:R-:W2:Y:S04]  /*af5d0*/  LDL.LU R27, [R1+0xebc] ;  /* 0x000ebc00011b7983 */ /* 0x000ea80000300800 */
[----:B------:R-:W4:Y:S04]  /*af5e0*/  LDL R20, [R1+0x1c68] ;  /* 0x001c680001147983 */ /* 0x000f280000100800 */
[----:B------:R-:W4:Y:S04]  /*af5f0*/  LDL R21, [R1+0x1c6c] ;  /* 0x001c6c0001157983 */ /* 0x000f280000100800 */
[----:B------:R-:W4:Y:S04]  /*af600*/  LDL R22, [R1+0x1c78] ;  /* 0x001c780001167983 */ /* 0x000f280000100800 */
[----:B------:R-:W4:Y:S04]  /*af610*/  LDL R23, [R1+0x1c7c] ;  /* 0x001c7c0001177983 */ /* 0x000f280000100800 */
[----:B------:R-:W4:Y:S04]  /*af620*/  LDL R28, [R1+0x1c88] ;  /* 0x001c8800011c7983 */ /* 0x000f280000100800 */
[----:B------:R-:W3:Y:S04]  /*af630*/  LDL.LU.64 R10, [R1+0x8b48] ;  /* 0x008b4800010a7983 */ /* 0x000ee80000300a00 */
[----:B------:R-:W2:Y:S04]  /*af640*/  LDL.LU.64 R8, [R1+0x8b40] ;  /* 0x008b400001087983 */ /* 0x000ea80000300a00 */
[----:B------:R0:W-:Y:S04]  /*af650*/  STL.64 [R1+0x120], R16 ;  /* 0x0001201001007387 */ /* 0x0001e80000100a00 */
[----:B------:R1:W-:Y:S04]  /*af660*/  STL.64 [R1+0x128], R18 ;  /* 0x0001281201007387 */ /* 0x0003e80000100a00 */
[----:B0-----:R-:W4:Y:S04]  /*af670*/  LDL.LU R16, [R1+0xc0] ;  /* 0x0000c00001107983 */ /* 0x001f280000300800 */
[----:B------:R-:W4:Y:S04]  /*af680*/  LDL.LU R17, [R1+0xc4] ;  /* 0x0000c40001117983 */ /* 0x000f280000300800 */
[----:B-1----:R-:W4:Y:S04]  /*af690*/  LDL.LU R18, [R1+0xc8] ;  /* 0x0000c80001127983 */ /* 0x002f280000300800 */
[----:B------:R-:W4:Y:S04]  /*af6a0*/  LDL.LU R19, [R1+0xcc] ;  /* 0x0000cc0001137983 */ /* 0x000f280000300800 */
[----:B------:R-:W4:Y:S01]  /*af6b0*/  LDL R29, [R1+0x1c8c] ;  /* 0x001c8c00011d7983 */ /* 0x000f220000100800 */
[----:B---3--:R-:W-:-:S15]  /*af6c0*/  HMMA.16816.F32 R12, R4, R10, R12 ;  /* 0x0000000a040c723c */ /* 0x008fde000000180c */
        /* <DEDUP_REMOVED lines=11> */
[----:B0-----:R-:W2:Y:S04]  /*af780*/  LDL.LU.64 R14, [R1+0x8b28] ;  /* 0x008b2800010e7983 */ /* 0x001ea80000300a00 */
[----:B------:R-:W4:Y:S04]  /*af790*/  LDL.LU.64 R12, [R1+0x8b20] ;  /* 0x008b2000010c7983 */ /* 0x000f280000300a00 */
[----:B------:R-:W3:Y:S04]  /*af7a0*/  LDL R8, [R1+0x1c58] ;  /* 0x001c580001087983 */ /* 0x000ee80000100800 */
[----:B------:R-:W3:Y:S01]  /*af7b0*/  LDL R9, [R1+0x1c5c] ;  /* 0x001c5c0001097983 */ /* 0x000ee20000100800 */
[----:B----4-:R-:W-:-:S03]  /*af7c0*/  IMAD R12, R12, 0x100, R2 ;  /* 0x000001000c0c7824 */ /* 0x010fc600078e0202 */
[----:B------:R-:W4:Y:S01]  /*af7d0*/  LDL.LU R2, [R1+0x8b18] ;  /* 0x008b180001027983 */ /* 0x000f220000300800 */
[----:B--2---:R-:W-:Y:S02]  /*af7e0*/  IMAD R14, R14, 0x100, R3 ;  /* 0x000001000e0e7824 */ /* 0x004fe400078e0203 */
[----:B----4-:R-:W-:Y:S02]  /*af7f0*/  IMAD R13, R13, 0x100, R2 ;  /* 0x000001000d0d7824 */ /* 0x010fe400078e0202 */
[----:B------:R-:W2:Y:S04]  /*af800*/  LDL.LU R2, [R1+0x8b14] ;  /* 0x008b140001027983 */ /* 0x000ea80000300800 */
[----:B------:R-:W2:Y:S01]  /*af810*/  LDL.LU R3, [R1+0x8b10] ;  /* 0x008b100001037983 */ /* 0x000ea20000300800 */
[----:B------:R-:W-:Y:S01]  /*af820*/  IMAD R15, R0, 0x100, R15 ;  /* 0x00000100000f7824 */ /* 0x000fe200078e020f */
[----:B--2---:R-:W-:-:S15]  /*af830*/  HMMA.16816.F32 R24, R4, R2, R24 ;  /* 0x000000020418723c */ /* 0x004fde0000001818 */
[----:B------:R-:W-:-:S08]  /*af840*/  NOP ;  /* 0x0000000000007918 */ /* 0x000fd00000000000 */
[----:B------:R-:W-:Y:S04]  /*af850*/  STL.64 [R1+0xd0], R24 ;  /* 0x0000d01801007387 */ /* 0x000fe80000100a00 */
[----:B------:R0:W-:Y:S01]  /*af860*/  STL [R1+0xd8], R26 ;  /* 0x0000d81a01007387 */ /* 0x0001e20000100800 */
[----:B------:R-:W-:-:S03]  /*af870*/  IMAD.MOV.U32 R0, RZ, RZ, R27 ;  /* 0x000000ffff007224 */ /* 0x000fc600078e001b */
[----:B0-----:R-:W2:Y:S04]  /*af880*/  LDL.LU.64 R26, [R1+0x8b08] ;  /* 0x008b0800011a7983 */ /* 0x001ea80000300a00 */
[----:B------:R-:W2:Y:S04]  /*af890*/  LDL.LU.64 R24, [R1+0x8b00] ;  /* 0x008b000001187983 */ /* 0x000ea80000300a00 */
[----:B------:R0:W-:Y:S01]  /*af8a0*/  STL [R1+0x7988], R0 ;  /* 0x0079880001007387 */ /* 0x0001e20000100800 */
[----:B------:R-:W-:Y:S02]  /*af8b0*/  F2FP.F16.E4M3.UNPACK_B R12, R12 ;  /* 0x0000000cff0c723e */ /* 0x000fe400020006ff */
[----:B------:R-:W-:-:S02]  /*af8c0*/  F2FP.F16.E4M3.UNPACK_B R13, R13 ;  /* 0x0000000dff0d723e */ /* 0x000fc400020006ff */
[----:B------:R-:W-:Y:S02]  /*af8d0*/  F2FP.F16.E4M3.UNPACK_B R14, R14 ;  /* 0x0000000eff0e723e */ /* 0x000fe400020006ff */
[----:B------:R-:W-:Y:S02]  /*af8e0*/  F2FP.F16.E4M3.UNPACK_B R15, R15 ;  /* 0x0000000fff0f723e */ /* 0x000fe400020006ff */
[----:B---3--:R-:W-:Y:S02]  /*af8f0*/  F2FP.F16.E4M3.UNPACK_B R8, R8 ;  /* 0x00000008ff08723e */ /* 0x008fe400020006ff */
[----:B------:R-:W-:-:S07]  /*af900*/  F2FP.F16.E4M3.UNPACK_B R9, R9 ;  /* 0x00000009ff09723e */ /* 0x000fce00020006ff */
[----:B------:R-:W-:Y:S06]  /*af910*/  HMMA.16816.F32 R16, R12, R8, R16 ;  /* 0x000000080c10723c */ /* 0x000fec0000001810 */
[----:B--2---:R-:W-:Y:S01]  /*af920*/  HMMA.16816.F32 R4, R4, R10, R24 ;  /* 0x0000000a0404723c */ /* 0x004fe20000001818 */
[----:B------:R-:W2:Y:S04]  /*af930*/  LDL.LU.64 R26, [R1+0x8af8] ;  /* 0x008af800011a7983 */ /* 0x000ea80000300a00 */
[----:B------:R-:W2:-:S15]  /*af940*/  LDL.LU.64 R24, [R1+0x8af0] ;  /* 0x008af00001187983 */ /* 0x000e9e0000300a00 */
[----:B------:R-:W-:-:S04]  /*af950*/  NOP ;  /* 0x0000000000007918 */ /* 0x000fc80000000000 */
[----:B0-----:R-:W-:Y:S01]  /*af960*/  IMAD.MOV.U32 R0, RZ, RZ, R7 ;  /* 0x000000ffff007224 */ /* 0x001fe200078e0007 */
[----:B------:R0:W-:Y:S04]  /*af970*/  STL.64 [R1+0xb0], R4 ;  /* 0x0000b00401007387 */ /* 0x0001e80000100a00 */
[----:B------:R-:W-:Y:S04]  /*af980*/  STL [R1+0xb8], R6 ;  /* 0x0000b80601007387 */ /* 0x000fe80000100800 */
[----:B------:R-:W-:Y:S04]  /*af990*/  STL [R1+0xa8], R8 ;  /* 0x0000a80801007387 */ /* 0x000fe80000100800 */
[----:B------:R1:W-:Y:S04]  /*af9a0*/  STL [R1+0x79b0], R0 ;  /* 0x0079b00001007387 */ /* 0x0003e80000100800 */
[----:B------:R-:W-:Y:S04]  /*af9b0*/  STL [R1+0xac], R9 ;  /* 0x0000ac0901007387 */ /* 0x000fe80000100800 */
[----:B------:R-:W-:Y:S04]  /*af9c0*/  STL.64 [R1+0xc0], R16 ;  /* 0x0000c01001007387 */ /* 0x000fe80000100a00 */
[----:B------:R-:W-:Y:S01]  /*af9d0*/  STL.64 [R1+0xc8], R18 ;  /* 0x0000c81201007387 */ /* 0x000fe20000100a00 */
[----:B0-----:R-:W-:-:S02]  /*af9e0*/  F2FP.F16.E4M3.UNPACK_B R4, R20 ;  /* 0x00000014ff04723e */ /* 0x001fc400020006ff */
[----:B------:R-:W-:-:S05]  /*af9f0*/  F2FP.F16.E4M3.UNPACK_B R5, R21 ;  /* 0x00000015ff05723e */ /* 0x000fca00020006ff */
[----:B------:R-:W-:Y:S01]  /*afa00*/  STL.64 [R1+0x98], R4 ;  /* 0x0000980401007387 */ /* 0x000fe20000100a00 */
[----:B------:R-:W-:Y:S02]  /*afa10*/  IMAD.MOV.U32 R2, RZ, RZ, R9 ;  /* 0x000000ffff027224 */ /* 0x000fe400078e0009 */
[----:B------:R-:W-:Y:S01]  /*afa20*/  IMAD.MOV.U32 R3, RZ, RZ, R8 ;  /* 0x000000ffff037224 */ /* 0x000fe200078e0008 */
[----:B------:R-:W-:Y:S02]  /*afa30*/  F2FP.F16.E4M3.UNPACK_B R10, R22 ;  /* 0x00000016ff0a723e */ /* 0x000fe400020006ff */
[----:B------:R-:W-:Y:S01]  /*afa40*/  F2FP.F16.E4M3.UNPACK_B R11, R23 ;  /* 0x00000017ff0b723e */ /* 0x000fe200020006ff */
[----:B------:R-:W-:Y:S04]  /*afa50*/  STL [R1+0x895c], R2 ;  /* 0x00895c0201007387 */ /* 0x000fe80000100800 */
[----:B------:R0:W-:Y:S04]  /*afa60*/  STL [R1+0x8958], R3 ;  /* 0x0089580301007387 */ /* 0x0001e80000100800 */
[----:B------:R-:W-:Y:S01]  /*afa70*/  STL [R1+0x90], R10 ;  /* 0x0000900a01007387 */ /* 0x000fe20000100800 */
[----:B-1----:R-:W-:-:S02]  /*afa80*/  F2FP.F16.E4M3.UNPACK_B R0, R29 ;  /* 0x0000001dff00723e */ /* 0x002fc400020006ff */
[----:B0-----:R-:W-:Y:S01]  /*afa90*/  F2FP.F16.E4M3.UNPACK_B R3, R28 ;  /* 0x0000001cff03723e */ /* 0x001fe200020006ff */
[----:B--2---:R-:W-:-:S15]  /*afaa0*/  HMMA.16816.F32 R4, R12, R4, R24 ;  /* 0x000000040c04723c */ /* 0x004fde0000001818 */
[----:B------:R-:W-:-:S08]  /*afab0*/  NOP ;  /* 0x0000000000007918 */ /* 0x000fd00000000000 */
[----:B------:R-:W-:Y:S04]  /*afac0*/  STL.64 [R1+0xf0], R4 ;  /* 0x0000f00401007387 */ /* 0x000fe80000100a00 */
[----:B------:R-:W-:Y:S04]  /*afad0*/  STL.64 [R1+0xf8], R6 ;  /* 0x0000f80601007387 */ /* 0x000fe80000100a00 */
[----:B------:R-:W-:Y:S04]  /*afae0*/  STL [R1+0x94], R11 ;  /* 0x0000940b01007387 */ /* 0x000fe80000100800 */
[----:B------:R-:W-:Y:S04]  /*afaf0*/  STL [R1+0x88], R3 ;  /* 0x0000880301007387 */ /* 0x000fe80000100800 */
[----:B------:R-:W2:Y:S04]  /*afb00*/  LDL R28, [R1+0x1d08] ;  /* 0x001d0800011c7983 */ /* 0x000ea80000100800 */
[----:B------:R-:W3:Y:S04]  /*afb10*/  LDL.LU R24, [R1+0x1210] ;  /* 0x0012100001187983 */ /* 0x000ee80000300800 */
[----:B------:R-:W-:Y:S04]  /*afb20*/  STL [R1+0x8c], R0 ;  /* 0x00008c0001007387 */ /* 0x000fe80000100800 */
[----:B------:R-:W3:Y:S04]  /*afb30*/  LDL.LU R25, [R1+0x1214] ;  /* 0x0012140001197983 */ /* 0x000ee80000300800 */
[----:B------:R-:W4:Y:S04]  /*afb40*/  LDL.LU R26, [R1+0x1218] ;  /* 0x00121800011a7983 */ /* 0x000f280000300800 */
[----:B------:R-:W4:Y:S04]  /*afb50*/  LDL.LU R27, [R1+0x121c] ;  /* 0x00121c00011b7983 */ /* 0x000f280000300800 */
[----:B----4-:R-:W-:Y:S04]  /*afb60*/  STL.64 [R1+0x8a80], R26 ;  /* 0x008a801a01007387 */ /* 0x010fe80000100a00 */
[----:B---3--:R0:W-:Y:S04]  /*afb70*/  STL.64 [R1+0x8a78], R24 ;  /* 0x008a781801007387 */ /* 0x0081e80000100a00 */
[----:B0-----:R-:W3:Y:S04]  /*afb80*/  LDL.LU R24, [R1+0x11b0] ;  /* 0x0011b00001187983 */ /* 0x001ee80000300800 */
[----:B------:R-:W3:Y:S04]  /*afb90*/  LDL.LU R25, [R1+0x11b4] ;  /* 0x0011b40001197983 */ /* 0x000ee80000300800 */
[----:B---3--:R-:W-:Y:S04]  /*afba0*/  STL.64 [R1+0x8a88], R24 ;  /* 0x008a881801007387 */ /* 0x008fe80000100a00 */
[----:B------:R-:W3:Y:S04]  /*afbb0*/  LDL.LU R26, [R1+0x11b8] ;  /* 0x0011b800011a7983 */ /* 0x000ee80000300800 */
[----:B------:R-:W3:Y:S04]  /*afbc0*/  LDL.LU R27, [R1+0x11bc] ;  /* 0x0011bc00011b7983 */ /* 0x000ee80000300800 */
[----:B---3--:R-:W-:Y:S04]  /*afbd0*/  STL.64 [R1+0x8ab0], R26 ;  /* 0x008ab01a01007387 */ /* 0x008fe80000100a00 */
[----:B------:R-:W3:Y:S04]  /*afbe0*/  LDL R6, [R1+0x1cd8] ;  /* 0x001cd80001067983 */ /* 0x000ee80000100800 */
[----:B------:R-:W3:Y:S04]  /*afbf0*/  LDL R7, [R1+0x1cdc] ;  /* 0x001cdc0001077983 */ /* 0x000ee80000100800 */
[----:B------:R-:W4:Y:S04]  /*afc00*/  LDL R4, [R1+0x1cc8] ;  /* 0x001cc80001047983 */ /* 0x000f280000100800 */
[----:B------:R-:W4:Y:S04]  /*afc10*/  LDL R5, [R1+0x1ccc] ;  /* 0x001ccc0001057983 */ /* 0x000f280000100800 */
[----:B---3--:R-:W-:Y:S04]  /*afc20*/  STL.64 [R1+0x8aa8], R6 ;  /* 0x008aa80601007387 */ /* 0x008fe80000100a00 */
[----:B----4-:R0:W-:Y:S04]  /*afc30*/  STL.64 [R1+0x8aa0], R4 ;  /* 0x008aa00401007387 */ /* 0x0101e80000100a00 */
[----:B0-----:R-:W3:Y:S04]  /*afc40*/  LDL.LU R4, [R1+0x1170] ;  /* 0x0011700001047983 */ /* 0x001ee80000300800 */
[----:B------:R-:W3:Y:S04]  /*afc50*/  LDL.LU R5, [R1+0x1174] ;  /* 0x0011740001057983 */ /* 0x000ee80000300800 */
[----:B------:R-:W4:Y:S04]  /*afc60*/  LDL.LU R6, [R1+0x1178] ;  /* 0x0011780001067983 */ /* 0x000f280000300800 */
[----:B------:R-:W4:Y:S04]  /*afc70*/  LDL.LU R7, [R1+0x117c] ;  /* 0x00117c0001077983 */ /* 0x000f280000300800 */
[----:B------:R-:W2:Y:S04]  /*afc80*/  LDL R2, [R1+0x1ca8] ;  /* 0x001ca80001027983 */ /* 0x000ea80000100800 */
[----:B----4-:R-:W-:Y:S04]  /*afc90*/  STL.64 [R1+0x8ac0], R6 ;  /* 0x008ac00601007387 */ /* 0x010fe80000100a00 */
[----:B---3--:R0:W-:Y:S04]  /*afca0*/  STL.64 [R1+0x8ab8], R4 ;  /* 0x008ab80401007387 */ /* 0x0081e80000100a00 */
[----:B0-----:R-:W3:Y:S04]  /*afcb0*/  LDL.LU R4, [R1+0x1150] ;  /* 0x0011500001047983 */ /* 0x001ee80000300800 */
[----:B------:R-:W3:Y:S04]  /*afcc0*/  LDL.LU R5, [R1+0x1154] ;  /* 0x0011540001057983 */ /* 0x000ee80000300800 */
[----:B------:R-:W4:Y:S04]  /*afcd0*/  LDL.LU R6, [R1+0x1158] ;  /* 0x0011580001067983 */ /* 0x000f280000300800 */
[----:B------:R-:W4:Y:S04]  /*afce0*/  LDL.LU R7, [R1+0x115c] ;  /* 0x00115c0001077983 */ /* 0x000f280000300800 */
[----:B----4-:R0:W-:Y:S04]  /*afcf0*/  STL.64 [R1+0x8ad0], R6 ;  /* 0x008ad00601007387 */ /* 0x0101e80000100a00 */
[----:B------:R-:W4:Y:S01]  /*afd00*/  LDL R27, [R1+0x1c98] ;  /* 0x001c9800011b7983 */ /* 0x000f220000100800 */
[----:B0-----:R-:W-:-:S02]  /*afd10*/  IMAD.MOV.U32 R6, RZ, RZ, R3 ;  /* 0x000000ffff067224 */ /* 0x001fc400078e0003 */
[----:B------:R-:W-:Y:S01]  /*afd20*/  IMAD.MOV.U32 R7, RZ, RZ, R0 ;  /* 0x000000ffff077224 */ /* 0x000fe200078e0000 */
[----:B------:R-:W2:Y:S04]  /*afd30*/  LDL R3, [R1+0x1c9c] ;  /* 0x001c9c0001037983 */ /* 0x000ea80000100800 */
[----:B---3--:R0:W-:Y:S04]  /*afd40*/  STL.64 [R1+0x8ac8], R4 ;  /* 0x008ac80401007387 */ /* 0x0081e80000100a00 */
[----:B------:R1:W-:Y:S04]  /*afd50*/  STL.64 [R1+0x8ae8], R6 ;  /* 0x008ae80601007387 */ /* 0x0003e80000100a00 */
[----:B0-----:R-:W3:Y:S04]  /*afd60*/  LDL.LU R4, [R1+0x1110] ;  /* 0x0011100001047983 */ /* 0x001ee80000300800 */
[----:B------:R-:W3:Y:S04]  /*afd70*/  LDL.LU R5, [R1+0x1114] ;  /* 0x0011140001057983 */ /* 0x000ee80000300800 */
[----:B-1----:R-:W3:Y:S04]  /*afd80*/  LDL.LU R6, [R1+0x1118] ;  /* 0x0011180001067983 */ /* 0x002ee80000300800 */
[----:B------:R-:W3:Y:S04]  /*afd90*/  LDL.LU R7, [R1+0x111c] ;  /* 0x00111c0001077983 */ /* 0x000ee80000300800 */
[----:B------:R-:W4:Y:S04]  /*afda0*/  LDL R18, [R1+0x1cf8] ;  /* 0x001cf80001127983 */ /* 0x000f280000100800 */
[----:B------:R-:W4:Y:S04]  /*afdb0*/  LDL R19, [R1+0x1cfc] ;  /* 0x001cfc0001137983 */ /* 0x000f280000100800 */
[----:B------:R-:W2:Y:S04]  /*afdc0*/  LDL R16, [R1+0x1ce8] ;  /* 0x001ce80001107983 */ /* 0x000ea80000100800 */
[----:B------:R-:W2:Y:S04]  /*afdd0*/  LDL R17, [R1+0x1cec] ;  /* 0x001cec0001117983 */ /* 0x000ea80000100800 */
[----:B------:R-:W3:Y:S04]  /*afde0*/  LDL R0, [R1+0x1cac] ;  /* 0x001cac0001007983 */ /* 0x000ee80000100800 */
[----:B------:R-:W3:Y:S04]  /*afdf0*/  LDL R24, [R1+0x1cb8] ;  /* 0x001cb80001187983 */ /* 0x000ee80000100800 */
[----:B------:R-:W3:Y:S04]  /*afe00*/  LDL R25, [R1+0x1cbc] ;  /* 0x001cbc0001197983 */ /* 0x000ee80000100800 */
[----:B----4-:R-:W-:Y:S04]  /*afe10*/  STL.64 [R1+0x8a98], R18 ;  /* 0x008a981201007387 */ /* 0x010fe80000100a00 */
[----:B--2---:R0:W-:Y:S04]  /*afe20*/  STL.64 [R1+0x8a90], R16 ;  /* 0x008a901001007387 */ /* 0x0041e80000100a00 */
[----:B0-----:R-:W2:Y:S04]  /*afe30*/  LDL.LU R16, [R1+0x1190] ;  /* 0x0011900001107983 */ /* 0x001ea80000300800 */
[----:B------:R-:W2:Y:S04]  /*afe40*/  LDL.LU R17, [R1+0x1194] ;  /* 0x0011940001117983 */ /* 0x000ea80000300800 */
[----:B------:R-:W4:Y:S04]  /*afe50*/  LDL.LU R18, [R1+0x1198] ;  /* 0x0011980001127983 */ /* 0x000f280000300800 */
[----:B------:R-:W4:Y:S01]  /*afe60*/  LDL.LU R19, [R1+0x119c] ;  /* 0x00119c0001137983 */ /* 0x000f220000300800 */
[----:B---3--:R-:W-:Y:S03]  /*afe70*/  HMMA.16816.F32 R4, R12, R10, R4 ;  /* 0x0000000a0c04723c */ /* 0x008fe60000001804 */
[----:B----4-:R-:W-:Y:S04]  /*afe80*/  STL.64 [R1+0x8ae0], R18 ;  /* 0x008ae01201007387 */ /* 0x010fe80000100a00 */
        /* <DEDUP_REMOVED lines=9> */
[----:B------:R-:W4:Y:S04]  /*aff20*/  LDL R29, [R1+0x1d0c] ;  /* 0x001d0c00011d7983 */ /* 0x000f280000100800 */
[----:B------:R-:W-:Y:S04]  /*aff30*/  STL.64 [R1+0x110], R4 ;  /* 0x0001100401007387 */ /* 0x000fe80000100a00 */
[----:B------:R0:W-:Y:S04]  /*aff40*/  STL.64 [R1+0x118], R6 ;  /* 0x0001180601007387 */ /* 0x0001e80000100a00 */
[----:B0-----:R-:W2:Y:S01]  /*aff50*/  LDL.LU.64 R6, [R1+0x8ae8] ;  /* 0x008ae80001067983 */ /* 0x001ea20000300a00 */
[----:B------:R-:W-:-:S02]  /*aff60*/  IMAD.MOV.U32 R9, RZ, RZ, R10 ;  /* 0x000000ffff097224 */ /* 0x000fc400078e000a */
[----:B------:R-:W-:-:S05]  /*aff70*/  IMAD.MOV.U32 R8, RZ, RZ, R11 ;  /* 0x000000ffff087224 */ /* 0x000fca00078e000b */
[----:B------:R0:W-:Y:S04]  /*aff80*/  STL.64 [R1+0x89c0], R8 ;  /* 0x0089c00801007387 */ /* 0x0001e80000100a00 */
[----:B0-----:R-:W3:Y:S04]  /*aff90*/  LDL.LU R8, [R1+0x11d0] ;  /* 0x0011d00001087983 */ /* 0x001ee80000300800 */
[----:B------:R-:W3:Y:S04]  /*affa0*/  LDL.LU R9, [R1+0x11d4] ;  /* 0x0011d40001097983 */ /* 0x000ee80000300800 */
[----:B------:R-:W3:Y:S04]  /*affb0*/  LDL.LU R10, [R1+0x11d8] ;  /* 0x0011d800010a7983 */ /* 0x000ee80000300800 */
[----:B------:R-:W3:Y:S01]  /*affc0*/  LDL.LU R11, [R1+0x11dc] ;  /* 0x0011dc00010b7983 */ /* 0x000ee20000300800 */
        /* <DEDUP_REMOVED lines=8> */
[----:B------:R-:W-:-:S02]  /*b0050*/  F2FP.F16.E4M3.UNPACK_B R26, R27 ;  /* 0x0000001bff1a723e */ /* 0x000fc400020006ff */
[----:B------:R-:W-:-:S03]  /*b0060*/  F2FP.F16.E4M3.UNPACK_B R27, R3 ;  /* 0x00000003ff1b723e */ /* 0x000fc600020006ff */
[----:B------:R-:W-:Y:S04]  /*b0070*/  STL [R1+0x80], R26 ;  /* 0x0000801a01007387 */ /* 0x000fe80000100800 */
[----:B------:R-:W-:Y:S01]  /*b0080*/  STL [R1+0x84], R27 ;  /* 0x0000841b01007387 */ /* 0x000fe20000100800 */
        /* <DEDUP_REMOVED lines=9> */
[----:B------:R-:W-:-:S07]  /*b0120*/  F2FP.F16.E4M3.UNPACK_B R25, R25 ;  /* 0x00000019ff19723e */ /* 0x000fce00020006ff */
[C---:B--2---:R-:W-:Y:S01]  /*b0130*/  HMMA.16816.F32 R16, R12.reuse, R24, R16 ;  /* 0x000000180c10723c */ /* 0x044fe20000001810 */
[----:B------:R-:W-:Y:S02]  /*b0140*/  IMAD.MOV.U32 R0, RZ, RZ, R27 ;  /* 0x000000ffff007224 */ /* 0x000fe400078e001b */
[----:B------:R-:W2:Y:S04]  /*b0150*/  LDL.LU.64 R26, [R1+0x8ab0] ;  /* 0x008ab000011a7983 */ /* 0x000ea80000300a00 */
[----:B------:R0:W-:Y:S04]  /*b0160*/  STL [R1+0x78], R2 ;  /* 0x0000780201007387 */ /* 0x0001e80000100800 */
[----:B------:R1:W-:Y:S01]  /*b0170*/  STL [R1+0x7c], R3 ;  /* 0x00007c0301007387 */ /* 0x0003e20000100800 */
[----:B----4-:R-:W-:Y:S07]  /*b0180*/  HMMA.16816.F32 R4, R12, R2, R4 ;  /* 0x000000020c04723c */ /* 0x010fee0000001804 */
[----:B0-----:R-:W-:-:S02]  /*b0190*/  IMAD.MOV.U32 R2, RZ, RZ, R24 ;  /* 0x000000ffff027224 */ /* 0x001fc400078e0018 */
[----:B-1----:R-:W-:-:S14]  /*b01a0*/  IMAD.MOV.U32 R3, RZ, RZ, R25 ;  /* 0x000000ffff037224 */ /* 0x002fdc00078e0019 */
[----:B------:R-:W-:Y:S04]  /*b01b0*/  STL.64 [R1+0x170], R4 ;  /* 0x0001700401007387 */ /* 0x000fe80000100a00 */
[----:B------:R0:W-:Y:S04]  /*b01c0*/  STL.64 [R1+0x178], R6 ;  /* 0x0001780601007387 */ /* 0x0001e80000100a00 */
[----:B0-----:R-:W4:Y:S04]  /*b01d0*/  LDL.LU.64 R6, [R1+0x8aa8] ;  /* 0x008aa80001067983 */ /* 0x001f280000300a00 */
[----:B------:R-:W3:Y:S04]  /*b01e0*/  LDL.LU.64 R4, [R1+0x8aa0] ;  /* 0x008aa00001047983 */ /* 0x000ee80000300a00 */
[----:B------:R-:W-:Y:S04]  /*b01f0*/  STL [R1+0x70], R24 ;  /* 0x0000701801007387 */ /* 0x000fe80000100800 */
[----:B------:R-:W-:Y:S04]  /*b0200*/  STL [R1+0x74], R25 ;  /* 0x0000741901007387 */ /* 0x000fe80000100800 */
[----:B------:R-:W-:Y:S04]  /*b0210*/  STL.64 [R1+0x190], R16 ;  /* 0x0001901001007387 */ /* 0x000fe80000100a00 */
[----:B------:R0:W-:Y:S04]  /*b0220*/  STL.64 [R1+0x198], R18 ;  /* 0x0001981201007387 */ /* 0x0001e80000100a00 */
[----:B0-----:R-:W4:Y:S04]  /*b0230*/  LDL.LU.64 R18, [R1+0x8a98] ;  /* 0x008a980001127983 */ /* 0x001f280000300a00 */
[----:B------:R-:W4:Y:S04]  /*b0240*/  LDL.LU.64 R16, [R1+0x8a90] ;  /* 0x008a900001107983 */ /* 0x000f280000300a00 */
[----:B------:R-:W2:Y:S01]  /*b0250*/  LDL.LU.64 R24, [R1+0x8a88] ;  /* 0x008a880001187983 */ /* 0x000ea20000300a00 */
[----:B---3--:R-:W-:-:S02]  /*b0260*/  F2FP.F16.E4M3.UNPACK_B R4, R4 ;  /* 0x00000004ff04723e */ /* 0x008fc400020006ff */
[----:B------:R-:W-:-:S07]  /*b0270*/  F2FP.F16.E4M3.UNPACK_B R5, R5 ;  /* 0x00000005ff05723e */ /* 0x000fce00020006ff */
[----:B--2---:R-:W-:Y:S06]  /*b0280*/  HMMA.16816.F32 R24, R12, R4, R24 ;  /* 0x000000040c18723c */ /* 0x004fec0000001818 */
[----:B------:R-:W-:-:S15]  /*b0290*/  STL.64 [R1+0x68], R4 ;  /* 0x0000680401007387 */ /* 0x000fde0000100a00 */
[----:B------:R-:W-:-:S02]  /*b02a0*/  NOP ;  /* 0x0000000000007918 */ /* 0x000fc40000000000 */
[----:B------:R-:W-:Y:S04]  /*b02b0*/  STL.64 [R1+0x1b0], R24 ;  /* 0x0001b01801007387 */ /* 0x000fe80000100a00 */
[----:B------:R0:W-:Y:S04]  /*b02c0*/  STL.64 [R1+0x1b8], R26 ;  /* 0x0001b81a01007387 */ /* 0x0001e80000100a00 */
[----:B0-----:R-:W2:Y:S04]  /*b02d0*/  LDL.LU.64 R26, [R1+0x8a80] ;  /* 0x008a8000011a7983 */ /* 0x001ea80000300a00 */
[----:B------:R-:W2:Y:S01]  /*b02e0*/  LDL.LU.64 R24, [R1+0x8a78] ;  /* 0x008a780001187983 */ /* 0x000ea20000300a00 */
[----:B----4-:R-:W-:-:S02]  /*b02f0*/  F2FP.F16.E4M3.UNPACK_B R6, R6 ;  /* 0x00000006ff06723e */ /* 0x010fc400020006ff */
[----:B------:R-:W-:-:S07]  /*b0300*/  F2FP.F16.E4M3.UNPACK_B R7, R7 ;  /* 0x00000007ff07723e */ /* 0x000fce00020006ff */
[----:B------:R-:W-:Y:S01]  /*b0310*/  HMMA.16816.F32 R8, R12, R6, R8 ;  /* 0x000000060c08723c */ /* 0x000fe20000001808 */
[----:B------:R-:W-:Y:S02]  /*b0320*/  F2FP.F16.E4M3.UNPACK_B R4, R16 ;  /* 0x00000010ff04723e */ /* 0x000fe400020006ff */
[----:B------:R-:W-:-:S03]  /*b0330*/  F2FP.F16.E4M3.UNPACK_B R5, R17 ;  /* 0x00000011ff05723e */ /* 0x000fc600020006ff */
[----:B------:R-:W-:Y:S04]  /*b0340*/  STL [R1+0x60], R6 ;  /* 0x0000600601007387 */ /* 0x000fe80000100800 */
[----:B------:R-:W-:Y:S04]  /*b0350*/  STL [R1+0x64], R7 ;  /* 0x0000640701007387 */ /* 0x000fe80000100800 */
[----:B------:R-:W-:Y:S09]  /*b0360*/  STL [R1+0x58], R4 ;  /* 0x0000580401007387 */ /* 0x000ff20000100800 */
[----:B------:R-:W-:Y:S04]  /*b0370*/  STL.64 [R1+0x1d0], R8 ;  /* 0x0001d00801007387 */ /* 0x000fe80000100a00 */
[----:B------:R0:W-:Y:S02]  /*b0380*/  STL.64 [R1+0x1d8], R10 ;  /* 0x0001d80a01007387 */ /* 0x0001e40000100a00 */
[----:B0-----:R-:W-:Y:S01]  /*b0390*/  HMMA.16816.F32 R8, R12, R4, R20 ;  /* 0x000000040c08723c */ /* 0x001fe20000001814 */
[----:B------:R-:W-:-:S02]  /*b03a0*/  F2FP.F16.E4M3.UNPACK_B R6, R18 ;  /* 0x00000012ff06723e */ /* 0x000fc400020006ff */
[----:B------:R-:W-:-:S03]  /*b03b0*/  F2FP.F16.E4M3.UNPACK_B R7, R19 ;  /* 0x00000013ff07723e */ /* 0x000fc600020006ff */
[----:B------:R0:W-:Y:S04]  /*b03c0*/  STL [R1+0x5c], R5 ;  /* 0x00005c0501007387 */ /* 0x0001e80000100800 */
[----:B------:R-:W-:-:S13]  /*b03d0*/  STL [R1+0x50], R6 ;  /* 0x0000500601007387 */ /* 0x000fda0000100800 */
[----:B------:R-:W-:Y:S04]  /*b03e0*/  STL.64 [R1+0x1f0], R8 ;  /* 0x0001f00801007387 */ /* 0x000fe80000100a00 */
[----:B------:R2:W-:Y:S01]  /*b03f0*/  STL.64 [R1+0x1f8], R10 ;  /* 0x0001f80a01007387 */ /* 0x0005e20000100a00 */
[----:B------:R-:W-:-:S03]  /*b0400*/  F2FP.F16.E4M3.UNPACK_B R16, R28 ;  /* 0x0000001cff10723e */ /* 0x000fc600020006ff */
[----:B------:R-:W-:Y:S01]  /*b0410*/  STL [R1+0x54], R7 ;  /* 0x0000540701007387 */ /* 0x000fe20000100800 */
[----:B0-----:R-:W-:-:S03]  /*b0420*/  F2FP.F16.E4M3.UNPACK_B R5, R29 ;  /* 0x0000001dff05723e */ /* 0x001fc600020006ff */
[----:B------:R-:W3:Y:S01]  /*b0430*/  LDL.LU R20, [R1+0x1330] ;  /* 0x0013300001147983 */ /* 0x000ee20000300800 */
[----:B--2---:R-:W-:-:S15]  /*b0440*/  HMMA.16816.F32 R8, R12, R6, R24 ;  /* 0x000000060c08723c */ /* 0x004fde0000001818 */
[----:B------:R-:W-:-:S08]  /*b0450*/  NOP ;  /* 0x0000000000007918 */ /* 0x000fd00000000000 */
[----:B------:R0:W-:Y:S04]  /*b0460*/  STL.64 [R1+0x210], R8 ;  /* 0x0002100801007387 */ /* 0x0001e80000100a00 */
[----:B------:R1:W-:Y:S04]  /*b0470*/  STL.64 [R1+0x218], R10 ;  /* 0x0002180a01007387 */ /* 0x0003e80000100a00 */
[----:B------:R-:W-:Y:S04]  /*b0480*/  STL [R1+0x48], R16 ;  /* 0x0000481001007387 */ /* 0x000fe80000100800 */
[----:B------:R-:W3:Y:S04]  /*b0490*/  LDL.LU R21, [R1+0x1334] ;  /* 0x0013340001157983 */ /* 0x000ee80000300800 */
[----:B------:R-:W-:Y:S04]  /*b04a0*/  STL [R1+0x4c], R5 ;  /* 0x00004c0501007387 */ /* 0x000fe80000100800 */
[----:B------:R-:W2:Y:S04]  /*b04b0*/  LDL.LU R22, [R1+0x1338] ;  /* 0x0013380001167983 */ /* 0x000ea80000300800 */
[----:B------:R-:W2:Y:S04]  /*b04c0*/  LDL.LU R23, [R1+0x133c] ;  /* 0x00133c0001177983 */ /* 0x000ea80000300800 */
[----:B--2---:R-:W-:Y:S04]  /*b04d0*/  STL.64 [R1+0x89d0], R22 ;  /* 0x0089d01601007387 */ /* 0x004fe80000100a00 */
[----:B---3--:R2:W-:Y:S04]  /*b04e0*/  STL.64 [R1+0x89c8], R20 ;  /* 0x0089c81401007387 */ /* 0x0085e80000100a00 */
[----:B0-----:R-:W3:Y:S04]  /*b04f0*/  LDL.LU R8, [R1+0x1310] ;  /* 0x0013100001087983 */ /* 0x001ee80000300800 */
[----:B------:R-:W3:Y:S04]  /*b0500*/  LDL.LU R9, [R1+0x1314] ;  /* 0x0013140001097983 */ /* 0x000ee80000300800 */
[----:B-1----:R-:W4:Y:S04]  /*b0510*/  LDL.LU R10, [R1+0x1318] ;  /* 0x00131800010a7983 */ /* 0x002f280000300800 */
[----:B------:R-:W4:Y:S04]  /*b0520*/  LDL.LU R11, [R1+0x131c] ;  /* 0x00131c00010b7983 */ /* 0x000f280000300800 */
[----:B----4-:R-:W-:Y:S04]  /*b0530*/  STL.64 [R1+0x89e0], R10 ;  /* 0x0089e00a01007387 */ /* 0x010fe80000100a00 */
[----:B---3--:R-:W-:Y:S04]  /*b0540*/  STL.64 [R1+0x89d8], R8 ;  /* 0x0089d80801007387 */ /* 0x008fe80000100a00 */
[----:B------:R-:W3:Y:S04]  /*b0550*/  LDL R4, [R1+0x1d78] ;  /* 0x001d780001047983 */ /* 0x000ee80000100800 */
[----:B--2---:R-:W2:Y:S04]  /*b0560*/  LDL.LU R20, [R1+0x12f0] ;  /* 0x0012f00001147983 */ /* 0x004ea80000300800 */
[----:B------:R-:W2:Y:S04]  /*b0570*/  LDL.LU R21, [R1+0x12f4] ;  /* 0x0012f40001157983 */ /* 0x000ea80000300800 */
[----:B------:R-:W4:Y:S04]  /*b0580*/  LDL.LU R22, [R1+0x12f8] ;  /* 0x0012f80001167983 */ /* 0x000f280000300800 */
[----:B------:R-:W4:Y:S04]  /*b0590*/  LDL.LU R23, [R1+0x12fc] ;  /* 0x0012fc0001177983 */ /* 0x000f280000300800 */
[----:B------:R-:W3:Y:S04]  /*b05a0*/  LDL R6, [R1+0x1d68] ;  /* 0x001d680001067983 */ /* 0x000ee80000100800 */
[----:B------:R-:W3:Y:S04]  /*b05b0*/  LDL R7, [R1+0x1d6c] ;  /* 0x001d6c0001077983 */ /* 0x000ee80000100800 */
[----:B----4-:R-:W-:Y:S04]  /*b05c0*/  STL.64 [R1+0x89f0], R22 ;  /* 0x0089f01601007387 */ /* 0x010fe80000100a00 */
[----:B--2---:R0:W-:Y:S04]  /*b05d0*/  STL.64 [R1+0x89e8], R20 ;  /* 0x0089e81401007387 */ /* 0x0041e80000100a00 */
[----:B0-----:R-:W2:Y:S04]  /*b05e0*/  LDL.LU R20, [R1+0x12d0] ;  /* 0x0012d00001147983 */ /* 0x001ea80000300800 */
[----:B------:R-:W2:Y:S04]  /*b05f0*/  LDL.LU R21, [R1+0x12d4] ;  /* 0x0012d40001157983 */ /* 0x000ea80000300800 */
[----:B------:R-:W4:Y:S04]  /*b0600*/  LDL.LU R22, [R1+0x12d8] ;  /* 0x0012d80001167983 */ /* 0x000f280000300800 */
[----:B------:R-:W4:Y:S04]  /*b0610*/  LDL.LU R23, [R1+0x12dc] ;  /* 0x0012dc0001177983 */ /* 0x000f280000300800 */
        /* <DEDUP_REMOVED lines=10> */
[----:B---3--:R0:W-:Y:S04]  /*b06c0*/  STL.64 [R1+0x8a30], R10 ;  /* 0x008a300a01007387 */ /* 0x0081e80000100a00 */
[----:B0-----:R-:W3:Y:S04]  /*b06d0*/  LDL R10, [R1+0x1d38] ;  /* 0x001d3800010a7983 */ /* 0x001ee80000100800 */
[----:B------:R-:W3:Y:S04]  /*b06e0*/  LDL R11, [R1+0x1d3c] ;  /* 0x001d3c00010b7983 */ /* 0x000ee80000100800 */
[----:B------:R0:W-:Y:S04]  /*b06f0*/  STL.64 [R1+0x8a28], R8 ;  /* 0x008a280801007387 */ /* 0x0001e80000100a00 */
[----:B0-----:R-:W2:Y:S04]  /*b0700*/  LDL R8, [R1+0x1d28] ;  /* 0x001d280001087983 */ /* 0x001ea80000100800 */
[----:B------:R-:W2:Y:S04]  /*b0710*/  LDL R9, [R1+0x1d2c] ;  /* 0x001d2c0001097983 */ /* 0x000ea80000100800 */
[----:B---3--:R0:W-:Y:S04]  /*b0720*/  STL.64 [R1+0x8a60], R10 ;  /* 0x008a600a01007387 */ /* 0x0081e80000100a00 */
[----:B--2---:R1:W-:Y:S01]  /*b0730*/  STL.64 [R1+0x8a58], R8 ;  /* 0x008a580801007387 */ /* 0x0043e20000100a00 */
[----:B0-----:R-:W-:-:S03]  /*b0740*/  IMAD.MOV.U32 R11, RZ, RZ, R5 ;  /* 0x000000ffff0b7224 */ /* 0x001fc600078e0005 */
[----:B-1----:R-:W2:Y:S04]  /*b0750*/  LDL R8, [R1+0x1d18] ;  /* 0x001d180001087983 */ /* 0x002ea80000100800 */
[----:B------:R-:W3:Y:S04]  /*b0760*/  LDL R9, [R1+0x1d1c] ;  /* 0x001d1c0001097983 */ /* 0x000ee80000100800 */
[----:B----4-:R-:W-:Y:S04]  /*b0770*/  STL.64 [R1+0x8a10], R22 ;  /* 0x008a101601007387 */ /* 0x010fe80000100a00 */
[----:B------:R-:W-:Y:S04]  /*b0780*/  STL.64 [R1+0x8a08], R20 ;  /* 0x008a081401007387 */ /* 0x000fe80000100a00 */
[----:B------:R-:W4:Y:S04]  /*b0790*/  LDL R5, [R1+0x1d7c] ;  /* 0x001d7c0001057983 */ /* 0x000f280000100800 */
[----:B------:R-:W-:Y:S04]  /*b07a0*/  STL.64 [R1+0x8a20], R6 ;  /* 0x008a200601007387 */ /* 0x000fe80000100a00 */
[----:B----4-:R0:W-:Y:S04]  /*b07b0*/  STL.64 [R1+0x8a18], R4 ;  /* 0x008a180401007387 */ /* 0x0101e80000100a00 */
        /* <DEDUP_REMOVED lines=17> */
[----:B----4-:R-:W-:Y:S04]  /*b08d0*/  STL.64 [R1+0x8a70], R6 ;  /* 0x008a700601007387 */ /* 0x010fe80000100a00 */
[----:B--2---:R0:W-:Y:S04]  /*b08e0*/  STL.64 [R1+0x8a68], R4 ;  /* 0x008a680401007387 */ /* 0x0041e80000100a00 */
        /* <DEDUP_REMOVED lines=9> */
[----:B------:R-:W4:Y:S04]  /*b0980*/  LDL R29, [R1+0x1dac] ;  /* 0x001dac00011d7983 */ /* 0x000f280000100800 */
[----:B------:R-:W4:Y:S04]  /*b0990*/  LDL.LU R24, [R1+0x1350] ;  /* 0x0013500001187983 */ /* 0x000f280000300800 */
[----:B------:R-:W4:Y:S04]  /*b09a0*/  LDL.LU R25, [R1+0x1354] ;  /* 0x0013540001197983 */ /* 0x000f280000300800 */
[----:B------:R-:W4:Y:S01]  /*b09b0*/  LDL.LU R26, [R1+0x1358] ;  /* 0x00135800011a7983 */ /* 0x000f220000300800 */
[----:B------:R-:W-:-:S02]  /*b09c0*/  F2FP.F16.E4M3.UNPACK_B R20, R8 ;  /* 0x00000008ff14723e */ /* 0x000fc400020006ff */
[----:B---3--:R-:W-:Y:S01]  /*b09d0*/  F2FP.F16.E4M3.UNPACK_B R21, R9 ;  /* 0x00000009ff15723e */ /* 0x008fe200020006ff */
        /* <DEDUP_REMOVED lines=8> */
[----:B------:R-:W3:Y:S04]  /*b0a60*/  LDL.LU.64 R8, [R1+0x8a58] ;  /* 0x008a580001087983 */ /* 0x000ee80000300a00 */
[----:B------:R-:W-:Y:S04]  /*b0a70*/  STL [R1+0x40], R20 ;  /* 0x0000401401007387 */ /* 0x000fe80000100800 */
[----:B------:R2:W-:Y:S02]  /*b0a80*/  STL [R1+0x44], R21 ;  /* 0x0000441501007387 */ /* 0x0005e40000100800 */
[----:B--2---:R-:W-:Y:S02]  /*b0a90*/  HMMA.16816.F32 R20, R12, R20, R4 ;  /* 0x000000140c14723c */ /* 0x004fe40000001804 */
[----:B------:R-:W2:Y:S04]  /*b0aa0*/  LDL.LU.64 R6, [R1+0x8a50] ;  /* 0x008a500001067983 */ /* 0x000ea80000300a00 */
[----:B------:R-:W2:-:S15]  /*b0ab0*/  LDL.LU.64 R4, [R1+0x8a48] ;  /* 0x008a480001047983 */ /* 0x000e9e0000300a00 */
[----:B------:R-:W-:-:S02]  /*b0ac0*/  NOP ;  /* 0x0000000000007918 */ /* 0x000fc40000000000 */
[----:B------:R4:W-:Y:S04]  /*b0ad0*/  STL.64 [R1+0x250], R20 ;  /* 0x0002501401007387 */ /* 0x0009e80000100a00 */
[----:B------:R-:W-:Y:S01]  /*b0ae0*/  STL.64 [R1+0x258], R22 ;  /* 0x0002581601007387 */ /* 0x000fe20000100a00 */
[----:B---3--:R-:W-:Y:S02]  /*b0af0*/  F2FP.F16.E4M3.UNPACK_B R8, R8 ;  /* 0x00000008ff08723e */ /* 0x008fe400020006ff */
[----:B------:R-:W-:Y:S02]  /*b0b00*/  F2FP.F16.E4M3.UNPACK_B R9, R9 ;  /* 0x00000009ff09723e */ /* 0x000fe400020006ff */
[----:B----4-:R-:W-:Y:S02]  /*b0b10*/  F2FP.F16.E4M3.UNPACK_B R20, R10 ;  /* 0x0000000aff14723e */ /* 0x010fe400020006ff */
[----:B------:R-:W-:Y:S01]  /*b0b20*/  F2FP.F16.E4M3.UNPACK_B R21, R11 ;  /* 0x0000000bff15723e */ /* 0x000fe200020006ff */
[----:B------:R-:W-:Y:S04]  /*b0b30*/  STL [R1+0x38], R8 ;  /* 0x0000380801007387 */ /* 0x000fe80000100800 */
[----:B------:R2:W-:Y:S02]  /*b0b40*/  STL [R1+0x3c], R9 ;  /* 0x00003c0901007387 */ /* 0x0005e40000100800 */
[----:B--2---:R-:W-:Y:S02]  /*b0b50*/  HMMA.16816.F32 R8, R12, R8, R4 ;  /* 0x000000080c08723c */ /* 0x004fe40000001804 */
[----:B------:R-:W2:Y:S04]  /*b0b60*/  LDL.LU.64 R6, [R1+0x8a40] ;  /* 0x008a400001067983 */ /* 0x000ea80000300a00 */
[----:B------:R-:W2:-:S15]  /*b0b70*/  LDL.LU.64 R4, [R1+0x8a38] ;  /* 0x008a380001047983 */ /* 0x000e9e0000300a00 */
[----:B------:R-:W-:-:S02]  /*b0b80*/  NOP ;  /* 0x0000000000007918 */ /* 0x000fc40000000000 */
[----:B------:R-:W-:Y:S04]  /*b0b90*/  STL.64 [R1+0x270], R8 ;  /* 0x0002700801007387 */ /* 0x000fe80000100a00 */
[----:B------:R0:W-:Y:S04]  /*b0ba0*/  STL.64 [R1+0x278], R10 ;  /* 0x0002780a01007387 */ /* 0x0001e80000100a00 */
[----:B0-----:R-:W3:Y:S04]  /*b0bb0*/  LDL.LU.64 R10, [R1+0x8a30] ;  /* 0x008a3000010a7983 */ /* 0x001ee80000300a00 */
[----:B------:R-:W4:Y:S04]  /*b0bc0*/  LDL.LU.64 R8, [R1+0x8a28] ;  /* 0x008a280001087983 */ /* 0x000f280000300a00 */
        /* <DEDUP_REMOVED lines=8> */
[----:B0-----:R-:W4:Y:S04]  /*b0c50*/  LDL.LU.64 R22, [R1+0x8a10] ;  /* 0x008a100001167983 */ /* 0x001f280000300a00 */
[----:B------:R-:W4:Y:S01]  /*b0c60*/  LDL.LU.64 R20, [R1+0x8a08] ;  /* 0x008a080001147983 */ /* 0x000f220000300a00 */
[----:B---3--:R-:W-:-:S02]  /*b0c70*/  F2FP.F16.E4M3.UNPACK_B R10, R10 ;  /* 0x0000000aff0a723e */ /* 0x008fc400020006ff */
[----:B------:R-:W-:-:S03]  /*b0c80*/  F2FP.F16.E4M3.UNPACK_B R11, R11 ;  /* 0x0000000bff0b723e */ /* 0x000fc600020006ff */
        /* <DEDUP_REMOVED lines=8> */
[----:B------:R-:W-:-:S02]  /*b0d10*/  F2FP.F16.E4M3.UNPACK_B R8, R8 ;  /* 0x00000008ff08723e */ /* 0x000fc400020006ff */
[----:B------:R-:W-:-:S03]  /*b0d20*/  F2FP.F16.E4M3.UNPACK_B R9, R9 ;  /* 0x00000009ff09723e */ /* 0x000fc600020006ff */
[----:B------:R-:W-:Y:S04]  /*b0d30*/  STL [R1+0x20], R8 ;  /* 0x0000200801007387 */ /* 0x000fe80000100800 */
[----:B------:R3:W-:Y:S02]  /*b0d40*/  STL [R1+0x24], R9 ;  /* 0x0000240901007387 */ /* 0x0007e40000100800 */
[----:B---3--:R-:W-:Y:S02]  /*b0d50*/  HMMA.16816.F32 R8, R12, R8, R20 ;  /* 0x000000080c08723c */ /* 0x008fe40000001814 */
[----:B------:R-:W3:Y:S04]  /*b0d60*/  LDL.LU.64 R22, [R1+0x89f0] ;  /* 0x0089f00001167983 */ /* 0x000ee80000300a00 */
[----:B------:R-:W3:Y:S01]  /*b0d70*/  LDL.LU.64 R20, [R1+0x89e8] ;  /* 0x0089e80001147983 */ /* 0x000ee20000300a00 */
[----:B--2---:R-:W-:-:S02]  /*b0d80*/  F2FP.F16.E4M3.UNPACK_B R6, R6 ;  /* 0x00000006ff06723e */ /* 0x004fc400020006ff */
[----:B------:R-:W-:-:S14]  /*b0d90*/  F2FP.F16.E4M3.UNPACK_B R7, R7 ;  /* 0x00000007ff07723e */ /* 0x000fdc00020006ff */
[----:B------:R-:W-:Y:S04]  /*b0da0*/  STL.64 [R1+0x2e0], R8 ;  /* 0x0002e00801007387 */ /* 0x000fe80000100a00 */
[----:B------:R0:W-:Y:S04]  /*b0db0*/  STL.64 [R1+0x2e8], R10 ;  /* 0x0002e80a01007387 */ /* 0x0001e80000100a00 */
[----:B0-----:R-:W2:Y:S04]  /*b0dc0*/  LDL.LU.64 R10, [R1+0x89e0] ;  /* 0x0089e000010a7983 */ /* 0x001ea80000300a00 */
[----:B------:R-:W2:Y:S04]  /*b0dd0*/  LDL.LU.64 R8, [R1+0x89d8] ;  /* 0x0089d80001087983 */ /* 0x000ea80000300a00 */
        /* <DEDUP_REMOVED lines=8> */
[----:B------:R-:W-:-:S02]  /*b0e60*/  F2FP.F16.E4M3.UNPACK_B R4, R4 ;  /* 0x00000004ff04723e */ /* 0x000fc400020006ff */
[----:B------:R-:W-:Y:S02]  /*b0e70*/  F2FP.F16.E4M3.UNPACK_B R5, R5 ;  /* 0x00000005ff05723e */ /* 0x000fe400020006ff */
[----:B------:R-:W-:Y:S02]  /*b0e80*/  F2FP.F16.E4M3.UNPACK_B R6, R16 ;  /* 0x00000010ff06723e */ /* 0x000fe400020006ff */
[----:B------:R-:W-:Y:S01]  /*b0e90*/  F2FP.F16.E4M3.UNPACK_B R7, R17 ;  /* 0x00000011ff07723e */ /* 0x000fe200020006ff */
[----:B------:R0:W-:Y:S02]  /*b0ea0*/  STL [R1+0x10], R4 ;  /* 0x0000100401007387 */ /* 0x0001e40000100800 */
[----:B--2---:R-:W-:Y:S06]  /*b0eb0*/  HMMA.16816.F32 R8, R12, R4, R8 ;  /* 0x000000040c08723c */ /* 0x004fec0000001808 */
[----:B------:R1:W-:Y:S01]  /*b0ec0*/  STL [R1+0x14], R5 ;  /* 0x0000140501007387 */ /* 0x0003e20000100800 */
[----:B0-----:R-:W-:-:S02]  /*b0ed0*/  F2FP.F16.E4M3.UNPACK_B R4, R18 ;  /* 0x00000012ff04723e */ /* 0x001fc400020006ff */
[----:B-1----:R-:W-:-:S14]  /*b0ee0*/  F2FP.F16.E4M3.UNPACK_B R5, R19 ;  /* 0x00000013ff05723e */ /* 0x002fdc00020006ff */
[----:B------:R0:W-:Y:S04]  /*b0ef0*/  STL.64 [R1+0x320], R8 ;  /* 0x0003200801007387 */ /* 0x0001e80000100a00 */
[----:B------:R-:W-:Y:S04]  /*b0f00*/  STL.64 [R1+0x328], R10 ;  /* 0x0003280a01007387 */ /* 0x000fe80000100a00 */
[----:B0-----:R-:W2:Y:S04]  /*b0f10*/  LDL.LU.64 R8, [R1+0x89c0] ;  /* 0x0089c00001087983 */ /* 0x001ea80000300a00 */
[----:B------:R-:W-:Y:S04]  /*b0f20*/  STL [R1+0x8], R6 ;  /* 0x0000080601007387 */ /* 0x000fe80000100800 */
[----:B------:R-:W-:Y:S04]  /*b0f30*/  STL [R1+0xc], R7 ;  /* 0x00000c0701007387 */ /* 0x000fe80000100800 */
[----:B------:R-:W-:Y:S01]  /*b0f40*/  STL [R1], R4 ;  /* 0x0000000401007387 */ /* 0x000fe20000100800 */
[----:B---3--:R-:W-:-:S15]  /*b0f50*/  HMMA.16816.F32 R16, R12, R6, R20 ;  /* 0x000000060c10723c */ /* 0x008fde0000001814 */
[----:B------:R-:W-:-:S08]  /*b0f60*/  NOP ;  /* 0x0000000000007918 */ /* 0x000fd00000000000 */
[----:B------:R-:W-:Y:S04]  /*b0f70*/  STL.64 [R1+0x340], R16 ;  /* 0x0003401001007387 */ /* 0x000fe80000100a00 */
[----:B------:R-:W-:Y:S04]  /*b0f80*/  STL.64 [R1+0x348], R18 ;  /* 0x0003481201007387 */ /* 0x000fe80000100a00 */
[----:B------:R0:W-:Y:S02]  /*b0f90*/  STL [R1+0x4], R5 ;  /* 0x0000040501007387 */ /* 0x0001e40000100800 */
[----:B0-----:R-:W-:Y:S02]  /*b0fa0*/  HMMA.16816.F32 R4, R12, R4, R24 ;  /* 0x000000040c04723c */ /* 0x001fe40000001818 */
[----:B------:R-:W3:Y:S04]  /*b0fb0*/  LDL R18, [R1+0x1df8] ;  /* 0x001df80001127983 */ /* 0x000ee80000100800 */
[----:B------:R-:W3:-:S15]  /*b0fc0*/  LDL R19, [R1+0x1dfc] ;  /* 0x001dfc0001137983 */ /* 0x000ede0000100800 */
[----:B------:R-:W-:-:S02]  /*b0fd0*/  NOP ;  /* 0x0000000000007918 */ /* 0x000fc40000000000 */
[----:B------:R-:W-:Y:S04]  /*b0fe0*/  STL.64 [R1+0x360], R4 ;  /* 0x0003600401007387 */ /* 0x000fe80000100a00 */
[----:B------:R-:W-:Y:S04]  /*b0ff0*/  STL.64 [R1+0x368], R6 ;  /* 0x0003680601007387 */ /* 0x000fe80000100a00 */
        /* <DEDUP_REMOVED lines=9> */
[----:B------:R-:W2:Y:S04]  /*b1090*/  LDL R23, [R1+0x1ddc] ;  /* 0x001ddc0001177983 */ /* 0x000ea80000100800 */
[----:B----4-:R-:W-:Y:S04]  /*b10a0*/  STL.64 [R1+0x8998], R18 ;  /* 0x0089981201007387 */ /* 0x010fe80000100a00 */
[----:B---3--:R0:W-:Y:S04]  /*b10b0*/  STL.64 [R1+0x8990], R16 ;  /* 0x0089901001007387 */ /* 0x0081e80000100a00 */
[----:B0-----:R-:W3:Y:S04]  /*b10c0*/  LDL.LU R16, [R1+0x13b0] ;  /* 0x0013b00001107983 */ /* 0x001ee80000300800 */
[----:B------:R-:W3:Y:S04]  /*b10d0*/  LDL.LU R17, [R1+0x13b4] ;  /* 0x0013b40001117983 */ /* 0x000ee80000300800 */
[----:B------:R-:W4:Y:S04]  /*b10e0*/  LDL.LU R18, [R1+0x13b8] ;  /* 0x0013b80001127983 */ /* 0x000f280000300800 */
[----:B------:R-:W4:Y:S04]  /*b10f0*/  LDL.LU R19, [R1+0x13bc] ;  /* 0x0013bc0001137983 */ /* 0x000f280000300800 */
[----:B------:R-:W2:Y:S04]  /*b1100*/  LDL R26, [R1+0x1db8] ;  /* 0x001db800011a7983 */ /* 0x000ea80000100800 */
[----:B------:R-:W2:Y:S04]  /*b1110*/  LDL R27, [R1+0x1dbc] ;  /* 0x001dbc00011b7983 */ /* 0x000ea80000100800 */
        /* <DEDUP_REMOVED lines=14> */
[----:B------:R-:W4:Y:S04]  /*b1200*/  LDL R20, [R1+0x1de8] ;  /* 0x001de80001147983 */ /* 0x000f280000100800 */
[----:B------:R-:W4:Y:S04]  /*b1210*/  LDL R21, [R1+0x1dec] ;  /* 0x001dec0001157983 */ /* 0x000f280000100800 */
[----:B------:R-:W4:Y:S04]  /*b1220*/  LDL.LU R4, [R1+0x21ec] ;  /* 0x0021ec0001047983 */ /* 0x000f280000300800 */
[----:B------:R-:W4:Y:S04]  /*b1230*/  LDL.LU R5, [R1+0x21f4] ;  /* 0x0021f40001057983 */ /* 0x000f280000300800 */
[----:B------:R-:W4:Y:S04]  /*b1240*/  LDL.LU R6, [R1+0x21fc] ;  /* 0x0021fc0001067983 */ /* 0x000f280000300800 */
[----:B------:R-:W2:Y:S04]  /*b1250*/  LDL R10, [R1+0x1e18] ;  /* 0x001e1800010a7983 */ /* 0x000ea80000100800 */
[----:B------:R-:W2:Y:S01]  /*b1260*/  LDL R11, [R1+0x1e1c] ;  /* 0x001e1c00010b7983 */ /* 0x000ea20000100800 */
[----:B------:R-:W-:-:S02]  /*b1270*/  F2FP.F16.E4M3.UNPACK_B R28, R28 ;  /* 0x0000001cff1c723e */ /* 0x000fc400020006ff */
[----:B------:R-:W-:Y:S01]  /*b1280*/  F2FP.F16.E4M3.UNPACK_B R29, R29 ;  /* 0x0000001dff1d723e */ /* 0x000fe200020006ff */
[----:B--2---:R-:W-:Y:S04]  /*b1290*/  STL.64 [R1+0x8968], R10 ;  /* 0x0089680a01007387 */ /* 0x004fe80000100a00 */
[----:B------:R0:W-:Y:S04]  /*b12a0*/  STL.64 [R1+0x8960], R8 ;  /* 0x0089600801007387 */ /* 0x0001e80000100a00 */
        /* <DEDUP_REMOVED lines=12> */
[----:B------:R-:W-:Y:S04]  /*b1370*/  STL.64 [R1+0x380], R16 ;  /* 0x0003801001007387 */ /* 0x000fe80000100a00 */
[----:B------:R0:W-:Y:S04]  /*b1380*/  STL.64 [R1+0x388], R18 ;  /* 0x0003881201007387 */ /* 0x0001e80000100a00 */
[----:B0-----:R-:W4:Y:S04]  /*b1390*/  LDL.LU.64 R18, [R1+0x89b8] ;  /* 0x0089b80001127983 */ /* 0x001f280000300a00 */
[----:B------:R-:W4:Y:S01]  /*b13a0*/  LDL.LU.64 R16, [R1+0x89b0] ;  /* 0x0089b00001107983 */ /* 0x000f220000300a00 */
[----:B------:R-:W-:-:S02]  /*b13b0*/  F2FP.F16.E4M3.UNPACK_B R26, R26 ;  /* 0x0000001aff1a723e */ /* 0x000fc400020006ff */
[----:B------:R-:W-:-:S07]  /*b13c0*/  F2FP.F16.E4M3.UNPACK_B R27, R27 ;  /* 0x0000001bff1b723e */ /* 0x000fce00020006ff */
[----:B----4-:R-:W-:-:S15]  /*b13d0*/  HMMA.16816.F32 R16, R12, R26, R16 ;  /* 0x0000001a0c10723c */ /* 0x010fde0000001810 */
[----:B------:R-:W-:-:S08]  /*b13e0*/  NOP ;  /* 0x0000000000007918 */ /* 0x000fd00000000000 */
        /* <DEDUP_REMOVED lines=17> */
[----:B------:R0:W-:Y:S04]  /*b1500*/  STL.64 [R1+0x8758], R26 ;  /* 0x0087581a01007387 */ /* 0x0001e80000100a00 */
[----:B0-----:R-:W2:Y:S04]  /*b1510*/  LDL.LU R26, [R1+0x2200] ;  /* 0x00220000011a7983 */ /* 0x001ea80000300800 */
[----:B------:R-:W3:Y:S04]  /*b1520*/  LDL.LU R27, [R1+0x2208] ;  /* 0x00220800011b7983 */ /* 0x000ee80000300800 */
[----:B------:R0:W-:Y:S04]  /*b1530*/  STL.64 [R1+0x8750], R24 ;  /* 0x0087501801007387 */ /* 0x0001e80000100a00 */
[----:B0-----:R-:W3:Y:S04]  /*b1540*/  LDL.LU R24, [R1+0x21f0] ;  /* 0x0021f00001187983 */ /* 0x001ee80000300800 */
[----:B------:R-:W3:Y:S01]  /*b1550*/  LDL.LU R25, [R1+0x21f8] ;  /* 0x0021f80001197983 */ /* 0x000ee20000300800 */
[----:B----4-:R-:W-:-:S15]  /*b1560*/  HMMA.16816.F32 R16, R12, R22, R16 ;  /* 0x000000160c10723c */ /* 0x010fde0000001810 */
[----:B------:R-:W-:-:S08]  /*b1570*/  NOP ;  /* 0x0000000000007918 */ /* 0x000fd00000000000 */
[----:B------:R-:W-:Y:S04]  /*b1580*/  STL.64 [R1+0x3e0], R16 ;  /* 0x0003e01001007387 */ /* 0x000fe80000100a00 */
[----:B------:R0:W-:Y:S04]  /*b1590*/  STL.64 [R1+0x3e8], R18 ;  /* 0x0003e81201007387 */ /* 0x0001e80000100a00 */
[----:B0-----:R-:W4:Y:S04]  /*b15a0*/  LDL.LU.64 R18, [R1+0x8988] ;  /* 0x0089880001127983 */ /* 0x001f280000300a00 */
[----:B------:R-:W4:Y:S04]  /*b15b0*/  LDL.LU.64 R16, [R1+0x8980] ;  /* 0x0089800001107983 */ /* 0x000f280000300a00 */
[----:B------:R-:W-:Y:S04]  /*b15c0*/  STL.64 [R1+0x400], R8 ;  /* 0x0004000801007387 */ /* 0x000fe80000100a00 */
[----:B------:R0:W-:Y:S04]  /*b15d0*/  STL.64 [R1+0x408], R10 ;  /* 0x0004080a01007387 */ /* 0x0001e80000100a00 */
[----:B0-----:R-:W4:Y:S04]  /*b15e0*/  LDL.LU.64 R10, [R1+0x8978] ;  /* 0x00897800010a7983 */ /* 0x001f280000300a00 */
[----:B------:R-:W4:Y:S04]  /*b15f0*/  LDL.LU.64 R8, [R1+0x8970] ;  /* 0x0089700001087983 */ /* 0x000f280000300a00 */
[----:B------:R-:W-:Y:S04]  /*b1600*/  STL.64 [R1+0x8738], R22 ;  /* 0x0087381601007387 */ /* 0x000fe80000100a00 */
[----:B------:R0:W-:Y:S04]  /*b1610*/  STL.64 [R1+0x8730], R20 ;  /* 0x0087301401007387 */ /* 0x0001e80000100a00 */
[----:B0-----:R-:W4:Y:S04]  /*b1620*/  LDL.LU R20, [R1+0x1430] ;  /* 0x0014300001147983 */ /* 0x001f280000300800 */
[----:B------:R-:W4:Y:S04]  /*b1630*/  LDL.LU R21, [R1+0x1434] ;  /* 0x0014340001157983 */ /* 0x000f280000300800 */
[----:B------:R-:W4:Y:S04]  /*b1640*/  LDL.LU R22, [R1+0x1438] ;  /* 0x0014380001167983 */ /* 0x000f280000300800 */
[----:B------:R-:W4:Y:S01]  /*b1650*/  LDL.LU R23, [R1+0x143c] ;  /* 0x00143c0001177983 */ /* 0x000f220000300800 */
[----:B--2---:R-:W-:-:S02]  /*b1660*/  IMAD R6, R6, 0x100, R26 ;  /* 0x0000010006067824 */ /* 0x004fc400078e021a */
[----:B---3--:R-:W-:Y:S02]  /*b1670*/  IMAD R7, R7, 0x100, R27 ;  /* 0x0000010007077824 */ /* 0x008fe400078e021b */
[----:B------:R-:W-:Y:S02]  /*b1680*/  IMAD.MOV.U32 R26, RZ, RZ, R2 ;  /* 0x000000ffff1a7224 */ /* 0x000fe400078e0002 */
[----:B------:R-:W-:Y:S01]  /*b1690*/  IMAD.MOV.U32 R27, RZ, RZ, R3 ;  /* 0x000000ffff1b7224 */ /* 0x000fe200078e0003 */
[----:B----4-:R-:W-:Y:S02]  /*b16a0*/  F2FP.F16.E4M3.UNPACK_B R18, R18 ;  /* 0x00000012ff12723e */ /* 0x010fe400020006ff */
[----:B------:R-:W-:Y:S02]  /*b16b0*/  F2FP.F16.E4M3.UNPACK_B R19, R19 ;  /* 0x00000013ff13723e */ /* 0x000fe400020006ff */
[----:B------:R-:W-:Y:S02]  /*b16c0*/  F2FP.F16.E4M3.UNPACK_B R16, R16 ;  /* 0x00000010ff10723e */ /* 0x000fe400020006ff */
[----:B------:R-:W-:-:S03]  /*b16d0*/  F2FP.F16.E4M3.UNPACK_B R17, R17 ;  /* 0x00000011ff11723e */ /* 0x000fc600020006ff */
[C---:B------:R-:W-:Y:S06]  /*b16e0*/  HMMA.16816.F32 R8, R12.reuse, R18, R8 ;  /* 0x000000120c08723c */ /* 0x040fec0000001808 */
[----:B------:R-:W-:-:S15]  /*b16f0*/  HMMA.16816.F32 R20, R12, R16, R20 ;  /* 0x000000100c14723c */ /* 0x000fde0000001814 */
[----:B------:R-:W-:-:S02]  /*b1700*/  NOP ;  /* 0x0000000000007918 */ /* 0x000fc40000000000 */
[----:B------:R-:W-:Y:S04]  /*b1710*/  STL.64 [R1+0x420], R8 ;  /* 0x0004200801007387 */ /* 0x000fe80000100a00 */
[----:B------:R0:W-:Y:S04]  /*b1720*/  STL.64 [R1+0x428], R10 ;  /* 0x0004280a01007387 */ /* 0x0001e80000100a00 */
[----:B0-----:R-:W2:Y:S04]  /*b1730*/  LDL.LU.64 R10, [R1+0x8968] ;  /* 0x00896800010a7983 */ /* 0x001ea80000300a00 */
[----:B------:R-:W3:Y:S04]  /*b1740*/  LDL.LU.64 R8, [R1+0x8960] ;  /* 0x0089600001087983 */ /* 0x000ee80000300a00 */
[----:B------:R-:W-:Y:S04]  /*b1750*/  STL.64 [R1+0x8718], R18 ;  /* 0x0087181201007387 */ /* 0x000fe80000100a00 */
[----:B------:R0:W-:Y:S04]  /*b1760*/  STL.64 [R1+0x8710], R16 ;  /* 0x0087101001007387 */ /* 0x0001e80000100a00 */
[----:B------:R-:W-:Y:S04]  /*b1770*/  STL.64 [R1+0x440], R20 ;  /* 0x0004401401007387 */ /* 0x000fe80000100a00 */
[----:B------:R-:W-:Y:S04]  /*b1780*/  STL.64 [R1+0x448], R22 ;  /* 0x0004481601007387 */ /* 0x000fe80000100a00 */
[----:B------:R-:W4:Y:S04]  /*b1790*/  LDL.LU R2, [R1+0x895c] ;  /* 0x00895c0001027983 */ /* 0x000f280000300800 */
[----:B------:R-:W2:Y:S04]  /*b17a0*/  LDL.LU R3, [R1+0x8958] ;  /* 0x0089580001037983 */ /* 0x000ea80000300800 */
        /* <DEDUP_REMOVED lines=12> */
[----:B0-----:R-:W3:Y:S01]  /*b1870*/  LDL.64 R16, [R1+0x98] ;  /* 0x0000980001107983 */ /* 0x001ee20000100a00 */
[----:B------:R-:W-:-:S02]  /*b1880*/  IMAD.MOV.U32 R18, RZ, RZ, R9 ;  /* 0x000000ffff127224 */ /* 0x000fc400078e0009 */
[----:B------:R-:W-:Y:S02]  /*b1890*/  IMAD.MOV.U32 R19, RZ, RZ, R8 ;  /* 0x000000ffff137224 */ /* 0x000fe400078e0008 */
[----:B------:R-:W-:Y:S02]  /*b18a0*/  IMAD R4, R4, 0x100, R24 ;  /* 0x0000010004047824 */ /* 0x000fe400078e0218 */
[----:B------:R-:W-:Y:S01]  /*b18b0*/  IMAD R5, R5, 0x100, R25 ;  /* 0x0000010005057824 */ /* 0x000fe200078e0219 */
[----:B------:R-:W-:Y:S04]  /*b18c0*/  STL.64 [R1+0x8900], R18 ;  /* 0x0089001201007387 */ /* 0x000fe80000100a00 */
[----:B---3--:R-:W-:Y:S04]  /*b18d0*/  STL.64 [R1+0x88f8], R16 ;  /* 0x0088f81001007387 */ /* 0x008fe80000100a00 */
[----:B------:R-:W3:Y:S04]  /*b18e0*/  LDL.64 R24, [R1+0x78] ;  /* 0x0000780001187983 */ /* 0x000ee80000100a00 */
[----:B------:R-:W-:Y:S04]  /*b18f0*/  STL.64 [R1+0x88e0], R26 ;  /* 0x0088e01a01007387 */ /* 0x000fe80000100a00 */
        /* <DEDUP_REMOVED lines=17> */
[----:B------:R-:W3:Y:S04]  /*b1a10*/  LDL R16, [R1+0x1e48] ;  /* 0x001e480001107983 */ /* 0x000ee80000100800 */
[----:B------:R-:W3:Y:S01]  /*b1a20*/  LDL R17, [R1+0x1e4c] ;  /* 0x001e4c0001117983 */ /* 0x000ee20000100800 */
[----:B--2---:R-:W-:-:S02]  /*b1a30*/  IMAD.MOV.U32 R18, RZ, RZ, R3 ;  /* 0x000000ffff127224 */ /* 0x004fc400078e0003 */
[----:B------:R-:W-:Y:S01]  /*b1a40*/  IMAD.MOV.U32 R19, RZ, RZ, R2 ;  /* 0x000000ffff137224 */ /* 0x000fe200078e0002 */
[----:B------:R-:W2:Y:S04]  /*b1a50*/  LDL R8, [R1+0x1e28] ;  /* 0x001e280001087983 */ /* 0x000ea80000100800 */
[----:B------:R-:W2:Y:S04]  /*b1a60*/  LDL R9, [R1+0x1e2c] ;  /* 0x001e2c0001097983 */ /* 0x000ea80000100800 */
[----:B------:R-:W2:Y:S04]  /*b1a70*/  LDL R2, [R1+0x1e38] ;  /* 0x001e380001027983 */ /* 0x000ea80000100800 */
[----:B------:R-:W2:Y:S04]  /*b1a80*/  LDL R3, [R1+0x1e3c] ;  /* 0x001e3c0001037983 */ /* 0x000ea80000100800 */
[----:B------:R-:W-:Y:S04]  /*b1a90*/  STL.64 [R1+0x8950], R18 ;  /* 0x0089501201007387 */ /* 0x000fe80000100a00 */
[----:B---3--:R0:W-:Y:S04]  /*b1aa0*/  STL.64 [R1+0x8948], R16 ;  /* 0x0089481001007387 */ /* 0x0081e80000100a00 */
[----:B0-----:R-:W3:Y:S04]  /*b1ab0*/  LDL.LU R16, [R1+0x1450] ;  /* 0x0014500001107983 */ /* 0x001ee80000300800 */
[----:B------:R-:W3:Y:S04]  /*b1ac0*/  LDL.LU R17, [R1+0x1454] ;  /* 0x0014540001117983 */ /* 0x000ee80000300800 */
[----:B------:R-:W3:Y:S04]  /*b1ad0*/  LDL.LU R18, [R1+0x1458] ;  /* 0x0014580001127983 */ /* 0x000ee80000300800 */
[----:B------:R-:W3:Y:S04]  /*b1ae0*/  LDL.LU R19, [R1+0x145c] ;  /* 0x00145c0001137983 */ /* 0x000ee80000300800 */
[----:B----4-:R-:W-:Y:S04]  /*b1af0*/  STL.64 [R1+0x8920], R26 ;  /* 0x0089201a01007387 */ /* 0x010fe80000100a00 */
[----:B------:R0:W-:Y:S04]  /*b1b00*/  STL.64 [R1+0x8918], R24 ;  /* 0x0089181801007387 */ /* 0x0001e80000100a00 */
        /* <DEDUP_REMOVED lines=20> */
[C---:B---3--:R-:W-:Y:S01]  /*b1c50*/  HMMA.16816.F32 R16, R12.reuse, R10, R16 ;  /* 0x0000000a0c10723c */ /* 0x048fe20000001810 */
[----:B------:R-:W3:Y:S04]  /*b1c60*/  LDL.LU R20, [R1+0x1b10] ;  /* 0x001b100001147983 */ /* 0x000ee80000300800 */
[----:B------:R-:W3:Y:S04]  /*b1c70*/  LDL.LU R21, [R1+0x1b14] ;  /* 0x001b140001157983 */ /* 0x000ee80000300800 */
[----:B------:R-:W3:Y:S04]  /*b1c80*/  LDL.LU R22, [R1+0x1b18] ;  /* 0x001b180001167983 */ /* 0x000ee80000300800 */
[----:B------:R-:W3:Y:S10]  /*b1c90*/  LDL.LU R23, [R1+0x1b1c] ;  /* 0x001b1c0001177983 */ /* 0x000ef40000300800 */
[----:B------:R-:W-:Y:S04]  /*b1ca0*/  STL.64 [R1+0x470], R16 ;  /* 0x0004701001007387 */ /* 0x000fe80000100a00 */
[----:B------:R0:W-:Y:S04]  /*b1cb0*/  STL.64 [R1+0x478], R18 ;  /* 0x0004781201007387 */ /* 0x0001e80000100a00 */
[----:B0-----:R-:W4:Y:S04]  /*b1cc0*/  LDL.LU.64 R18, [R1+0x8950] ;  /* 0x0089500001127983 */ /* 0x001f280000300a00 */
[----:B------:R-:W3:Y:S04]  /*b1cd0*/  LDL.LU.64 R16, [R1+0x8948] ;  /* 0x0089480001107983 */ /* 0x000ee80000300a00 */
[----:B------:R-:W-:Y:S01]  /*b1ce0*/  STL [R1+0x870c], R11 ;  /* 0x00870c0b01007387 */ /* 0x000fe20000100800 */
[----:B--2---:R-:W-:-:S15]  /*b1cf0*/  HMMA.16816.F32 R24, R12, R8, R24 ;  /* 0x000000080c18723c */ /* 0x004fde0000001818 */
[----:B------:R-:W-:-:S08]  /*b1d00*/  NOP ;  /* 0x0000000000007918 */ /* 0x000fd00000000000 */
[----:B------:R-:W-:Y:S04]  /*b1d10*/  STL.64 [R1+0xc60], R24 ;  /* 0x000c601801007387 */ /* 0x000fe80000100a00 */
[----:B------:R0:W-:Y:S04]  /*b1d20*/  STL.64 [R1+0xc68], R26 ;  /* 0x000c681a01007387 */ /* 0x0001e80000100a00 */
[----:B0-----:R-:W2:Y:S04]  /*b1d30*/  LDL.LU.64 R26, [R1+0x8940] ;  /* 0x00894000011a7983 */ /* 0x001ea80000300a00 */
[----:B------:R-:W2:Y:S01]  /*b1d40*/  LDL.LU.64 R24, [R1+0x8938] ;  /* 0x0089380001187983 */ /* 0x000ea20000300a00 */
[----:B------:R-:W-:-:S02]  /*b1d50*/  F2FP.F16.E4M3.UNPACK_B R2, R2 ;  /* 0x00000002ff02723e */ /* 0x000fc400020006ff */
[----:B------:R-:W-:Y:S02]  /*b1d60*/  F2FP.F16.E4M3.UNPACK_B R3, R3 ;  /* 0x00000003ff03723e */ /* 0x000fe400020006ff */
[----:B---3--:R-:W-:Y:S02]  /*b1d70*/  F2FP.F16.E4M3.UNPACK_B R16, R16 ;  /* 0x00000010ff10723e */ /* 0x008fe400020006ff */
[----:B------:R-:W-:Y:S01]  /*b1d80*/  F2FP.F16.E4M3.UNPACK_B R17, R17 ;  /* 0x00000011ff11723e */ /* 0x000fe200020006ff */
[----:B------:R-:W-:Y:S04]  /*b1d90*/  STL [R1+0x86f4], R8 ;  /* 0x0086f40801007387 */ /* 0x000fe80000100800 */
        /* <DEDUP_REMOVED lines=8> */
[----:B------:R-:W2:Y:S04]  /*b1e20*/  LDL.LU.64 R24, [R1+0x8928] ;  /* 0x0089280001187983 */ /* 0x000ea80000300a00 */
[----:B------:R-:W-:Y:S01]  /*b1e30*/  STL [R1+0x8708], R3 ;  /* 0x0087080301007387 */ /* 0x000fe20000100800 */
[----:B------:R-:W-:-:S02]  /*b1e40*/  F2FP.F16.E4M3.UNPACK_B R4, R4 ;  /* 0x00000004ff04723e */ /* 0x000fc400020006ff */
[----:B------:R-:W-:Y:S02]  /*b1e50*/  F2FP.F16.E4M3.UNPACK_B R5, R5 ;  /* 0x00000005ff05723e */ /* 0x000fe400020006ff */
[----:B------:R-:W-:Y:S02]  /*b1e60*/  F2FP.F16.E4M3.UNPACK_B R6, R6 ;  /* 0x00000006ff06723e */ /* 0x000fe400020006ff */
[----:B------:R-:W-:Y:S01]  /*b1e70*/  F2FP.F16.E4M3.UNPACK_B R7, R7 ;  /* 0x00000007ff07723e */ /* 0x000fe200020006ff */
[----:B--2---:R-:W-:Y:S01]  /*b1e80*/  HMMA.16816.F32 R12, R12, R16, R24 ;  /* 0x000000100c0c723c */ /* 0x004fe20000001818 */
[----:B------:R-:W4:Y:S04]  /*b1e90*/  LDL.LU.64 R26, [R1+0x8920] ;  /* 0x00892000011a7983 */ /* 0x000f280000300a00 */
[----:B------:R-:W4:-:S15]  /*b1ea0*/  LDL.LU.64 R24, [R1+0x8918] ;  /* 0x0089180001187983 */ /* 0x000f1e0000300a00 */
[----:B------:R-:W-:-:S03]  /*b1eb0*/  NOP ;  /* 0x0000000000007918 */ /* 0x000fc60000000000 */
[----:B------:R0:W-:Y:S04]  /*b1ec0*/  STL.64 [R1+0xa20], R12 ;  /* 0x000a200c01007387 */ /* 0x0001e80000100a00 */
[----:B------:R1:W-:Y:S04]  /*b1ed0*/  STL.64 [R1+0xa28], R14 ;  /* 0x000a280e01007387 */ /* 0x0003e80000100a00 */
[----:B0-----:R-:W2:Y:S04]  /*b1ee0*/  LDL.64 R12, [R1+0x88] ;  /* 0x00008800010c7983 */ /* 0x001ea80000100a00 */
[----:B-1----:R-:W3:Y:S01]  /*b1ef0*/  LDL R14, [R1+0x80] ;  /* 0x00008000010e7983 */ /* 0x002ee20000100800 */
        /* <DEDUP_REMOVED lines=15> */
[----:B------:R-:W-:Y:S02]  /*b1ff0*/  IMAD.MOV.U32 R8, RZ, RZ, R17 ;  /* 0x000000ffff087224 */ /* 0x000fe400078e0011 */
[----:B--2---:R-:W-:Y:S01]  /*b2000*/  HMMA.16816.F32 R16, R4, R18, R24 ;  /* 0x000000120410723c */ /* 0x004fe20000001818 */
[----:B------:R-:W2:Y:S04]  /*b2010*/  LDL.LU.64 R26, [R1+0x88e0] ;  /* 0x0088e000011a7983 */ /* 0x000ea80000300a00 */
[----:B------:R-:W4:-:S15]  /*b2020*/  LDL.LU.64 R24, [R1+0x88d8] ;  /* 0x0088d80001187983 */ /* 0x000f1e0000300a00 */
[----:B------:R-:W-:-:S03]  /*b2030*/  NOP ;  /* 0x0000000000007918 */ /* 0x000fc60000000000 */
[----:B------:R-:W-:Y:S04]  /*b2040*/  STL.64 [R1+0x9f0], R16 ;  /* 0x0009f01001007387 */ /* 0x000fe80000100a00 */
[----:B------:R0:W-:Y:S04]  /*b2050*/  STL.64 [R1+0x9f8], R18 ;  /* 0x0009f81201007387 */ /* 0x0001e80000100a00 */
[----:B0-----:R-:W3:Y:S04]  /*b2060*/  LDL.LU.64 R18, [R1+0x88d0] ;  /* 0x0088d00001127983 */ /* 0x001ee80000300a00 */
[----:B------:R-:W3:Y:S01]  /*b2070*/  LDL.LU.64 R16, [R1+0x88c8] ;  /* 0x0088c80001107983 */ /* 0x000ee20000300a00 */
[----:B------:R-:W-:Y:S01]  /*b2080*/  IMAD.MOV.U32 R11, RZ, RZ, R12 ;  /* 0x000000ffff0b7224 */ /* 0x000fe200078e000c */
[----:B---3--:R-:W-:-:S15]  /*b2090*/  HMMA.16816.F32 R16, R4, R12, R16 ;  /* 0x0000000c0410723c */ /* 0x008fde0000001810 */
[----:B------:R-:W-:-:S08]  /*b20a0*/  NOP ;  /* 0x0000000000007918 */ /* 0x000fd00000000000 */
[----:B------:R-:W-:Y:S04]  /*b20b0*/  STL.64 [R1+0x9e0], R16 ;  /* 0x0009e01001007387 */ /* 0x000fe80000100a00 */
[----:B------:R0:W-:Y:S04]  /*b20c0*/  STL.64 [R1+0x9e8], R18 ;  /* 0x0009e81201007387 */ /* 0x0001e80000100a00 */
[----:B0-----:R-:W3:Y:S04]  /*b20d0*/  LDL.LU.64 R18, [R1+0x88c0] ;  /* 0x0088c00001127983 */ /* 0x001ee80000300a00 */
[----:B------:R-:W3:Y:S04]  /*b20e0*/  LDL.LU.64 R16, [R1+0x88b8] ;  /* 0x0088b80001107983 */ /* 0x000ee80000300a00 */
[----:B------:R-:W-:Y:S04]  /*b20f0*/  STL.64 [R1+0x8728], R10 ;  /* 0x0087280a01007387 */ /* 0x000fe80000100a00 */
[----:B------:R0:W-:Y:S04]  /*b2100*/  STL.64 [R1+0x8720], R8 ;  /* 0x0087200801007387 */ /* 0x0001e80000100a00 */
[----:B0-----:R-:W2:Y:S04]  /*b2110*/  LDL.LU R8, [R1+0x1b30] ;  /* 0x001b300001087983 */ /* 0x001ea80000300800 */
[----:B------:R-:W2:Y:S04]  /*b2120*/  LDL.LU R9, [R1+0x1b34] ;  /* 0x001b340001097983 */ /* 0x000ea80000300800 */
[----:B------:R-:W2:Y:S04]  /*b2130*/  LDL.LU R10, [R1+0x1b38] ;  /* 0x001b3800010a7983 */ /* 0x000ea80000300800 */
[----:B------:R-:W2:Y:S01]  /*b2140*/  LDL.LU R11, [R1+0x1b3c] ;  /* 0x001b3c00010b7983 */ /* 0x000ea20000300800 */
[----:B------:R-:W-:-:S02]  /*b2150*/  IMAD.MOV.U32 R15, RZ, RZ, R0 ;  /* 0x000000ffff0f7224 */ /* 0x000fc400078e0000 */
[----:B------:R-:W-:Y:S02]  /*b2160*/  IMAD.MOV.U32 R3, RZ, RZ, R13 ;  /* 0x000000ffff037224 */ /* 0x000fe400078e000d */
[----:B----4-:R-:W-:-:S03]  /*b2170*/  IMAD.MOV.U32 R0, RZ, RZ, R25 ;  /* 0x000000ffff007224 */ /* 0x010fc600078e0019 */
[C---:B--2---:R-:W-:Y:S06]  /*b2180*/  HMMA.16816.F32 R12, R4.reuse, R14, R8 ;  /* 0x0000000e040c723c */ /* 0x044fec0000001808 */
[----:B---3--:R-:W-:-:S15]  /*b2190*/  HMMA.16816.F32 R8, R4, R24, R16 ;  /* 0x000000180408723c */ /* 0x008fde0000001810 */
[----:B------:R-:W-:-:S02]  /*b21a0*/  NOP ;  /* 0x0000000000007918 */ /* 0x000fc40000000000 */
[----:B------:R-:W-:Y:S04]  /*b21b0*/  STL.64 [R1+0x9d0], R12 ;  /* 0x0009d00c01007387 */ /* 0x000fe80000100a00 */
[----:B------:R-:W-:Y:S04]  /*b21c0*/  STL.64 [R1+0x9d8], R14 ;  /* 0x0009d80e01007387 */ /* 0x000fe80000100a00 */
[----:B------:R-:W-:Y:S04]  /*b21d0*/  STL [R1+0x86a8], R0 ;  /* 0x0086a80001007387 */ /* 0x000fe80000100800 */
[----:B------:R-:W-:Y:S04]  /*b21e0*/  STL.64 [R1+0x9c0], R8 ;  /* 0x0009c00801007387 */ /* 0x000fe80000100a00 */
[----:B------:R0:W-:Y:S02]  /*b21f0*/  STL.64 [R1+0x9c8], R10 ;  /* 0x0009c80a01007387 */ /* 0x0001e40000100a00 */
[----:B0-----:R-:W-:Y:S02]  /*b2200*/  HMMA.16816.F32 R8, R4, R26, R20 ;  /* 0x0000001a0408723c */ /* 0x001fe40000001814 */
        /* <DEDUP_REMOVED lines=70> */
[----:B------:R-:W4:Y:S04]  /*b2670*/  LDL.64 R26, [R1+0x40] ;  /* 0x00004000011a7983 */ /* 0x000f280000100a00 */
        /* <DEDUP_REMOVED lines=84> */
[----:B----4-:R-:W-:Y:S03]  /*b2bc0*/  HMMA.16816.F32 R24, R4, R26, R20 ;  /* 0x0000001a0418723c */ /* 0x010fe60000001814 */
[----:B------:R-:W4:Y:S04]  /*b2bd0*/  LDL.LU.64 R22, [R1+0x88b0] ;  /* 0x0088b00001167983 */ /* 0x000f280000300a00 */
[----:B------:R-:W4:-:S15]  /*b2be0*/  LDL.LU.64 R20, [R1+0x88a8] ;  /* 0x0088a80001147983 */ /* 0x000f1e0000300a00 */
[----:B------:R-:W-:-:S01]  /*b2bf0*/  NOP ;  /* 0x0000000000007918 */ /* 0x000fc20000000000 */
        /* <DEDUP_REMOVED lines=102> */
[----:B------:R-:W-:Y:S01]  /*b3260*/  STL.64 [R1+0x8668], R28 ;  /* 0x0086681c01007387 */ /* 0x000fe20000100a00 */
        /* <DEDUP_REMOVED lines=31> */
[----:B0-----:R-:W4:Y:S04]  /*b3460*/  LDL.LU R20, [R1+0x19d0] ;  /* 0x0019d00001147983 */ /* 0x001f280000300800 */
[----:B------:R-:W4:Y:S04]  /*b3470*/  LDL.LU R21, [R1+0x19d4] ;  /* 0x0019d40001157983 */ /* 0x000f280000300800 */
[----:B------:R-:W4:Y:S04]  /*b3480*/  LDL.LU R22, [R1+0x19d8] ;  /* 0x0019d80001167983 */ /* 0x000f280000300800 */
[----:B------:R-:W4:Y:S02]  /*b3490*/  LDL.LU R23, [R1+0x19dc] ;  /* 0x0019dc0001177983 */ /* 0x000f240000300800 */
[----:B----4-:R-:W-:-:S15]  /*b34a0*/  HMMA.16816.F32 R20, R4, R18, R20 ;  /* 0x000000120414723c */ /* 0x010fde0000001814 */
[----:B------:R-:W-:-:S08]  /*b34b0*/  NOP ;  /* 0x0000000000007918 */ /* 0x000fd00000000000 */
[----:B------:R-:W-:Y:S04]  /*b34c0*/  STL.64 [R1+0x870], R20 ;  /* 0x0008701401007387 */ /* 0x000fe80000100a00 */
[----:B------:R2:W-:Y:S02]  /*b34d0*/  STL.64 [R1+0x878], R22 ;  /* 0x0008781601007387 */ /* 0x0005e40000100a00 */
[----:B--2---:R-:W-:Y:S02]  /*b34e0*/  HMMA.16816.F32 R20, R4, R16, R24 ;  /* 0x000000100414723c */ /* 0x004fe40000001818 */
[----:B------:R-:W-:Y:S04]  /*b34f0*/  STL.64 [R1+0x8528], R18 ;  /* 0x0085281201007387 */ /* 0x000fe80000100a00 */
[----:B------:R0:W-:-:S15]  /*b3500*/  STL.64 [R1+0x8520], R16 ;  /* 0x0085201001007387 */ /* 0x0001de0000100a00 */
[----:B------:R-:W-:-:S02]  /*b3510*/  NOP ;  /* 0x0000000000007918 */ /* 0x000fc40000000000 */
[----:B------:R3:W-:Y:S04]  /*b3520*/  STL.64 [R1+0x860], R20 ;  /* 0x0008601401007387 */ /* 0x0007e80000100a00 */
[----:B------:R-:W-:Y:S04]  /*b3530*/  STL.64 [R1+0x868], R22 ;  /* 0x0008681601007387 */ /* 0x000fe80000100a00 */
[----:B0-----:R-:W2:Y:S04]  /*b3540*/  LDL.LU R16, [R1+0x1970] ;  /* 0x0019700001107983 */ /* 0x001ea80000300800 */
[----:B------:R-:W2:Y:S04]  /*b3550*/  LDL.LU R17, [R1+0x1974] ;  /* 0x0019740001117983 */ /* 0x000ea80000300800 */
[----:B------:R-:W4:Y:S04]  /*b3560*/  LDL.LU R18, [R1+0x1978] ;  /* 0x0019780001127983 */ /* 0x000f280000300800 */
[----:B------:R-:W4:Y:S01]  /*b3570*/  LDL.LU R19, [R1+0x197c] ;  /* 0x00197c0001137983 */ /* 0x000f220000300800 */
[----:B------:R-:W-:-:S02]  /*b3580*/  IMAD R12, R13, 0x100, R12 ;  /* 0x000001000d0c7824 */ /* 0x000fc400078e020c */
[----:B------:R-:W-:Y:S02]  /*b3590*/  IMAD R13, R15, 0x100, R14 ;  /* 0x000001000f0d7824 */ /* 0x000fe400078e020e */
[----:B---3--:R-:W-:Y:S02]  /*b35a0*/  IMAD.MOV.U32 R21, RZ, RZ, R8 ;  /* 0x000000ffff157224 */ /* 0x008fe400078e0008 */
[----:B------:R-:W-:Y:S01]  /*b35b0*/  IMAD.MOV.U32 R20, RZ, RZ, R9 ;  /* 0x000000ffff147224 */ /* 0x000fe200078e0009 */
[----:B----4-:R-:W-:Y:S04]  /*b35c0*/  STL.64 [R1+0x86b8], R18 ;  /* 0x0086b81201007387 */ /* 0x010fe80000100a00 */
[----:B--2---:R-:W-:Y:S04]  /*b35d0*/  STL.64 [R1+0x86b0], R16 ;  /* 0x0086b01001007387 */ /* 0x004fe80000100a00 */
[----:B------:R-:W2:Y:S04]  /*b35e0*/  LDL.LU R8, [R1+0x2220] ;  /* 0x0022200001087983 */ /* 0x000ea80000300800 */
[----:B------:R-:W3:Y:S04]  /*b35f0*/  LDL.LU R14, [R1+0x221c] ;  /* 0x00221c00010e7983 */ /* 0x000ee80000300800 */
[----:B------:R-:W4:Y:S04]  /*b3600*/  LDL.LU R9, [R1+0x2228] ;  /* 0x0022280001097983 */ /* 0x000f280000300800 */
[----:B------:R-:W3:Y:S04]  /*b3610*/  LDL.LU R15, [R1+0x2224] ;  /* 0x00222400010f7983 */ /* 0x000ee80000300800 */
[----:B---3--:R-:W-:Y:S04]  /*b3620*/  STL.64 [R1+0x8700], R14 ;  /* 0x0087000e01007387 */ /* 0x008fe80000100a00 */
[----:B------:R0:W-:Y:S04]  /*b3630*/  STL.64 [R1+0x86f8], R12 ;  /* 0x0086f80c01007387 */ /* 0x0001e80000100a00 */
[----:B0-----:R-:W3:Y:S04]  /*b3640*/  LDL.LU R12, [R1+0x19b0] ;  /* 0x0019b000010c7983 */ /* 0x001ee80000300800 */
[----:B------:R-:W3:Y:S04]  /*b3650*/  LDL.LU R13, [R1+0x19b4] ;  /* 0x0019b400010d7983 */ /* 0x000ee80000300800 */
[----:B------:R-:W3:Y:S04]  /*b3660*/  LDL.LU R14, [R1+0x19b8] ;  /* 0x0019b800010e7983 */ /* 0x000ee80000300800 */
[----:B------:R-:W3:Y:S04]  /*b3670*/  LDL.LU R15, [R1+0x19bc] ;  /* 0x0019bc00010f7983 */ /* 0x000ee80000300800 */
[----:B------:R-:W2:Y:S04]  /*b3680*/  LDL.LU R16, [R1+0x1990] ;  /* 0x0019900001107983 */ /* 0x000ea80000300800 */
        /* <DEDUP_REMOVED lines=22> */
[----:B------:R-:W4:Y:S04]  /*b37f0*/  LDL.64 R22, [R1+0x90] ;  /* 0x0000900001167983 */ /* 0x000f280000100a00 */
[----:B------:R-:W3:Y:S01]  /*b3800*/  LDL.LU R11, [R1+0x870c] ;  /* 0x00870c00010b7983 */ /* 0x000ee20000300800 */
[----:B------:R-:W-:-:S03]  /*b3810*/  IMAD.MOV.U32 R29, RZ, RZ, R3 ;  /* 0x000000ffff1d7224 */ /* 0x000fc600078e0003 */
        /* <DEDUP_REMOVED lines=10> */
[----:B------:R-:W4:Y:S01]  /*b38c0*/  LDL.LU.64 R12, [R1+0x86f8] ;  /* 0x0086f800010c7983 */ /* 0x000f220000300a00 */
        /* <DEDUP_REMOVED lines=10> */
[----:B------:R-:W-:Y:S04]  /*b3970*/  STL [R1+0x84bc], R8 ;  /* 0x0084bc0801007387 */ /* 0x000fe80000100800 */
[----:B------:R-:W-:Y:S01]  /*b3980*/  STL [R1+0x84b8], R9 ;  /* 0x0084b80901007387 */ /* 0x000fe20000100800 */
[----:B----4-:R-:W-:-:S15]  /*b3990*/  HMMA.16816.F32 R16, R4, R2, R16 ;  /* 0x000000020410723c */ /* 0x010fde0000001810 */
[----:B------:R-:W-:-:S08]  /*b39a0*/  NOP ;  /* 0x0000000000007918 */ /* 0x000fd00000000000 */
[----:B------:R-:W-:Y:S04]  /*b39b0*/  STL.64 [R1+0xc30], R16 ;  /* 0x000c301001007387 */ /* 0x000fe80000100a00 */
[----:B------:R0:W-:Y:S04]  /*b39c0*/  STL.64 [R1+0xc38], R18 ;  /* 0x000c381201007387 */ /* 0x0001e80000100a00 */
[----:B0-----:R-:W2:Y:S04]  /*b39d0*/  LDL.LU.64 R18, [R1+0x86d8] ;  /* 0x0086d80001127983 */ /* 0x001ea80000300a00 */
[----:B------:R-:W2:Y:S04]  /*b39e0*/  LDL.LU.64 R16, [R1+0x86d0] ;  /* 0x0086d00001107983 */ /* 0x000ea80000300a00 */
[----:B------:R-:W-:Y:S04]  /*b39f0*/  STL [R1+0x84c4], R2 ;  /* 0x0084c40201007387 */ /* 0x000fe80000100800 */
[----:B------:R0:W-:Y:S04]  /*b3a00*/  STL [R1+0x84c0], R3 ;  /* 0x0084c00301007387 */ /* 0x0001e80000100800 */
[----:B0-----:R-:W2:Y:S02]  /*b3a10*/  LDL.64 R2, [R1+0xa0] ;  /* 0x0000a00001027983 */ /* 0x001ea40000100a00 */
[----:B--2---:R-:W-:Y:S02]  /*b3a20*/  HMMA.16816.F32 R4, R4, R2, R16 ;  /* 0x000000020404723c */ /* 0x004fe40000001810 */
[----:B------:R-:W2:Y:S04]  /*b3a30*/  LDL.LU.64 R18, [R1+0x86c8] ;  /* 0x0086c80001127983 */ /* 0x000ea80000300a00 */
[----:B------:R-:W2:Y:S01]  /*b3a40*/  LDL.LU.64 R16, [R1+0x86c0] ;  /* 0x0086c00001107983 */ /* 0x000ea20000300a00 */
[----:B------:R-:W-:-:S02]  /*b3a50*/  IMAD.MOV.U32 R9, RZ, RZ, R3 ;  /* 0x000000ffff097224 */ /* 0x000fc400078e0003 */
[----:B------:R-:W-:-:S14]  /*b3a60*/  IMAD.MOV.U32 R8, RZ, RZ, R2 ;  /* 0x000000ffff087224 */ /* 0x000fdc00078e0002 */
[----:B------:R0:W-:Y:S04]  /*b3a70*/  STL.64 [R1+0x840], R4 ;  /* 0x0008400401007387 */ /* 0x0001e80000100a00 */
[----:B------:R1:W-:Y:S04]  /*b3a80*/  STL.64 [R1+0x848], R6 ;  /* 0x0008480601007387 */ /* 0x0003e80000100a00 */
[----:B0-----:R-:W3:Y:S04]  /*b3a90*/  LDL.LU R4, [R1+0x1980] ;  /* 0x0019800001047983 */ /* 0x001ee80000300800 */
[----:B------:R-:W3:Y:S04]  /*b3aa0*/  LDL.LU R5, [R1+0x1984] ;  /* 0x0019840001057983 */ /* 0x000ee80000300800 */
[----:B-1----:R-:W3:Y:S04]  /*b3ab0*/  LDL.LU R6, [R1+0x1988] ;  /* 0x0019880001067983 */ /* 0x002ee80000300800 */
[----:B------:R-:W3:Y:S04]  /*b3ac0*/  LDL.LU R7, [R1+0x198c] ;  /* 0x00198c0001077983 */ /* 0x000ee80000300800 */
[----:B------:R-:W-:Y:S04]  /*b3ad0*/  STL [R1+0x84cc], R9 ;  /* 0x0084cc0901007387 */ /* 0x000fe80000100800 */
[----:B------:R0:W-:Y:S04]  /*b3ae0*/  STL [R1+0x84c8], R8 ;  /* 0x0084c80801007387 */ /* 0x0001e80000100800 */
[----:B0-----:R-:W2:Y:S01]  /*b3af0*/  LDL.64 R8, [R1+0xa8] ;  /* 0x0000a80001087983 */ /* 0x001ea20000100a00 */
[----:B------:R-:W-:-:S02]  /*b3b00*/  F2FP.F16.E4M3.UNPACK_B R12, R12 ;  /* 0x0000000cff0c723e */ /* 0x000fc400020006ff */
[----:B------:R-:W-:Y:S02]  /*b3b10*/  F2FP.F16.E4M3.UNPACK_B R13, R13 ;  /* 0x0000000dff0d723e */ /* 0x000fe400020006ff */
[----:B------:R-:W-:Y:S02]  /*b3b20*/  F2FP.F16.E4M3.UNPACK_B R14, R14 ;  /* 0x0000000eff0e723e */ /* 0x000fe400020006ff */
[----:B------:R-:W-:-:S07]  /*b3b30*/  F2FP.F16.E4M3.UNPACK_B R15, R15 ;  /* 0x0000000fff0f723e */ /* 0x000fce00020006ff */
[----:B--2---:R-:W-:-:S15]  /*b3b40*/  HMMA.16816.F32 R16, R12, R8, R16 ;  /* 0x000000080c10723c */ /* 0x004fde0000001810 */
[----:B------:R-:W-:-:S08]  /*b3b50*/  NOP ;  /* 0x0000000000007918 */ /* 0x000fd00000000000 */
[----:B------:R-:W-:Y:S04]  /*b3b60*/  STL.64 [R1+0x830], R16 ;  /* 0x0008301001007387 */ /* 0x000fe80000100a00 */
[----:B------:R0:W-:Y:S04]  /*b3b70*/  STL.64 [R1+0x838], R18 ;  /* 0x0008381201007387 */ /* 0x0001e80000100a00 */
[----:B0-----:R-:W2:Y:S04]  /*b3b80*/  LDL.LU.64 R18, [R1+0x86b8] ;  /* 0x0086b80001127983 */ /* 0x001ea80000300a00 */
[----:B------:R-:W2:Y:S01]  /*b3b90*/  LDL.LU.64 R16, [R1+0x86b0] ;  /* 0x0086b00001107983 */ /* 0x000ea20000300a00 */
[----:B---3--:R-:W-:Y:S01]  /*b3ba0*/  HMMA.16816.F32 R4, R12, R20, R4 ;  /* 0x000000140c04723c */ /* 0x008fe20000001804 */
[----:B------:R-:W-:-:S02]  /*b3bb0*/  IMAD.MOV.U32 R3, RZ, RZ, R9 ;  /* 0x000000ffff037224 */ /* 0x000fc400078e0009 */
[----:B------:R-:W-:-:S03]  /*b3bc0*/  IMAD.MOV.U32 R2, RZ, RZ, R8 ;  /* 0x000000ffff027224 */ /* 0x000fc600078e0008 */
[----:B------:R-:W-:Y:S04]  /*b3bd0*/  STL [R1+0x84d4], R3 ;  /* 0x0084d40301007387 */ /* 0x000fe80000100800 */
[----:B------:R-:W-:-:S13]  /*b3be0*/  STL [R1+0x84d0], R2 ;  /* 0x0084d00201007387 */ /* 0x000fda0000100800 */
[----:B------:R-:W-:Y:S04]  /*b3bf0*/  STL.64 [R1+0x820], R4 ;  /* 0x0008200401007387 */ /* 0x000fe80000100a00 */
[----:B------:R2:W-:Y:S01]  /*b3c00*/  STL.64 [R1+0x828], R6 ;  /* 0x0008280601007387 */ /* 0x0005e20000100a00 */
[----:B------:R-:W-:Y:S02]  /*b3c10*/  IMAD.MOV.U32 R8, RZ, RZ, R23 ;  /* 0x000000ffff087224 */ /* 0x000fe400078e0017 */
[----:B------:R-:W-:Y:S01]  /*b3c20*/  IMAD.MOV.U32 R9, RZ, RZ, R22 ;  /* 0x000000ffff097224 */ /* 0x000fe200078e0016 */
[----:B--2---:R-:W-:-:S15]  /*b3c30*/  HMMA.16816.F32 R4, R12, R22, R16 ;  /* 0x000000160c04723c */ /* 0x004fde0000001810 */
[----:B------:R-:W-:-:S08]  /*b3c40*/  NOP ;  /* 0x0000000000007918 */ /* 0x000fd00000000000 */
[----:B------:R-:W-:Y:S04]  /*b3c50*/  STL.64 [R1+0x810], R4 ;  /* 0x0008100401007387 */ /* 0x000fe80000100a00 */
[----:B------:R0:W-:Y:S02]  /*b3c60*/  STL.64 [R1+0x818], R6 ;  /* 0x0008180601007387 */ /* 0x0001e40000100a00 */
[----:B0-----:R-:W-:Y:S02]  /*b3c70*/  HMMA.16816.F32 R4, R12, R28, R24 ;  /* 0x0000001c0c04723c */ /* 0x001fe40000001818 */
[----:B------:R-:W-:Y:S04]  /*b3c80*/  STL [R1+0x84dc], R8 ;  /* 0x0084dc0801007387 */ /* 0x000fe80000100800 */
[----:B------:R-:W-:Y:S04]  /*b3c90*/  STL [R1+0x84d8], R9 ;  /* 0x0084d80901007387 */ /* 0x000fe80000100800 */
[----:B------:R-:W-:Y:S04]  /*b3ca0*/  STL.64 [R1+0x8670], R10 ;  /* 0x0086700a01007387 */ /* 0x000fe80000100a00 */
[----:B------:R-:W2:Y:S09]  /*b3cb0*/  LDL R26, [R1+0x38] ;  /* 0x00003800011a7983 */ /* 0x000eb20000100800 */
[----:B------:R-:W-:Y:S04]  /*b3cc0*/  STL.64 [R1+0x800], R4 ;  /* 0x0008000401007387 */ /* 0x000fe80000100a00 */
[----:B------:R-:W-:Y:S04]  /*b3cd0*/  STL.64 [R1+0x808], R6 ;  /* 0x0008080601007387 */ /* 0x000fe80000100a00 */
[----:B------:R-:W2:Y:S04]  /*b3ce0*/  LDL R27, [R1+0x3c] ;  /* 0x00003c00011b7983 */ /* 0x000ea80000100800 */
[----:B------:R-:W3:Y:S01]  /*b3cf0*/  LDL R24, [R1+0x40] ;  /* 0x0000400001187983 */ /* 0x000ee20000100800 */
[----:B------:R-:W-:-:S03]  /*b3d00*/  IMAD.MOV.U32 R25, RZ, RZ, R0 ;  /* 0x000000ffff197224 */ /* 0x000fc600078e0000 */
[----:B------:R-:W4:Y:S04]  /*b3d10*/  LDL.LU R0, [R1+0x86a8] ;  /* 0x0086a80001007983 */ /* 0x000f280000300800 */
        /* <DEDUP_REMOVED lines=17> */
[----:B0-----:R-:W2:Y:S04]  /*b3e30*/  LDL R10, [R1+0x78] ;  /* 0x00007800010a7983 */ /* 0x001ea80000100800 */
[----:B----4-:R0:W-:Y:S04]  /*b3e40*/  STL.64 [R1+0x8678], R8 ;  /* 0x0086780801007387 */ /* 0x0101e80000100a00 */
[----:B------:R-:W4:Y:S04]  /*b3e50*/  LDL.64 R28, [R1+0x70] ;  /* 0x00007000011c7983 */ /* 0x000f280000100a00 */
[----:B0-----:R-:W2:Y:S04]  /*b3e60*/  LDL.64 R8, [R1+0x80] ;  /* 0x0000800001087983 */ /* 0x001ea80000100a00 */
        /* <DEDUP_REMOVED lines=26> */
[----:B0-----:R-:W2:Y:S04]  /*b4010*/  LDL.LU R24, [R1+0x1950] ;  /* 0x0019500001187983 */ /* 0x001ea80000300800 */
[----:B------:R-:W2:Y:S04]  /*b4020*/  LDL.LU R25, [R1+0x1954] ;  /* 0x0019540001197983 */ /* 0x000ea80000300800 */
[----:B------:R-:W2:Y:S04]  /*b4030*/  LDL.LU R26, [R1+0x1958] ;  /* 0x00195800011a7983 */ /* 0x000ea80000300800 */
[----:B------:R-:W2:Y:S04]  /*b4040*/  LDL.LU R27, [R1+0x195c] ;  /* 0x00195c00011b7983 */ /* 0x000ea80000300800 */
[----:B------:R-:W3:Y:S04]  /*b4050*/  LDL.64 R4, [R1+0x50] ;  /* 0x0000500001047983 */ /* 0x000ee80000100a00 */
[----:B------:R-:W4:Y:S04]  /*b4060*/  LDL.64 R6, [R1+0x48] ;  /* 0x0000480001067983 */ /* 0x000f280000100a00 */
        /* <DEDUP_REMOVED lines=8> */
[----:B--2---:R-:W-:-:S15]  /*b40f0*/  HMMA.16816.F32 R24, R12, R8, R24 ;  /* 0x000000080c18723c */ /* 0x004fde0000001818 */
[----:B------:R-:W-:-:S08]  /*b4100*/  NOP ;  /* 0x0000000000007918 */ /* 0x000fd00000000000 */
[----:B------:R-:W-:Y:S04]  /*b4110*/  STL.64 [R1+0x7f0], R24 ;  /* 0x0007f01801007387 */ /* 0x000fe80000100a00 */
[----:B------:R0:W-:Y:S04]  /*b4120*/  STL.64 [R1+0x7f8], R26 ;  /* 0x0007f81a01007387 */ /* 0x0001e80000100a00 */
[----:B0-----:R-:W2:Y:S04]  /*b4130*/  LDL.LU.64 R26, [R1+0x86a0] ;  /* 0x0086a000011a7983 */ /* 0x001ea80000300a00 */
[----:B------:R-:W2:Y:S01]  /*b4140*/  LDL.LU.64 R24, [R1+0x8698] ;  /* 0x0086980001187983 */ /* 0x000ea20000300a00 */
[----:B------:R-:W-:-:S02]  /*b4150*/  IMAD.MOV.U32 R11, RZ, RZ, R0 ;  /* 0x000000ffff0b7224 */ /* 0x000fc400078e0000 */
[----:B------:R-:W-:Y:S02]  /*b4160*/  IMAD.MOV.U32 R3, RZ, RZ, R8 ;  /* 0x000000ffff037224 */ /* 0x000fe400078e0008 */
[----:B------:R-:W-:-:S03]  /*b4170*/  IMAD.MOV.U32 R2, RZ, RZ, R9 ;  /* 0x000000ffff027224 */ /* 0x000fc600078e0009 */
[----:B------:R-:W-:Y:S04]  /*b4180*/  STL [R1+0x84e4], R3 ;  /* 0x0084e40301007387 */ /* 0x000fe80000100800 */
[----:B------:R0:W-:Y:S04]  /*b4190*/  STL [R1+0x84e0], R2 ;  /* 0x0084e00201007387 */ /* 0x0001e80000100800 */
[----:B0-----:R-:W3:Y:S01]  /*b41a0*/  LDL.64 R2, [R1+0x68] ;  /* 0x0000680001027983 */ /* 0x001ee20000100a00 */
[----:B--2---:R-:W-:Y:S03]  /*b41b0*/  HMMA.16816.F32 R8, R12, R10, R24 ;  /* 0x0000000a0c08723c */ /* 0x004fe60000001818 */
[----:B------:R-:W3:Y:S04]  /*b41c0*/  LDL.LU.64 R26, [R1+0x8690] ;  /* 0x00869000011a7983 */ /* 0x000ee80000300a00 */
[----:B------:R-:W3:-:S15]  /*b41d0*/  LDL.LU.64 R24, [R1+0x8688] ;  /* 0x0086880001187983 */ /* 0x000ede0000300a00 */
[----:B------:R-:W-:-:S01]  /*b41e0*/  NOP ;  /* 0x0000000000007918 */ /* 0x000fc20000000000 */
[----:B------:R-:W-:Y:S04]  /*b41f0*/  STL.64 [R1+0x7e0], R8 ;  /* 0x0007e00801007387 */ /* 0x000fe80000100a00 */
[----:B------:R0:W-:Y:S04]  /*b4200*/  STL.64 [R1+0x7e8], R10 ;  /* 0x0007e80a01007387 */ /* 0x0001e80000100a00 */
[----:B0-----:R-:W2:Y:S04]  /*b4210*/  LDL.LU.64 R10, [R1+0x8680] ;  /* 0x00868000010a7983 */ /* 0x001ea80000300a00 */
[----:B------:R-:W2:Y:S01]  /*b4220*/  LDL.LU.64 R8, [R1+0x8678] ;  /* 0x0086780001087983 */ /* 0x000ea20000300a00 */
[C---:B---3--:R-:W-:Y:S06]  /*b4230*/  HMMA.16816.F32 R24, R12.reuse, R2, R24 ;  /* 0x000000020c18723c */ /* 0x048fec0000001818 */
[----:B--2---:R-:W-:-:S15]  /*b4240*/  HMMA.16816.F32 R8, R12, R28, R8 ;  /* 0x0000001c0c08723c */ /* 0x004fde0000001808 */
[----:B------:R-:W-:-:S08]  /*b4250*/  NOP ;  /* 0x0000000000007918 */ /* 0x000fd00000000000 */
[----:B------:R0:W-:Y:S04]  /*b4260*/  STL.64 [R1+0x7d0], R8 ;  /* 0x0007d00801007387 */ /* 0x0001e80000100a00 */
[----:B------:R1:W-:Y:S01]  /*b4270*/  STL.64 [R1+0x7d8], R10 ;  /* 0x0007d80a01007387 */ /* 0x0003e20000100a00 */
[----:B0-----:R-:W-:Y:S02]  /*b4280*/  IMAD.MOV.U32 R9, RZ, RZ, R29 ;  /* 0x000000ffff097224 */ /* 0x001fe400078e001d */
[----:B------:R-:W-:Y:S01]  /*b4290*/  IMAD.MOV.U32 R8, RZ, RZ, R28 ;  /* 0x000000ffff087224 */ /* 0x000fe200078e001c */
[----:B-1----:R-:W2:Y:S04]  /*b42a0*/  LDL.LU.64 R10, [R1+0x8670] ;  /* 0x00867000010a7983 */ /* 0x002ea80000300a00 */
[----:B------:R-:W3:Y:S04]  /*b42b0*/  LDL.LU.64 R28, [R1+0x8668] ;  /* 0x00866800011c7983 */ /* 0x000ee80000300a00 */
[----:B------:R-:W-:Y:S04]  /*b42c0*/  STL [R1+0x84ec], R9 ;  /* 0x0084ec0901007387 */ /* 0x000fe80000100800 */
[----:B------:R-:W-:Y:S04]  /*b42d0*/  STL [R1+0x84e8], R8 ;  /* 0x0084e80801007387 */ /* 0x000fe80000100800 */
[----:B------:R-:W-:Y:S04]  /*b42e0*/  STL.64 [R1+0x7c0], R24 ;  /* 0x0007c01801007387 */ /* 0x000fe80000100a00 */
[----:B------:R0:W-:Y:S04]  /*b42f0*/  STL.64 [R1+0x7c8], R26 ;  /* 0x0007c81a01007387 */ /* 0x0001e80000100a00 */
[----:B0-----:R-:W4:Y:S04]  /*b4300*/  LDL.LU.64 R26, [R1+0x8660] ;  /* 0x00866000011a7983 */ /* 0x001f280000300a00 */
[----:B------:R-:W4:Y:S04]  /*b4310*/  LDL.LU.64 R24, [R1+0x8658] ;  /* 0x0086580001187983 */ /* 0x000f280000300a00 */
[----:B------:R0:W-:Y:S04]  /*b4320*/  STL [R1+0x84f0], R2 ;  /* 0x0084f00201007387 */ /* 0x0001e80000100800 */
[----:B0-----:R-:W4:Y:S02]  /*b4330*/  LDL.64 R2, [R1+0x60] ;  /* 0x0000600001027983 */ /* 0x001f240000100a00 */
[----:B----4-:R-:W-:Y:S06]  /*b4340*/  HMMA.16816.F32 R24, R12, R2, R24 ;  /* 0x000000020c18723c */ /* 0x010fec0000001818 */
[----:B------:R-:W-:-:S15]  /*b4350*/  IMAD.MOV.U32 R8, RZ, RZ, R2 ;  /* 0x000000ffff087224 */ /* 0x000fde00078e0002 */
[----:B------:R-:W-:-:S02]  /*b4360*/  NOP ;  /* 0x0000000000007918 */ /* 0x000fc40000000000 */
[----:B------:R-:W-:Y:S04]  /*b4370*/  STL.64 [R1+0x7b0], R24 ;  /* 0x0007b01801007387 */ /* 0x000fe80000100a00 */
[----:B------:R0:W-:Y:S04]  /*b4380*/  STL.64 [R1+0x7b8], R26 ;  /* 0x0007b81a01007387 */ /* 0x0001e80000100a00 */
[----:B0-----:R-:W4:Y:S04]  /*b4390*/  LDL.LU.64 R26, [R1+0x8650] ;  /* 0x00865000011a7983 */ /* 0x001f280000300a00 */
[----:B------:R-:W4:Y:S04]  /*b43a0*/  LDL.LU.64 R24, [R1+0x8648] ;  /* 0x0086480001187983 */ /* 0x000f280000300a00 */
[----:B------:R0:W-:Y:S04]  /*b43b0*/  STL [R1+0x84f8], R3 ;  /* 0x0084f80301007387 */ /* 0x0001e80000100800 */
[----:B0-----:R-:W4:Y:S04]  /*b43c0*/  LDL.64 R2, [R1+0x58] ;  /* 0x0000580001027983 */ /* 0x001f280000100a00 */
[----:B------:R-:W-:Y:S01]  /*b43d0*/  STL [R1+0x84f4], R8 ;  /* 0x0084f40801007387 */ /* 0x000fe20000100800 */
        /* <DEDUP_REMOVED lines=17> */
[----:B------:R-:W3:Y:S01]  /*b44f0*/  LDL.LU.64 R24, [R1+0x8618] ;  /* 0x0086180001187983 */ /* 0x000ee20000300a00 */
[----:B------:R-:W-:-:S02]  /*b4500*/  IMAD.MOV.U32 R9, RZ, RZ, R5 ;  /* 0x000000ffff097224 */ /* 0x000fc400078e0005 */
[----:B------:R-:W-:Y:S01]  /*b4510*/  IMAD.MOV.U32 R8, RZ, RZ, R7 ;  /* 0x000000ffff087224 */ /* 0x000fe200078e0007 */
[----:B--2---:R-:W-:Y:S01]  /*b4520*/  STL.64 [R1+0x8508], R10 ;  /* 0x0085080a01007387 */ /* 0x004fe20000100a00 */
[----:B------:R-:W-:Y:S02]  /*b4530*/  IMAD.MOV.U32 R0, RZ, RZ, R3 ;  /* 0x000000ffff007224 */ /* 0x000fe400078e0003 */
[----:B------:R-:W-:Y:S01]  /*b4540*/  IMAD.MOV.U32 R2, RZ, RZ, R4 ;  /* 0x000000ffff027224 */ /* 0x000fe200078e0004 */
[----:B------:R3:W-:Y:S01]  /*b4550*/  STL.64 [R1+0x8500], R8 ;  /* 0x0085000801007387 */ /* 0x0007e20000100a00 */
[----:B------:R-:W-:Y:S01]  /*b4560*/  IMAD.MOV.U32 R3, RZ, RZ, R6 ;  /* 0x000000ffff037224 */ /* 0x000fe200078e0006 */
[C---:B---3--:R-:W-:Y:S06]  /*b4570*/  HMMA.16816.F32 R8, R12.reuse, R24, R16 ;  /* 0x000000180c08723c */ /* 0x048fec0000001810 */
[----:B----4-:R-:W-:Y:S01]  /*b4580*/  HMMA.16816.F32 R4, R12, R26, R20 ;  /* 0x0000001a0c04723c */ /* 0x010fe20000001814 */
[----:B------:R-:W2:-:S15]  /*b4590*/  LDL.LU R20, [R1+0x1820] ;  /* 0x0018200001147983 */ /* 0x000e9e0000300800 */
[----:B------:R-:W-:-:S01]  /*b45a0*/  NOP ;  /* 0x0000000000007918 */ /* 0x000fc20000000000 */
[----:B------:R-:W-:Y:S04]  /*b45b0*/  STL.64 [R1+0x770], R8 ;  /* 0x0007700801007387 */ /* 0x000fe80000100a00 */
[----:B------:R-:W-:Y:S04]  /*b45c0*/  STL.64 [R1+0x778], R10 ;  /* 0x0007780a01007387 */ /* 0x000fe80000100a00 */
[----:B------:R-:W-:Y:S04]  /*b45d0*/  STL.64 [R1+0x760], R4 ;  /* 0x0007600401007387 */ /* 0x000fe80000100a00 */
[----:B------:R0:W-:Y:S04]  /*b45e0*/  STL.64 [R1+0x768], R6 ;  /* 0x0007680601007387 */ /* 0x0001e80000100a00 */
        /* <DEDUP_REMOVED lines=18> */
[----:B--2---:R-:W-:Y:S04]  /*b4710*/  STL.64 [R1+0x8580], R24 ;  /* 0x0085801801007387 */ /* 0x004fe80000100a00 */
[----:B----4-:R-:W-:Y:S04]  /*b4720*/  STL.64 [R1+0x85a0], R26 ;  /* 0x0085a01a01007387 */ /* 0x010fe80000100a00 */
        /* <DEDUP_REMOVED lines=80> */
[----:B------:R-:W2:Y:S04]  /*b4c30*/  LDL.LU.64 R20, [R1+0x8608] ;  /* 0x0086080001147983 */ /* 0x000ea80000300a00 */
        /* <DEDUP_REMOVED lines=82> */
[----:B------:R-:W4:Y:S04]  /*b5160*/  LDL.LU R28, [R1+0x2240] ;  /* 0x00224000011c7983 */ /* 0x000f280000300800 */
[----:B------:R-:W4:Y:S04]  /*b5170*/  LDL.LU R6, [R1+0x223c] ;  /* 0x00223c0001067983 */ /* 0x000f280000300800 */
[----:B------:R-:W4:Y:S04]  /*b5180*/  LDL.LU R29, [R1+0x2248] ;  /* 0x00224800011d7983 */ /* 0x000f280000300800 */
[----:B------:R-:W4:Y:S04]  /*b5190*/  LDL.LU R7, [R1+0x2244] ;  /* 0x0022440001077983 */ /* 0x000f280000300800 */
        /* <DEDUP_REMOVED lines=17> */
[----:B------:R2:W-:Y:S01]  /*b52b0*/  STL.64 [R1+0x8298], R16 ;  /* 0x0082981001007387 */ /* 0x0005e20000100a00 */
[----:B----4-:R-:W-:-:S02]  /*b52c0*/  IMAD R4, R4, 0x100, R22 ;  /* 0x0000010004047824 */ /* 0x010fc400078e0216 */
[----:B------:R-:W-:Y:S01]  /*b52d0*/  IMAD R5, R5, 0x100, R23 ;  /* 0x0000010005057824 */ /* 0x000fe200078e0217 */
[----:B--2---:R-:W-:Y:S07]  /*b52e0*/  HMMA.16816.F32 R16, R12, R10, R24 ;  /* 0x0000000a0c10723c */ /* 0x004fee0000001818 */
[----:B------:R-:W-:Y:S02]  /*b52f0*/  IMAD.MOV.U32 R26, RZ, RZ, R3 ;  /* 0x000000ffff1a7224 */ /* 0x000fe400078e0003 */
[----:B------:R-:W2:Y:S01]  /*b5300*/  LDL.LU R3, [R1+0x84f8] ;  /* 0x0084f80001037983 */ /* 0x000ea20000300800 */
[----:B---3--:R-:W-:-:S13]  /*b5310*/  IMAD.MOV.U32 R27, RZ, RZ, R8 ;  /* 0x000000ffff1b7224 */ /* 0x008fda00078e0008 */
[----:B------:R0:W-:Y:S04]  /*b5320*/  STL.64 [R1+0x670], R16 ;  /* 0x0006701001007387 */ /* 0x0001e80000100a00 */
[----:B------:R1:W-:Y:S04]  /*b5330*/  STL.64 [R1+0x678], R18 ;  /* 0x0006781201007387 */ /* 0x0003e80000100a00 */
[----:B------:R-:W3:Y:S04]  /*b5340*/  LDL.LU R8, [R1+0x84f4] ;  /* 0x0084f40001087983 */ /* 0x000ee80000300800 */
[----:B------:R-:W4:Y:S04]  /*b5350*/  LDL.LU R20, [R1+0x1710] ;  /* 0x0017100001147983 */ /* 0x000f280000300800 */
[----:B------:R-:W4:Y:S04]  /*b5360*/  LDL.LU R21, [R1+0x1714] ;  /* 0x0017140001157983 */ /* 0x000f280000300800 */
[----:B------:R-:W2:Y:S04]  /*b5370*/  LDL.LU R22, [R1+0x1718] ;  /* 0x0017180001167983 */ /* 0x000ea80000300800 */
[----:B------:R-:W2:Y:S01]  /*b5380*/  LDL.LU R23, [R1+0x171c] ;  /* 0x00171c0001177983 */ /* 0x000ea20000300800 */
[----:B------:R-:W-:-:S02]  /*b5390*/  IMAD.MOV.U32 R24, RZ, RZ, R2 ;  /* 0x000000ffff187224 */ /* 0x000fc400078e0002 */
[----:B------:R-:W-:Y:S01]  /*b53a0*/  IMAD.MOV.U32 R25, RZ, RZ, R9 ;  /* 0x000000ffff197224 */ /* 0x000fe200078e0009 */
[----:B--2---:R3:W-:Y:S04]  /*b53b0*/  STL.64 [R1+0x83b8], R22 ;  /* 0x0083b81601007387 */ /* 0x0047e80000100a00 */
[----:B----4-:R-:W-:Y:S04]  /*b53c0*/  STL.64 [R1+0x83b0], R20 ;  /* 0x0083b01401007387 */ /* 0x010fe80000100a00 */
[----:B------:R-:W2:Y:S04]  /*b53d0*/  LDL.LU R2, [R1+0x84f0] ;  /* 0x0084f00001027983 */ /* 0x000ea80000300800 */
[----:B------:R-:W4:Y:S04]  /*b53e0*/  LDL.LU R9, [R1+0x84ec] ;  /* 0x0084ec0001097983 */ /* 0x000f280000300800 */
[----:B------:R-:W-:Y:S04]  /*b53f0*/  STL.64 [R1+0x83c8], R26 ;  /* 0x0083c81a01007387 */ /* 0x000fe80000100a00 */
[----:B------:R2:W-:Y:S04]  /*b5400*/  STL.64 [R1+0x83c0], R24 ;  /* 0x0083c01801007387 */ /* 0x0005e80000100a00 */
[----:B0-----:R-:W2:Y:S04]  /*b5410*/  LDL.LU R16, [R1+0x1720] ;  /* 0x0017200001107983 */ /* 0x001ea80000300800 */
[----:B------:R-:W2:Y:S04]  /*b5420*/  LDL.LU R17, [R1+0x1724] ;  /* 0x0017240001117983 */ /* 0x000ea80000300800 */
[----:B-1----:R-:W4:Y:S04]  /*b5430*/  LDL.LU R18, [R1+0x1728] ;  /* 0x0017280001127983 */ /* 0x002f280000300800 */
[----:B------:R-:W4:Y:S01]  /*b5440*/  LDL.LU R19, [R1+0x172c] ;  /* 0x00172c0001137983 */ /* 0x000f220000300800 */
[----:B---3--:R-:W-:-:S02]  /*b5450*/  IMAD.MOV.U32 R22, RZ, RZ, R8 ;  /* 0x000000ffff167224 */ /* 0x008fc400078e0008 */
[----:B------:R-:W-:Y:S01]  /*b5460*/  IMAD.MOV.U32 R23, RZ, RZ, R3 ;  /* 0x000000ffff177224 */ /* 0x000fe200078e0003 */
[----:B----4-:R-:W-:Y:S04]  /*b5470*/  STL.64 [R1+0x83d8], R18 ;  /* 0x0083d81201007387 */ /* 0x010fe80000100a00 */
[----:B--2---:R-:W-:Y:S04]  /*b5480*/  STL.64 [R1+0x83d0], R16 ;  /* 0x0083d01001007387 */ /* 0x004fe80000100a00 */
[----:B------:R-:W-:Y:S04]  /*b5490*/  STL [R1+0x8280], R10 ;  /* 0x0082800a01007387 */ /* 0x000fe80000100800 */
[----:B------:R-:W-:Y:S04]  /*b54a0*/  STL [R1+0x827c], R11 ;  /* 0x00827c0b01007387 */ /* 0x000fe80000100800 */
[----:B------:R-:W2:Y:S04]  /*b54b0*/  LDL.LU R8, [R1+0x84e8] ;  /* 0x0084e80001087983 */ /* 0x000ea80000300800 */
[----:B------:R-:W3:Y:S04]  /*b54c0*/  LDL.LU R3, [R1+0x84e4] ;  /* 0x0084e40001037983 */ /* 0x000ee80000300800 */
[----:B------:R-:W4:Y:S04]  /*b54d0*/  LDL.LU R24, [R1+0x1740] ;  /* 0x0017400001187983 */ /* 0x000f280000300800 */
[----:B------:R-:W4:Y:S04]  /*b54e0*/  LDL.LU R25, [R1+0x1744] ;  /* 0x0017440001197983 */ /* 0x000f280000300800 */
[----:B------:R-:W2:Y:S04]  /*b54f0*/  LDL.LU R26, [R1+0x1748] ;  /* 0x00174800011a7983 */ /* 0x000ea80000300800 */
[----:B------:R-:W2:Y:S01]  /*b5500*/  LDL.LU R27, [R1+0x174c] ;  /* 0x00174c00011b7983 */ /* 0x000ea20000300800 */
[----:B------:R-:W-:-:S03]  /*b5510*/  IMAD.MOV.U32 R20, RZ, RZ, R2 ;  /* 0x000000ffff147224 */ /* 0x000fc600078e0002 */
[----:B--2---:R-:W-:Y:S04]  /*b5520*/  STL.64 [R1+0x83e8], R26 ;  /* 0x0083e81a01007387 */ /* 0x004fe80000100a00 */
[----:B----4-:R0:W-:Y:S04]  /*b5530*/  STL.64 [R1+0x83e0], R24 ;  /* 0x0083e01801007387 */ /* 0x0101e80000100a00 */
[----:B------:R-:W2:Y:S04]  /*b5540*/  LDL.LU R2, [R1+0x84e0] ;  /* 0x0084e00001027983 */ /* 0x000ea80000300800 */
[----:B------:R-:W4:Y:S04]  /*b5550*/  LDL R21, [R1+0x6c] ;  /* 0x00006c0001157983 */ /* 0x000f280000100800 */
[----:B0-----:R-:W2:Y:S04]  /*b5560*/  LDL.64 R24, [R1+0x78] ;  /* 0x0000780001187983 */ /* 0x001ea80000100a00 */
[----:B------:R-:W-:Y:S01]  /*b5570*/  STL.64 [R1+0x83f8], R22 ;  /* 0x0083f81601007387 */ /* 0x000fe20000100a00 */
[----:B------:R-:W-:-:S02]  /*b5580*/  IMAD.MOV.U32 R26, RZ, RZ, R8 ;  /* 0x000000ffff1a7224 */ /* 0x000fc400078e0008 */
[----:B------:R-:W-:Y:S02]  /*b5590*/  IMAD.MOV.U32 R27, RZ, RZ, R9 ;  /* 0x000000ffff1b7224 */ /* 0x000fe400078e0009 */
[----:B---3--:R-:W-:Y:S02]  /*b55a0*/  IMAD.MOV.U32 R10, RZ, RZ, R3 ;  /* 0x000000ffff0a7224 */ /* 0x008fe400078e0003 */
[----:B------:R-:W-:Y:S02]  /*b55b0*/  IMAD R6, R6, 0x100, R28 ;  /* 0x0000010006067824 */ /* 0x000fe400078e021c */
[----:B------:R-:W-:Y:S01]  /*b55c0*/  IMAD R7, R7, 0x100, R29 ;  /* 0x0000010007077824 */ /* 0x000fe200078e021d */
[----:B----4-:R-:W-:Y:S04]  /*b55d0*/  STL.64 [R1+0x83f0], R20 ;  /* 0x0083f01401007387 */ /* 0x010fe80000100a00 */
[----:B------:R-:W3:Y:S04]  /*b55e0*/  LDL.LU R8, [R1+0x84dc] ;  /* 0x0084dc0001087983 */ /* 0x000ee80000300800 */
[----:B------:R-:W4:Y:S04]  /*b55f0*/  LDL.LU R9, [R1+0x84d8] ;  /* 0x0084d80001097983 */ /* 0x000f280000300800 */
[----:B------:R-:W3:Y:S01]  /*b5600*/  LDL.LU R3, [R1+0x84d4] ;  /* 0x0084d40001037983 */ /* 0x000ee20000300800 */
[----:B--2---:R-:W-:-:S03]  /*b5610*/  IMAD.MOV.U32 R11, RZ, RZ, R2 ;  /* 0x000000ffff0b7224 */ /* 0x004fc600078e0002 */
[----:B------:R-:W2:Y:S04]  /*b5620*/  LDL.LU R2, [R1+0x84d0] ;  /* 0x0084d00001027983 */ /* 0x000ea80000300800 */
[----:B------:R-:W2:Y:S04]  /*b5630*/  LDL.64 R28, [R1+0x88] ;  /* 0x00008800011c7983 */ /* 0x000ea80000100a00 */
[----:B------:R-:W-:Y:S04]  /*b5640*/  STL.64 [R1+0x8418], R26 ;  /* 0x0084181a01007387 */ /* 0x000fe80000100a00 */
[----:B------:R0:W-:Y:S04]  /*b5650*/  STL.64 [R1+0x8410], R24 ;  /* 0x0084101801007387 */ /* 0x0001e80000100a00 */
[----:B0-----:R-:W4:Y:S04]  /*b5660*/  LDL.LU R24, [R1+0x1780] ;  /* 0x0017800001187983 */ /* 0x001f280000300800 */
[----:B------:R-:W4:Y:S04]  /*b5670*/  LDL.LU R25, [R1+0x1784] ;  /* 0x0017840001197983 */ /* 0x000f280000300800 */
[----:B------:R-:W3:Y:S04]  /*b5680*/  LDL.LU R26, [R1+0x1788] ;  /* 0x00178800011a7983 */ /* 0x000ee80000300800 */
[----:B------:R-:W3:Y:S04]  /*b5690*/  LDL.LU R27, [R1+0x178c] ;  /* 0x00178c00011b7983 */ /* 0x000ee80000300800 */
[----:B---3--:R-:W-:Y:S04]  /*b56a0*/  STL.64 [R1+0x8430], R26 ;  /* 0x0084301a01007387 */ /* 0x008fe80000100a00 */
[----:B----4-:R0:W-:Y:S04]  /*b56b0*/  STL.64 [R1+0x8428], R24 ;  /* 0x0084281801007387 */ /* 0x0101e80000100a00 */
[----:B0-----:R-:W3:Y:S04]  /*b56c0*/  LDL.LU R24, [R1+0x1790] ;  /* 0x0017900001187983 */ /* 0x001ee80000300800 */
[----:B------:R-:W3:Y:S04]  /*b56d0*/  LDL.LU R25, [R1+0x1794] ;  /* 0x0017940001197983 */ /* 0x000ee80000300800 */
[----:B------:R-:W4:Y:S04]  /*b56e0*/  LDL.LU R26, [R1+0x1798] ;  /* 0x00179800011a7983 */ /* 0x000f280000300800 */
[----:B------:R-:W4:Y:S04]  /*b56f0*/  LDL.LU R27, [R1+0x179c] ;  /* 0x00179c00011b7983 */ /* 0x000f280000300800 */
[----:B----4-:R0:W-:Y:S02]  /*b5700*/  STL.64 [R1+0x8440], R26 ;  /* 0x0084401a01007387 */ /* 0x0101e40000100a00 */
[----:B0-----:R-:W-:-:S02]  /*b5710*/  IMAD.MOV.U32 R26, RZ, RZ, R9 ;  /* 0x000000ffff1a7224 */ /* 0x001fc400078e0009 */
[----:B------:R-:W-:Y:S01]  /*b5720*/  IMAD.MOV.U32 R27, RZ, RZ, R8 ;  /* 0x000000ffff1b7224 */ /* 0x000fe200078e0008 */
[----:B------:R-:W4:Y:S04]  /*b5730*/  LDL.LU R9, [R1+0x84cc] ;  /* 0x0084cc0001097983 */ /* 0x000f280000300800 */
[----:B------:R-:W4:Y:S04]  /*b5740*/  LDL.LU R8, [R1+0x84c8] ;  /* 0x0084c80001087983 */ /* 0x000f280000300800 */
[----:B---3--:R0:W-:Y:S04]  /*b5750*/  STL.64 [R1+0x8438], R24 ;  /* 0x0084381801007387 */ /* 0x0081e80000100a00 */
[----:B0-----:R-:W3:Y:S04]  /*b5760*/  LDL.64 R24, [R1+0x98] ;  /* 0x0000980001187983 */ /* 0x001ee80000100a00 */
[----:B------:R2:W-:Y:S04]  /*b5770*/  STL.64 [R1+0x8470], R26 ;  /* 0x0084701a01007387 */ /* 0x0005e80000100a00 */
[----:B---3--:R4:W-:Y:S04]  /*b5780*/  STL.64 [R1+0x8468], R24 ;  /* 0x0084681801007387 */ /* 0x0089e80000100a00 */
[----:B------:R-:W3:Y:S04]  /*b5790*/  LDL.LU R20, [R1+0x1760] ;  /* 0x0017600001147983 */ /* 0x000ee80000300800 */
[----:B------:R-:W3:Y:S04]  /*b57a0*/  LDL.LU R21, [R1+0x1764] ;  /* 0x0017640001157983 */ /* 0x000ee80000300800 */
[----:B------:R-:W3:Y:S04]  /*b57b0*/  LDL.LU R22, [R1+0x1768] ;  /* 0x0017680001167983 */ /* 0x000ee80000300800 */
[----:B------:R-:W3:Y:S01]  /*b57c0*/  LDL.LU R23, [R1+0x176c] ;  /* 0x00176c0001177983 */ /* 0x000ee20000300800 */
[----:B--2---:R-:W-:-:S02]  /*b57d0*/  IMAD.MOV.U32 R26, RZ, RZ, R2 ;  /* 0x000000ffff1a7224 */ /* 0x004fc400078e0002 */
[----:B------:R-:W-:Y:S01]  /*b57e0*/  IMAD.MOV.U32 R27, RZ, RZ, R3 ;  /* 0x000000ffff1b7224 */ /* 0x000fe200078e0003 */
[----:B------:R-:W2:Y:S04]  /*b57f0*/  LDL.LU R2, [R1+0x84c4] ;  /* 0x0084c40001027983 */ /* 0x000ea80000300800 */
[----:B------:R-:W2:Y:S01]  /*b5800*/  LDL.LU R3, [R1+0x84c0] ;  /* 0x0084c00001037983 */ /* 0x000ea20000300800 */
[----:B----4-:R-:W-:Y:S02]  /*b5810*/  IMAD.MOV.U32 R24, RZ, RZ, R8 ;  /* 0x000000ffff187224 */ /* 0x010fe400078e0008 */
[----:B------:R-:W-:Y:S01]  /*b5820*/  IMAD.MOV.U32 R25, RZ, RZ, R9 ;  /* 0x000000ffff197224 */ /* 0x000fe200078e0009 */
[----:B------:R-:W4:Y:S04]  /*b5830*/  LDL.LU R8, [R1+0x84bc] ;  /* 0x0084bc0001087983 */ /* 0x000f280000300800 */
[----:B------:R-:W4:Y:S04]  /*b5840*/  LDL.LU R9, [R1+0x84b8] ;  /* 0x0084b80001097983 */ /* 0x000f280000300800 */
[----:B------:R-:W-:Y:S04]  /*b5850*/  STL.64 [R1+0x84a0], R26 ;  /* 0x0084a01a01007387 */ /* 0x000fe80000100a00 */
[----:B------:R-:W-:Y:S04]  /*b5860*/  STL.64 [R1+0x8498], R24 ;  /* 0x0084981801007387 */ /* 0x000fe80000100a00 */
[----:B---3--:R-:W-:Y:S04]  /*b5870*/  STL.64 [R1+0x8408], R22 ;  /* 0x0084081601007387 */ /* 0x008fe80000100a00 */
[----:B------:R0:W-:Y:S04]  /*b5880*/  STL.64 [R1+0x8400], R20 ;  /* 0x0084001401007387 */ /* 0x0001e80000100a00 */
[----:B0-----:R-:W3:Y:S04]  /*b5890*/  LDL.LU R20, [R1+0x1770] ;  /* 0x0017700001147983 */ /* 0x001ee80000300800 */
[----:B------:R-:W3:Y:S04]  /*b58a0*/  LDL.LU R21, [R1+0x1774] ;  /* 0x0017740001157983 */ /* 0x000ee80000300800 */
[----:B------:R-:W2:Y:S04]  /*b58b0*/  LDL.LU R22, [R1+0x1778] ;  /* 0x0017780001167983 */ /* 0x000ea80000300800 */
[----:B------:R-:W2:Y:S04]  /*b58c0*/  LDL.LU R23, [R1+0x177c] ;  /* 0x00177c0001177983 */ /* 0x000ea80000300800 */
[----:B------:R-:W4:Y:S04]  /*b58d0*/  LDL.LU R24, [R1+0x1bf0] ;  /* 0x001bf00001187983 */ /* 0x000f280000300800 */
[----:B------:R-:W4:Y:S04]  /*b58e0*/  LDL.LU R25, [R1+0x1bf4] ;  /* 0x001bf40001197983 */ /* 0x000f280000300800 */
[----:B------:R-:W3:Y:S04]  /*b58f0*/  LDL.LU R26, [R1+0x1bf8] ;  /* 0x001bf800011a7983 */ /* 0x000ee80000300800 */
[----:B------:R-:W3:Y:S04]  /*b5900*/  LDL.LU R27, [R1+0x1bfc] ;  /* 0x001bfc00011b7983 */ /* 0x000ee80000300800 */
[----:B---3--:R-:W-:Y:S04]  /*b5910*/  STL.64 [R1+0x84b0], R26 ;  /* 0x0084b01a01007387 */ /* 0x008fe80000100a00 */
[----:B----4-:R0:W-:Y:S04]  /*b5920*/  STL.64 [R1+0x84a8], R24 ;  /* 0x0084a81801007387 */ /* 0x0101e80000100a00 */
[----:B0-----:R-:W3:Y:S04]  /*b5930*/  LDL.LU R24, [R1+0x1c00] ;  /* 0x001c000001187983 */ /* 0x001ee80000300800 */
[----:B------:R-:W3:Y:S04]  /*b5940*/  LDL.LU R25, [R1+0x1c04] ;  /* 0x001c040001197983 */ /* 0x000ee80000300800 */
[----:B------:R-:W3:Y:S04]  /*b5950*/  LDL.LU R26, [R1+0x1c08] ;  /* 0x001c0800011a7983 */ /* 0x000ee80000300800 */
[----:B------:R-:W3:Y:S04]  /*b5960*/  LDL.LU R27, [R1+0x1c0c] ;  /* 0x001c0c00011b7983 */ /* 0x000ee80000300800 */
[----:B--2---:R-:W-:Y:S04]  /*b5970*/  STL.64 [R1+0x8450], R22 ;  /* 0x0084501601007387 */ /* 0x004fe80000100a00 */
[----:B------:R0:W-:Y:S04]  /*b5980*/  STL.64 [R1+0x8448], R20 ;  /* 0x0084481401007387 */ /* 0x0001e80000100a00 */
        /* <DEDUP_REMOVED lines=10> */
[C---:B---3--:R-:W-:Y:S03]  /*b5a30*/  HMMA.16816.F32 R24, R12.reuse, R8, R24 ;  /* 0x000000080c18723c */ /* 0x048fe60000001818 */
[----:B----4-:R-:W-:Y:S04]  /*b5a40*/  STL.64 [R1+0x8480], R22 ;  /* 0x0084801601007387 */ /* 0x010fe80000100a00 */
        /* <DEDUP_REMOVED lines=19> */
[----:B------:R-:W-:Y:S01]  /*b5b80*/  STL [R1+0x8278], R9 ;  /* 0x0082780901007387 */ /* 0x000fe20000100800 */
[----:B----4-:R-:W-:-:S15]  /*b5b90*/  HMMA.16816.F32 R24, R12, R2, R24 ;  /* 0x000000020c18723c */ /* 0x010fde0000001818 */
[----:B------:R-:W-:-:S08]  /*b5ba0*/  NOP ;  /* 0x0000000000007918 */ /* 0x000fd00000000000 */
[----:B------:R-:W-:Y:S04]  /*b5bb0*/  STL.64 [R1+0xc10], R24 ;  /* 0x000c101801007387 */ /* 0x000fe80000100a00 */
[----:B------:R0:W-:Y:S04]  /*b5bc0*/  STL.64 [R1+0xc18], R26 ;  /* 0x000c181a01007387 */ /* 0x0001e80000100a00 */
[----:B0-----:R-:W4:Y:S04]  /*b5bd0*/  LDL.LU.64 R26, [R1+0x84a0] ;  /* 0x0084a000011a7983 */ /* 0x001f280000300a00 */
[----:B------:R-:W2:Y:S01]  /*b5be0*/  LDL.LU.64 R24, [R1+0x8498] ;  /* 0x0084980001187983 */ /* 0x000ea20000300a00 */
        /* <DEDUP_REMOVED lines=9> */
[----:B------:R-:W-:Y:S04]  /*b5c80*/  STL.64 [R1+0x668], R14 ;  /* 0x0006680e01007387 */ /* 0x000fe80000100a00 */
[----:B0-----:R-:W2:Y:S01]  /*b5c90*/  LDL R12, [R1+0x58] ;  /* 0x00005800010c7983 */ /* 0x001ea20000100800 */
[----:B----4-:R-:W-:Y:S03]  /*b5ca0*/  HMMA.16816.F32 R24, R4, R26, R20 ;  /* 0x0000001a0418723c */ /* 0x010fe60000001814 */
[----:B------:R-:W4:Y:S04]  /*b5cb0*/  LDL.LU.64 R22, [R1+0x8480] ;  /* 0x0084800001167983 */ /* 0x000f280000300a00 */
[----:B------:R-:W4:-:S15]  /*b5cc0*/  LDL.LU.64 R20, [R1+0x8478] ;  /* 0x0084780001147983 */ /* 0x000f1e0000300a00 */
[----:B------:R-:W-:-:S01]  /*b5cd0*/  NOP ;  /* 0x0000000000007918 */ /* 0x000fc20000000000 */
[----:B------:R-:W-:Y:S04]  /*b5ce0*/  STL.64 [R1+0x650], R24 ;  /* 0x0006501801007387 */ /* 0x000fe80000100a00 */
[----:B------:R0:W-:Y:S04]  /*b5cf0*/  STL.64 [R1+0x658], R26 ;  /* 0x0006581a01007387 */ /* 0x0001e80000100a00 */
[----:B0-----:R-:W3:Y:S04]  /*b5d00*/  LDL.LU.64 R26, [R1+0x8470] ;  /* 0x00847000011a7983 */ /* 0x001ee80000300a00 */
[----:B------:R-:W4:Y:S02]  /*b5d10*/  LDL.LU.64 R24, [R1+0x8468] ;  /* 0x0084680001187983 */ /* 0x000f240000300a00 */
[----:B----4-:R-:W-:-:S15]  /*b5d20*/  HMMA.16816.F32 R20, R4, R24, R20 ;  /* 0x000000180414723c */ /* 0x010fde0000001814 */
[----:B------:R-:W-:-:S08]  /*b5d30*/  NOP ;  /* 0x0000000000007918 */ /* 0x000fd00000000000 */
[----:B------:R-:W-:Y:S04]  /*b5d40*/  STL.64 [R1+0x640], R20 ;  /* 0x0006401401007387 */ /* 0x000fe80000100a00 */
[----:B------:R0:W-:Y:S04]  /*b5d50*/  STL.64 [R1+0x648], R22 ;  /* 0x0006481601007387 */ /* 0x0001e80000100a00 */
[----:B0-----:R-:W3:Y:S04]  /*b5d60*/  LDL.LU.64 R22, [R1+0x8460] ;  /* 0x0084600001167983 */ /* 0x001ee80000300a00 */
[----:B------:R-:W3:Y:S01]  /*b5d70*/  LDL.LU.64 R20, [R1+0x8458] ;  /* 0x0084580001147983 */ /* 0x000ee20000300a00 */
[----:B------:R-:W-:-:S02]  /*b5d80*/  IMAD.MOV.U32 R13, RZ, RZ, R0 ;  /* 0x000000ffff0d7224 */ /* 0x000fc400078e0000 */
[----:B------:R-:W-:Y:S02]  /*b5d90*/  IMAD.MOV.U32 R9, RZ, RZ, R24 ;  /* 0x000000ffff097224 */ /* 0x000fe400078e0018 */
[----:B------:R-:W-:Y:S02]  /*b5da0*/  IMAD.MOV.U32 R0, RZ, RZ, R25 ;  /* 0x000000ffff007224 */ /* 0x000fe400078e0019 */
[----:B---3--:R-:W-:Y:S01]  /*b5db0*/  HMMA.16816.F32 R24, R4, R26, R20 ;  /* 0x0000001a0418723c */ /* 0x008fe20000001814 */
[----:B------:R-:W3:Y:S04]  /*b5dc0*/  LDL.LU.64 R22, [R1+0x8450] ;  /* 0x0084500001167983 */ /* 0x000ee80000300a00 */
[----:B------:R-:W3:-:S15]  /*b5dd0*/  LDL.LU.64 R20, [R1+0x8448] ;  /* 0x0084480001147983 */ /* 0x000ede0000300a00 */
[----:B------:R-:W-:-:S03]  /*b5de0*/  NOP ;  /* 0x0000000000007918 */ /* 0x000fc60000000000 */
        /* <DEDUP_REMOVED lines=9> */
[----:B------:R-:W4:Y:S01]  /*b5e80*/  LDL.LU.64 R24, [R1+0x8428] ;  /* 0x0084280001187983 */ /* 0x000f220000300a00 */
[----:B------:R-:W-:-:S02]  /*b5e90*/  IMAD.MOV.U32 R15, RZ, RZ, R28 ;  /* 0x000000ffff0f7224 */ /* 0x000fc400078e001c */
[----:B------:R-:W-:Y:S02]  /*b5ea0*/  IMAD.MOV.U32 R14, RZ, RZ, R29 ;  /* 0x000000ffff0e7224 */ /* 0x000fe400078e001d */
[----:B------:R-:W2:Y:S04]  /*b5eb0*/  LDL.LU.64 R28, [R1+0x8420] ;  /* 0x00842000011c7983 */ /* 0x000ea80000300a00 */
[----:B------:R-:W-:Y:S01]  /*b5ec0*/  STL.64 [R1+0x82e8], R14 ;  /* 0x0082e80e01007387 */ /* 0x000fe20000100a00 */
[----:B----4-:R-:W-:-:S15]  /*b5ed0*/  HMMA.16816.F32 R24, R4, R10, R24 ;  /* 0x0000000a0418723c */ /* 0x010fde0000001818 */
[----:B------:R-:W-:-:S08]  /*b5ee0*/  NOP ;  /* 0x0000000000007918 */ /* 0x000fd00000000000 */
[----:B------:R-:W-:Y:S04]  /*b5ef0*/  STL.64 [R1+0x610], R24 ;  /* 0x0006101801007387 */ /* 0x000fe80000100a00 */
[----:B------:R0:W-:Y:S04]  /*b5f00*/  STL.64 [R1+0x618], R26 ;  /* 0x0006181a01007387 */ /* 0x0001e80000100a00 */
[----:B0-----:R-:W4:Y:S04]  /*b5f10*/  LDL.LU.64 R26, [R1+0x8418] ;  /* 0x00841800011a7983 */ /* 0x001f280000300a00 */
[----:B------:R-:W3:Y:S02]  /*b5f20*/  LDL.LU.64 R24, [R1+0x8410] ;  /* 0x0084100001187983 */ /* 0x000ee40000300a00 */
[----:B---3--:R-:W-:-:S15]  /*b5f30*/  HMMA.16816.F32 R20, R4, R24, R20 ;  /* 0x000000180414723c */ /* 0x008fde0000001814 */
[----:B------:R-:W-:-:S08]  /*b5f40*/  NOP ;  /* 0x0000000000007918 */ /* 0x000fd00000000000 */
[----:B------:R-:W-:Y:S04]  /*b5f50*/  STL.64 [R1+0x600], R20 ;  /* 0x0006001401007387 */ /* 0x000fe80000100a00 */
[----:B------:R0:W-:Y:S04]  /*b5f60*/  STL.64 [R1+0x608], R22 ;  /* 0x0006081601007387 */ /* 0x0001e80000100a00 */
[----:B0-----:R-:W4:Y:S04]  /*b5f70*/  LDL.LU.64 R22, [R1+0x8408] ;  /* 0x0084080001167983 */ /* 0x001f280000300a00 */
[----:B------:R-:W4:Y:S01]  /*b5f80*/  LDL.LU.64 R20, [R1+0x8400] ;  /* 0x0084000001147983 */ /* 0x000f220000300a00 */
[----:B------:R-:W-:-:S02]  /*b5f90*/  IMAD.MOV.U32 R10, RZ, RZ, R24 ;  /* 0x000000ffff0a7224 */ /* 0x000fc400078e0018 */
[----:B------:R-:W-:-:S05]  /*b5fa0*/  IMAD.MOV.U32 R11, RZ, RZ, R25 ;  /* 0x000000ffff0b7224 */ /* 0x000fca00078e0019 */
[----:B------:R-:W-:Y:S04]  /*b5fb0*/  STL.64 [R1+0x8290], R10 ;  /* 0x0082900a01007387 */ /* 0x000fe80000100a00 */
[----:B------:R0:W-:Y:S04]  /*b5fc0*/  STL.64 [R1+0x8288], R8 ;  /* 0x0082880801007387 */ /* 0x0001e80000100a00 */
[----:B0-----:R-:W2:Y:S04]  /*b5fd0*/  LDL.LU R8, [R1+0x1730] ;  /* 0x0017300001087983 */ /* 0x001ea80000300800 */
[----:B------:R-:W2:Y:S04]  /*b5fe0*/  LDL.LU R9, [R1+0x1734] ;  /* 0x0017340001097983 */ /* 0x000ea80000300800 */
[----:B------:R-:W2:Y:S04]  /*b5ff0*/  LDL.LU R10, [R1+0x1738] ;  /* 0x00173800010a7983 */ /* 0x000ea80000300800 */
[----:B------:R-:W2:Y:S01]  /*b6000*/  LDL.LU R11, [R1+0x173c] ;  /* 0x00173c00010b7983 */ /* 0x000ea20000300800 */
[----:B----4-:R-:W-:Y:S03]  /*b6010*/  HMMA.16816.F32 R24, R4, R26, R20 ;  /* 0x0000001a0418723c */ /* 0x010fe60000001814 */
[----:B------:R-:W3:Y:S04]  /*b6020*/  LDL.LU.64 R22, [R1+0x83f8] ;  /* 0x0083f80001167983 */ /* 0x000ee80000300a00 */
[----:B------:R-:W4:-:S15]  /*b6030*/  LDL.LU.64 R20, [R1+0x83f0] ;  /* 0x0083f00001147983 */ /* 0x000f1e0000300a00 */
[----:B------:R-:W-:-:S01]  /*b6040*/  NOP ;  /* 0x0000000000007918 */ /* 0x000fc20000000000 */
[----:B------:R-:W-:Y:S04]  /*b6050*/  STL.64 [R1+0x5f0], R24 ;  /* 0x0005f01801007387 */ /* 0x000fe80000100a00 */
[----:B------:R0:W-:Y:S04]  /*b6060*/  STL.64 [R1+0x5f8], R26 ;  /* 0x0005f81a01007387 */ /* 0x0001e80000100a00 */
[----:B0-----:R-:W3:Y:S04]  /*b6070*/  LDL.LU.64 R26, [R1+0x83e8] ;  /* 0x0083e800011a7983 */ /* 0x001ee80000300a00 */
[----:B------:R-:W3:Y:S01]  /*b6080*/  LDL.LU.64 R24, [R1+0x83e0] ;  /* 0x0083e00001187983 */ /* 0x000ee20000300a00 */
[C---:B----4-:R-:W-:Y:S06]  /*b6090*/  HMMA.16816.F32 R16, R4.reuse, R20, R16 ;  /* 0x000000140410723c */ /* 0x050fec0000001810 */
[----:B---3--:R-:W-:-:S15]  /*b60a0*/  HMMA.16816.F32 R20, R4, R22, R24 ;  /* 0x000000160414723c */ /* 0x008fde0000001818 */
[----:B------:R-:W-:-:S02]  /*b60b0*/  NOP ;  /* 0x0000000000007918 */ /* 0x000fc40000000000 */
[----:B------:R-:W-:Y:S04]  /*b60c0*/  STL.64 [R1+0x5e0], R16 ;  /* 0x0005e01001007387 */ /* 0x000fe80000100a00 */
[----:B------:R0:W-:Y:S04]  /*b60d0*/  STL.64 [R1+0x5e8], R18 ;  /* 0x0005e81201007387 */ /* 0x0001e80000100a00 */
[----:B0-----:R-:W3:Y:S04]  /*b60e0*/  LDL.LU.64 R18, [R1+0x83d8] ;  /* 0x0083d80001127983 */ /* 0x001ee80000300a00 */
[----:B------:R-:W3:Y:S04]  /*b60f0*/  LDL.LU.64 R16, [R1+0x83d0] ;  /* 0x0083d00001107983 */ /* 0x000ee80000300a00 */
[----:B------:R-:W4:Y:S04]  /*b6100*/  LDL.LU.64 R26, [R1+0x83c8] ;  /* 0x0083c800011a7983 */ /* 0x000f280000300a00 */
        /* <DEDUP_REMOVED lines=8> */
[----:B------:R4:W-:Y:S01]  /*b6190*/  STL.64 [R1+0x5c8], R10 ;  /* 0x0005c80a01007387 */ /* 0x0009e20000100a00 */
[C---:B---3--:R-:W-:Y:S03]  /*b61a0*/  HMMA.16816.F32 R12, R4.reuse, R24, R16 ;  /* 0x00000018040c723c */ /* 0x048fe60000001810 */
[----:B------:R-:W2:Y:S03]  /*b61b0*/  LDL.LU R24, [R1+0x1670] ;  /* 0x0016700001187983 */ /* 0x000ea60000300800 */
[----:B----4-:R-:W-:-:S15]  /*b61c0*/  HMMA.16816.F32 R8, R4, R26, R20 ;  /* 0x0000001a0408723c */ /* 0x010fde0000001814 */
[----:B------:R-:W-:-:S02]  /*b61d0*/  NOP ;  /* 0x0000000000007918 */ /* 0x000fc40000000000 */
[----:B------:R0:W-:Y:S04]  /*b61e0*/  STL.64 [R1+0x5b0], R12 ;  /* 0x0005b00c01007387 */ /* 0x0001e80000100a00 */
[----:B------:R-:W-:Y:S04]  /*b61f0*/  STL.64 [R1+0x5b8], R14 ;  /* 0x0005b80e01007387 */ /* 0x000fe80000100a00 */
[----:B------:R-:W-:Y:S04]  /*b6200*/  STL.64 [R1+0x5a0], R8 ;  /* 0x0005a00801007387 */ /* 0x000fe80000100a00 */
[----:B------:R-:W-:Y:S04]  /*b6210*/  STL.64 [R1+0x5a8], R10 ;  /* 0x0005a80a01007387 */ /* 0x000fe80000100a00 */
[----:B------:R-:W2:Y:S04]  /*b6220*/  LDL.LU R25, [R1+0x1674] ;  /* 0x0016740001197983 */ /* 0x000ea80000300800 */
[----:B------:R-:W3:Y:S04]  /*b6230*/  LDL.LU R26, [R1+0x1678] ;  /* 0x00167800011a7983 */ /* 0x000ee80000300800 */
[----:B------:R-:W3:Y:S04]  /*b6240*/  LDL.LU R27, [R1+0x167c] ;  /* 0x00167c00011b7983 */ /* 0x000ee80000300800 */
[----:B---3--:R-:W-:Y:S04]  /*b6250*/  STL.64 [R1+0x82f8], R26 ;  /* 0x0082f81a01007387 */ /* 0x008fe80000100a00 */
[----:B--2---:R1:W-:Y:S04]  /*b6260*/  STL.64 [R1+0x82f0], R24 ;  /* 0x0082f01801007387 */ /* 0x0043e80000100a00 */
[----:B0-----:R-:W2:Y:S04]  /*b6270*/  LDL R12, [R1] ;  /* 0x00000000010c7983 */ /* 0x001ea80000100800 */
[----:B------:R-:W2:Y:S04]  /*b6280*/  LDL R13, [R1+0x4] ;  /* 0x00000400010d7983 */ /* 0x000ea80000100800 */
[----:B--2---:R-:W-:Y:S04]  /*b6290*/  STL.64 [R1+0x8300], R12 ;  /* 0x0083000c01007387 */ /* 0x004fe80000100a00 */
[----:B-1----:R-:W2:Y:S04]  /*b62a0*/  LDL.LU R24, [R1+0x1680] ;  /* 0x0016800001187983 */ /* 0x002ea80000300800 */
[----:B------:R-:W2:Y:S04]  /*b62b0*/  LDL.LU R25, [R1+0x1684] ;  /* 0x0016840001197983 */ /* 0x000ea80000300800 */
[----:B------:R-:W3:Y:S04]  /*b62c0*/  LDL.LU R26, [R1+0x1688] ;  /* 0x00168800011a7983 */ /* 0x000ee80000300800 */
[----:B------:R-:W3:Y:S04]  /*b62d0*/  LDL.LU R27, [R1+0x168c] ;  /* 0x00168c00011b7983 */ /* 0x000ee80000300800 */
[----:B---3--:R-:W-:Y:S04]  /*b62e0*/  STL.64 [R1+0x8310], R26 ;  /* 0x0083101a01007387 */ /* 0x008fe80000100a00 */
[----:B--2---:R0:W-:Y:S04]  /*b62f0*/  STL.64 [R1+0x8308], R24 ;  /* 0x0083081801007387 */ /* 0x0041e80000100a00 */
[----:B------:R-:W2:Y:S04]  /*b6300*/  LDL R14, [R1+0x8] ;  /* 0x00000800010e7983 */ /* 0x000ea80000100800 */
[----:B------:R-:W2:Y:S04]  /*b6310*/  LDL R15, [R1+0xc] ;  /* 0x00000c00010f7983 */ /* 0x000ea80000100800 */
[----:B--2---:R1:W-:Y:S04]  /*b6320*/  STL.64 [R1+0x8318], R14 ;  /* 0x0083180e01007387 */ /* 0x0043e80000100a00 */
[----:B0-----:R-:W2:Y:S04]  /*b6330*/  LDL.LU R24, [R1+0x1690] ;  /* 0x0016900001187983 */ /* 0x001ea80000300800 */
[----:B------:R-:W2:Y:S04]  /*b6340*/  LDL.LU R25, [R1+0x1694] ;  /* 0x0016940001197983 */ /* 0x000ea80000300800 */
[----:B------:R-:W3:Y:S04]  /*b6350*/  LDL.LU R26, [R1+0x1698] ;  /* 0x00169800011a7983 */ /* 0x000ee80000300800 */
[----:B------:R-:W3:Y:S04]  /*b6360*/  LDL.LU R27, [R1+0x169c] ;  /* 0x00169c00011b7983 */ /* 0x000ee80000300800 */
[----:B---3--:R-:W-:Y:S04]  /*b6370*/  STL.64 [R1+0x8328], R26 ;  /* 0x0083281a01007387 */ /* 0x008fe80000100a00 */
[----:B--2---:R0:W-:Y:S04]  /*b6380*/  STL.64 [R1+0x8320], R24 ;  /* 0x0083201801007387 */ /* 0x0041e80000100a00 */
[----:B------:R-:W2:Y:S04]  /*b6390*/  LDL R12, [R1+0x10] ;  /* 0x00001000010c7983 */ /* 0x000ea80000100800 */
[----:B------:R-:W2:Y:S04]  /*b63a0*/  LDL R13, [R1+0x14] ;  /* 0x00001400010d7983 */ /* 0x000ea80000100800 */
[----:B-1----:R-:W3:Y:S04]  /*b63b0*/  LDL R14, [R1+0x18] ;  /* 0x00001800010e7983 */ /* 0x002ee80000100800 */
[----:B------:R-:W3:Y:S04]  /*b63c0*/  LDL R15, [R1+0x1c] ;  /* 0x00001c00010f7983 */ /* 0x000ee80000100800 */
[----:B--2---:R1:W-:Y:S04]  /*b63d0*/  STL.64 [R1+0x8330], R12 ;  /* 0x0083300c01007387 */ /* 0x0043e80000100a00 */
[----:B---3--:R-:W-:Y:S04]  /*b63e0*/  STL.64 [R1+0x8348], R14 ;  /* 0x0083480e01007387 */ /* 0x008fe80000100a00 */
[----:B0-----:R-:W2:Y:S04]  /*b63f0*/  LDL.LU R24, [R1+0x16a0] ;  /* 0x0016a00001187983 */ /* 0x001ea80000300800 */
[----:B------:R-:W2:Y:S04]  /*b6400*/  LDL.LU R25, [R1+0x16a4] ;  /* 0x0016a40001197983 */ /* 0x000ea80000300800 */
[----:B------:R-:W3:Y:S04]  /*b6410*/  LDL.LU R26, [R1+0x16a8] ;  /* 0x0016a800011a7983 */ /* 0x000ee80000300800 */
[----:B------:R-:W3:Y:S04]  /*b6420*/  LDL.LU R27, [R1+0x16ac] ;  /* 0x0016ac00011b7983 */ /* 0x000ee80000300800 */
[----:B-1----:R-:W4:Y:S04]  /*b6430*/  LDL R12, [R1+0x20] ;  /* 0x00002000010c7983 */ /* 0x002f280000100800 */
        /* <DEDUP_REMOVED lines=49> */
[----:B------:R-:W3:Y:S04]  /*b6750*/  LDL.LU R22, [R1+0x1658] ;  /* 0x0016580001167983 */ /* 0x000ee80000300800 */
[----:B------:R-:W3:Y:S01]  /*b6760*/  LDL.LU R23, [R1+0x165c] ;  /* 0x00165c0001177983 */ /* 0x000ee20000300800 */
[C---:B--2---:R-:W-:Y:S03]  /*b6770*/  HMMA.16816.F32 R8, R4.reuse, R8, R12 ;  /* 0x000000080408723c */ /* 0x044fe6000000180c */
[----:B---3--:R-:W-:Y:S04]  /*b6780*/  STL.64 [R1+0x82d0], R22 ;  /* 0x0082d01601007387 */ /* 0x008fe80000100a00 */
[----:B----4-:R0:W-:Y:S04]  /*b6790*/  STL.64 [R1+0x82c8], R20 ;  /* 0x0082c81401007387 */ /* 0x0101e80000100a00 */
[----:B0-----:R-:W2:Y:S04]  /*b67a0*/  LDL.LU R20, [R1+0x1660] ;  /* 0x0016600001147983 */ /* 0x001ea80000300800 */
[----:B------:R-:W2:Y:S04]  /*b67b0*/  LDL.LU R21, [R1+0x1664] ;  /* 0x0016640001157983 */ /* 0x000ea80000300800 */
[----:B------:R-:W2:Y:S04]  /*b67c0*/  LDL.LU R22, [R1+0x1668] ;  /* 0x0016680001167983 */ /* 0x000ea80000300800 */
[----:B------:R-:W2:Y:S04]  /*b67d0*/  LDL.LU R23, [R1+0x166c] ;  /* 0x00166c0001177983 */ /* 0x000ea80000300800 */
[----:B------:R-:W3:Y:S04]  /*b67e0*/  LDL.LU R16, [R1+0x1630] ;  /* 0x0016300001107983 */ /* 0x000ee80000300800 */
        /* <DEDUP_REMOVED lines=13> */
[----:B0-----:R-:W4:Y:S02]  /*b68c0*/  LDL.LU.64 R10, [R1+0x8398] ;  /* 0x00839800010a7983 */ /* 0x001f240000300a00 */
[----:B----4-:R-:W-:Y:S02]  /*b68d0*/  HMMA.16816.F32 R8, R4, R10, R12 ;  /* 0x0000000a0408723c */ /* 0x010fe4000000180c */
[----:B------:R-:W4:-:S15]  /*b68e0*/  LDL.LU.64 R12, [R1+0x8390] ;  /* 0x00839000010c7983 */ /* 0x000f1e0000300a00 */
[----:B------:R-:W-:-:S06]  /*b68f0*/  NOP ;  /* 0x0000000000007918 */ /* 0x000fcc0000000000 */
[----:B------:R0:W-:Y:S04]  /*b6900*/  STL.64 [R1+0x580], R8 ;  /* 0x0005800801007387 */ /* 0x0001e80000100a00 */
[----:B------:R1:W-:Y:S04]  /*b6910*/  STL.64 [R1+0x588], R10 ;  /* 0x0005880a01007387 */ /* 0x0003e80000100a00 */
[----:B0-----:R-:W3:Y:S04]  /*b6920*/  LDL.LU R8, [R1+0x1620] ;  /* 0x0016200001087983 */ /* 0x001ee80000300800 */
[----:B------:R-:W3:Y:S04]  /*b6930*/  LDL.LU R9, [R1+0x1624] ;  /* 0x0016240001097983 */ /* 0x000ee80000300800 */
[----:B-1----:R-:W3:Y:S04]  /*b6940*/  LDL.LU R10, [R1+0x1628] ;  /* 0x00162800010a7983 */ /* 0x002ee80000300800 */
        /* <DEDUP_REMOVED lines=49> */
[----:B0-----:R-:W3:Y:S01]  /*b6c60*/  LDL.LU.64 R14, [R1+0x82e8] ;  /* 0x0082e800010e7983 */ /* 0x001ee20000300a00 */
[----:B----4-:R-:W-:-:S15]  /*b6c70*/  HMMA.16816.F32 R24, R4, R28, R24 ;  /* 0x0000001c0418723c */ /* 0x010fde0000001818 */
[----:B------:R-:W-:-:S08]  /*b6c80*/  NOP ;  /* 0x0000000000007918 */ /* 0x000fd00000000000 */
[----:B------:R-:W-:Y:S04]  /*b6c90*/  STL.64 [R1+0x500], R24 ;  /* 0x0005001801007387 */ /* 0x000fe80000100a00 */
[----:B------:R0:W-:Y:S04]  /*b6ca0*/  STL.64 [R1+0x508], R26 ;  /* 0x0005081a01007387 */ /* 0x0001e80000100a00 */
[----:B0-----:R-:W2:Y:S04]  /*b6cb0*/  LDL.LU.64 R26, [R1+0x82e0] ;  /* 0x0082e000011a7983 */ /* 0x001ea80000300a00 */
[----:B------:R-:W4:Y:S04]  /*b6cc0*/  LDL.LU.64 R24, [R1+0x82d8] ;  /* 0x0082d80001187983 */ /* 0x000f280000300a00 */
[----:B------:R-:W3:Y:S04]  /*b6cd0*/  LDL.LU R12, [R1+0x224c] ;  /* 0x00224c00010c7983 */ /* 0x000ee80000300800 */
[----:B------:R-:W3:Y:S04]  /*b6ce0*/  LDL.LU R13, [R1+0x2254] ;  /* 0x00225400010d7983 */ /* 0x000ee80000300800 */
        /* <DEDUP_REMOVED lines=17> */
[----:B0-----:R-:W4:Y:S04]  /*b6e00*/  LDL.LU R24, [R1+0xcb0] ;  /* 0x000cb00001187983 */ /* 0x001f280000300800 */
[----:B------:R-:W4:Y:S04]  /*b6e10*/  LDL.LU R25, [R1+0xcb4] ;  /* 0x000cb40001197983 */ /* 0x000f280000300800 */
[----:B------:R-:W4:Y:S04]  /*b6e20*/  LDL.LU R26, [R1+0xcb8] ;  /* 0x000cb800011a7983 */ /* 0x000f280000300800 */
[----:B------:R-:W4:Y:S01]  /*b6e30*/  LDL.LU R27, [R1+0xcbc] ;  /* 0x000cbc00011b7983 */ /* 0x000f220000300800 */
[----:B---3--:R-:W-:-:S15]  /*b6e40*/  HMMA.16816.F32 R16, R4, R22, R16 ;  /* 0x000000160410723c */ /* 0x008fde0000001810 */
[----:B------:R-:W-:-:S08]  /*b6e50*/  NOP ;  /* 0x0000000000007918 */ /* 0x000fd00000000000 */
[----:B------:R-:W-:Y:S04]  /*b6e60*/  STL.64 [R1+0x4d0], R16 ;  /* 0x0004d01001007387 */ /* 0x000fe80000100a00 */
[----:B------:R0:W-:Y:S04]  /*b6e70*/  STL.64 [R1+0x4d8], R18 ;  /* 0x0004d81201007387 */ /* 0x0001e80000100a00 */
[----:B0-----:R-:W2:Y:S04]  /*b6e80*/  LDL.LU.64 R18, [R1+0x82b0] ;  /* 0x0082b00001127983 */ /* 0x001ea80000300a00 */
[----:B------:R-:W2:Y:S04]  /*b6e90*/  LDL.LU.64 R16, [R1+0x82a8] ;  /* 0x0082a80001107983 */ /* 0x000ea80000300a00 */
[----:B------:R-:W-:Y:S04]  /*b6ea0*/  STL [R1+0x8084], R22 ;  /* 0x0080841601007387 */ /* 0x000fe80000100800 */
[----:B------:R-:W-:Y:S01]  /*b6eb0*/  STL [R1+0x8080], R23 ;  /* 0x0080801701007387 */ /* 0x000fe20000100800 */
[----:B--2---:R-:W-:-:S15]  /*b6ec0*/  HMMA.16816.F32 R16, R4, R20, R16 ;  /* 0x000000140410723c */ /* 0x004fde0000001810 */
[----:B------:R-:W-:-:S08]  /*b6ed0*/  NOP ;  /* 0x0000000000007918 */ /* 0x000fd00000000000 */
[----:B------:R-:W-:Y:S04]  /*b6ee0*/  STL.64 [R1+0x4c0], R16 ;  /* 0x0004c01001007387 */ /* 0x000fe80000100a00 */
[----:B------:R0:W-:Y:S04]  /*b6ef0*/  STL.64 [R1+0x4c8], R18 ;  /* 0x0004c81201007387 */ /* 0x0001e80000100a00 */
[----:B0-----:R-:W2:Y:S04]  /*b6f00*/  LDL.LU.64 R18, [R1+0x82a0] ;  /* 0x0082a00001127983 */ /* 0x001ea80000300a00 */
[----:B------:R-:W4:Y:S04]  /*b6f10*/  LDL.LU.64 R16, [R1+0x8298] ;  /* 0x0082980001107983 */ /* 0x000f280000300a00 */
        /* <DEDUP_REMOVED lines=9> */
[----:B0-----:R-:W2:Y:S01]  /*b6fb0*/  LDL.LU.64 R10, [R1+0x8290] ;  /* 0x00829000010a7983 */ /* 0x001ea20000300a00 */
[----:B----4-:R-:W-:Y:S03]  /*b6fc0*/  HMMA.16816.F32 R24, R4, R16, R24 ;  /* 0x000000100418723c */ /* 0x010fe60000001818 */
[----:B------:R-:W4:-:S15]  /*b6fd0*/  LDL.LU.64 R8, [R1+0x8288] ;  /* 0x0082880001087983 */ /* 0x000f1e0000300a00 */
[----:B------:R-:W-:-:S05]  /*b6fe0*/  NOP ;  /* 0x0000000000007918 */ /* 0x000fca0000000000 */
[----:B------:R2:W-:Y:S04]  /*b6ff0*/  STL.64 [R1+0x4a0], R24 ;  /* 0x0004a01801007387 */ /* 0x0005e80000100a00 */
[----:B------:R0:W-:Y:S01]  /*b7000*/  STL.64 [R1+0x4a8], R26 ;  /* 0x0004a81a01007387 */ /* 0x0001e20000100a00 */
[----:B--2---:R-:W-:Y:S02]  /*b7010*/  IMAD.MOV.U32 R24, RZ, RZ, R10 ;  /* 0x000000ffff187224 */ /* 0x004fe400078e000a */
[----:B------:R-:W-:Y:S01]  /*b7020*/  IMAD.MOV.U32 R25, RZ, RZ, R11 ;  /* 0x000000ffff197224 */ /* 0x000fe200078e000b */
[----:B------:R-:W3:Y:S04]  /*b7030*/  LDL.LU R10, [R1+0x8280] ;  /* 0x00828000010a7983 */ /* 0x000ee80000300800 */
[----:B------:R-:W3:Y:S04]  /*b7040*/  LDL.LU R11, [R1+0x827c] ;  /* 0x00827c00010b7983 */ /* 0x000ee80000300800 */
[----:B0-----:R-:W2:Y:S04]  /*b7050*/  LDL.64 R26, [R1+0x70] ;  /* 0x00007000011a7983 */ /* 0x001ea80000100a00 */
[----:B--2---:R-:W-:Y:S04]  /*b7060*/  STL.64 [R1+0x81f0], R26 ;  /* 0x0081f01a01007387 */ /* 0x004fe80000100a00 */
[----:B------:R-:W-:Y:S04]  /*b7070*/  STL.64 [R1+0x81e8], R24 ;  /* 0x0081e81801007387 */ /* 0x000fe80000100a00 */
[----:B------:R-:W-:Y:S04]  /*b7080*/  STL.64 [R1+0x8068], R18 ;  /* 0x0080681201007387 */ /* 0x000fe80000100a00 */
[----:B------:R0:W-:Y:S04]  /*b7090*/  STL.64 [R1+0x8060], R16 ;  /* 0x0080601001007387 */ /* 0x0001e80000100a00 */
[----:B0-----:R-:W2:Y:S04]  /*b70a0*/  LDL.LU R16, [R1+0x15c0] ;  /* 0x0015c00001107983 */ /* 0x001ea80000300800 */
[----:B------:R-:W2:Y:S04]  /*b70b0*/  LDL.LU R17, [R1+0x15c4] ;  /* 0x0015c40001117983 */ /* 0x000ea80000300800 */
[----:B------:R-:W4:Y:S04]  /*b70c0*/  LDL.LU R18, [R1+0x15c8] ;  /* 0x0015c80001127983 */ /* 0x000f280000300800 */
[----:B------:R-:W4:Y:S04]  /*b70d0*/  LDL.LU R19, [R1+0x15cc] ;  /* 0x0015cc0001137983 */ /* 0x000f280000300800 */
[----:B----4-:R-:W-:Y:S04]  /*b70e0*/  STL.64 [R1+0x8200], R18 ;  /* 0x0082001201007387 */ /* 0x010fe80000100a00 */
[----:B--2---:R3:W-:Y:S02]  /*b70f0*/  STL.64 [R1+0x81f8], R16 ;  /* 0x0081f81001007387 */ /* 0x0047e40000100a00 */
[----:B---3--:R-:W-:-:S15]  /*b7100*/  HMMA.16816.F32 R16, R4, R10, R20 ;  /* 0x0000000a0410723c */ /* 0x008fde0000001814 */
[----:B------:R-:W-:-:S08]  /*b7110*/  NOP ;  /* 0x0000000000007918 */ /* 0x000fd00000000000 */
[----:B------:R0:W-:Y:S04]  /*b7120*/  STL.64 [R1+0x490], R16 ;  /* 0x0004901001007387 */ /* 0x0001e80000100a00 */
[----:B------:R1:W-:Y:S04]  /*b7130*/  STL.64 [R1+0x498], R18 ;  /* 0x0004981201007387 */ /* 0x0003e80000100a00 */
[----:B------:R-:W2:Y:S01]  /*b7140*/  LDL.64 R24, [R1+0x90] ;  /* 0x0000900001187983 */ /* 0x000ea20000100a00 */
[----:B------:R-:W-:Y:S02]  /*b7150*/  IMAD.MOV.U32 R26, RZ, RZ, R15 ;  /* 0x000000ffff1a7224 */ /* 0x000fe400078e000f */
[----:B------:R-:W-:-:S05]  /*b7160*/  IMAD.MOV.U32 R27, RZ, RZ, R14 ;  /* 0x000000ffff1b7224 */ /* 0x000fca00078e000e */
[----:B------:R-:W-:Y:S04]  /*b7170*/  STL.64 [R1+0x8220], R26 ;  /* 0x0082201a01007387 */ /* 0x000fe80000100a00 */
[----:B--2---:R-:W-:Y:S04]  /*b7180*/  STL.64 [R1+0x8218], R24 ;  /* 0x0082181801007387 */ /* 0x004fe80000100a00 */
[----:B0-----:R-:W2:Y:S04]  /*b7190*/  LDL.LU R16, [R1+0x15f0] ;  /* 0x0015f00001107983 */ /* 0x001ea80000300800 */
[----:B------:R-:W2:Y:S04]  /*b71a0*/  LDL.LU R17, [R1+0x15f4] ;  /* 0x0015f40001117983 */ /* 0x000ea80000300800 */
[----:B-1----:R-:W3:Y:S04]  /*b71b0*/  LDL.LU R18, [R1+0x15f8] ;  /* 0x0015f80001127983 */ /* 0x002ee80000300800 */
        /* <DEDUP_REMOVED lines=11> */
[----:B------:R-:W-:-:S03]  /*b7270*/  IMAD.MOV.U32 R26, RZ, RZ, R9 ;  /* 0x000000ffff1a7224 */ /* 0x000fc600078e0009 */
[----:B------:R-:W3:Y:S04]  /*b7280*/  LDL.LU R9, [R1+0x2260] ;  /* 0x0022600001097983 */ /* 0x000ee80000300800 */
[----:B------:R-:W3:Y:S01]  /*b7290*/  LDL.LU R14, [R1+0x225c] ;  /* 0x00225c00010e7983 */ /* 0x000ee20000300800 */
[----:B------:R-:W-:-:S03]  /*b72a0*/  IMAD.MOV.U32 R27, RZ, RZ, R0 ;  /* 0x000000ffff1b7224 */ /* 0x000fc600078e0000 */
[----:B------:R-:W3:Y:S04]  /*b72b0*/  LDL.LU R15, [R1+0x2268] ;  /* 0x00226800010f7983 */ /* 0x000ee80000300800 */
[----:B------:R-:W3:Y:S01]  /*b72c0*/  LDL.LU R0, [R1+0x2264] ;  /* 0x0022640001007983 */ /* 0x000ee20000300800 */
[----:B------:R-:W-:Y:S02]  /*b72d0*/  IMAD R12, R12, 0x100, R28 ;  /* 0x000001000c0c7824 */ /* 0x000fe400078e021c */
[----:B------:R-:W-:Y:S01]  /*b72e0*/  IMAD R13, R13, 0x100, R29 ;  /* 0x000001000d0d7824 */ /* 0x000fe200078e021d */
[----:B----4-:R-:W-:Y:S04]  /*b72f0*/  STL.64 [R1+0x8270], R22 ;  /* 0x0082701601007387 */ /* 0x010fe80000100a00 */
[----:B--2---:R0:W-:Y:S04]  /*b7300*/  STL.64 [R1+0x8268], R20 ;  /* 0x0082681401007387 */ /* 0x0041e80000100a00 */
[----:B0-----:R-:W2:Y:S04]  /*b7310*/  LDL.LU R20, [R1+0x1be0] ;  /* 0x001be00001147983 */ /* 0x001ea80000300800 */
[----:B------:R-:W2:Y:S04]  /*b7320*/  LDL.LU R21, [R1+0x1be4] ;  /* 0x001be40001157983 */ /* 0x000ea80000300800 */
[----:B------:R-:W2:Y:S04]  /*b7330*/  LDL.LU R22, [R1+0x1be8] ;  /* 0x001be80001167983 */ /* 0x000ea80000300800 */
[----:B------:R-:W2:Y:S04]  /*b7340*/  LDL.LU R23, [R1+0x1bec] ;  /* 0x001bec0001177983 */ /* 0x000ea80000300800 */
[----:B------:R-:W4:Y:S04]  /*b7350*/  LDL.64 R28, [R1+0xa0] ;  /* 0x0000a000011c7983 */ /* 0x000f280000100a00 */
[----:B---3--:R-:W-:Y:S04]  /*b7360*/  STL.64 [R1+0x8210], R18 ;  /* 0x0082101201007387 */ /* 0x008fe80000100a00 */
[----:B------:R0:W-:Y:S04]  /*b7370*/  STL.64 [R1+0x8208], R16 ;  /* 0x0082081001007387 */ /* 0x0001e80000100a00 */
[----:B0-----:R-:W3:Y:S04]  /*b7380*/  LDL.LU R16, [R1+0x1600] ;  /* 0x0016000001107983 */ /* 0x001ee80000300800 */
[----:B------:R-:W3:Y:S04]  /*b7390*/  LDL.LU R17, [R1+0x1604] ;  /* 0x0016040001117983 */ /* 0x000ee80000300800 */
[----:B------:R-:W2:Y:S04]  /*b73a0*/  LDL.LU R18, [R1+0x1608] ;  /* 0x0016080001127983 */ /* 0x000ea80000300800 */
[----:B------:R-:W2:Y:S04]  /*b73b0*/  LDL.LU R19, [R1+0x160c] ;  /* 0x00160c0001137983 */ /* 0x000ea80000300800 */
[----:B------:R-:W4:Y:S04]  /*b73c0*/  LDL.64 R24, [R1+0xa8] ;  /* 0x0000a80001187983 */ /* 0x000f280000100a00 */
[----:B--2---:R-:W-:Y:S04]  /*b73d0*/  STL.64 [R1+0x8230], R18 ;  /* 0x0082301201007387 */ /* 0x004fe80000100a00 */
[----:B---3--:R0:W-:Y:S04]  /*b73e0*/  STL.64 [R1+0x8228], R16 ;  /* 0x0082281001007387 */ /* 0x0081e80000100a00 */
[----:B0-----:R-:W2:Y:S04]  /*b73f0*/  LDL.LU R16, [R1+0x1610] ;  /* 0x0016100001107983 */ /* 0x001ea80000300800 */
[----:B------:R-:W2:Y:S04]  /*b7400*/  LDL.LU R17, [R1+0x1614] ;  /* 0x0016140001117983 */ /* 0x000ea80000300800 */
[----:B------:R-:W3:Y:S04]  /*b7410*/  LDL.LU R18, [R1+0x1618] ;  /* 0x0016180001127983 */ /* 0x000ee80000300800 */
[----:B------:R-:W3:Y:S01]  /*b7420*/  LDL.LU R19, [R1+0x161c] ;  /* 0x00161c0001137983 */ /* 0x000ee20000300800 */
[----:B------:R-:W-:-:S03]  /*b7430*/  IMAD R14, R14, 0x100, R9 ;  /* 0x000001000e0e7824 */ /* 0x000fc600078e0209 */
[----:B---3--:R-:W-:Y:S04]  /*b7440*/  STL.64 [R1+0x8240], R18 ;  /* 0x0082401201007387 */ /* 0x008fe80000100a00 */
[----:B--2---:R0:W-:Y:S04]  /*b7450*/  STL.64 [R1+0x8238], R16 ;  /* 0x0082381001007387 */ /* 0x0041e80000100a00 */
[----:B0-----:R-:W4:Y:S04]  /*b7460*/  LDL.LU R16, [R1+0xcd0] ;  /* 0x000cd00001107983 */ /* 0x001f280000300800 */
[----:B------:R-:W4:Y:S04]  /*b7470*/  LDL.LU R17, [R1+0xcd4] ;  /* 0x000cd40001117983 */ /* 0x000f280000300800 */
[----:B------:R-:W4:Y:S04]  /*b7480*/  LDL.LU R18, [R1+0xcd8] ;  /* 0x000cd80001127983 */ /* 0x000f280000300800 */
[----:B------:R-:W4:Y:S04]  /*b7490*/  LDL.LU R19, [R1+0xcdc] ;  /* 0x000cdc0001137983 */ /* 0x000f280000300800 */
[----:B------:R-:W-:Y:S04]  /*b74a0*/  STL [R1+0x803c], R10 ;  /* 0x00803c0a01007387 */ /* 0x000fe80000100800 */
[----:B------:R0:W-:Y:S04]  /*b74b0*/  STL [R1+0x8038], R11 ;  /* 0x0080380b01007387 */ /* 0x0001e80000100800 */
[----:B0-----:R-:W2:Y:S04]  /*b74c0*/  LDL.64 R10, [R1+0x80] ;  /* 0x00008000010a7983 */ /* 0x001ea80000100a00 */
[----:B------:R-:W3:Y:S02]  /*b74d0*/  LDL.LU R9, [R1+0x8278] ;  /* 0x0082780001097983 */ /* 0x000ee40000300800 */
        /* <DEDUP_REMOVED lines=12> */
[----:B------:R-:W-:Y:S01]  /*b75a0*/  IMAD R15, R0, 0x100, R15 ;  /* 0x00000100000f7824 */ /* 0x000fe200078e020f */
[----:B------:R-:W-:-:S02]  /*b75b0*/  F2FP.F16.E4M3.UNPACK_B R12, R12 ;  /* 0x0000000cff0c723e */ /* 0x000fc400020006ff */
[----:B------:R-:W-:Y:S02]  /*b75c0*/  F2FP.F16.E4M3.UNPACK_B R13, R13 ;  /* 0x0000000dff0d723e */ /* 0x000fe400020006ff */
[----:B------:R-:W-:Y:S02]  /*b75d0*/  F2FP.F16.E4M3.UNPACK_B R14, R14 ;  /* 0x0000000eff0e723e */ /* 0x000fe400020006ff */
[----:B------:R-:W-:-:S07]  /*b75e0*/  F2FP.F16.E4M3.UNPACK_B R15, R15 ;  /* 0x0000000fff0f723e */ /* 0x000fce00020006ff */
[----:B----4-:R-:W-:Y:S06]  /*b75f0*/  HMMA.16816.F32 R16, R12, R24, R16 ;  /* 0x000000180c10723c */ /* 0x010fec0000001810 */
[----:B---3--:R-:W-:Y:S01]  /*b7600*/  HMMA.16816.F32 R4, R4, R28, R20 ;  /* 0x0000001c0404723c */ /* 0x008fe20000001814 */
[----:B------:R-:W3:Y:S06]  /*b7610*/  LDL.LU.64 R20, [R1+0x8250] ;  /* 0x0082500001147983 */ /* 0x000eec0000300a00 */
[----:B------:R-:W-:-:S02]  /*b7620*/  IMAD.MOV.U32 R22, RZ, RZ, R28 ;  /* 0x000000ffff167224 */ /* 0x000fc400078e001c */
[----:B------:R-:W-:-:S14]  /*b7630*/  IMAD.MOV.U32 R23, RZ, RZ, R29 ;  /* 0x000000ffff177224 */ /* 0x000fdc00078e001d */
[----:B------:R0:W-:Y:S04]  /*b7640*/  STL.64 [R1+0xca0], R4 ;  /* 0x000ca00401007387 */ /* 0x0001e80000100a00 */
[----:B------:R1:W-:Y:S04]  /*b7650*/  STL.64 [R1+0xca8], R6 ;  /* 0x000ca80601007387 */ /* 0x0003e80000100a00 */
[----:B------:R-:W4:Y:S04]  /*b7660*/  LDL.LU.64 R28, [R1+0x8248] ;  /* 0x00824800011c7983 */ /* 0x000f280000300a00 */
[----:B0-----:R-:W4:Y:S04]  /*b7670*/  LDL.LU R4, [R1+0x15d0] ;  /* 0x0015d00001047983 */ /* 0x001f280000300800 */
[----:B------:R-:W4:Y:S04]  /*b7680*/  LDL.LU R5, [R1+0x15d4] ;  /* 0x0015d40001057983 */ /* 0x000f280000300800 */
[----:B-1----:R-:W4:Y:S04]  /*b7690*/  LDL.LU R6, [R1+0x15d8] ;  /* 0x0015d80001067983 */ /* 0x002f280000300800 */
[----:B------:R-:W4:Y:S04]  /*b76a0*/  LDL.LU R7, [R1+0x15dc] ;  /* 0x0015dc0001077983 */ /* 0x000f280000300800 */
[----:B------:R-:W-:Y:S04]  /*b76b0*/  STL.64 [R1+0x80a0], R22 ;  /* 0x0080a01601007387 */ /* 0x000fe80000100a00 */
        /* <DEDUP_REMOVED lines=9> */
[----:B------:R-:W-:-:S05]  /*b7750*/  IMAD.MOV.U32 R0, RZ, RZ, R25 ;  /* 0x000000ffff007224 */ /* 0x000fca00078e0019 */
[----:B------:R-:W-:Y:S01]  /*b7760*/  STL [R1+0x7ff8], R0 ;  /* 0x007ff80001007387 */ /* 0x000fe20000100800 */
[----:B---3--:R-:W-:Y:S03]  /*b7770*/  HMMA.16816.F32 R24, R12, R26, R16 ;  /* 0x0000001a0c18723c */ /* 0x008fe60000001810 */
[----:B------:R-:W3:Y:S04]  /*b7780*/  LDL.LU.64 R18, [R1+0x8230] ;  /* 0x0082300001127983 */ /* 0x000ee80000300a00 */
[----:B------:R-:W3:-:S15]  /*b7790*/  LDL.LU.64 R16, [R1+0x8228] ;  /* 0x0082280001107983 */ /* 0x000ede0000300a00 */
[----:B------:R-:W-:-:S01]  /*b77a0*/  NOP ;  /* 0x0000000000007918 */ /* 0x000fc20000000000 */
        /* <DEDUP_REMOVED lines=13> */
[----:B------:R-:W3:Y:S04]  /*b7880*/  LDL.LU.64 R18, [R1+0x8200] ;  /* 0x0082000001127983 */ /* 0x000ee80000300a00 */
[----:B------:R-:W3:-:S15]  /*b7890*/  LDL.LU.64 R16, [R1+0x81f8] ;  /* 0x0081f80001107983 */ /* 0x000ede0000300a00 */
[----:B------:R-:W-:-:S01]  /*b78a0*/  NOP ;  /* 0x0000000000007918 */ /* 0x000fc20000000000 */
[----:B------:R-:W-:Y:S04]  /*b78b0*/  STL.64 [R1+0xd20], R24 ;  /* 0x000d201801007387 */ /* 0x000fe80000100a00 */
[----:B------:R0:W-:Y:S04]  /*b78c0*/  STL.64 [R1+0xd28], R26 ;  /* 0x000d281a01007387 */ /* 0x0001e80000100a00 */
[----:B0-----:R-:W3:Y:S04]  /*b78d0*/  LDL.LU.64 R26, [R1+0x81f0] ;  /* 0x0081f000011a7983 */ /* 0x001ee80000300a00 */
[----:B------:R-:W4:Y:S01]  /*b78e0*/  LDL.LU.64 R24, [R1+0x81e8] ;  /* 0x0081e80001187983 */ /* 0x000f220000300a00 */
[----:B--2---:R-:W-:Y:S06]  /*b78f0*/  HMMA.16816.F32 R20, R12, R10, R20 ;  /* 0x0000000a0c14723c */ /* 0x004fec0000001814 */
[----:B------:R-:W-:-:S05]  /*b7900*/  IMAD.MOV.U32 R0, RZ, RZ, R11 ;  /* 0x000000ffff007224 */ /* 0x000fca00078e000b */
[----:B------:R-:W-:-:S12]  /*b7910*/  STL [R1+0x8000], R0 ;  /* 0x0080000001007387 */ /* 0x000fd80000100800 */
[----:B------:R-:W-:Y:S04]  /*b7920*/  STL.64 [R1+0xd40], R20 ;  /* 0x000d401401007387 */ /* 0x000fe80000100a00 */
[----:B------:R-:W-:Y:S01]  /*b7930*/  STL.64 [R1+0xd48], R22 ;  /* 0x000d481601007387 */ /* 0x000fe20000100a00 */
[C---:B----4-:R-:W-:Y:S06]  /*b7940*/  HMMA.16816.F32 R4, R12.reuse, R24, R4 ;  /* 0x000000180c04723c */ /* 0x050fec0000001804 */
[----:B---3--:R-:W-:-:S15]  /*b7950*/  HMMA.16816.F32 R16, R12, R26, R16 ;  /* 0x0000001a0c10723c */ /* 0x008fde0000001810 */
[----:B------:R-:W-:-:S02]  /*b7960*/  NOP ;  /* 0x0000000000007918 */ /* 0x000fc40000000000 */
[----:B------:R0:W-:Y:S04]  /*b7970*/  STL.64 [R1+0xd60], R4 ;  /* 0x000d600401007387 */ /* 0x0001e80000100a00 */
[----:B------:R1:W-:Y:S04]  /*b7980*/  STL.64 [R1+0xd68], R6 ;  /* 0x000d680601007387 */ /* 0x0003e80000100a00 */
[----:B0-----:R-:W2:Y:S04]  /*b7990*/  LDL.LU R4, [R1+0x14c0] ;  /* 0x0014c00001047983 */ /* 0x001ea80000300800 */
[----:B------:R-:W-:Y:S04]  /*b79a0*/  STL.64 [R1+0xd70], R16 ;  /* 0x000d701001007387 */ /* 0x000fe80000100a00 */
[----:B------:R-:W-:Y:S04]  /*b79b0*/  STL.64 [R1+0xd78], R18 ;  /* 0x000d781201007387 */ /* 0x000fe80000100a00 */
[----:B------:R-:W2:Y:S04]  /*b79c0*/  LDL.LU R5, [R1+0x14c4] ;  /* 0x0014c40001057983 */ /* 0x000ea80000300800 */
[----:B-1----:R-:W3:Y:S04]  /*b79d0*/  LDL.LU R6, [R1+0x14c8] ;  /* 0x0014c80001067983 */ /* 0x002ee80000300800 */
[----:B------:R-:W3:Y:S01]  /*b79e0*/  LDL.LU R7, [R1+0x14cc] ;  /* 0x0014cc0001077983 */ /* 0x000ee20000300800 */
[----:B------:R-:W-:-:S03]  /*b79f0*/  IMAD.MOV.U32 R0, RZ, RZ, R27 ;  /* 0x000000ffff007224 */ /* 0x000fc600078e001b */
[----:B---3--:R0:W-:Y:S04]  /*b7a00*/  STL.64 [R1+0x80b0], R6 ;  /* 0x0080b00601007387 */ /* 0x0081e80000100a00 */
[----:B--2---:R-:W-:Y:S04]  /*b7a10*/  STL.64 [R1+0x80a8], R4 ;  /* 0x0080a80401007387 */ /* 0x004fe80000100a00 */
[----:B------:R-:W2:Y:S04]  /*b7a20*/  LDL.LU R24, [R1+0x14d0] ;  /* 0x0014d00001187983 */ /* 0x000ea80000300800 */
        /* <DEDUP_REMOVED lines=11> */
[----:B0-----:R-:W2:Y:S04]  /*b7ae0*/  LDL R6, [R1+0x8] ;  /* 0x0000080001067983 */ /* 0x001ea80000100800 */
[----:B------:R-:W2:Y:S04]  /*b7af0*/  LDL R7, [R1+0xc] ;  /* 0x00000c0001077983 */ /* 0x000ea80000100800 */
[----:B-1----:R-:W3:Y:S04]  /*b7b00*/  LDL.LU R20, [R1+0x1500] ;  /* 0x0015000001147983 */ /* 0x002ee80000300800 */
[----:B------:R-:W3:Y:S04]  /*b7b10*/  LDL.LU R21, [R1+0x1504] ;  /* 0x0015040001157983 */ /* 0x000ee80000300800 */
[----:B------:R-:W4:Y:S04]  /*b7b20*/  LDL.LU R22, [R1+0x1508] ;  /* 0x0015080001167983 */ /* 0x000f280000300800 */
[----:B------:R-:W4:Y:S04]  /*b7b30*/  LDL.LU R23, [R1+0x150c] ;  /* 0x00150c0001177983 */ /* 0x000f280000300800 */
[----:B----4-:R0:W-:Y:S04]  /*b7b40*/  STL.64 [R1+0x80e0], R22 ;  /* 0x0080e01601007387 */ /* 0x0101e80000100a00 */
[----:B0-----:R-:W4:Y:S04]  /*b7b50*/  LDL R22, [R1+0x18] ;  /* 0x0000180001167983 */ /* 0x001f280000100800 */
[----:B------:R-:W4:Y:S04]  /*b7b60*/  LDL R23, [R1+0x1c] ;  /* 0x00001c0001177983 */ /* 0x000f280000100800 */
[----:B---3--:R0:W-:Y:S04]  /*b7b70*/  STL.64 [R1+0x80d8], R20 ;  /* 0x0080d81401007387 */ /* 0x0081e80000100a00 */
[----:B0-----:R-:W3:Y:S04]  /*b7b80*/  LDL.64 R20, [R1+0x20] ;  /* 0x0000200001147983 */ /* 0x001ee80000100a00 */
[----:B----4-:R-:W-:Y:S04]  /*b7b90*/  STL.64 [R1+0x8110], R22 ;  /* 0x0081101601007387 */ /* 0x010fe80000100a00 */
[----:B---3--:R-:W-:Y:S04]  /*b7ba0*/  STL.64 [R1+0x8108], R20 ;  /* 0x0081081401007387 */ /* 0x008fe80000100a00 */
[----:B------:R-:W3:Y:S04]  /*b7bb0*/  LDL.64 R4, [R1+0x10] ;  /* 0x0000100001047983 */ /* 0x000ee80000100a00 */
[----:B--2---:R-:W-:Y:S04]  /*b7bc0*/  STL.64 [R1+0x80f0], R6 ;  /* 0x0080f00601007387 */ /* 0x004fe80000100a00 */
[----:B---3--:R0:W-:Y:S04]  /*b7bd0*/  STL.64 [R1+0x80e8], R4 ;  /* 0x0080e80401007387 */ /* 0x0081e80000100a00 */
        /* <DEDUP_REMOVED lines=90> */
[----:B------:R-:W3:Y:S04]  /*b8180*/  LDL.64 R10, [R1] ;  /* 0x00000000010a7983 */ /* 0x000ee80000100a00 */
        /* <DEDUP_REMOVED lines=118> */
[----:B------:R-:W2:Y:S01]  /*b88f0*/  LDL.LU.64 R24, [R1+0x8088] ;  /* 0x0080880001187983 */ /* 0x000ea20000300a00 */
[----:B----4-:R-:W-:-:S15]  /*b8900*/  HMMA.16816.F32 R4, R12, R26, R4 ;  /* 0x0000001a0c04723c */ /* 0x010fde0000001804 */
[----:B------:R-:W-:-:S08]  /*b8910*/  NOP ;  /* 0x0000000000007918 */ /* 0x000fd00000000000 */
        /* <DEDUP_REMOVED lines=17> */
[----:B------:R-:W4:Y:S04]  /*b8a30*/  LDL.LU R10, [R1+0x2270] ;  /* 0x00227000010a7983 */ /* 0x000f280000300800 */
[----:B------:R-:W3:Y:S04]  /*b8a40*/  LDL.LU R4, [R1+0x226c] ;  /* 0x00226c0001047983 */ /* 0x000ee80000300800 */
[----:B------:R-:W4:Y:S04]  /*b8a50*/  LDL.LU R11, [R1+0x2278] ;  /* 0x00227800010b7983 */ /* 0x000f280000300800 */
        /* <DEDUP_REMOVED lines=10> */
[----:B------:R-:W2:Y:S04]  /*b8b00*/  LDL.LU R10, [R1+0x1488] ;  /* 0x00148800010a7983 */ /* 0x000ea80000300800 */
[----:B------:R-:W2:Y:S04]  /*b8b10*/  LDL.LU R11, [R1+0x148c] ;  /* 0x00148c00010b7983 */ /* 0x000ea80000300800 */
[----:B------:R-:W4:Y:S04]  /*b8b20*/  LDL.LU R5, [R1+0x2274] ;  /* 0x0022740001057983 */ /* 0x000f280000300800 */
[----:B------:R-:W4:Y:S04]  /*b8b30*/  LDL.LU R6, [R1+0x227c] ;  /* 0x00227c0001067983 */ /* 0x000f280000300800 */
[----:B------:R-:W4:Y:S04]  /*b8b40*/  LDL.LU R7, [R1+0x2284] ;  /* 0x0022840001077983 */ /* 0x000f280000300800 */
[----:B------:R0:W-:Y:S02]  /*b8b50*/  STL.64 [R1+0x7e08], R26 ;  /* 0x007e081a01007387 */ /* 0x0001e40000100a00 */
[----:B0-----:R-:W-:-:S02]  /*b8b60*/  IMAD.MOV.U32 R26, RZ, RZ, R22 ;  /* 0x000000ffff1a7224 */ /* 0x001fc400078e0016 */
[----:B------:R-:W-:Y:S01]  /*b8b70*/  IMAD.MOV.U32 R27, RZ, RZ, R23 ;  /* 0x000000ffff1b7224 */ /* 0x000fe200078e0017 */
[----:B------:R-:W3:Y:S04]  /*b8b80*/  LDL.LU R22, [R1+0x8084] ;  /* 0x0080840001167983 */ /* 0x000ee80000300800 */
[----:B------:R-:W3:Y:S04]  /*b8b90*/  LDL.LU R23, [R1+0x8080] ;  /* 0x0080800001177983 */ /* 0x000ee80000300800 */
[----:B------:R0:W-:Y:S04]  /*b8ba0*/  STL.64 [R1+0x7e00], R24 ;  /* 0x007e001801007387 */ /* 0x0001e80000100a00 */
[----:B------:R1:W-:Y:S04]  /*b8bb0*/  STL.64 [R1+0x8020], R26 ;  /* 0x0080201a01007387 */ /* 0x0003e80000100a00 */
[----:B0-----:R-:W2:Y:S04]  /*b8bc0*/  LDL.LU R24, [R1+0x1bc0] ;  /* 0x001bc00001187983 */ /* 0x001ea80000300800 */
[----:B------:R-:W2:Y:S04]  /*b8bd0*/  LDL.LU R25, [R1+0x1bc4] ;  /* 0x001bc40001197983 */ /* 0x000ea80000300800 */
[----:B-1----:R-:W4:Y:S04]  /*b8be0*/  LDL.LU R26, [R1+0x1bc8] ;  /* 0x001bc800011a7983 */ /* 0x002f280000300800 */
[----:B------:R-:W4:Y:S01]  /*b8bf0*/  LDL.LU R27, [R1+0x1bcc] ;  /* 0x001bcc00011b7983 */ /* 0x000f220000300800 */
[C---:B---3--:R-:W-:Y:S03]  /*b8c00*/  HMMA.16816.F32 R16, R12.reuse, R22, R16 ;  /* 0x000000160c10723c */ /* 0x048fe60000001810 */
[----:B----4-:R-:W-:Y:S04]  /*b8c10*/  STL.64 [R1+0x8030], R26 ;  /* 0x0080301a01007387 */ /* 0x010fe80000100a00 */
        /* <DEDUP_REMOVED lines=59> */
[----:B------:R-:W-:Y:S01]  /*b8fd0*/  HMMA.16816.F32 R16, R12, R2, R16 ;  /* 0x000000020c10723c */ /* 0x000fe20000001810 */
[----:B---3--:R-:W-:-:S02]  /*b8fe0*/  IMAD R6, R6, 0x100, R11 ;  /* 0x0000010006067824 */ /* 0x008fc400078e020b */
[----:B--2---:R-:W-:Y:S01]  /*b8ff0*/  IMAD R7, R7, 0x100, R10 ;  /* 0x0000010007077824 */ /* 0x004fe200078e020a */
[----:B------:R4:W-:Y:S04]  /*b9000*/  STL [R1+0x7e10], R8 ;  /* 0x007e100801007387 */ /* 0x0009e80000100800 */
[----:B------:R-:W2:-:S15]  /*b9010*/  LDL.LU R24, [R1+0x1180] ;  /* 0x0011800001187983 */ /* 0x000e9e0000300800 */
[----:B------:R-:W-:Y:S04]  /*b9020*/  STL.64 [R1+0x1460], R16 ;  /* 0x0014601001007387 */ /* 0x000fe80000100a00 */
[----:B------:R-:W-:Y:S01]  /*b9030*/  STL.64 [R1+0x1468], R18 ;  /* 0x0014681201007387 */ /* 0x000fe20000100a00 */
[----:B----4-:R-:W-:-:S15]  /*b9040*/  HMMA.16816.F32 R8, R12, R26, R20 ;  /* 0x0000001a0c08723c */ /* 0x010fde0000001814 */
[----:B------:R-:W-:-:S08]  /*b9050*/  NOP ;  /* 0x0000000000007918 */ /* 0x000fd00000000000 */
[----:B------:R-:W-:Y:S04]  /*b9060*/  STL.64 [R1+0x1430], R8 ;  /* 0x0014300801007387 */ /* 0x000fe80000100a00 */
[----:B------:R0:W-:Y:S04]  /*b9070*/  STL.64 [R1+0x1438], R10 ;  /* 0x0014380a01007387 */ /* 0x0001e80000100a00 */
[----:B------:R-:W2:Y:S04]  /*b9080*/  LDL.LU R25, [R1+0x1184] ;  /* 0x0011840001197983 */ /* 0x000ea80000300800 */
[----:B------:R-:W3:Y:S04]  /*b9090*/  LDL.LU R26, [R1+0x1188] ;  /* 0x00118800011a7983 */ /* 0x000ee80000300800 */
[----:B------:R-:W3:Y:S04]  /*b90a0*/  LDL.LU R27, [R1+0x118c] ;  /* 0x00118c00011b7983 */ /* 0x000ee80000300800 */
[----:B---3--:R-:W-:Y:S04]  /*b90b0*/  STL.64 [R1+0x7e20], R26 ;  /* 0x007e201a01007387 */ /* 0x008fe80000100a00 */
[----:B--2---:R1:W-:Y:S04]  /*b90c0*/  STL.64 [R1+0x7e18], R24 ;  /* 0x007e181801007387 */ /* 0x0043e80000100a00 */
[----:B0-----:R-:W2:Y:S01]  /*b90d0*/  LDL R10, [R1] ;  /* 0x00000000010a7983 */ /* 0x001ea20000100800 */
[----:B------:R-:W-:-:S03]  /*b90e0*/  IMAD.MOV.U32 R11, RZ, RZ, R0 ;  /* 0x000000ffff0b7224 */ /* 0x000fc600078e0000 */
[----:B------:R-:W3:Y:S04]  /*b90f0*/  LDL.LU R0, [R1+0x801c] ;  /* 0x00801c0001007983 */ /* 0x000ee80000300800 */
[----:B--2---:R-:W-:Y:S04]  /*b9100*/  STL.64 [R1+0x7e28], R10 ;  /* 0x007e280a01007387 */ /* 0x004fe80000100a00 */
[----:B-1----:R-:W2:Y:S04]  /*b9110*/  LDL.LU R24, [R1+0x11a0] ;  /* 0x0011a00001187983 */ /* 0x002ea80000300800 */
        /* <DEDUP_REMOVED lines=25> */
[----:B-1----:R-:W2:Y:S01]  /*b92b0*/  LDL R10, [R1+0x20] ;  /* 0x00002000010a7983 */ /* 0x002ea20000100800 */
        /* <DEDUP_REMOVED lines=9> */
[----:B------:R-:W3:Y:S04]  /*b9350*/  LDL R8, [R1+0x28] ;  /* 0x0000280001087983 */ /* 0x000ee80000100800 */
        /* <DEDUP_REMOVED lines=19> */
[----:B------:R-:W4:Y:S01]  /*b9490*/  LDL R9, [R1+0x3c] ;  /* 0x00003c0001097983 */ /* 0x000f220000100800 */
        /* <DEDUP_REMOVED lines=9> */
[----:B------:R-:W2:Y:S04]  /*b9530*/  LDL.LU R0, [R1+0x800c] ;  /* 0x00800c0001007983 */ /* 0x000ea80000300800 */
[----:B------:R-:W3:Y:S04]  /*b9540*/  LDL R8, [R1+0x48] ;  /* 0x0000480001087983 */ /* 0x000ee80000100800 */
[----:B------:R-:W3:Y:S04]  /*b9550*/  LDL R9, [R1+0x4c] ;  /* 0x00004c0001097983 */ /* 0x000ee80000100800 */
        /* <DEDUP_REMOVED lines=30> */
[----:B----4-:R0:W-:Y:S04]  /*b9740*/  STL.64 [R1+0x7f48], R10 ;  /* 0x007f480a01007387 */ /* 0x0101e80000100a00 */
[----:B------:R-:W4:Y:S04]  /*b9750*/  LDL R18, [R1+0x68] ;  /* 0x0000680001127983 */ /* 0x000f280000100800 */
[----:B------:R-:W4:Y:S04]  /*b9760*/  LDL R19, [R1+0x6c] ;  /* 0x00006c0001137983 */ /* 0x000f280000100800 */
[----:B----4-:R-:W-:Y:S04]  /*b9770*/  STL.64 [R1+0x7f50], R18 ;  /* 0x007f501201007387 */ /* 0x010fe80000100a00 */
[----:B------:R-:W4:Y:S04]  /*b9780*/  LDL.LU R8, [R1+0x1340] ;  /* 0x0013400001087983 */ /* 0x000f280000300800 */
[----:B------:R-:W4:Y:S04]  /*b9790*/  LDL.LU R9, [R1+0x1344] ;  /* 0x0013440001097983 */ /* 0x000f280000300800 */
[----:B0-----:R-:W3:Y:S04]  /*b97a0*/  LDL.LU R10, [R1+0x1348] ;  /* 0x00134800010a7983 */ /* 0x001ee80000300800 */
[----:B------:R-:W3:Y:S01]  /*b97b0*/  LDL.LU R11, [R1+0x134c] ;  /* 0x00134c00010b7983 */ /* 0x000ee20000300800 */
[----:B--2---:R-:W-:-:S03]  /*b97c0*/  IMAD.MOV.U32 R17, RZ, RZ, R0 ;  /* 0x000000ffff117224 */ /* 0x004fc600078e0000 */
[----:B---3--:R-:W-:Y:S04]  /*b97d0*/  STL.64 [R1+0x7f60], R10 ;  /* 0x007f600a01007387 */ /* 0x008fe80000100a00 */
[----:B----4-:R0:W-:Y:S04]  /*b97e0*/  STL.64 [R1+0x7f58], R8 ;  /* 0x007f580801007387 */ /* 0x0101e80000100a00 */
        /* <DEDUP_REMOVED lines=71> */
[----:B------:R-:W-:Y:S01]  /*b9c60*/  IMAD.MOV.U32 R17, RZ, RZ, R0 ;  /* 0x000000ffff117224 */ /* 0x000fe200078e0000 */
[----:B---3--:R-:W-:Y:S04]  /*b9c70*/  STL.64 [R1+0x7f28], R26 ;  /* 0x007f281a01007387 */ /* 0x008fe80000100a00 */
[----:B--2---:R0:W-:Y:S04]  /*b9c80*/  STL.64 [R1+0x7f20], R24 ;  /* 0x007f201801007387 */ /* 0x0041e80000100a00 */
[----:B0-----:R-:W2:Y:S04]  /*b9c90*/  LDL.LU R24, [R1+0x1300] ;  /* 0x0013000001187983 */ /* 0x001ea80000300800 */
[----:B------:R-:W2:Y:S04]  /*b9ca0*/  LDL.LU R25, [R1+0x1304] ;  /* 0x0013040001197983 */ /* 0x000ea80000300800 */
[----:B------:R-:W3:Y:S04]  /*b9cb0*/  LDL.LU R26, [R1+0x1308] ;  /* 0x00130800011a7983 */ /* 0x000ee80000300800 */
[----:B------:R-:W3:Y:S01]  /*b9cc0*/  LDL.LU R27, [R1+0x130c] ;  /* 0x00130c00011b7983 */ /* 0x000ee20000300800 */
[C---:B----4-:R-:W-:Y:S03]  /*b9cd0*/  HMMA.16816.F32 R16, R4.reuse, R16, R8 ;  /* 0x000000100410723c */ /* 0x050fe60000001808 */
        /* <DEDUP_REMOVED lines=159> */
[----:B------:R-:W-:Y:S04]  /*ba6d0*/  STL.64 [R1+0x1258], R10 ;  /* 0x0012580a01007387 */ /* 0x000fe80000100a00 */
[----:B0-----:R-:W4:Y:S01]  /*ba6e0*/  LDL.LU R8, [R1+0x7e10] ;  /* 0x007e100001087983 */ /* 0x001f220000300800 */
[----:B--2---:R-:W-:-:S15]  /*ba6f0*/  HMMA.16816.F32 R24, R4, R28, R24 ;  /* 0x0000001c0418723c */ /* 0x004fde0000001818 */
[----:B------:R-:W-:-:S08]  /*ba700*/  NOP ;  /* 0x0000000000007918 */ /* 0x000fd00000000000 */
[----:B------:R-:W-:Y:S04]  /*ba710*/  STL.64 [R1+0x1240], R24 ;  /* 0x0012401801007387 */ /* 0x000fe80000100a00 */
[----:B------:R0:W-:Y:S04]  /*ba720*/  STL.64 [R1+0x1248], R26 ;  /* 0x0012481a01007387 */ /* 0x0001e80000100a00 */
[----:B0-----:R-:W3:Y:S04]  /*ba730*/  LDL.LU.64 R26, [R1+0x7e08] ;  /* 0x007e0800011a7983 */ /* 0x001ee80000300a00 */
[----:B------:R-:W4:Y:S04]  /*ba740*/  LDL.LU.64 R24, [R1+0x7e00] ;  /* 0x007e000001187983 */ /* 0x000f280000300a00 */
[----:B------:R-:W-:Y:S01]  /*ba750*/  STL.64 [R1+0x7c98], R28 ;  /* 0x007c981c01007387 */ /* 0x000fe20000100a00 */
[C---:B---3--:R-:W-:Y:S06]  /*ba760*/  HMMA.16816.F32 R20, R4.reuse, R26, R20 ;  /* 0x0000001a0414723c */ /* 0x048fec0000001814 */
[----:B----4-:R-:W-:-:S15]  /*ba770*/  HMMA.16816.F32 R12, R4, R24, R12 ;  /* 0x00000018040c723c */ /* 0x010fde000000180c */
[----:B------:R-:W-:-:S02]  /*ba780*/  NOP ;  /* 0x0000000000007918 */ /* 0x000fc40000000000 */
[----:B------:R-:W-:Y:S04]  /*ba790*/  STL.64 [R1+0x1230], R20 ;  /* 0x0012301401007387 */ /* 0x000fe80000100a00 */
[----:B------:R0:W-:Y:S04]  /*ba7a0*/  STL.64 [R1+0x1238], R22 ;  /* 0x0012381601007387 */ /* 0x0001e80000100a00 */
[----:B0-----:R-:W2:Y:S04]  /*ba7b0*/  LDL.LU.64 R22, [R1+0x7df8] ;  /* 0x007df80001167983 */ /* 0x001ea80000300a00 */
[----:B------:R-:W3:Y:S04]  /*ba7c0*/  LDL.LU.64 R20, [R1+0x7df0] ;  /* 0x007df00001147983 */ /* 0x000ee80000300a00 */
[----:B------:R-:W4:Y:S04]  /*ba7d0*/  LDL.64 R28, [R1+0x98] ;  /* 0x00009800011c7983 */ /* 0x000f280000100a00 */
[----:B------:R-:W-:Y:S04]  /*ba7e0*/  STL.64 [R1+0x7c90], R26 ;  /* 0x007c901a01007387 */ /* 0x000fe80000100a00 */
[----:B------:R-:W-:Y:S04]  /*ba7f0*/  STL.64 [R1+0x1220], R12 ;  /* 0x0012200c01007387 */ /* 0x000fe80000100a00 */
[----:B------:R-:W-:Y:S04]  /*ba800*/  STL.64 [R1+0x1228], R14 ;  /* 0x0012280e01007387 */ /* 0x000fe80000100a00 */
[----:B------:R0:W-:Y:S04]  /*ba810*/  STL.64 [R1+0x7c88], R24 ;  /* 0x007c881801007387 */ /* 0x0001e80000100a00 */
[----:B0-----:R-:W2:Y:S04]  /*ba820*/  LDL.LU R24, [R1+0xbf0] ;  /* 0x000bf00001187983 */ /* 0x001ea80000300800 */
[----:B------:R-:W2:Y:S04]  /*ba830*/  LDL.LU R25, [R1+0xbf4] ;  /* 0x000bf40001197983 */ /* 0x000ea80000300800 */
[----:B------:R-:W3:Y:S04]  /*ba840*/  LDL.LU R26, [R1+0xbf8] ;  /* 0x000bf800011a7983 */ /* 0x000ee80000300800 */
[----:B------:R-:W3:Y:S04]  /*ba850*/  LDL.LU R27, [R1+0xbfc] ;  /* 0x000bfc00011b7983 */ /* 0x000ee80000300800 */
[----:B------:R-:W4:Y:S04]  /*ba860*/  LDL.LU R9, [R1+0x22a0] ;  /* 0x0022a00001097983 */ /* 0x000f280000300800 */
[----:B------:R-:W4:Y:S04]  /*ba870*/  LDL.LU R14, [R1+0x229c] ;  /* 0x00229c00010e7983 */ /* 0x000f280000300800 */
        /* <DEDUP_REMOVED lines=49> */
[----:B------:R0:W-:Y:S04]  /*bab90*/  STL.64 [R1+0x7c70], R22 ;  /* 0x007c701601007387 */ /* 0x0001e80000100a00 */
[----:B0-----:R-:W2:Y:S04]  /*baba0*/  LDL.LU.64 R22, [R1+0xa8] ;  /* 0x0000a80001167983 */ /* 0x001ea80000300a00 */
[----:B------:R0:W-:Y:S04]  /*babb0*/  STL.64 [R1+0x7c68], R20 ;  /* 0x007c681401007387 */ /* 0x0001e80000100a00 */
[----:B0-----:R-:W2:Y:S04]  /*babc0*/  LDL R20, [R1+0xa0] ;  /* 0x0000a00001147983 */ /* 0x001ea80000100800 */
[----:B------:R-:W2:Y:S01]  /*babd0*/  LDL R21, [R1+0xa4] ;  /* 0x0000a40001157983 */ /* 0x000ea20000100800 */
        /* <DEDUP_REMOVED lines=42> */
[----:B------:R-:W-:Y:S01]  /*bae80*/  IMAD R15, R0, 0x100, R15 ;  /* 0x00000100000f7824 */ /* 0x000fe200078e020f */
[----:B------:R-:W-:-:S02]  /*bae90*/  F2FP.F16.E4M3.UNPACK_B R12, R12 ;  /* 0x0000000cff0c723e */ /* 0x000fc400020006ff */
[----:B------:R-:W-:Y:S02]  /*baea0*/  F2FP.F16.E4M3.UNPACK_B R13, R13 ;  /* 0x0000000dff0d723e */ /* 0x000fe400020006ff */
[----:B------:R-:W-:Y:S02]  /*baeb0*/  F2FP.F16.E4M3.UNPACK_B R14, R14 ;  /* 0x0000000eff0e723e */ /* 0x000fe400020006ff */
[----:B------:R-:W-:Y:S01]  /*baec0*/  F2FP.F16.E4M3.UNPACK_B R15, R15 ;  /* 0x0000000fff0f723e */ /* 0x000fe200020006ff */
[----:B------:R-:W-:Y:S01]  /*baed0*/  IMAD.MOV.U32 R0, RZ, RZ, R23 ;  /* 0x000000ffff007224 */ /* 0x000fe200078e0017 */
[C---:B--2---:R-:W-:Y:S06]  /*baee0*/  HMMA.16816.F32 R24, R4.reuse, R2, R24 ;  /* 0x000000020418723c */ /* 0x044fec0000001818 */
[----:B---3--:R-:W-:Y:S06]  /*baef0*/  HMMA.16816.F32 R8, R4, R20, R8 ;  /* 0x000000140408723c */ /* 0x008fec0000001808 */
[----:B------:R-:W-:Y:S11]  /*baf00*/  HMMA.16816.F32 R4, R12, R22, R16 ;  /* 0x000000160c04723c */ /* 0x000ff60000001810 */
[----:B------:R-:W-:Y:S04]  /*baf10*/  STL.64 [R1+0x1600], R24 ;  /* 0x0016001801007387 */ /* 0x000fe80000100a00 */
[----:B------:R0:W-:Y:S04]  /*baf20*/  STL.64 [R1+0x1608], R26 ;  /* 0x0016081a01007387 */ /* 0x0001e80000100a00 */
[----:B0-----:R-:W2:Y:S04]  /*baf30*/  LDL.LU.64 R26, [R1+0x7d88] ;  /* 0x007d8800011a7983 */ /* 0x001ea80000300a00 */
[----:B------:R-:W2:Y:S04]  /*baf40*/  LDL.LU.64 R24, [R1+0x7d80] ;  /* 0x007d800001187983 */ /* 0x000ea80000300a00 */
[----:B------:R-:W-:Y:S04]  /*baf50*/  STL [R1+0x7bac], R2 ;  /* 0x007bac0201007387 */ /* 0x000fe80000100800 */
[----:B------:R0:W-:Y:S04]  /*baf60*/  STL [R1+0x7ba8], R3 ;  /* 0x007ba80301007387 */ /* 0x0001e80000100800 */
[----:B------:R-:W-:Y:S04]  /*baf70*/  STL.64 [R1+0x15c0], R8 ;  /* 0x0015c00801007387 */ /* 0x000fe80000100a00 */
[----:B------:R-:W-:Y:S04]  /*baf80*/  STL.64 [R1+0x15c8], R10 ;  /* 0x0015c80a01007387 */ /* 0x000fe80000100a00 */
[----:B------:R-:W-:Y:S04]  /*baf90*/  STL.64 [R1+0x15b0], R4 ;  /* 0x0015b00401007387 */ /* 0x000fe80000100a00 */
[----:B------:R1:W-:Y:S04]  /*bafa0*/  STL.64 [R1+0x15b8], R6 ;  /* 0x0015b80601007387 */ /* 0x0003e80000100a00 */
[----:B------:R-:W-:Y:S01]  /*bafb0*/  STL [R1+0x7bb4], R0 ;  /* 0x007bb40001007387 */ /* 0x000fe20000100800 */
[----:B0-----:R-:W-:-:S05]  /*bafc0*/  IMAD.MOV.U32 R3, RZ, RZ, R22 ;  /* 0x000000ffff037224 */ /* 0x001fca00078e0016 */
[----:B------:R-:W-:Y:S04]  /*bafd0*/  STL [R1+0x7bb0], R3 ;  /* 0x007bb00301007387 */ /* 0x000fe80000100800 */
[----:B-1----:R-:W3:Y:S01]  /*bafe0*/  LDL.LU.64 R6, [R1+0x70] ;  /* 0x0000700001067983 */ /* 0x002ee20000300a00 */
[----:B--2---:R-:W-:-:S15]  /*baff0*/  HMMA.16816.F32 R8, R12, R28, R24 ;  /* 0x0000001c0c08723c */ /* 0x004fde0000001818 */
[----:B------:R-:W-:-:S08]  /*bb000*/  NOP ;  /* 0x0000000000007918 */ /* 0x000fd00000000000 */
[----:B------:R0:W-:Y:S04]  /*bb010*/  STL.64 [R1+0x15a0], R8 ;  /* 0x0015a00801007387 */ /* 0x0001e80000100a00 */
[----:B------:R1:W-:Y:S04]  /*bb020*/  STL.64 [R1+0x15a8], R10 ;  /* 0x0015a80a01007387 */ /* 0x0003e80000100a00 */
[----:B---3--:R2:W-:Y:S04]  /*bb030*/  STL.64 [R1+0x7d48], R6 ;  /* 0x007d480601007387 */ /* 0x0085e80000100a00 */
[----:B0-----:R-:W3:Y:S04]  /*bb040*/  LDL.LU R8, [R1+0xb90] ;  /* 0x000b900001087983 */ /* 0x001ee80000300800 */
[----:B------:R-:W3:Y:S04]  /*bb050*/  LDL.LU R9, [R1+0xb94] ;  /* 0x000b940001097983 */ /* 0x000ee80000300800 */
[----:B-1----:R-:W4:Y:S04]  /*bb060*/  LDL.LU R10, [R1+0xb98] ;  /* 0x000b9800010a7983 */ /* 0x002f280000300800 */
[----:B------:R-:W4:Y:S04]  /*bb070*/  LDL.LU R11, [R1+0xb9c] ;  /* 0x000b9c00010b7983 */ /* 0x000f280000300800 */
[----:B--2---:R-:W2:Y:S04]  /*bb080*/  LDL.LU.64 R6, [R1+0x80] ;  /* 0x0000800001067983 */ /* 0x004ea80000300a00 */
[----:B------:R-:W3:Y:S04]  /*bb090*/  LDL.64 R4, [R1+0x78] ;  /* 0x0000780001047983 */ /* 0x000ee80000100a00 */
[----:B--2---:R-:W-:Y:S04]  /*bb0a0*/  STL.64 [R1+0x7d68], R6 ;  /* 0x007d680601007387 */ /* 0x004fe80000100a00 */
[----:B---3--:R-:W-:Y:S04]  /*bb0b0*/  STL.64 [R1+0x7d60], R4 ;  /* 0x007d600401007387 */ /* 0x008fe80000100a00 */
[----:B----4-:R-:W-:Y:S04]  /*bb0c0*/  STL.64 [R1+0x7d30], R10 ;  /* 0x007d300a01007387 */ /* 0x010fe80000100a00 */
[----:B------:R0:W-:Y:S04]  /*bb0d0*/  STL.64 [R1+0x7d28], R8 ;  /* 0x007d280801007387 */ /* 0x0001e80000100a00 */
        /* <DEDUP_REMOVED lines=20> */
[----:B------:R-:W-:-:S03]  /*bb220*/  IMAD.MOV.U32 R2, RZ, RZ, R29 ;  /* 0x000000ffff027224 */ /* 0x000fc600078e001d */
[----:B----4-:R-:W-:Y:S04]  /*bb230*/  STL.64 [R1+0x7d58], R10 ;  /* 0x007d580a01007387 */ /* 0x010fe80000100a00 */
[----:B---3--:R0:W-:Y:S04]  /*bb240*/  STL.64 [R1+0x7d50], R8 ;  /* 0x007d500801007387 */ /* 0x0081e80000100a00 */
[----:B0-----:R-:W3:Y:S04]  /*bb250*/  LDL.LU R8, [R1+0xbc0] ;  /* 0x000bc00001087983 */ /* 0x001ee80000300800 */
[----:B------:R-:W3:Y:S04]  /*bb260*/  LDL.LU R9, [R1+0xbc4] ;  /* 0x000bc40001097983 */ /* 0x000ee80000300800 */
[----:B------:R-:W3:Y:S04]  /*bb270*/  LDL.LU R10, [R1+0xbc8] ;  /* 0x000bc800010a7983 */ /* 0x000ee80000300800 */
[----:B------:R-:W3:Y:S04]  /*bb280*/  LDL.LU R11, [R1+0xbcc] ;  /* 0x000bcc00010b7983 */ /* 0x000ee80000300800 */
[----:B------:R-:W4:Y:S04]  /*bb290*/  LDL.64 R20, [R1+0x68] ;  /* 0x0000680001147983 */ /* 0x000f280000100a00 */
[----:B------:R-:W4:Y:S04]  /*bb2a0*/  LDL.LU R16, [R1+0xb80] ;  /* 0x000b800001107983 */ /* 0x000f280000300800 */
[----:B------:R-:W4:Y:S04]  /*bb2b0*/  LDL.LU R17, [R1+0xb84] ;  /* 0x000b840001117983 */ /* 0x000f280000300800 */
[----:B------:R-:W4:Y:S04]  /*bb2c0*/  LDL.LU R18, [R1+0xb88] ;  /* 0x000b880001127983 */ /* 0x000f280000300800 */
[----:B------:R-:W4:Y:S04]  /*bb2d0*/  LDL.LU R19, [R1+0xb8c] ;  /* 0x000b8c0001137983 */ /* 0x000f280000300800 */
[----:B------:R-:W4:Y:S04]  /*bb2e0*/  LDL.LU.64 R22, [R1+0x60] ;  /* 0x0000600001167983 */ /* 0x000f280000300a00 */
[----:B------:R-:W4:Y:S04]  /*bb2f0*/  LDL.LU R24, [R1+0xb70] ;  /* 0x000b700001187983 */ /* 0x000f280000300800 */
[----:B------:R-:W4:Y:S04]  /*bb300*/  LDL.LU R25, [R1+0xb74] ;  /* 0x000b740001197983 */ /* 0x000f280000300800 */
[----:B------:R-:W4:Y:S04]  /*bb310*/  LDL.LU R26, [R1+0xb78] ;  /* 0x000b7800011a7983 */ /* 0x000f280000300800 */
[----:B------:R-:W4:Y:S04]  /*bb320*/  LDL.LU R27, [R1+0xb7c] ;  /* 0x000b7c00011b7983 */ /* 0x000f280000300800 */
[----:B------:R-:W4:Y:S04]  /*bb330*/  LDL.64 R28, [R1+0x58] ;  /* 0x00005800011c7983 */ /* 0x000f280000100a00 */
[----:B------:R0:W-:Y:S04]  /*bb340*/  STL [R1+0x7bb8], R2 ;  /* 0x007bb80201007387 */ /* 0x0001e80000100800 */
[----:B0-----:R-:W2:Y:S02]  /*bb350*/  LDL.LU.64 R2, [R1+0x90] ;  /* 0x0000900001027983 */ /* 0x001ea40000300a00 */
[----:B--2---:R-:W-:Y:S06]  /*bb360*/  HMMA.16816.F32 R4, R12, R2, R4 ;  /* 0x000000020c04723c */ /* 0x004fec0000001804 */
[----:B------:R-:W-:-:S15]  /*bb370*/  IMAD.MOV.U32 R0, RZ, RZ, R2 ;  /* 0x000000ffff007224 */ /* 0x000fde00078e0002 */
[----:B------:R-:W-:-:S02]  /*bb380*/  NOP ;  /* 0x0000000000007918 */ /* 0x000fc40000000000 */
[----:B------:R-:W-:Y:S04]  /*bb390*/  STL.64 [R1+0x1590], R4 ;  /* 0x0015900401007387 */ /* 0x000fe80000100a00 */
[----:B------:R0:W-:Y:S04]  /*bb3a0*/  STL.64 [R1+0x1598], R6 ;  /* 0x0015980601007387 */ /* 0x0001e80000100a00 */
[----:B0-----:R-:W2:Y:S04]  /*bb3b0*/  LDL.LU.64 R6, [R1+0x7d78] ;  /* 0x007d780001067983 */ /* 0x001ea80000300a00 */
[----:B------:R-:W2:Y:S04]  /*bb3c0*/  LDL.LU.64 R4, [R1+0x7d70] ;  /* 0x007d700001047983 */ /* 0x000ea80000300a00 */
[----:B------:R0:W-:Y:S04]  /*bb3d0*/  STL [R1+0x7bc0], R3 ;  /* 0x007bc00301007387 */ /* 0x0001e80000100800 */
[----:B0-----:R-:W2:Y:S04]  /*bb3e0*/  LDL.64 R2, [R1+0x88] ;  /* 0x0000880001027983 */ /* 0x001ea80000100a00 */
[----:B------:R-:W-:Y:S01]  /*bb3f0*/  STL [R1+0x7bbc], R0 ;  /* 0x007bbc0001007387 */ /* 0x000fe20000100800 */
[----:B--2---:R-:W-:-:S15]  /*bb400*/  HMMA.16816.F32 R4, R12, R2, R4 ;  /* 0x000000020c04723c */ /* 0x004fde0000001804 */
[----:B------:R-:W-:-:S08]  /*bb410*/  NOP ;  /* 0x0000000000007918 */ /* 0x000fd00000000000 */
[----:B------:R-:W-:Y:S04]  /*bb420*/  STL.64 [R1+0x1580], R4 ;  /* 0x0015800401007387 */ /* 0x000fe80000100a00 */
[----:B------:R0:W-:Y:S04]  /*bb430*/  STL.64 [R1+0x1588], R6 ;  /* 0x0015880601007387 */ /* 0x0001e80000100a00 */
[----:B0-----:R-:W3:Y:S01]  /*bb440*/  LDL.LU.64 R6, [R1+0x7d68] ;  /* 0x007d680001067983 */ /* 0x001ee20000300a00 */
[----:B------:R-:W-:-:S03]  /*bb450*/  IMAD.MOV.U32 R2, RZ, RZ, R3 ;  /* 0x000000ffff027224 */ /* 0x000fc600078e0003 */
[----:B------:R-:W2:Y:S04]  /*bb460*/  LDL.LU.64 R4, [R1+0x7d60] ;  /* 0x007d600001047983 */ /* 0x000ea80000300a00 */
[----:B------:R-:W-:Y:S01]  /*bb470*/  STL [R1+0x7bc4], R2 ;  /* 0x007bc40201007387 */ /* 0x000fe20000100800 */
[----:B---3--:R-:W-:-:S15]  /*bb480*/  HMMA.16816.F32 R8, R12, R6, R8 ;  /* 0x000000060c08723c */ /* 0x008fde0000001808 */
[----:B------:R-:W-:-:S08]  /*bb490*/  NOP ;  /* 0x0000000000007918 */ /* 0x000fd00000000000 */
[----:B------:R-:W-:Y:S04]  /*bb4a0*/  STL.64 [R1+0x1570], R8 ;  /* 0x0015700801007387 */ /* 0x000fe80000100a00 */
[----:B------:R0:W-:Y:S04]  /*bb4b0*/  STL.64 [R1+0x1578], R10 ;  /* 0x0015780a01007387 */ /* 0x0001e80000100a00 */
[----:B0-----:R-:W2:Y:S04]  /*bb4c0*/  LDL.LU.64 R10, [R1+0x7d58] ;  /* 0x007d5800010a7983 */ /* 0x001ea80000300a00 */
[----:B------:R-:W2:Y:S01]  /*bb4d0*/  LDL.LU.64 R8, [R1+0x7d50] ;  /* 0x007d500001087983 */ /* 0x000ea20000300a00 */
[----:B------:R-:W-:-:S02]  /*bb4e0*/  IMAD.MOV.U32 R0, RZ, RZ, R7 ;  /* 0x000000ffff007224 */ /* 0x000fc400078e0007 */
[----:B------:R-:W-:Y:S02]  /*bb4f0*/  IMAD.MOV.U32 R3, RZ, RZ, R6 ;  /* 0x000000ffff037224 */ /* 0x000fe400078e0006 */
[----:B------:R-:W3:Y:S04]  /*bb500*/  LDL.LU.64 R6, [R1+0x7d48] ;  /* 0x007d480001067983 */ /* 0x000ee80000300a00 */
[----:B------:R-:W-:Y:S04]  /*bb510*/  STL [R1+0x7bcc], R0 ;  /* 0x007bcc0001007387 */ /* 0x000fe80000100800 */
[----:B------:R-:W-:Y:S01]  /*bb520*/  STL [R1+0x7bc8], R3 ;  /* 0x007bc80301007387 */ /* 0x000fe20000100800 */
[----:B--2---:R-:W-:-:S15]  /*bb530*/  HMMA.16816.F32 R8, R12, R4, R8 ;  /* 0x000000040c08723c */ /* 0x004fde0000001808 */
[----:B------:R-:W-:-:S08]  /*bb540*/  NOP ;  /* 0x0000000000007918 */ /* 0x000fd00000000000 */
[----:B------:R-:W-:Y:S04]  /*bb550*/  STL.64 [R1+0x1560], R8 ;  /* 0x0015600801007387 */ /* 0x000fe80000100a00 */
[----:B------:R0:W-:Y:S04]  /*bb560*/  STL.64 [R1+0x1568], R10 ;  /* 0x0015680a01007387 */ /* 0x0001e80000100a00 */
[----:B0-----:R-:W3:Y:S04]  /*bb570*/  LDL.LU.64 R10, [R1+0x7d40] ;  /* 0x007d4000010a7983 */ /* 0x001ee80000300a00 */
[----:B------:R-:W3:Y:S01]  /*bb580*/  LDL.LU.64 R8, [R1+0x7d38] ;  /* 0x007d380001087983 */ /* 0x000ee20000300a00 */
[----:B------:R-:W-:-:S05]  /*bb590*/  IMAD.MOV.U32 R2, RZ, RZ, R5 ;  /* 0x000000ffff027224 */ /* 0x000fca00078e0005 */
        /* <DEDUP_REMOVED lines=9> */
[----:B----4-:R-:W-:-:S03]  /*bb630*/  IMAD.MOV.U32 R2, RZ, RZ, R21 ;  /* 0x000000ffff027224 */ /* 0x010fc600078e0015 */
[----:B------:R0:W-:Y:S04]  /*bb640*/  STL [R1+0x7bd8], R3 ;  /* 0x007bd80301007387 */ /* 0x0001e80000100800 */
[----:B------:R1:W-:Y:S04]  /*bb650*/  STL [R1+0x7bd4], R0 ;  /* 0x007bd40001007387 */ /* 0x0003e80000100800 */
[----:B------:R-:W-:Y:S01]  /*bb660*/  STL [R1+0x7bdc], R2 ;  /* 0x007bdc0201007387 */ /* 0x000fe20000100800 */
[----:B0-----:R-:W-:Y:S02]  /*bb670*/  IMAD.MOV.U32 R3, RZ, RZ, R22 ;  /* 0x000000ffff037224 */ /* 0x001fe400078e0016 */
[----:B-1----:R-:W-:Y:S01]  /*bb680*/  IMAD.MOV.U32 R0, RZ, RZ, R23 ;  /* 0x000000ffff007224 */ /* 0x002fe200078e0017 */
[----:B--2---:R-:W-:-:S15]  /*bb690*/  HMMA.16816.F32 R4, R12, R20, R8 ;  /* 0x000000140c04723c */ /* 0x004fde0000001808 */
[----:B------:R-:W-:-:S08]  /*bb6a0*/  NOP ;  /* 0x0000000000007918 */ /* 0x000fd00000000000 */
[----:B------:R-:W-:Y:S04]  /*bb6b0*/  STL.64 [R1+0x1540], R4 ;  /* 0x0015400401007387 */ /* 0x000fe80000100a00 */
[----:B------:R0:W-:Y:S02]  /*bb6c0*/  STL.64 [R1+0x1548], R6 ;  /* 0x0015480601007387 */ /* 0x0001e40000100a00 */
[----:B0-----:R-:W-:-:S15]  /*bb6d0*/  HMMA.16816.F32 R4, R12, R22, R16 ;  /* 0x000000160c04723c */ /* 0x001fde0000001810 */
[----:B------:R-:W-:-:S08]  /*bb6e0*/  NOP ;  /* 0x0000000000007918 */ /* 0x000fd00000000000 */
[----:B------:R-:W-:Y:S04]  /*bb6f0*/  STL.64 [R1+0x1530], R4 ;  /* 0x0015300401007387 */ /* 0x000fe80000100a00 */
[----:B------:R0:W-:Y:S04]  /*bb700*/  STL.64 [R1+0x1538], R6 ;  /* 0x0015380601007387 */ /* 0x0001e80000100a00 */
[----:B------:R-:W-:Y:S04]  /*bb710*/  STL [R1+0x7be4], R0 ;  /* 0x007be40001007387 */ /* 0x000fe80000100800 */
[----:B------:R-:W-:Y:S04]  /*bb720*/  STL [R1+0x7be0], R3 ;  /* 0x007be00301007387 */ /* 0x000fe80000100800 */
[----:B0-----:R-:W2:Y:S01]  /*bb730*/  LDL.LU.64 R6, [R1+0x30] ;  /* 0x0000300001067983 */ /* 0x001ea20000300a00 */
[----:B------:R-:W-:-:S15]  /*bb740*/  HMMA.16816.F32 R8, R12, R28, R24 ;  /* 0x0000001c0c08723c */ /* 0x000fde0000001818 */
[----:B------:R-:W-:-:S08]  /*bb750*/  NOP ;  /* 0x0000000000007918 */ /* 0x000fd00000000000 */
[----:B------:R0:W-:Y:S04]  /*bb760*/  STL.64 [R1+0x1520], R8 ;  /* 0x0015200801007387 */ /* 0x0001e80000100a00 */
[----:B------:R1:W-:Y:S04]  /*bb770*/  STL.64 [R1+0x1528], R10 ;  /* 0x0015280a01007387 */ /* 0x0003e80000100a00 */
[----:B--2---:R2:W-:Y:S04]  /*bb780*/  STL.64 [R1+0x7cf0], R6 ;  /* 0x007cf00601007387 */ /* 0x0045e80000100a00 */
        /* <DEDUP_REMOVED lines=108> */
[----:B------:R0:W-:Y:S02]  /*bbe50*/  STL.64 [R1+0x14b8], R6 ;  /* 0x0014b80601007387 */ /* 0x0001e40000100a00 */
[----:B0-----:R-:W-:Y:S02]  /*bbe60*/  HMMA.16816.F32 R4, R12, R28, R24 ;  /* 0x0000001c0c04723c */ /* 0x001fe40000001818 */
[----:B------:R-:W-:Y:S04]  /*bbe70*/  STL [R1+0x7c14], R0 ;  /* 0x007c140001007387 */ /* 0x000fe80000100800 */
[----:B------:R-:W-:Y:S04]  /*bbe80*/  STL [R1+0x7c10], R3 ;  /* 0x007c100301007387 */ /* 0x000fe80000100800 */
[----:B------:R-:W2:-:S13]  /*bbe90*/  LDL.LU R8, [R1+0xa50] ;  /* 0x000a500001087983 */ /* 0x000e9a0000300800 */
        /* <DEDUP_REMOVED lines=21> */
[----:B------:R-:W3:Y:S04]  /*bbff0*/  LDL.LU.64 R4, [R1+0x10] ;  /* 0x0000100001047983 */ /* 0x000ee80000300a00 */
        /* <DEDUP_REMOVED lines=13> */
[----:B------:R-:W4:Y:S04]  /*bc0d0*/  LDL.LU.64 R28, [R1] ;  /* 0x00000000011c7983 */ /* 0x000f280000300a00 */
        /* <DEDUP_REMOVED lines=8> */
[----:B---3--:R-:W-:-:S02]  /*bc160*/  IMAD.MOV.U32 R3, RZ, RZ, R5 ;  /* 0x000000ffff037224 */ /* 0x008fc400078e0005 */
[----:B------:R-:W-:Y:S01]  /*bc170*/  IMAD.MOV.U32 R0, RZ, RZ, R4 ;  /* 0x000000ffff007224 */ /* 0x000fe200078e0004 */
[C---:B--2---:R-:W-:Y:S01]  /*bc180*/  HMMA.16816.F32 R20, R12.reuse, R4, R20 ;  /* 0x000000040c14723c */ /* 0x044fe20000001814 */
[----:B----4-:R-:W-:Y:S04]  /*bc190*/  STL.64 [R1+0x7c60], R18 ;  /* 0x007c601201007387 */ /* 0x010fe80000100a00 */
[----:B------:R0:W-:Y:S04]  /*bc1a0*/  STL.64 [R1+0x7c58], R16 ;  /* 0x007c581001007387 */ /* 0x0001e80000100a00 */
        /* <DEDUP_REMOVED lines=13> */
[----:B------:R-:W-:Y:S04]  /*bc280*/  STL.64 [R1+0x1490], R20 ;  /* 0x0014901401007387 */ /* 0x000fe80000100a00 */
[----:B------:R0:W-:Y:S04]  /*bc290*/  STL.64 [R1+0x1498], R22 ;  /* 0x0014981601007387 */ /* 0x0001e80000100a00 */
[----:B0-----:R-:W2:Y:S04]  /*bc2a0*/  LDL.LU.64 R22, [R1+0x7cc8] ;  /* 0x007cc80001167983 */ /* 0x001ea80000300a00 */
[----:B------:R-:W2:Y:S04]  /*bc2b0*/  LDL.LU.64 R20, [R1+0x7cc0] ;  /* 0x007cc00001147983 */ /* 0x000ea80000300a00 */
[----:B------:R-:W4:Y:S04]  /*bc2c0*/  LDL.LU R4, [R1+0x22ac] ;  /* 0x0022ac0001047983 */ /* 0x000f280000300800 */
[----:B------:R-:W4:Y:S04]  /*bc2d0*/  LDL.LU R5, [R1+0x22b4] ;  /* 0x0022b40001057983 */ /* 0x000f280000300800 */
[----:B------:R0:W-:Y:S04]  /*bc2e0*/  STL [R1+0x7c20], R3 ;  /* 0x007c200301007387 */ /* 0x0001e80000100800 */
[----:B0-----:R-:W2:Y:S04]  /*bc2f0*/  LDL.64 R2, [R1+0x8] ;  /* 0x0000080001027983 */ /* 0x001ea80000100a00 */
[----:B------:R-:W-:Y:S01]  /*bc300*/  STL [R1+0x7c1c], R0 ;  /* 0x007c1c0001007387 */ /* 0x000fe20000100800 */
        /* <DEDUP_REMOVED lines=8> */
[----:B------:R-:W-:Y:S01]  /*bc390*/  IMAD.MOV.U32 R0, RZ, RZ, R29 ;  /* 0x000000ffff007224 */ /* 0x000fe200078e001d */
[----:B--2---:R-:W-:-:S15]  /*bc3a0*/  HMMA.16816.F32 R20, R12, R28, R20 ;  /* 0x0000001c0c14723c */ /* 0x004fde0000001814 */
[----:B------:R-:W-:-:S08]  /*bc3b0*/  NOP ;  /* 0x0000000000007918 */ /* 0x000fd00000000000 */
[----:B------:R-:W-:Y:S04]  /*bc3c0*/  STL.64 [R1+0x1470], R20 ;  /* 0x0014701401007387 */ /* 0x000fe80000100a00 */
[----:B------:R0:W-:Y:S04]  /*bc3d0*/  STL.64 [R1+0x1478], R22 ;  /* 0x0014781601007387 */ /* 0x0001e80000100a00 */
[----:B0-----:R-:W2:Y:S04]  /*bc3e0*/  LDL.LU.64 R22, [R1+0x7ca8] ;  /* 0x007ca80001167983 */ /* 0x001ea80000300a00 */
[----:B------:R-:W2:Y:S04]  /*bc3f0*/  LDL.LU.64 R20, [R1+0x7ca0] ;  /* 0x007ca00001147983 */ /* 0x000ea80000300a00 */
[----:B------:R-:W3:Y:S02]  /*bc400*/  LDL.LU.64 R28, [R1+0x7c98] ;  /* 0x007c9800011c7983 */ /* 0x000ee40000300a00 */
[----:B---3--:R-:W-:-:S15]  /*bc410*/  HMMA.16816.F32 R24, R12, R28, R24 ;  /* 0x0000001c0c18723c */ /* 0x008fde0000001818 */
[----:B------:R-:W-:-:S08]  /*bc420*/  NOP ;  /* 0x0000000000007918 */ /* 0x000fd00000000000 */
        /* <DEDUP_REMOVED lines=54> */
[----:B0-----:R-:W2:Y:S04]  /*bc790*/  LDL.LU R16, [R1+0xa40] ;  /* 0x000a400001107983 */ /* 0x001ea80000300800 */
[----:B------:R-:W2:Y:S04]  /*bc7a0*/  LDL.LU R17, [R1+0xa44] ;  /* 0x000a440001117983 */ /* 0x000ea80000300800 */
[----:B------:R-:W2:Y:S04]  /*bc7b0*/  LDL.LU R18, [R1+0xa48] ;  /* 0x000a480001127983 */ /* 0x000ea80000300800 */
[----:B------:R-:W2:Y:S01]  /*bc7c0*/  LDL.LU R19, [R1+0xa4c] ;  /* 0x000a4c0001137983 */ /* 0x000ea20000300800 */
[----:B----4-:R-:W-:-:S02]  /*bc7d0*/  IMAD R4, R4, 0x100, R20 ;  /* 0x0000010004047824 */ /* 0x010fc400078e0214 */
[----:B------:R-:W-:Y:S02]  /*bc7e0*/  IMAD R5, R5, 0x100, R21 ;  /* 0x0000010005057824 */ /* 0x000fe400078e0215 */
[----:B------:R-:W-:Y:S02]  /*bc7f0*/  IMAD R6, R6, 0x100, R22 ;  /* 0x0000010006067824 */ /* 0x000fe400078e0216 */
[----:B------:R-:W-:Y:S02]  /*bc800*/  IMAD R7, R7, 0x100, R23 ;  /* 0x0000010007077824 */ /* 0x000fe400078e0217 */
[C---:B---3--:R-:W-:Y:S06]  /*bc810*/  HMMA.16816.F32 R20, R12.reuse, R8, R24 ;  /* 0x000000080c14723c */ /* 0x048fec0000001818 */
[----:B--2---:R-:W-:-:S15]  /*bc820*/  HMMA.16816.F32 R16, R12, R10, R16 ;  /* 0x0000000a0c10723c */ /* 0x004fde0000001810 */
[----:B------:R-:W-:-:S08]  /*bc830*/  NOP ;  /* 0x0000000000007918 */ /* 0x000fd00000000000 */
[----:B------:R-:W-:Y:S04]  /*bc840*/  STL.64 [R1+0x1360], R16 ;  /* 0x0013601001007387 */ /* 0x000fe80000100a00 */
[----:B------:R0:W-:Y:S02]  /*bc850*/  STL.64 [R1+0x1368], R18 ;  /* 0x0013681201007387 */ /* 0x0001e40000100a00 */
[----:B0-----:R-:W-:Y:S02]  /*bc860*/  IMAD.MOV.U32 R18, RZ, RZ, R3 ;  /* 0x000000ffff127224 */ /* 0x001fe400078e0003 */
[----:B------:R-:W-:Y:S01]  /*bc870*/  IMAD.MOV.U32 R19, RZ, RZ, R0 ;  /* 0x000000ffff137224 */ /* 0x000fe200078e0000 */
[----:B------:R-:W2:Y:S04]  /*bc880*/  LDL.LU R3, [R1+0x7c20] ;  /* 0x007c200001037983 */ /* 0x000ea80000300800 */
[----:B------:R0:W-:Y:S04]  /*bc890*/  STL.64 [R1+0x1630], R20 ;  /* 0x0016301401007387 */ /* 0x0001e80000100a00 */
[----:B------:R1:W-:Y:S04]  /*bc8a0*/  STL.64 [R1+0x1638], R22 ;  /* 0x0016381601007387 */ /* 0x0003e80000100a00 */
[----:B------:R-:W3:Y:S04]  /*bc8b0*/  LDL.LU R0, [R1+0x7c1c] ;  /* 0x007c1c0001007983 */ /* 0x000ee80000300800 */
[----:B------:R4:W-:Y:S04]  /*bc8c0*/  STL.64 [R1+0x79c8], R18 ;  /* 0x0079c81201007387 */ /* 0x0009e80000100a00 */
[----:B0-----:R-:W4:Y:S04]  /*bc8d0*/  LDL.LU R20, [R1+0x1e0] ;  /* 0x0001e00001147983 */ /* 0x001f280000300800 */
[----:B------:R-:W4:Y:S04]  /*bc8e0*/  LDL.LU R21, [R1+0x1e4] ;  /* 0x0001e40001157983 */ /* 0x000f280000300800 */
[----:B-1----:R-:W2:Y:S04]  /*bc8f0*/  LDL.LU R22, [R1+0x1e8] ;  /* 0x0001e80001167983 */ /* 0x002ea80000300800 */
[----:B------:R-:W2:Y:S01]  /*bc900*/  LDL.LU R23, [R1+0x1ec] ;  /* 0x0001ec0001177983 */ /* 0x000ea20000300800 */
[----:B------:R-:W-:-:S03]  /*bc910*/  IMAD.MOV.U32 R27, RZ, RZ, R2 ;  /* 0x000000ffff1b7224 */ /* 0x000fc600078e0002 */
[----:B--2---:R-:W-:Y:S04]  /*bc920*/  STL.64 [R1+0x79d8], R22 ;  /* 0x0079d81601007387 */ /* 0x004fe80000100a00 */
[----:B----4-:R0:W-:Y:S04]  /*bc930*/  STL.64 [R1+0x79d0], R20 ;  /* 0x0079d01401007387 */ /* 0x0101e80000100a00 */
[----:B------:R-:W2:Y:S04]  /*bc940*/  LDL.LU R26, [R1+0x8] ;  /* 0x00000800011a7983 */ /* 0x000ea80000300800 */
[----:B------:R-:W4:Y:S04]  /*bc950*/  LDL.LU R2, [R1+0x7c18] ;  /* 0x007c180001027983 */ /* 0x000f280000300800 */
[----:B------:R-:W2:Y:S04]  /*bc960*/  LDL.LU R16, [R1+0x220] ;  /* 0x0002200001107983 */ /* 0x000ea80000300800 */
[----:B------:R-:W2:Y:S04]  /*bc970*/  LDL.LU R17, [R1+0x224] ;  /* 0x0002240001117983 */ /* 0x000ea80000300800 */
[----:B------:R-:W4:Y:S04]  /*bc980*/  LDL.LU R18, [R1+0x228] ;  /* 0x0002280001127983 */ /* 0x000f280000300800 */
[----:B------:R-:W4:Y:S01]  /*bc990*/  LDL.LU R19, [R1+0x22c] ;  /* 0x00022c0001137983 */ /* 0x000f220000300800 */
[----:B---3--:R-:W-:-:S02]  /*bc9a0*/  IMAD.MOV.U32 R24, RZ, RZ, R0 ;  /* 0x000000ffff187224 */ /* 0x008fc400078e0000 */
[----:B------:R-:W-:Y:S01]  /*bc9b0*/  IMAD.MOV.U32 R25, RZ, RZ, R3 ;  /* 0x000000ffff197224 */ /* 0x000fe200078e0003 */
[----:B----4-:R1:W-:Y:S04]  /*bc9c0*/  STL.64 [R1+0x79e8], R18 ;  /* 0x0079e81201007387 */ /* 0x0103e80000100a00 */
[----:B--2---:R2:W-:Y:S04]  /*bc9d0*/  STL.64 [R1+0x79e0], R16 ;  /* 0x0079e01001007387 */ /* 0x0045e80000100a00 */
[----:B------:R-:W3:Y:S04]  /*bc9e0*/  LDL.LU R0, [R1+0x7c14] ;  /* 0x007c140001007983 */ /* 0x000ee80000300800 */
[----:B------:R-:W2:Y:S04]  /*bc9f0*/  LDL.LU R3, [R1+0x7c10] ;  /* 0x007c100001037983 */ /* 0x000ea80000300800 */
[----:B------:R-:W-:Y:S04]  /*bca00*/  STL.64 [R1+0x79f8], R26 ;  /* 0x0079f81a01007387 */ /* 0x000fe80000100a00 */
[----:B------:R-:W-:Y:S04]  /*bca10*/  STL.64 [R1+0x79f0], R24 ;  /* 0x0079f01801007387 */ /* 0x000fe80000100a00 */
[----:B0-----:R-:W4:Y:S04]  /*bca20*/  LDL.LU R20, [R1+0x240] ;  /* 0x0002400001147983 */ /* 0x001f280000300800 */
[----:B------:R-:W4:Y:S04]  /*bca30*/  LDL.LU R21, [R1+0x244] ;  /* 0x0002440001157983 */ /* 0x000f280000300800 */
[----:B------:R-:W3:Y:S04]  /*bca40*/  LDL.LU R22, [R1+0x248] ;  /* 0x0002480001167983 */ /* 0x000ee80000300800 */
[----:B------:R-:W3:Y:S01]  /*bca50*/  LDL.LU R23, [R1+0x24c] ;  /* 0x00024c0001177983 */ /* 0x000ee20000300800 */
[----:B-1----:R-:W-:-:S03]  /*bca60*/  IMAD.MOV.U32 R18, RZ, RZ, R2 ;  /* 0x000000ffff127224 */ /* 0x002fc600078e0002 */
[----:B---3--:R0:W-:Y:S04]  /*bca70*/  STL.64 [R1+0x7a08], R22 ;  /* 0x007a081601007387 */ /* 0x0081e80000100a00 */
[----:B----4-:R-:W-:Y:S04]  /*bca80*/  STL.64 [R1+0x7a00], R20 ;  /* 0x007a001401007387 */ /* 0x010fe80000100a00 */
[----:B------:R-:W3:Y:S04]  /*bca90*/  LDL.LU R2, [R1+0x7c0c] ;  /* 0x007c0c0001027983 */ /* 0x000ee80000300800 */
[----:B------:R-:W4:Y:S01]  /*bcaa0*/  LDL.LU R19, [R1+0x1c] ;  /* 0x00001c0001137983 */ /* 0x000f220000300800 */
[----:B--2---:R-:W-:-:S02]  /*bcab0*/  IMAD.MOV.U32 R16, RZ, RZ, R3 ;  /* 0x000000ffff107224 */ /* 0x004fc400078e0003 */
[----:B------:R-:W-:Y:S01]  /*bcac0*/  IMAD.MOV.U32 R17, RZ, RZ, R0 ;  /* 0x000000ffff117224 */ /* 0x000fe200078e0000 */
[----:B------:R-:W2:Y:S04]  /*bcad0*/  LDL.LU R3, [R1+0x7c08] ;  /* 0x007c080001037983 */ /* 0x000ea80000300800 */
[----:B------:R-:W2:Y:S04]  /*bcae0*/  LDL.LU R0, [R1+0x7c04] ;  /* 0x007c040001007983 */ /* 0x000ea80000300800 */
[----:B----4-:R-:W-:Y:S04]  /*bcaf0*/  STL.64 [R1+0x7a18], R18 ;  /* 0x007a181201007387 */ /* 0x010fe80000100a00 */
[----:B------:R1:W-:Y:S04]  /*bcb00*/  STL.64 [R1+0x7a10], R16 ;  /* 0x007a101001007387 */ /* 0x0003e80000100a00 */
[----:B0-----:R-:W4:Y:S01]  /*bcb10*/  LDL.LU R22, [R1+0x28] ;  /* 0x0000280001167983 */ /* 0x001f220000300800 */
[----:B---3--:R-:W-:-:S03]  /*bcb20*/  IMAD.MOV.U32 R23, RZ, RZ, R2 ;  /* 0x000000ffff177224 */ /* 0x008fc600078e0002 */
[----:B------:R-:W3:Y:S04]  /*bcb30*/  LDL.LU R2, [R1+0x7c00] ;  /* 0x007c000001027983 */ /* 0x000ee80000300800 */
[----:B----4-:R-:W-:Y:S04]  /*bcb40*/  STL.64 [R1+0x7a20], R22 ;  /* 0x007a201601007387 */ /* 0x010fe80000100a00 */
[----:B-1----:R-:W4:Y:S04]  /*bcb50*/  LDL.LU R16, [R1+0x2b0] ;  /* 0x0002b00001107983 */ /* 0x002f280000300800 */
[----:B------:R-:W4:Y:S04]  /*bcb60*/  LDL.LU R17, [R1+0x2b4] ;  /* 0x0002b40001117983 */ /* 0x000f280000300800 */
[----:B------:R-:W3:Y:S04]  /*bcb70*/  LDL.LU R18, [R1+0x2b8] ;  /* 0x0002b80001127983 */ /* 0x000ee80000300800 */
[----:B------:R-:W3:Y:S01]  /*bcb80*/  LDL.LU R19, [R1+0x2bc] ;  /* 0x0002bc0001137983 */ /* 0x000ee20000300800 */
[----:B--2---:R-:W-:-:S02]  /*bcb90*/  IMAD.MOV.U32 R20, RZ, RZ, R0 ;  /* 0x000000ffff147224 */ /* 0x004fc400078e0000 */
[----:B------:R-:W-:Y:S01]  /*bcba0*/  IMAD.MOV.U32 R21, RZ, RZ, R3 ;  /* 0x000000ffff157224 */ /* 0x000fe200078e0003 */
[----:B---3--:R-:W-:Y:S04]  /*bcbb0*/  STL.64 [R1+0x7a30], R18 ;  /* 0x007a301201007387 */ /* 0x008fe80000100a00 */
[----:B----4-:R0:W-:Y:S04]  /*bcbc0*/  STL.64 [R1+0x7a28], R16 ;  /* 0x007a281001007387 */ /* 0x0101e80000100a00 */
[----:B------:R-:W2:Y:S04]  /*bcbd0*/  LDL.LU R0, [R1+0x7bfc] ;  /* 0x007bfc0001007983 */ /* 0x000ea80000300800 */
[----:B------:R-:W3:Y:S04]  /*bcbe0*/  LDL.LU R3, [R1+0x7bf8] ;  /* 0x007bf80001037983 */ /* 0x000ee80000300800 */
[----:B------:R-:W-:Y:S04]  /*bcbf0*/  STL.64 [R1+0x7a38], R20 ;  /* 0x007a381401007387 */ /* 0x000fe80000100a00 */
[----:B0-----:R-:W4:Y:S04]  /*bcc00*/  LDL.LU R16, [R1+0x2d0] ;  /* 0x0002d00001107983 */ /* 0x001f280000300800 */
[----:B------:R-:W4:Y:S04]  /*bcc10*/  LDL.LU R17, [R1+0x2d4] ;  /* 0x0002d40001117983 */ /* 0x000f280000300800 */
[----:B------:R-:W2:Y:S04]  /*bcc20*/  LDL.LU R18, [R1+0x2d8] ;  /* 0x0002d80001127983 */ /* 0x000ea80000300800 */
[----:B------:R-:W2:Y:S01]  /*bcc30*/  LDL.LU R19, [R1+0x2dc] ;  /* 0x0002dc0001137983 */ /* 0x000ea20000300800 */
[----:B------:R-:W-:-:S03]  /*bcc40*/  IMAD.MOV.U32 R23, RZ, RZ, R2 ;  /* 0x000000ffff177224 */ /* 0x000fc600078e0002 */
[----:B--2---:R-:W-:Y:S04]  /*bcc50*/  STL.64 [R1+0x7a48], R18 ;  /* 0x007a481201007387 */ /* 0x004fe80000100a00 */
[----:B----4-:R0:W-:Y:S04]  /*bcc60*/  STL.64 [R1+0x7a40], R16 ;  /* 0x007a401001007387 */ /* 0x0101e80000100a00 */
[----:B------:R-:W2:Y:S04]  /*bcc70*/  LDL.LU R22, [R1+0x38] ;  /* 0x0000380001167983 */ /* 0x000ea80000300800 */
[----:B------:R-:W4:Y:S04]  /*bcc80*/  LDL.LU R2, [R1+0x7bf4] ;  /* 0x007bf40001027983 */ /* 0x000f280000300800 */
[----:B--2---:R1:W-:Y:S04]  /*bcc90*/  STL.64 [R1+0x7a50], R22 ;  /* 0x007a501601007387 */ /* 0x0043e80000100a00 */
[----:B0-----:R-:W2:Y:S04]  /*bcca0*/  LDL.LU R16, [R1+0x2f0] ;  /* 0x0002f00001107983 */ /* 0x001ea80000300800 */
[----:B------:R-:W2:Y:S04]  /*bccb0*/  LDL.LU R17, [R1+0x2f4] ;  /* 0x0002f40001117983 */ /* 0x000ea80000300800 */
[----:B------:R-:W4:Y:S04]  /*bccc0*/  LDL.LU R18, [R1+0x2f8] ;  /* 0x0002f80001127983 */ /* 0x000f280000300800 */
[----:B------:R-:W4:Y:S01]  /*bccd0*/  LDL.LU R19, [R1+0x2fc] ;  /* 0x0002fc0001137983 */ /* 0x000f220000300800 */
[----:B---3--:R-:W-:-:S02]  /*bcce0*/  IMAD.MOV.U32 R20, RZ, RZ, R3 ;  /* 0x000000ffff147224 */ /* 0x008fc400078e0003 */
[----:B------:R-:W-:Y:S01]  /*bccf0*/  IMAD.MOV.U32 R21, RZ, RZ, R0 ;  /* 0x000000ffff157224 */ /* 0x000fe200078e0000 */
[----:B----4-:R-:W-:Y:S04]  /*bcd00*/  STL.64 [R1+0x7a60], R18 ;  /* 0x007a601201007387 */ /* 0x010fe80000100a00 */
[----:B--2---:R0:W-:Y:S04]  /*bcd10*/  STL.64 [R1+0x7a58], R16 ;  /* 0x007a581001007387 */ /* 0x0041e80000100a00 */
[----:B------:R-:W2:Y:S04]  /*bcd20*/  LDL.LU R3, [R1+0x7bf0] ;  /* 0x007bf00001037983 */ /* 0x000ea80000300800 */
[----:B------:R-:W3:Y:S04]  /*bcd30*/  LDL.LU R0, [R1+0x7bec] ;  /* 0x007bec0001007983 */ /* 0x000ee80000300800 */
[----:B-1----:R-:W4:Y:S01]  /*bcd40*/  LDL.LU R22, [R1+0x48] ;  /* 0x0000480001167983 */ /* 0x002f220000300800 */
[----:B------:R-:W-:-:S03]  /*bcd50*/  IMAD.MOV.U32 R23, RZ, RZ, R2 ;  /* 0x000000ffff177224 */ /* 0x000fc600078e0002 */
[----:B------:R-:W2:Y:S04]  /*bcd60*/  LDL.LU R2, [R1+0x7be8] ;  /* 0x007be80001027983 */ /* 0x000ea80000300800 */
[----:B------:R3:W-:Y:S04]  /*bcd70*/  STL.64 [R1+0x7a68], R20 ;  /* 0x007a681401007387 */ /* 0x0007e80000100a00 */
[----:B----4-:R-:W-:Y:S04]  /*bcd80*/  STL.64 [R1+0x7a80], R22 ;  /* 0x007a801601007387 */ /* 0x010fe80000100a00 */
[----:B0-----:R-:W4:Y:S04]  /*bcd90*/  LDL.LU R16, [R1+0x310] ;  /* 0x0003100001107983 */ /* 0x001f280000300800 */
[----:B------:R-:W4:Y:S04]  /*bcda0*/  LDL.LU R17, [R1+0x314] ;  /* 0x0003140001117983 */ /* 0x000f280000300800 */
[----:B------:R-:W4:Y:S04]  /*bcdb0*/  LDL.LU R18, [R1+0x318] ;  /* 0x0003180001127983 */ /* 0x000f280000300800 */
[----:B------:R-:W4:Y:S01]  /*bcdc0*/  LDL.LU R19, [R1+0x31c] ;  /* 0x00031c0001137983 */ /* 0x000f220000300800 */
[----:B---3--:R-:W-:-:S02]  /*bcdd0*/  IMAD.MOV.U32 R20, RZ, RZ, R0 ;  /* 0x000000ffff147224 */ /* 0x008fc400078e0000 */
[----:B--2---:R-:W-:Y:S01]  /*bcde0*/  IMAD.MOV.U32 R21, RZ, RZ, R3 ;  /* 0x000000ffff157224 */ /* 0x004fe200078e0003 */
[----:B------:R-:W2:Y:S04]  /*bcdf0*/  LDL.LU R0, [R1+0x7be4] ;  /* 0x007be40001007983 */ /* 0x000ea80000300800 */
[----:B------:R-:W3:Y:S04]  /*bce00*/  LDL.LU R3, [R1+0x7be0] ;  /* 0x007be00001037983 */ /* 0x000ee80000300800 */
[----:B------:R-:W-:Y:S04]  /*bce10*/  STL.64 [R1+0x7a98], R20 ;  /* 0x007a981401007387 */ /* 0x000fe80000100a00 */
[----:B----4-:R-:W-:Y:S04]  /*bce20*/  STL.64 [R1+0x7a78], R18 ;  /* 0x007a781201007387 */ /* 0x010fe80000100a00 */
[----:B------:R0:W-:Y:S04]  /*bce30*/  STL.64 [R1+0x7a70], R16 ;  /* 0x007a701001007387 */ /* 0x0001e80000100a00 */
[----:B0-----:R-:W4:Y:S04]  /*bce40*/  LDL.LU R16, [R1+0x330] ;  /* 0x0003300001107983 */ /* 0x001f280000300800 */
[----:B------:R-:W4:Y:S04]  /*bce50*/  LDL.LU R17, [R1+0x334] ;  /* 0x0003340001117983 */ /* 0x000f280000300800 */
[----:B------:R-:W2:Y:S04]  /*bce60*/  LDL.LU R18, [R1+0x338] ;  /* 0x0003380001127983 */ /* 0x000ea80000300800 */
[----:B------:R-:W2:Y:S04]  /*bce70*/  LDL.LU R19, [R1+0x33c] ;  /* 0x00033c0001137983 */ /* 0x000ea80000300800 */
[----:B------:R-:W3:Y:S01]  /*bce80*/  LDL.LU R22, [R1+0x58] ;  /* 0x0000580001167983 */ /* 0x000ee20000300800 */
[----:B------:R-:W-:-:S03]  /*bce90*/  IMAD.MOV.U32 R23, RZ, RZ, R2 ;  /* 0x000000ffff177224 */ /* 0x000fc600078e0002 */
[----:B------:R-:W4:Y:S04]  /*bcea0*/  LDL.LU R2, [R1+0x7bdc] ;  /* 0x007bdc0001027983 */ /* 0x000f280000300800 */
[----:B---3--:R-:W-:Y:S04]  /*bceb0*/  STL.64 [R1+0x7ab0], R22 ;  /* 0x007ab01601007387 */ /* 0x008fe80000100a00 */
[----:B--2---:R-:W-:Y:S04]  /*bcec0*/  STL.64 [R1+0x7a90], R18 ;  /* 0x007a901201007387 */ /* 0x004fe80000100a00 */
[----:B----4-:R0:W-:Y:S04]  /*bced0*/  STL.64 [R1+0x7a88], R16 ;  /* 0x007a881001007387 */ /* 0x0101e80000100a00 */
[----:B0-----:R-:W2:Y:S04]  /*bcee0*/  LDL.LU R16, [R1+0x350] ;  /* 0x0003500001107983 */ /* 0x001ea80000300800 */
[----:B------:R-:W2:Y:S04]  /*bcef0*/  LDL.LU R17, [R1+0x354] ;  /* 0x0003540001117983 */ /* 0x000ea80000300800 */
[----:B------:R-:W3:Y:S04]  /*bcf00*/  LDL.LU R18, [R1+0x358] ;  /* 0x0003580001127983 */ /* 0x000ee80000300800 */
[----:B------:R-:W3:Y:S01]  /*bcf10*/  LDL.LU R19, [R1+0x35c] ;  /* 0x00035c0001137983 */ /* 0x000ee20000300800 */
[----:B------:R-:W-:-:S02]  /*bcf20*/  IMAD.MOV.U32 R20, RZ, RZ, R3 ;  /* 0x000000ffff147224 */ /* 0x000fc400078e0003 */
[----:B------:R-:W-:Y:S01]  /*bcf30*/  IMAD.MOV.U32 R21, RZ, RZ, R0 ;  /* 0x000000ffff157224 */ /* 0x000fe200078e0000 */
[----:B------:R-:W4:Y:S04]  /*bcf40*/  LDL.LU R3, [R1+0x7bd8] ;  /* 0x007bd80001037983 */ /* 0x000f280000300800 */
[----:B------:R-:W4:Y:S04]  /*bcf50*/  LDL.LU R0, [R1+0x7bd4] ;  /* 0x007bd40001007983 */ /* 0x000f280000300800 */
[----:B------:R-:W-:Y:S04]  /*bcf60*/  STL.64 [R1+0x7ac8], R20 ;  /* 0x007ac81401007387 */ /* 0x000fe80000100a00 */
[----:B---3--:R-:W-:Y:S04]  /*bcf70*/  STL.64 [R1+0x7aa8], R18 ;  /* 0x007aa81201007387 */ /* 0x008fe80000100a00 */
[----:B--2---:R0:W-:Y:S04]  /*bcf80*/  STL.64 [R1+0x7aa0], R16 ;  /* 0x007aa01001007387 */ /* 0x0041e80000100a00 */
[----:B0-----:R-:W2:Y:S04]  /*bcf90*/  LDL.LU R16, [R1+0x370] ;  /* 0x0003700001107983 */ /* 0x001ea80000300800 */
[----:B------:R-:W2:Y:S04]  /*bcfa0*/  LDL.LU R17, [R1+0x374] ;  /* 0x0003740001117983 */ /* 0x000ea80000300800 */
[----:B------:R-:W3:Y:S04]  /*bcfb0*/  LDL.LU R18, [R1+0x378] ;  /* 0x0003780001127983 */ /* 0x000ee80000300800 */
[----:B------:R-:W3:Y:S04]  /*bcfc0*/  LDL.LU R19, [R1+0x37c] ;  /* 0x00037c0001137983 */ /* 0x000ee80000300800 */
[----:B------:R-:W2:Y:S01]  /*bcfd0*/  LDL.LU R22, [R1+0x68] ;  /* 0x0000680001167983 */ /* 0x000ea20000300800 */
[----:B------:R-:W-:-:S03]  /*bcfe0*/  IMAD.MOV.U32 R23, RZ, RZ, R2 ;  /* 0x000000ffff177224 */ /* 0x000fc600078e0002 */
[----:B------:R-:W3:Y:S01]  /*bcff0*/  LDL.LU R2, [R1+0x7bd0] ;  /* 0x007bd00001027983 */ /* 0x000ee20000300800 */
[----:B----4-:R-:W-:Y:S02]  /*bd000*/  IMAD.MOV.U32 R20, RZ, RZ, R0 ;  /* 0x000000ffff147224 */ /* 0x010fe400078e0000 */
[----:B------:R-:W-:Y:S01]  /*bd010*/  IMAD.MOV.U32 R21, RZ, RZ, R3 ;  /* 0x000000ffff157224 */ /* 0x000fe200078e0003 */
[----:B--2---:R-:W-:Y:S04]  /*bd020*/  STL.64 [R1+0x7ae0], R22 ;  /* 0x007ae01601007387 */ /* 0x004fe80000100a00 */
[----:B---3--:R-:W-:Y:S04]  /*bd030*/  STL.64 [R1+0x7ac0], R18 ;  /* 0x007ac01201007387 */ /* 0x008fe80000100a00 */
[----:B------:R0:W-:Y:S04]  /*bd040*/  STL.64 [R1+0x7ab8], R16 ;  /* 0x007ab81001007387 */ /* 0x0001e80000100a00 */
[----:B0-----:R-:W2:Y:S04]  /*bd050*/  LDL.LU R16, [R1+0x390] ;  /* 0x0003900001107983 */ /* 0x001ea80000300800 */
[----:B------:R-:W2:Y:S04]  /*bd060*/  LDL.LU R17, [R1+0x394] ;  /* 0x0003940001117983 */ /* 0x000ea80000300800 */
[----:B------:R-:W3:Y:S04]  /*bd070*/  LDL.LU R18, [R1+0x398] ;  /* 0x0003980001127983 */ /* 0x000ee80000300800 */
[----:B------:R-:W3:Y:S04]  /*bd080*/  LDL.LU R19, [R1+0x39c] ;  /* 0x00039c0001137983 */ /* 0x000ee80000300800 */
[----:B------:R-:W4:Y:S04]  /*bd090*/  LDL.LU R0, [R1+0x7bcc] ;  /* 0x007bcc0001007983 */ /* 0x000f280000300800 */
[----:B------:R-:W4:Y:S04]  /*bd0a0*/  LDL.LU R3, [R1+0x7bc8] ;  /* 0x007bc80001037983 */ /* 0x000f280000300800 */
[----:B------:R-:W2:Y:S01]  /*bd0b0*/  LDL.LU R22, [R1+0x78] ;  /* 0x0000780001167983 */ /* 0x000ea20000300800 */
[----:B------:R-:W-:-:S03]  /*bd0c0*/  IMAD.MOV.U32 R23, RZ, RZ, R2 ;  /* 0x000000ffff177224 */ /* 0x000fc600078e0002 */
[----:B------:R-:W4:Y:S04]  /*bd0d0*/  LDL.LU R2, [R1+0x7bc4] ;  /* 0x007bc40001027983 */ /* 0x000f280000300800 */
[----:B------:R-:W-:Y:S04]  /*bd0e0*/  STL.64 [R1+0x7af8], R20 ;  /* 0x007af81401007387 */ /* 0x000fe80000100a00 */
[----:B--2---:R-:W-:Y:S04]  /*bd0f0*/  STL.64 [R1+0x7b10], R22 ;  /* 0x007b101601007387 */ /* 0x004fe80000100a00 */
[----:B---3--:R-:W-:Y:S04]  /*bd100*/  STL.64 [R1+0x7ad8], R18 ;  /* 0x007ad81201007387 */ /* 0x008fe80000100a00 */
[----:B------:R0:W-:Y:S04]  /*bd110*/  STL.64 [R1+0x7ad0], R16 ;  /* 0x007ad01001007387 */ /* 0x0001e80000100a00 */
[----:B0-----:R-:W2:Y:S04]  /*bd120*/  LDL.LU R16, [R1+0x3b0] ;  /* 0x0003b00001107983 */ /* 0x001ea80000300800 */
[----:B------:R-:W2:Y:S04]  /*bd130*/  LDL.LU R17, [R1+0x3b4] ;  /* 0x0003b40001117983 */ /* 0x000ea80000300800 */
[----:B------:R-:W3:Y:S04]  /*bd140*/  LDL.LU R18, [R1+0x3b8] ;  /* 0x0003b80001127983 */ /* 0x000ee80000300800 */
[----:B------:R-:W3:Y:S01]  /*bd150*/  LDL.LU R19, [R1+0x3bc] ;  /* 0x0003bc0001137983 */ /* 0x000ee20000300800 */
[----:B----4-:R-:W-:-:S02]  /*bd160*/  IMAD.MOV.U32 R20, RZ, RZ, R3 ;  /* 0x000000ffff147224 */ /* 0x010fc400078e0003 */
        /* <DEDUP_REMOVED lines=34> */
[----:B----4-:R-:W-:-:S03]  /*bd390*/  IMAD.MOV.U32 R20, RZ, RZ, R3 ;  /* 0x000000ffff147224 */ /* 0x010fc600078e0003 */
        /* <DEDUP_REMOVED lines=8> */
[----:B------:R-:W2:Y:S01]  /*bd420*/  LDL.64 R22, [R1+0xa0] ;  /* 0x0000a00001167983 */ /* 0x000ea20000100a00 */
[----:B------:R-:W-:-:S03]  /*bd430*/  IMAD.MOV.U32 R21, RZ, RZ, R0 ;  /* 0x000000ffff157224 */ /* 0x000fc600078e0000 */
[----:B--2---:R-:W-:Y:S04]  /*bd440*/  STL.64 [R1+0x7ba0], R22 ;  /* 0x007ba01601007387 */ /* 0x004fe80000100a00 */
[----:B------:R0:W-:Y:S04]  /*bd450*/  STL.64 [R1+0x7b98], R20 ;  /* 0x007b981401007387 */ /* 0x0001e80000100a00 */
[----:B0-----:R-:W4:Y:S04]  /*bd460*/  LDL.LU R20, [R1+0xce0] ;  /* 0x000ce00001147983 */ /* 0x001f280000300800 */
[----:B------:R-:W4:Y:S04]  /*bd470*/  LDL.LU R21, [R1+0xce4] ;  /* 0x000ce40001157983 */ /* 0x000f280000300800 */
[----:B------:R-:W4:Y:S04]  /*bd480*/  LDL.LU R22, [R1+0xce8] ;  /* 0x000ce80001167983 */ /* 0x000f280000300800 */
[----:B------:R-:W4:Y:S04]  /*bd490*/  LDL.LU R23, [R1+0xcec] ;  /* 0x000cec0001177983 */ /* 0x000f280000300800 */
        /* <DEDUP_REMOVED lines=31> */
[----:B0-----:R-:W4:Y:S04]  /*bd690*/  LDL.LU R8, [R1+0x200] ;  /* 0x0002000001087983 */ /* 0x001f280000300800 */
[----:B------:R-:W4:Y:S04]  /*bd6a0*/  LDL.LU R9, [R1+0x204] ;  /* 0x0002040001097983 */ /* 0x000f280000300800 */
[----:B------:R-:W4:Y:S04]  /*bd6b0*/  LDL.LU R10, [R1+0x208] ;  /* 0x00020800010a7983 */ /* 0x000f280000300800 */
[----:B------:R-:W4:Y:S04]  /*bd6c0*/  LDL.LU R11, [R1+0x20c] ;  /* 0x00020c00010b7983 */ /* 0x000f280000300800 */
[----:B------:R-:W-:Y:S04]  /*bd6d0*/  STL.64 [R1+0x1650], R20 ;  /* 0x0016501401007387 */ /* 0x000fe80000100a00 */
[----:B------:R0:W-:Y:S04]  /*bd6e0*/  STL.64 [R1+0x1658], R22 ;  /* 0x0016581601007387 */ /* 0x0001e80000100a00 */
[----:B0-----:R-:W2:Y:S04]  /*bd6f0*/  LDL.LU.64 R22, [R1+0x7ba0] ;  /* 0x007ba00001167983 */ /* 0x001ea80000300a00 */
[----:B------:R-:W3:Y:S01]  /*bd700*/  LDL.LU.64 R20, [R1+0x7b98] ;  /* 0x007b980001147983 */ /* 0x000ee20000300a00 */
[----:B------:R-:W-:-:S02]  /*bd710*/  F2FP.F16.E4M3.UNPACK_B R4, R4 ;  /* 0x00000004ff04723e */ /* 0x000fc400020006ff */
[----:B------:R-:W-:Y:S02]  /*bd720*/  F2FP.F16.E4M3.UNPACK_B R5, R5 ;  /* 0x00000005ff05723e */ /* 0x000fe400020006ff */
[----:B------:R-:W-:Y:S02]  /*bd730*/  F2FP.F16.E4M3.UNPACK_B R6, R6 ;  /* 0x00000006ff06723e */ /* 0x000fe400020006ff */
[----:B------:R-:W-:Y:S01]  /*bd740*/  F2FP.F16.E4M3.UNPACK_B R7, R7 ;  /* 0x00000007ff07723e */ /* 0x000fe200020006ff */
[----:B--2---:R-:W-:Y:S01]  /*bd750*/  HMMA.16816.F32 R12, R12, R22, R16 ;  /* 0x000000160c0c723c */ /* 0x004fe20000001810 */
[----:B------:R-:W3:Y:S04]  /*bd760*/  LDL.LU.64 R18, [R1+0x7b90] ;  /* 0x007b900001127983 */ /* 0x000ee80000300a00 */
[----:B------:R-:W3:Y:S01]  /*bd770*/  LDL.LU.64 R16, [R1+0x7b88] ;  /* 0x007b880001107983 */ /* 0x000ee20000300a00 */
[----:B------:R-:W-:-:S15]  /*bd780*/  IMAD.MOV.U32 R0, RZ, RZ, R23 ;  /* 0x000000ffff007224 */ /* 0x000fde00078e0017 */
[----:B------:R-:W-:-:S02]  /*bd790*/  NOP ;  /* 0x0000000000007918 */ /* 0x000fc40000000000 */
[----:B------:R0:W-:Y:S04]  /*bd7a0*/  STL.64 [R1+0x1620], R12 ;  /* 0x0016200c01007387 */ /* 0x0001e80000100a00 */
[----:B------:R1:W-:Y:S04]  /*bd7b0*/  STL.64 [R1+0x1628], R14 ;  /* 0x0016280e01007387 */ /* 0x0003e80000100a00 */
[----:B0-----:R-:W2:Y:S04]  /*bd7c0*/  LDL.LU R12, [R1+0x280] ;  /* 0x00028000010c7983 */ /* 0x001ea80000300800 */
[----:B------:R-:W2:Y:S04]  /*bd7d0*/  LDL.LU R13, [R1+0x284] ;  /* 0x00028400010d7983 */ /* 0x000ea80000300800 */
[----:B-1----:R-:W2:Y:S04]  /*bd7e0*/  LDL.LU R14, [R1+0x288] ;  /* 0x00028800010e7983 */ /* 0x002ea80000300800 */
[----:B------:R-:W2:Y:S01]  /*bd7f0*/  LDL.LU R15, [R1+0x28c] ;  /* 0x00028c00010f7983 */ /* 0x000ea20000300800 */
        /* <DEDUP_REMOVED lines=107> */
[----:B------:R-:W2:-:S15]  /*bdeb0*/  LDL.LU.64 R16, [R1+0x7a10] ;  /* 0x007a100001107983 */ /* 0x000e9e0000300a00 */
[----:B------:R-:W-:-:S02]  /*bdec0*/  NOP ;  /* 0x0000000000007918 */ /* 0x000fc40000000000 */
[----:B------:R-:W-:Y:S04]  /*bded0*/  STL.64 [R1+0x2d0], R20 ;  /* 0x0002d01401007387 */ /* 0x000fe80000100a00 */
[----:B------:R0:W-:Y:S04]  /*bdee0*/  STL.64 [R1+0x2d8], R22 ;  /* 0x0002d81601007387 */ /* 0x0001e80000100a00 */
[----:B0-----:R-:W4:Y:S04]  /*bdef0*/  LDL.LU.64 R22, [R1+0x7a08] ;  /* 0x007a080001167983 */ /* 0x001f280000300a00 */
[----:B------:R-:W4:Y:S01]  /*bdf00*/  LDL.LU.64 R20, [R1+0x7a00] ;  /* 0x007a000001147983 */ /* 0x000f220000300a00 */
[C---:B--2---:R-:W-:Y:S06]  /*bdf10*/  HMMA.16816.F32 R12, R4.reuse, R16, R12 ;  /* 0x00000010040c723c */ /* 0x044fec000000180c */
[----:B---3--:R-:W-:-:S15]  /*bdf20*/  HMMA.16816.F32 R16, R4, R18, R24 ;  /* 0x000000120410723c */ /* 0x008fde0000001818 */
[----:B------:R-:W-:-:S02]  /*bdf30*/  NOP ;  /* 0x0000000000007918 */ /* 0x000fc40000000000 */
[----:B------:R0:W-:Y:S04]  /*bdf40*/  STL.64 [R1+0x2b0], R12 ;  /* 0x0002b00c01007387 */ /* 0x0001e80000100a00 */
[----:B------:R1:W-:Y:S04]  /*bdf50*/  STL.64 [R1+0x2b8], R14 ;  /* 0x0002b80e01007387 */ /* 0x0003e80000100a00 */
[----:B0-----:R-:W2:Y:S04]  /*bdf60*/  LDL.LU R13, [R1+0x22d4] ;  /* 0x0022d400010d7983 */ /* 0x001ea80000300800 */
[----:B-1----:R-:W3:Y:S04]  /*bdf70*/  LDL.LU R14, [R1+0x22dc] ;  /* 0x0022dc00010e7983 */ /* 0x002ee80000300800 */
[----:B------:R-:W3:Y:S04]  /*bdf80*/  LDL.LU R15, [R1+0x22e4] ;  /* 0x0022e400010f7983 */ /* 0x000ee80000300800 */
[----:B------:R-:W2:Y:S04]  /*bdf90*/  LDL.LU.64 R26, [R1+0x79f8] ;  /* 0x0079f800011a7983 */ /* 0x000ea80000300a00 */
[----:B------:R-:W4:Y:S04]  /*bdfa0*/  LDL.LU.64 R24, [R1+0x79f0] ;  /* 0x0079f00001187983 */ /* 0x000f280000300a00 */
[----:B------:R-:W-:Y:S04]  /*bdfb0*/  STL.64 [R1+0x280], R16 ;  /* 0x0002801001007387 */ /* 0x000fe80000100a00 */
[----:B------:R0:W-:Y:S04]  /*bdfc0*/  STL.64 [R1+0x288], R18 ;  /* 0x0002881201007387 */ /* 0x0001e80000100a00 */
[----:B0-----:R-:W2:Y:S04]  /*bdfd0*/  LDL.LU.64 R18, [R1+0x79e8] ;  /* 0x0079e80001127983 */ /* 0x001ea80000300a00 */
[----:B------:R-:W2:Y:S01]  /*bdfe0*/  LDL.LU.64 R16, [R1+0x79e0] ;  /* 0x0079e00001107983 */ /* 0x000ea20000300a00 */
[C---:B----4-:R-:W-:Y:S06]  /*bdff0*/  HMMA.16816.F32 R20, R4.reuse, R24, R20 ;  /* 0x000000180414723c */ /* 0x050fec0000001814 */
[----:B--2---:R-:W-:-:S15]  /*be000*/  HMMA.16816.F32 R24, R4, R26, R16 ;  /* 0x0000001a0418723c */ /* 0x004fde0000001810 */
[----:B------:R-:W-:-:S02]  /*be010*/  NOP ;  /* 0x0000000000007918 */ /* 0x000fc40000000000 */
[----:B------:R-:W-:Y:S04]  /*be020*/  STL.64 [R1+0x240], R20 ;  /* 0x0002401401007387 */ /* 0x000fe80000100a00 */
[----:B------:R0:W-:Y:S04]  /*be030*/  STL.64 [R1+0x248], R22 ;  /* 0x0002481601007387 */ /* 0x0001e80000100a00 */
[----:B0-----:R-:W2:Y:S04]  /*be040*/  LDL.LU.64 R22, [R1+0x79d8] ;  /* 0x0079d80001167983 */ /* 0x001ea80000300a00 */
[----:B------:R-:W2:Y:S04]  /*be050*/  LDL.LU.64 R20, [R1+0x79d0] ;  /* 0x0079d00001147983 */ /* 0x000ea80000300a00 */
[----:B------:R-:W4:Y:S04]  /*be060*/  LDL.LU.64 R18, [R1+0x79c8] ;  /* 0x0079c80001127983 */ /* 0x000f280000300a00 */
[----:B------:R-:W-:Y:S04]  /*be070*/  STL.64 [R1+0x220], R24 ;  /* 0x0002201801007387 */ /* 0x000fe80000100a00 */
[----:B------:R0:W-:Y:S04]  /*be080*/  STL.64 [R1+0x228], R26 ;  /* 0x0002281a01007387 */ /* 0x0001e80000100a00 */
[----:B0-----:R-:W3:Y:S04]  /*be090*/  LDL.LU.64 R26, [R1+0x79c0] ;  /* 0x0079c000011a7983 */ /* 0x001ee80000300a00 */
[----:B------:R-:W3:Y:S01]  /*be0a0*/  LDL.LU.64 R24, [R1+0x79b8] ;  /* 0x0079b80001187983 */ /* 0x000ee20000300a00 */
[C---:B----4-:R-:W-:Y:S06]  /*be0b0*/  HMMA.16816.F32 R16, R4.reuse, R18, R8 ;  /* 0x000000120410723c */ /* 0x050fec0000001808 */
[----:B--2---:R-:W-:Y:S01]  /*be0c0*/  HMMA.16816.F32 R8, R4, R28, R20 ;  /* 0x0000001c0408723c */ /* 0x004fe20000001814 */
[----:B------:R-:W2:-:S15]  /*be0d0*/  LDL.LU R20, [R1+0x1a0] ;  /* 0x0001a00001147983 */ /* 0x000e9e0000300800 */
[----:B------:R-:W-:-:S01]  /*be0e0*/  NOP ;  /* 0x0000000000007918 */ /* 0x000fc20000000000 */
[----:B------:R-:W-:Y:S04]  /*be0f0*/  STL.64 [R1+0x200], R16 ;  /* 0x0002001001007387 */ /* 0x000fe80000100a00 */
[----:B------:R-:W-:Y:S04]  /*be100*/  STL.64 [R1+0x208], R18 ;  /* 0x0002081201007387 */ /* 0x000fe80000100a00 */
[----:B------:R-:W-:Y:S04]  /*be110*/  STL.64 [R1+0x1e0], R8 ;  /* 0x0001e00801007387 */ /* 0x000fe80000100a00 */
[----:B------:R-:W-:Y:S04]  /*be120*/  STL.64 [R1+0x1e8], R10 ;  /* 0x0001e80a01007387 */ /* 0x000fe80000100a00 */
        /* <DEDUP_REMOVED lines=20> */
[----:B------:R-:W4:Y:S04]  /*be270*/  LDL.LU R9, [R1+0x124] ;  /* 0x0001240001097983 */ /* 0x000f280000300800 */
[----:B------:R-:W2:Y:S04]  /*be280*/  LDL.LU R10, [R1+0x128] ;  /* 0x00012800010a7983 */ /* 0x000ea80000300800 */
[----:B------:R-:W2:Y:S01]  /*be290*/  LDL.LU R11, [R1+0x12c] ;  /* 0x00012c00010b7983 */ /* 0x000ea20000300800 */
[----:B---3--:R-:W-:Y:S03]  /*be2a0*/  HMMA.16816.F32 R20, R4, R26, R20 ;  /* 0x0000001a0414723c */ /* 0x008fe60000001814 */
[----:B--2---:R-:W-:Y:S04]  /*be2b0*/  STL.64 [R1+0x7960], R10 ;  /* 0x0079600a01007387 */ /* 0x004fe80000100a00 */
[----:B----4-:R0:W-:Y:S04]  /*be2c0*/  STL.64 [R1+0x7958], R8 ;  /* 0x0079580801007387 */ /* 0x0101e80000100a00 */
[----:B0-----:R-:W2:Y:S04]  /*be2d0*/  LDL.LU R8, [R1+0x140] ;  /* 0x0001400001087983 */ /* 0x001ea80000300800 */
[----:B------:R-:W2:Y:S04]  /*be2e0*/  LDL.LU R9, [R1+0x144] ;  /* 0x0001440001097983 */ /* 0x000ea80000300800 */
[----:B------:R-:W2:Y:S04]  /*be2f0*/  LDL.LU R10, [R1+0x148] ;  /* 0x00014800010a7983 */ /* 0x000ea80000300800 */
[----:B------:R-:W2:Y:S04]  /*be300*/  LDL.LU R11, [R1+0x14c] ;  /* 0x00014c00010b7983 */ /* 0x000ea80000300800 */
[----:B------:R-:W3:Y:S04]  /*be310*/  LDL.LU R12, [R1+0x22cc] ;  /* 0x0022cc00010c7983 */ /* 0x000ee80000300800 */
[----:B------:R-:W-:Y:S01]  /*be320*/  STL.64 [R1+0x7940], R14 ;  /* 0x0079400e01007387 */ /* 0x000fe20000100a00 */
[----:B------:R-:W-:-:S03]  /*be330*/  IMAD.MOV.U32 R29, RZ, RZ, R0 ;  /* 0x000000ffff1d7224 */ /* 0x000fc600078e0000 */
[----:B---3--:R0:W-:Y:S04]  /*be340*/  STL.64 [R1+0x7938], R12 ;  /* 0x0079380c01007387 */ /* 0x0081e80000100a00 */
[----:B0-----:R-:W3:Y:S04]  /*be350*/  LDL.LU R12, [R1+0x100] ;  /* 0x00010000010c7983 */ /* 0x001ee80000300800 */
[----:B------:R-:W3:Y:S04]  /*be360*/  LDL.LU R13, [R1+0x104] ;  /* 0x00010400010d7983 */ /* 0x000ee80000300800 */
[----:B------:R-:W3:Y:S04]  /*be370*/  LDL.LU R14, [R1+0x108] ;  /* 0x00010800010e7983 */ /* 0x000ee80000300800 */
[----:B------:R-:W3:Y:S04]  /*be380*/  LDL.LU R15, [R1+0x10c] ;  /* 0x00010c00010f7983 */ /* 0x000ee80000300800 */
[----:B------:R-:W4:Y:S04]  /*be390*/  LDL.LU R28, [R1+0xa0] ;  /* 0x0000a000011c7983 */ /* 0x000f280000300800 */
[----:B------:R-:W2:Y:S04]  /*be3a0*/  LDL.LU R0, [R1+0x79b0] ;  /* 0x0079b00001007983 */ /* 0x000ea80000300800 */
[----:B------:R-:W-:Y:S04]  /*be3b0*/  STL.64 [R1+0x1c0], R20 ;  /* 0x0001c01401007387 */ /* 0x000fe80000100a00 */
[----:B------:R0:W-:Y:S04]  /*be3c0*/  STL.64 [R1+0x1c8], R22 ;  /* 0x0001c81601007387 */ /* 0x0001e80000100a00 */
[----:B0-----:R-:W3:Y:S04]  /*be3d0*/  LDL.LU.64 R22, [R1+0x79a8] ;  /* 0x0079a80001167983 */ /* 0x001ee80000300a00 */
[----:B------:R-:W3:Y:S02]  /*be3e0*/  LDL.LU.64 R20, [R1+0x79a0] ;  /* 0x0079a00001147983 */ /* 0x000ee40000300a00 */
[----:B---3--:R-:W-:Y:S02]  /*be3f0*/  HMMA.16816.F32 R24, R4, R24, R20 ;  /* 0x000000180418723c */ /* 0x008fe40000001814 */
[----:B------:R-:W3:Y:S04]  /*be400*/  LDL.LU.64 R22, [R1+0x7998] ;  /* 0x0079980001167983 */ /* 0x000ee80000300a00 */
[----:B------:R-:W4:-:S15]  /*be410*/  LDL.LU.64 R20, [R1+0x7990] ;  /* 0x0079900001147983 */ /* 0x000f1e0000300a00 */
[----:B------:R-:W-:-:S02]  /*be420*/  NOP ;  /* 0x0000000000007918 */ /* 0x000fc40000000000 */
[----:B------:R0:W-:Y:S04]  /*be430*/  STL.64 [R1+0x1a0], R24 ;  /* 0x0001a01801007387 */ /* 0x0001e80000100a00 */
[----:B------:R1:W-:Y:S04]  /*be440*/  STL.64 [R1+0x1a8], R26 ;  /* 0x0001a81a01007387 */ /* 0x0003e80000100a00 */
[----:B0-----:R-:W4:Y:S04]  /*be450*/  LDL.LU R24, [R1+0xb0] ;  /* 0x0000b00001187983 */ /* 0x001f280000300800 */
[----:B------:R-:W4:Y:S04]  /*be460*/  LDL.LU R25, [R1+0xb4] ;  /* 0x0000b40001197983 */ /* 0x000f280000300800 */
[----:B-1----:R-:W4:Y:S01]  /*be470*/  LDL.LU R26, [R1+0xb8] ;  /* 0x0000b800011a7983 */ /* 0x002f220000300800 */
[----:B--2---:R-:W-:-:S03]  /*be480*/  IMAD.MOV.U32 R27, RZ, RZ, R0 ;  /* 0x000000ffff1b7224 */ /* 0x004fc600078e0000 */
[----:B------:R-:W2:Y:S01]  /*be490*/  LDL.LU R0, [R1+0x7988] ;  /* 0x0079880001007983 */ /* 0x000ea20000300800 */
[C---:B---3--:R-:W-:Y:S03]  /*be4a0*/  HMMA.16816.F32 R16, R4.reuse, R22, R16 ;  /* 0x000000160410723c */ /* 0x048fe60000001810 */
[----:B----4-:R-:W-:Y:S04]  /*be4b0*/  STL.64 [R1+0x7930], R26 ;  /* 0x0079301a01007387 */ /* 0x010fe80000100a00 */
[----:B------:R0:W-:Y:S04]  /*be4c0*/  STL.64 [R1+0x7928], R24 ;  /* 0x0079281801007387 */ /* 0x0001e80000100a00 */
[----:B0-----:R-:W3:Y:S04]  /*be4d0*/  LDL.LU R24, [R1+0xe0] ;  /* 0x0000e00001187983 */ /* 0x001ee80000300800 */
[----:B------:R-:W3:Y:S04]  /*be4e0*/  LDL.LU R25, [R1+0xe4] ;  /* 0x0000e40001197983 */ /* 0x000ee80000300800 */
[----:B------:R-:W3:Y:S04]  /*be4f0*/  LDL.LU R26, [R1+0xe8] ;  /* 0x0000e800011a7983 */ /* 0x000ee80000300800 */
[----:B------:R-:W3:Y:S04]  /*be500*/  LDL.LU R27, [R1+0xec] ;  /* 0x0000ec00011b7983 */ /* 0x000ee80000300800 */
[----:B------:R-:W-:Y:S04]  /*be510*/  STL.64 [R1+0x180], R16 ;  /* 0x0001801001007387 */ /* 0x000fe80000100a00 */
[----:B------:R0:W-:Y:S04]  /*be520*/  STL.64 [R1+0x188], R18 ;  /* 0x0001881201007387 */ /* 0x0001e80000100a00 */
[----:B0-----:R-:W4:Y:S04]  /*be530*/  LDL.LU.64 R18, [R1+0x7980] ;  /* 0x0079800001127983 */ /* 0x001f280000300a00 */
[----:B------:R-:W4:Y:S02]  /*be540*/  LDL.LU.64 R16, [R1+0x7978] ;  /* 0x0079780001107983 */ /* 0x000f240000300a00 */
[----:B----4-:R-:W-:Y:S02]  /*be550*/  HMMA.16816.F32 R20, R4, R20, R16 ;  /* 0x000000140414723c */ /* 0x010fe40000001810 */
[----:B------:R-:W4:Y:S04]  /*be560*/  LDL.LU.64 R18, [R1+0x7970] ;  /* 0x0079700001127983 */ /* 0x000f280000300a00 */
[----:B------:R-:W3:-:S15]  /*be570*/  LDL.LU.64 R16, [R1+0x7968] ;  /* 0x0079680001107983 */ /* 0x000ede0000300a00 */
[----:B------:R-:W-:-:S02]  /*be580*/  NOP ;  /* 0x0000000000007918 */ /* 0x000fc40000000000 */
[----:B------:R0:W-:Y:S04]  /*be590*/  STL.64 [R1+0x160], R20 ;  /* 0x0001601401007387 */ /* 0x0001e80000100a00 */
[----:B------:R1:W-:Y:S04]  /*be5a0*/  STL.64 [R1+0x168], R22 ;  /* 0x0001681601007387 */ /* 0x0003e80000100a00 */
[----:B0-----:R-:W3:Y:S04]  /*be5b0*/  LDL.LU R20, [R1+0xd0] ;  /* 0x0000d00001147983 */ /* 0x001ee80000300800 */
[----:B------:R-:W3:Y:S04]  /*be5c0*/  LDL.LU R21, [R1+0xd4] ;  /* 0x0000d40001157983 */ /* 0x000ee80000300800 */
[----:B-1----:R-:W3:Y:S01]  /*be5d0*/  LDL.LU R22, [R1+0xd8] ;  /* 0x0000d80001167983 */ /* 0x002ee20000300800 */
[----:B--2---:R-:W-:Y:S01]  /*be5e0*/  IMAD.MOV.U32 R23, RZ, RZ, R0 ;  /* 0x000000ffff177224 */ /* 0x004fe200078e0000 */
[----:B----4-:R-:W-:-:S15]  /*be5f0*/  HMMA.16816.F32 R8, R4, R18, R8 ;  /* 0x000000120408723c */ /* 0x010fde0000001808 */
[----:B------:R-:W-:-:S08]  /*be600*/  NOP ;  /* 0x0000000000007918 */ /* 0x000fd00000000000 */
[----:B------:R-:W-:Y:S04]  /*be610*/  STL.64 [R1+0x140], R8 ;  /* 0x0001400801007387 */ /* 0x000fe80000100a00 */
[----:B------:R0:W-:Y:S01]  /*be620*/  STL [R1+0x148], R10 ;  /* 0x0001480a01007387 */ /* 0x0001e20000100800 */
[----:B------:R-:W-:-:S03]  /*be630*/  IMAD.MOV.U32 R0, RZ, RZ, R11 ;  /* 0x000000ffff007224 */ /* 0x000fc600078e000b */
[----:B0-----:R-:W3:Y:S04]  /*be640*/  LDL.LU.64 R10, [R1+0x7960] ;  /* 0x00796000010a7983 */ /* 0x001ee80000300a00 */
[----:B------:R-:W3:Y:S04]  /*be650*/  LDL.LU.64 R8, [R1+0x7958] ;  /* 0x0079580001087983 */ /* 0x000ee80000300a00 */
[----:B------:R-:W2:Y:S04]  /*be660*/  LDL.LU R18, [R1+0x1c58] ;  /* 0x001c580001127983 */ /* 0x000ea80000300800 */
[----:B------:R-:W4:Y:S04]  /*be670*/  LDL.LU R19, [R1+0x1c5c] ;  /* 0x001c5c0001137983 */ /* 0x000f280000300800 */
[----:B------:R0:W-:Y:S04]  /*be680*/  STL [R1+0x6918], R0 ;  /* 0x0069180001007387 */ /* 0x0001e80000100800 */
[----:B0-----:R-:W2:Y:S01]  /*be690*/  LDL.LU R0, [R1+0x22e8] ;  /* 0x0022e80001007983 */ /* 0x001ea20000300800 */
[----:B---3--:R-:W-:-:S15]  /*be6a0*/  HMMA.16816.F32 R8, R4, R16, R8 ;  /* 0x000000100408723c */ /* 0x008fde0000001808 */
[----:B------:R-:W-:-:S08]  /*be6b0*/  NOP ;  /* 0x0000000000007918 */ /* 0x000fd00000000000 */
[----:B------:R-:W-:Y:S04]  /*be6c0*/  STL.64 [R1+0x120], R8 ;  /* 0x0001200801007387 */ /* 0x000fe80000100a00 */
[----:B------:R0:W-:Y:S04]  /*be6d0*/  STL.64 [R1+0x128], R10 ;  /* 0x0001280a01007387 */ /* 0x0001e80000100a00 */
[----:B0-----:R-:W3:Y:S04]  /*be6e0*/  LDL.LU.64 R10, [R1+0x7950] ;  /* 0x00795000010a7983 */ /* 0x001ee80000300a00 */
[----:B------:R-:W4:Y:S04]  /*be6f0*/  LDL.LU.64 R8, [R1+0x7948] ;  /* 0x0079480001087983 */ /* 0x000f280000300a00 */
[----:B------:R-:W2:Y:S04]  /*be700*/  LDL.LU R16, [R1+0x22d8] ;  /* 0x0022d80001107983 */ /* 0x000ea80000300800 */
[----:B------:R-:W2:Y:S01]  /*be710*/  LDL.LU R17, [R1+0x22e0] ;  /* 0x0022e00001117983 */ /* 0x000ea20000300800 */
[----:B---3--:R-:W-:-:S15]  /*be720*/  HMMA.16816.F32 R12, R4, R10, R12 ;  /* 0x0000000a040c723c */ /* 0x008fde000000180c */
[----:B------:R-:W-:-:S08]  /*be730*/  NOP ;  /* 0x0000000000007918 */ /* 0x000fd00000000000 */
[----:B------:R-:W-:Y:S04]  /*be740*/  STL.64 [R1+0x100], R12 ;  /* 0x0001000c01007387 */ /* 0x000fe80000100a00 */
[----:B------:R0:W-:Y:S04]  /*be750*/  STL.64 [R1+0x108], R14 ;  /* 0x0001080e01007387 */ /* 0x0001e80000100a00 */
[----:B0-----:R-:W3:Y:S04]  /*be760*/  LDL.LU.64 R14, [R1+0x7940] ;  /* 0x00794000010e7983 */ /* 0x001ee80000300a00 */
[----:B------:R-:W4:Y:S04]  /*be770*/  LDL.LU.64 R12, [R1+0x7938] ;  /* 0x00793800010c7983 */ /* 0x000f280000300a00 */
[----:B------:R-:W4:Y:S02]  /*be780*/  LDL.LU R11, [R1+0x22d0] ;  /* 0x0022d000010b7983 */ /* 0x000f240000300800 */
[----:B----4-:R-:W-:-:S02]  /*be790*/  IMAD R12, R12, 0x100, R11 ;  /* 0x000001000c0c7824 */ /* 0x010fc400078e020b */
[----:B------:R-:W-:Y:S01]  /*be7a0*/  HMMA.16816.F32 R8, R4, R8, R24 ;  /* 0x000000080408723c */ /* 0x000fe20000001818 */
[----:B------:R-:W4:Y:S04]  /*be7b0*/  LDL.LU.64 R26, [R1+0x7930] ;  /* 0x00793000011a7983 */ /* 0x000f280000300a00 */
[----:B------:R-:W4:Y:S01]  /*be7c0*/  LDL.LU.64 R24, [R1+0x7928] ;  /* 0x0079280001187983 */ /* 0x000f220000300a00 */
[----:B--2---:R-:W-:Y:S02]  /*be7d0*/  IMAD R13, R13, 0x100, R16 ;  /* 0x000001000d0d7824 */ /* 0x004fe400078e0210 */
[----:B---3--:R-:W-:Y:S01]  /*be7e0*/  IMAD R15, R15, 0x100, R0 ;  /* 0x000001000f0f7824 */ /* 0x008fe200078e0200 */
[----:B------:R-:W-:-:S14]  /*be7f0*/  F2FP.F16.E4M3.UNPACK_B R16, R18.H1 ;  /* 0x00000012ff10723e */ /* 0x000fdc00030006ff */
[----:B------:R-:W-:Y:S04]  /*be800*/  STL.64 [R1+0xe0], R8 ;  /* 0x0000e00801007387 */ /* 0x000fe80000100a00 */
[----:B------:R0:W-:Y:S02]  /*be810*/  STL.64 [R1+0xe8], R10 ;  /* 0x0000e80a01007387 */ /* 0x0001e40000100a00 */
[----:B0-----:R-:W-:Y:S01]  /*be820*/  HMMA.16816.F32 R8, R4, R2, R20 ;  /* 0x000000020408723c */ /* 0x001fe20000001814 */
[----:B------:R-:W-:Y:S01]  /*be830*/  F2FP.F16.E4M3.UNPACK_B R0, R19.H1 ;  /* 0x00000013ff00723e */ /* 0x000fe200030006ff */
[----:B------:R0:W-:Y:S04]  /*be840*/  STL [R1+0xa8], R16 ;  /* 0x0000a81001007387 */ /* 0x0001e80000100800 */
[----:B------:R-:W-:Y:S01]  /*be850*/  STL [R1+0xac], R0 ;  /* 0x0000ac0001007387 */ /* 0x000fe20000100800 */
[----:B------:R-:W-:-:S15]  /*be860*/  IMAD R14, R14, 0x100, R17 ;  /* 0x000001000e0e7824 */ /* 0x000fde00078e0211 */
[----:B------:R-:W-:-:S01]  /*be870*/  NOP ;  /* 0x0000000000007918 */ /* 0x000fc20000000000 */
[----:B------:R-:W-:Y:S04]  /*be880*/  STL.64 [R1+0xd0], R8 ;  /* 0x0000d00801007387 */ /* 0x000fe80000100a00 */
[----:B------:R-:W-:Y:S04]  /*be890*/  STL.64 [R1+0xd8], R10 ;  /* 0x0000d80a01007387 */ /* 0x000fe80000100a00 */
[----:B0-----:R-:W2:Y:S01]  /*be8a0*/  LDL.LU R16, [R1+0x190] ;  /* 0x0001900001107983 */ /* 0x001ea20000300800 */
        /* <DEDUP_REMOVED lines=9> */
[----:B0-----:R-:W2:Y:S04]  /*be940*/  LDL.LU R7, [R1+0x1cb8] ;  /* 0x001cb80001077983 */ /* 0x001ea80000300800 */
[----:B------:R-:W3:Y:S04]  /*be950*/  LDL.LU R8, [R1+0x170] ;  /* 0x0001700001087983 */ /* 0x000ee80000300800 */
[----:B------:R-:W3:Y:S04]  /*be960*/  LDL.LU R9, [R1+0x174] ;  /* 0x0001740001097983 */ /* 0x000ee80000300800 */
[----:B------:R-:W4:Y:S04]  /*be970*/  LDL.LU R10, [R1+0x178] ;  /* 0x00017800010a7983 */ /* 0x000f280000300800 */
[----:B------:R-:W4:Y:S04]  /*be980*/  LDL.LU R11, [R1+0x17c] ;  /* 0x00017c00010b7983 */ /* 0x000f280000300800 */
[----:B----4-:R0:W-:Y:S04]  /*be990*/  STL.64 [R1+0x78d0], R10 ;  /* 0x0078d00a01007387 */ /* 0x0101e80000100a00 */
[----:B---3--:R3:W-:Y:S04]  /*be9a0*/  STL.64 [R1+0x78c8], R8 ;  /* 0x0078c80801007387 */ /* 0x0087e80000100a00 */
[----:B------:R-:W2:Y:S04]  /*be9b0*/  LDL.LU R6, [R1+0x1cac] ;  /* 0x001cac0001067983 */ /* 0x000ea80000300800 */
[----:B-1----:R-:W4:Y:S04]  /*be9c0*/  LDL.LU R16, [R1+0x150] ;  /* 0x0001500001107983 */ /* 0x002f280000300800 */
[----:B------:R-:W4:Y:S04]  /*be9d0*/  LDL.LU R17, [R1+0x154] ;  /* 0x0001540001117983 */ /* 0x000f280000300800 */
[----:B------:R-:W4:Y:S04]  /*be9e0*/  LDL.LU R18, [R1+0x158] ;  /* 0x0001580001127983 */ /* 0x000f280000300800 */
[----:B------:R-:W4:Y:S04]  /*be9f0*/  LDL.LU R19, [R1+0x15c] ;  /* 0x00015c0001137983 */ /* 0x000f280000300800 */
[----:B0-----:R-:W3:Y:S04]  /*bea00*/  LDL.LU R10, [R1+0x1c88] ;  /* 0x001c8800010a7983 */ /* 0x001ee80000300800 */
[----:B------:R-:W3:Y:S04]  /*bea10*/  LDL.LU R11, [R1+0x1c8c] ;  /* 0x001c8c00010b7983 */ /* 0x000ee80000300800 */
[----:B---3--:R0:W-:Y:S04]  /*bea20*/  STL.64 [R1+0x7908], R10 ;  /* 0x0079080a01007387 */ /* 0x0081e80000100a00 */
[----:B------:R-:W3:Y:S04]  /*bea30*/  LDL.LU R8, [R1+0xf0] ;  /* 0x0000f00001087983 */ /* 0x000ee80000300800 */
[----:B------:R-:W3:Y:S04]  /*bea40*/  LDL.LU R9, [R1+0xf4] ;  /* 0x0000f40001097983 */ /* 0x000ee80000300800 */
[----:B---3--:R1:W-:Y:S04]  /*bea50*/  STL.64 [R1+0x7910], R8 ;  /* 0x0079100801007387 */ /* 0x0083e80000100a00 */
[----:B0-----:R-:W3:Y:S04]  /*bea60*/  LDL.LU R10, [R1+0xf8] ;  /* 0x0000f800010a7983 */ /* 0x001ee80000300800 */
[----:B------:R-:W3:Y:S04]  /*bea70*/  LDL.LU R11, [R1+0xfc] ;  /* 0x0000fc00010b7983 */ /* 0x000ee80000300800 */
[----:B------:R-:W3:Y:S04]  /*bea80*/  LDL.LU R2, [R1+0x1c68] ;  /* 0x001c680001027983 */ /* 0x000ee80000300800 */
[----:B------:R-:W3:Y:S04]  /*bea90*/  LDL.LU R3, [R1+0x1c6c] ;  /* 0x001c6c0001037983 */ /* 0x000ee80000300800 */
[----:B-1----:R-:W3:Y:S04]  /*beaa0*/  LDL.64 R8, [R1+0xa8] ;  /* 0x0000a80001087983 */ /* 0x002ee80000100a00 */
[----:B------:R-:W4:Y:S04]  /*beab0*/  LDL.LU R4, [R1+0x1c98] ;  /* 0x001c980001047983 */ /* 0x000f280000300800 */
[----:B------:R-:W4:Y:S04]  /*beac0*/  LDL.LU R5, [R1+0x1c9c] ;  /* 0x001c9c0001057983 */ /* 0x000f280000300800 */
[----:B--2---:R-:W-:Y:S04]  /*bead0*/  STL.64 [R1+0x78f0], R6 ;  /* 0x0078f00601007387 */ /* 0x004fe80000100a00 */
[----:B----4-:R0:W-:Y:S04]  /*beae0*/  STL.64 [R1+0x78e8], R4 ;  /* 0x0078e80401007387 */ /* 0x0101e80000100a00 */
[----:B0-----:R-:W2:Y:S04]  /*beaf0*/  LDL.LU R4, [R1+0x1c78] ;  /* 0x001c780001047983 */ /* 0x001ea80000300800 */
[----:B------:R-:W4:Y:S04]  /*beb00*/  LDL.LU R5, [R1+0x1c7c] ;  /* 0x001c7c0001057983 */ /* 0x000f280000300800 */
[----:B------:R-:W-:Y:S04]  /*beb10*/  STL.64 [R1+0x78e0], R18 ;  /* 0x0078e01201007387 */ /* 0x000fe80000100a00 */
[----:B------:R0:W-:Y:S04]  /*beb20*/  STL.64 [R1+0x78d8], R16 ;  /* 0x0078d81001007387 */ /* 0x0001e80000100a00 */
[----:B0-----:R-:W3:Y:S04]  /*beb30*/  LDL.LU R16, [R1+0x130] ;  /* 0x0001300001107983 */ /* 0x001ee80000300800 */
[----:B------:R-:W3:Y:S04]  /*beb40*/  LDL.LU R17, [R1+0x134] ;  /* 0x0001340001117983 */ /* 0x000ee80000300800 */
[----:B------:R-:W2:Y:S04]  /*beb50*/  LDL.LU R18, [R1+0x138] ;  /* 0x0001380001127983 */ /* 0x000ea80000300800 */
[----:B------:R-:W2:Y:S04]  /*beb60*/  LDL.LU R19, [R1+0x13c] ;  /* 0x00013c0001137983 */ /* 0x000ea80000300800 */
[----:B--2---:R-:W-:Y:S04]  /*beb70*/  STL.64 [R1+0x7900], R18 ;  /* 0x0079001201007387 */ /* 0x004fe80000100a00 */
[----:B---3--:R0:W-:Y:S04]  /*beb80*/  STL.64 [R1+0x78f8], R16 ;  /* 0x0078f81001007387 */ /* 0x0081e80000100a00 */
[----:B0-----:R-:W2:Y:S04]  /*beb90*/  LDL.LU R16, [R1+0x110] ;  /* 0x0001100001107983 */ /* 0x001ea80000300800 */
[----:B------:R-:W2:Y:S04]  /*beba0*/  LDL.LU R17, [R1+0x114] ;  /* 0x0001140001117983 */ /* 0x000ea80000300800 */
[----:B------:R-:W3:Y:S04]  /*bebb0*/  LDL.LU R18, [R1+0x118] ;  /* 0x0001180001127983 */ /* 0x000ee80000300800 */
[----:B------:R-:W3:Y:S01]  /*bebc0*/  LDL.LU R19, [R1+0x11c] ;  /* 0x00011c0001137983 */ /* 0x000ee20000300800 */
[----:B------:R-:W-:-:S02]  /*bebd0*/  F2FP.F16.E4M3.UNPACK_B R12, R12 ;  /* 0x0000000cff0c723e */ /* 0x000fc400020006ff */
[----:B------:R-:W-:Y:S01]  /*bebe0*/  F2FP.F16.E4M3.UNPACK_B R13, R13 ;  /* 0x0000000dff0d723e */ /* 0x000fe200020006ff */
[----:B---3--:R-:W-:Y:S04]  /*bebf0*/  STL.64 [R1+0x7920], R18 ;  /* 0x0079201201007387 */ /* 0x008fe80000100a00 */
[----:B--2---:R0:W-:Y:S04]  /*bec00*/  STL.64 [R1+0x7918], R16 ;  /* 0x0079181001007387 */ /* 0x0041e80000100a00 */
[----:B0-----:R-:W2:Y:S04]  /*bec10*/  LDL.LU R16, [R1+0xc0] ;  /* 0x0000c00001107983 */ /* 0x001ea80000300800 */
[----:B------:R-:W2:Y:S04]  /*bec20*/  LDL.LU R17, [R1+0xc4] ;  /* 0x0000c40001117983 */ /* 0x000ea80000300800 */
[----:B------:R-:W2:Y:S04]  /*bec30*/  LDL.LU R18, [R1+0xc8] ;  /* 0x0000c80001127983 */ /* 0x000ea80000300800 */
[----:B------:R-:W2:Y:S01]  /*bec40*/  LDL.LU R19, [R1+0xcc] ;  /* 0x0000cc0001137983 */ /* 0x000ea20000300800 */
[----:B------:R-:W-:-:S02]  /*bec50*/  F2FP.F16.E4M3.UNPACK_B R14, R14 ;  /* 0x0000000eff0e723e */ /* 0x000fc400020006ff */
[----:B------:R-:W-:Y:S01]  /*bec60*/  F2FP.F16.E4M3.UNPACK_B R15, R15 ;  /* 0x0000000fff0f723e */ /* 0x000fe200020006ff */
        /* <DEDUP_REMOVED lines=11> */
[----:B------:R-:W-:-:S02]  /*bed20*/  F2FP.F16.E4M3.UNPACK_B R6, R2.H1 ;  /* 0x00000002ff06723e */ /* 0x000fc400030006ff */
[----:B------:R-:W-:Y:S01]  /*bed30*/  F2FP.F16.E4M3.UNPACK_B R7, R3.H1 ;  /* 0x00000003ff07723e */ /* 0x000fe200030006ff */
        /* <DEDUP_REMOVED lines=8> */
[----:B------:R-:W3:Y:S04]  /*bedc0*/  LDL.LU.64 R8, [R1+0x7910] ;  /* 0x0079100001087983 */ /* 0x000ee80000300a00 */
[----:B------:R-:W-:Y:S04]  /*bedd0*/  STL.64 [R1+0x98], R6 ;  /* 0x0000980601007387 */ /* 0x000fe80000100a00 */
[----:B------:R0:W-:Y:S01]  /*bede0*/  STL.64 [R1+0x7838], R2 ;  /* 0x0078380201007387 */ /* 0x0001e20000100a00 */
[----:B------:R-:W-:-:S02]  /*bedf0*/  F2FP.F16.E4M3.UNPACK_B R4, R4.H1 ;  /* 0x00000004ff04723e */ /* 0x000fc400030006ff */
[----:B----4-:R-:W-:Y:S01]  /*bee00*/  F2FP.F16.E4M3.UNPACK_B R5, R5.H1 ;  /* 0x00000005ff05723e */ /* 0x010fe200030006ff */
[----:B0-----:R-:W4:Y:S01]  /*bee10*/  LDL.LU R3, [R1+0x1ca8] ;  /* 0x001ca80001037983 */ /* 0x001f220000300800 */
[----:B---3--:R-:W-:-:S15]  /*bee20*/  HMMA.16816.F32 R8, R12, R6, R8 ;  /* 0x000000060c08723c */ /* 0x008fde0000001808 */
[----:B------:R-:W-:-:S08]  /*bee30*/  NOP ;  /* 0x0000000000007918 */ /* 0x000fd00000000000 */
[----:B------:R-:W-:Y:S04]  /*bee40*/  STL.64 [R1+0xf0], R8 ;  /* 0x0000f00801007387 */ /* 0x000fe80000100a00 */
[----:B------:R0:W-:Y:S04]  /*bee50*/  STL.64 [R1+0xf8], R10 ;  /* 0x0000f80a01007387 */ /* 0x0001e80000100a00 */
[----:B0-----:R-:W3:Y:S04]  /*bee60*/  LDL.LU.64 R10, [R1+0x7908] ;  /* 0x00790800010a7983 */ /* 0x001ee80000300a00 */
        /* <DEDUP_REMOVED lines=10> */
[----:B---3--:R-:W-:-:S02]  /*bef10*/  F2FP.F16.E4M3.UNPACK_B R8, R10.H1 ;  /* 0x0000000aff08723e */ /* 0x008fc400030006ff */
[----:B------:R-:W-:-:S03]  /*bef20*/  F2FP.F16.E4M3.UNPACK_B R9, R11.H1 ;  /* 0x0000000bff09723e */ /* 0x000fc600030006ff */
[----:B------:R-:W-:Y:S04]  /*bef30*/  STL [R1+0x88], R8 ;  /* 0x0000880801007387 */ /* 0x000fe80000100800 */
[----:B------:R2:W-:Y:S02]  /*bef40*/  STL [R1+0x8c], R9 ;  /* 0x00008c0901007387 */ /* 0x0005e40000100800 */
[----:B--2---:R-:W-:Y:S02]  /*bef50*/  HMMA.16816.F32 R8, R12, R8, R16 ;  /* 0x000000080c08723c */ /* 0x004fe40000001810 */
[----:B------:R-:W2:Y:S04]  /*bef60*/  LDL.LU.64 R18, [R1+0x78e0] ;  /* 0x0078e00001127983 */ /* 0x000ea80000300a00 */
[----:B------:R-:W2:-:S15]  /*bef70*/  LDL.LU.64 R16, [R1+0x78d8] ;  /* 0x0078d80001107983 */ /* 0x000e9e0000300a00 */
[----:B------:R-:W-:-:S02]  /*bef80*/  NOP ;  /* 0x0000000000007918 */ /* 0x000fc40000000000 */
[----:B------:R-:W-:Y:S04]  /*bef90*/  STL.64 [R1+0x130], R8 ;  /* 0x0001300801007387 */ /* 0x000fe80000100a00 */
[----:B------:R0:W-:Y:S01]  /*befa0*/  STL.64 [R1+0x138], R10 ;  /* 0x0001380a01007387 */ /* 0x0001e20000100a00 */
[----:B----4-:R-:W-:Y:S02]  /*befb0*/  F2FP.F16.E4M3.UNPACK_B R4, R4.H1 ;  /* 0x00000004ff04723e */ /* 0x010fe400030006ff */
[----:B------:R-:W-:Y:S01]  /*befc0*/  F2FP.F16.E4M3.UNPACK_B R5, R5.H1 ;  /* 0x00000005ff05723e */ /* 0x000fe200030006ff */
[----:B0-----:R-:W3:Y:S04]  /*befd0*/  LDL.LU.64 R10, [R1+0x78d0] ;  /* 0x0078d000010a7983 */ /* 0x001ee80000300a00 */
[----:B------:R-:W3:Y:S04]  /*befe0*/  LDL.LU.64 R8, [R1+0x78c8] ;  /* 0x0078c80001087983 */ /* 0x000ee80000300a00 */
        /* <DEDUP_REMOVED lines=15> */
[----:B------:R-:W-:Y:S09]  /*bf0e0*/  STL [R1+0x70], R4 ;  /* 0x0000700401007387 */ /* 0x000ff20000100800 */
[----:B------:R3:W-:Y:S04]  /*bf0f0*/  STL.64 [R1+0x170], R8 ;  /* 0x0001700801007387 */ /* 0x0007e80000100a00 */
[----:B------:R-:W-:Y:S04]  /*bf100*/  STL.64 [R1+0x178], R10 ;  /* 0x0001780a01007387 */ /* 0x000fe80000100a00 */
[----:B------:R2:W-:Y:S01]  /*bf110*/  STL [R1+0x74], R5 ;  /* 0x0000740501007387 */ /* 0x0005e20000100800 */
[----:B0-----:R-:W-:-:S02]  /*bf120*/  F2FP.F16.E4M3.UNPACK_B R2, R24.H1 ;  /* 0x00000018ff02723e */ /* 0x001fc400030006ff */
[----:B-1----:R-:W-:-:S03]  /*bf130*/  F2FP.F16.E4M3.UNPACK_B R3, R25.H1 ;  /* 0x00000019ff03723e */ /* 0x002fc600030006ff */
[----:B------:R-:W-:Y:S01]  /*bf140*/  STL [R1+0x68], R2 ;  /* 0x0000680201007387 */ /* 0x000fe20000100800 */
[----:B---3--:R-:W-:Y:S02]  /*bf150*/  F2FP.F16.E4M3.UNPACK_B R9, R26.H1 ;  /* 0x0000001aff09723e */ /* 0x008fe400030006ff */
[----:B------:R-:W-:Y:S02]  /*bf160*/  F2FP.F16.E4M3.UNPACK_B R8, R28.H1 ;  /* 0x0000001cff08723e */ /* 0x000fe400030006ff */
[----:B------:R-:W-:Y:S01]  /*bf170*/  F2FP.F16.E4M3.UNPACK_B R0, R29.H1 ;  /* 0x0000001dff00723e */ /* 0x000fe200030006ff */
[----:B--2---:R-:W-:-:S15]  /*bf180*/  HMMA.16816.F32 R4, R12, R4, R16 ;  /* 0x000000040c04723c */ /* 0x004fde0000001810 */
[----:B------:R-:W-:-:S08]  /*bf190*/  NOP ;  /* 0x0000000000007918 */ /* 0x000fd00000000000 */
[----:B------:R-:W-:Y:S04]  /*bf1a0*/  STL.64 [R1+0x190], R4 ;  /* 0x0001900401007387 */ /* 0x000fe80000100a00 */
[----:B------:R0:W-:Y:S02]  /*bf1b0*/  STL.64 [R1+0x198], R6 ;  /* 0x0001980601007387 */ /* 0x0001e40000100a00 */
[----:B0-----:R-:W-:Y:S06]  /*bf1c0*/  HMMA.16816.F32 R4, R12, R2, R20 ;  /* 0x000000020c04723c */ /* 0x001fec0000001814 */
[----:B------:R-:W-:Y:S04]  /*bf1d0*/  STL [R1+0x6c], R3 ;  /* 0x00006c0301007387 */ /* 0x000fe80000100800 */
[----:B------:R-:W2:Y:S04]  /*bf1e0*/  LDL.LU R28, [R1+0x1d68] ;  /* 0x001d6800011c7983 */ /* 0x000ea80000300800 */
[----:B------:R-:W-:Y:S01]  /*bf1f0*/  STL [R1+0x60], R9 ;  /* 0x0000600901007387 */ /* 0x000fe20000100800 */
[----:B------:R-:W-:-:S08]  /*bf200*/  F2FP.F16.E4M3.UNPACK_B R2, R27.H1 ;  /* 0x0000001bff02723e */ /* 0x000fd000030006ff */
[----:B------:R-:W-:Y:S04]  /*bf210*/  STL.64 [R1+0x480], R4 ;  /* 0x0004800401007387 */ /* 0x000fe80000100a00 */
[----:B------:R-:W-:Y:S04]  /*bf220*/  STL.64 [R1+0x488], R6 ;  /* 0x0004880601007387 */ /* 0x000fe80000100a00 */
[----:B------:R-:W-:Y:S04]  /*bf230*/  STL [R1+0x64], R8 ;  /* 0x0000640801007387 */ /* 0x000fe80000100800 */
[----:B------:R-:W3:Y:S04]  /*bf240*/  LDL.LU R16, [R1+0x2a0] ;  /* 0x0002a00001107983 */ /* 0x000ee80000300800 */
[----:B------:R-:W-:Y:S04]  /*bf250*/  STL [R1+0x58], R2 ;  /* 0x0000580201007387 */ /* 0x000fe80000100800 */
[----:B------:R-:W3:Y:S04]  /*bf260*/  LDL.LU R17, [R1+0x2a4] ;  /* 0x0002a40001117983 */ /* 0x000ee80000300800 */
[----:B------:R-:W4:Y:S04]  /*bf270*/  LDL.LU R18, [R1+0x2a8] ;  /* 0x0002a80001127983 */ /* 0x000f280000300800 */
[----:B------:R-:W-:Y:S04]  /*bf280*/  STL [R1+0x5c], R0 ;  /* 0x00005c0001007387 */ /* 0x000fe80000100800 */
[----:B------:R-:W4:Y:S04]  /*bf290*/  LDL.LU R19, [R1+0x2ac] ;  /* 0x0002ac0001137983 */ /* 0x000f280000300800 */
[----:B----4-:R-:W-:Y:S04]  /*bf2a0*/  STL.64 [R1+0x7848], R18 ;  /* 0x0078481201007387 */ /* 0x010fe80000100a00 */
[----:B---3--:R0:W-:Y:S04]  /*bf2b0*/  STL.64 [R1+0x7840], R16 ;  /* 0x0078401001007387 */ /* 0x0081e80000100a00 */
[----:B0-----:R-:W3:Y:S04]  /*bf2c0*/  LDL.LU R16, [R1+0x250] ;  /* 0x0002500001107983 */ /* 0x001ee80000300800 */
[----:B------:R-:W3:Y:S04]  /*bf2d0*/  LDL.LU R17, [R1+0x254] ;  /* 0x0002540001117983 */ /* 0x000ee80000300800 */
[----:B---3--:R0:W-:Y:S04]  /*bf2e0*/  STL.64 [R1+0x7850], R16 ;  /* 0x0078501001007387 */ /* 0x0081e80000100a00 */
[----:B------:R-:W3:Y:S04]  /*bf2f0*/  LDL.LU R18, [R1+0x258] ;  /* 0x0002580001127983 */ /* 0x000ee80000300800 */
[----:B------:R-:W3:Y:S04]  /*bf300*/  LDL.LU R19, [R1+0x25c] ;  /* 0x00025c0001137983 */ /* 0x000ee80000300800 */
[----:B0-----:R-:W4:Y:S04]  /*bf310*/  LDL.LU R17, [R1+0x1d08] ;  /* 0x001d080001117983 */ /* 0x001f280000300800 */
[----:B---3--:R-:W-:Y:S04]  /*bf320*/  STL.64 [R1+0x7890], R18 ;  /* 0x0078901201007387 */ /* 0x008fe80000100a00 */
[----:B------:R-:W3:Y:S04]  /*bf330*/  LDL.LU R16, [R1+0x1cfc] ;  /* 0x001cfc0001107983 */ /* 0x000ee80000300800 */
[----:B----4-:R0:W-:Y:S04]  /*bf340*/  STL [R1+0x7888], R17 ;  /* 0x0078881101007387 */ /* 0x0101e80000100800 */
[----:B0-----:R-:W3:Y:S01]  /*bf350*/  LDL.LU R17, [R1+0x1cf8] ;  /* 0x001cf80001117983 */ /* 0x001ee20000300800 */
[----:B------:R-:W-:-:S02]  /*bf360*/  IMAD.MOV.U32 R18, RZ, RZ, R2 ;  /* 0x000000ffff127224 */ /* 0x000fc400078e0002 */
[----:B------:R-:W-:-:S05]  /*bf370*/  IMAD.MOV.U32 R19, RZ, RZ, R0 ;  /* 0x000000ffff137224 */ /* 0x000fca00078e0000 */
[----:B------:R-:W-:Y:S04]  /*bf380*/  STL.64 [R1+0x78b0], R18 ;  /* 0x0078b01201007387 */ /* 0x000fe80000100a00 */
[----:B---3--:R0:W-:Y:S04]  /*bf390*/  STL.64 [R1+0x78a8], R16 ;  /* 0x0078a81001007387 */ /* 0x0081e80000100a00 */
[----:B0-----:R-:W3:Y:S04]  /*bf3a0*/  LDL.LU R16, [R1+0x1d0] ;  /* 0x0001d00001107983 */ /* 0x001ee80000300800 */
[----:B------:R-:W3:Y:S04]  /*bf3b0*/  LDL.LU R17, [R1+0x1d4] ;  /* 0x0001d40001117983 */ /* 0x000ee80000300800 */
[----:B------:R-:W3:Y:S04]  /*bf3c0*/  LDL.LU R18, [R1+0x1d8] ;  /* 0x0001d80001127983 */ /* 0x000ee80000300800 */
[----:B------:R-:W3:Y:S04]  /*bf3d0*/  LDL.LU R19, [R1+0x1dc] ;  /* 0x0001dc0001137983 */ /* 0x000ee80000300800 */
        /* <DEDUP_REMOVED lines=13> */
[----:B----4-:R0:W-:Y:S04]  /*bf4b0*/  STL.64 [R1+0x7870], R6 ;  /* 0x0078700601007387 */ /* 0x0101e80000100a00 */
[----:B---3--:R-:W-:Y:S01]  /*bf4c0*/  STL.64 [R1+0x7868], R4 ;  /* 0x0078680401007387 */ /* 0x008fe20000100a00 */
[----:B0-----:R-:W-:-:S02]  /*bf4d0*/  IMAD.MOV.U32 R7, RZ, RZ, R8 ;  /* 0x000000ffff077224 */ /* 0x001fc400078e0008 */
[----:B------:R-:W-:Y:S01]  /*bf4e0*/  IMAD.MOV.U32 R6, RZ, RZ, R9 ;  /* 0x000000ffff067224 */ /* 0x000fe200078e0009 */
        /* <DEDUP_REMOVED lines=9> */
[----:B------:R-:W4:Y:S01]  /*bf580*/  LDL.LU R11, [R1+0x21c] ;  /* 0x00021c00010b7983 */ /* 0x000f220000300800 */
[----:B------:R-:W-:Y:S03]  /*bf590*/  HMMA.16816.F32 R4, R12, R6, R16 ;  /* 0x000000060c04723c */ /* 0x000fe60000001810 */
        /* <DEDUP_REMOVED lines=15> */
[----:B------:R-:W3:Y:S04]  /*bf690*/  LDL.LU.64 R18, [R1+0x78b0] ;  /* 0x0078b00001127983 */ /* 0x000ee80000300a00 */
[----:B------:R-:W2:Y:S04]  /*bf6a0*/  LDL.LU.64 R16, [R1+0x78a8] ;  /* 0x0078a80001107983 */ /* 0x000ea80000300a00 */
[----:B------:R2:W-:Y:S04]  /*bf6b0*/  STL.64 [R1+0x11c0], R4 ;  /* 0x0011c00401007387 */ /* 0x0005e80000100a00 */
[----:B------:R-:W-:Y:S01]  /*bf6c0*/  STL.64 [R1+0x11c8], R6 ;  /* 0x0011c80601007387 */ /* 0x000fe20000100a00 */
[----:B--2---:R-:W-:-:S02]  /*bf6d0*/  F2FP.F16.E4M3.UNPACK_B R4, R17.H1 ;  /* 0x00000011ff04723e */ /* 0x004fc400030006ff */
[----:B------:R-:W-:Y:S02]  /*bf6e0*/  F2FP.F16.E4M3.UNPACK_B R5, R16.H1 ;  /* 0x00000010ff05723e */ /* 0x000fe400030006ff */
[----:B---3--:R-:W-:Y:S01]  /*bf6f0*/  HMMA.16816.F32 R16, R12, R18, R8 ;  /* 0x000000120c10723c */ /* 0x008fe20000001808 */
[----:B------:R-:W2:Y:S04]  /*bf700*/  LDL.LU.64 R10, [R1+0x78a0] ;  /* 0x0078a000010a7983 */ /* 0x000ea80000300a00 */
[----:B------:R-:W2:-:S15]  /*bf710*/  LDL.LU.64 R8, [R1+0x7898] ;  /* 0x0078980001087983 */ /* 0x000e9e0000300a00 */
[----:B------:R-:W-:-:S03]  /*bf720*/  NOP ;  /* 0x0000000000007918 */ /* 0x000fc60000000000 */
[----:B------:R-:W-:Y:S04]  /*bf730*/  STL.64 [R1+0x1320], R16 ;  /* 0x0013201001007387 */ /* 0x000fe80000100a00 */
[----:B------:R0:W-:Y:S04]  /*bf740*/  STL.64 [R1+0x1328], R18 ;  /* 0x0013281201007387 */ /* 0x0001e80000100a00 */
[----:B0-----:R-:W3:Y:S04]  /*bf750*/  LDL.LU.64 R18, [R1+0x7890] ;  /* 0x0078900001127983 */ /* 0x001ee80000300a00 */
[----:B------:R-:W4:Y:S04]  /*bf760*/  LDL.LU R17, [R1+0x7888] ;  /* 0x0078880001117983 */ /* 0x000f280000300800 */
        /* <DEDUP_REMOVED lines=10> */
[----:B----4-:R-:W-:-:S02]  /*bf810*/  F2FP.F16.E4M3.UNPACK_B R16, R17.H1 ;  /* 0x00000011ff10723e */ /* 0x010fc400030006ff */
[----:B------:R-:W-:Y:S02]  /*bf820*/  F2FP.F16.E4M3.UNPACK_B R17, R2.H1 ;  /* 0x00000002ff11723e */ /* 0x000fe400030006ff */
[----:B------:R-:W-:Y:S01]  /*bf830*/  F2FP.F16.E4M3.UNPACK_B R2, R3.H1 ;  /* 0x00000003ff02723e */ /* 0x000fe200030006ff */
[----:B------:R-:W-:Y:S04]  /*bf840*/  STL [R1+0x48], R16 ;  /* 0x0000481001007387 */ /* 0x000fe80000100800 */
[----:B------:R-:W-:Y:S01]  /*bf850*/  STL [R1+0x4c], R17 ;  /* 0x00004c1101007387 */ /* 0x000fe20000100800 */
[----:B------:R-:W-:Y:S01]  /*bf860*/  F2FP.F16.E4M3.UNPACK_B R3, R0.H1 ;  /* 0x00000000ff03723e */ /* 0x000fe200030006ff */
[----:B------:R-:W-:Y:S01]  /*bf870*/  IMAD.MOV.U32 R0, RZ, RZ, R17 ;  /* 0x000000ffff007224 */ /* 0x000fe200078e0011 */
[----:B---3--:R-:W-:-:S15]  /*bf880*/  HMMA.16816.F32 R4, R12, R16, R4 ;  /* 0x000000100c04723c */ /* 0x008fde0000001804 */
[----:B------:R-:W-:-:S08]  /*bf890*/  NOP ;  /* 0x0000000000007918 */ /* 0x000fd00000000000 */
[----:B------:R-:W-:Y:S04]  /*bf8a0*/  STL.64 [R1+0x1660], R4 ;  /* 0x0016600401007387 */ /* 0x000fe80000100a00 */
[----:B------:R0:W-:Y:S04]  /*bf8b0*/  STL.64 [R1+0x1668], R6 ;  /* 0x0016680601007387 */ /* 0x0001e80000100a00 */
[----:B0-----:R-:W3:Y:S04]  /*bf8c0*/  LDL.LU.64 R6, [R1+0x7860] ;  /* 0x0078600001067983 */ /* 0x001ee80000300a00 */
[----:B------:R-:W4:Y:S04]  /*bf8d0*/  LDL.LU.64 R4, [R1+0x7858] ;  /* 0x0078580001047983 */ /* 0x000f280000300a00 */
[----:B------:R-:W2:Y:S04]  /*bf8e0*/  LDL.LU.64 R16, [R1+0x7850] ;  /* 0x0078500001107983 */ /* 0x000ea80000300a00 */
        /* <DEDUP_REMOVED lines=10> */
[----:B------:R-:W-:Y:S02]  /*bf990*/  F2FP.F16.E4M3.UNPACK_B R5, R5.H1 ;  /* 0x00000005ff05723e */ /* 0x000fe400030006ff */
[----:B---3--:R-:W-:Y:S02]  /*bf9a0*/  F2FP.F16.E4M3.UNPACK_B R6, R6.H1 ;  /* 0x00000006ff06723e */ /* 0x008fe400030006ff */
[----:B------:R-:W-:-:S03]  /*bf9b0*/  F2FP.F16.E4M3.UNPACK_B R7, R7.H1 ;  /* 0x00000007ff07723e */ /* 0x000fc600030006ff */
[----:B------:R-:W-:Y:S01]  /*bf9c0*/  HMMA.16816.F32 R8, R12, R4, R8 ;  /* 0x000000040c08723c */ /* 0x000fe20000001808 */
[----:B------:R-:W-:Y:S02]  /*bf9d0*/  IMAD.MOV.U32 R0, RZ, RZ, R3 ;  /* 0x000000ffff007224 */ /* 0x000fe400078e0003 */
[----:B------:R-:W3:Y:S04]  /*bf9e0*/  LDL.LU.64 R2, [R1+0x7838] ;  /* 0x0078380001027983 */ /* 0x000ee80000300a00 */
[----:B------:R-:W-:Y:S04]  /*bf9f0*/  STL [R1+0x38], R4 ;  /* 0x0000380401007387 */ /* 0x000fe80000100800 */
[----:B------:R0:W-:Y:S04]  /*bfa00*/  STL [R1+0x772c], R0 ;  /* 0x00772c0001007387 */ /* 0x0001e80000100800 */
[----:B------:R1:W-:Y:S04]  /*bfa10*/  STL [R1+0x3c], R5 ;  /* 0x00003c0501007387 */ /* 0x0003e80000100800 */
[----:B------:R-:W-:Y:S01]  /*bfa20*/  STL [R1+0x30], R6 ;  /* 0x0000300601007387 */ /* 0x000fe20000100800 */
[----:B0-----:R-:W-:Y:S01]  /*bfa30*/  IMAD.MOV.U32 R0, RZ, RZ, R5 ;  /* 0x000000ffff007224 */ /* 0x001fe200078e0005 */
[----:B------:R-:W-:-:S02]  /*bfa40*/  F2FP.F16.E4M3.UNPACK_B R4, R20.H1 ;  /* 0x00000014ff04723e */ /* 0x000fc400030006ff */
[----:B-1----:R-:W-:Y:S01]  /*bfa50*/  F2FP.F16.E4M3.UNPACK_B R5, R21.H1 ;  /* 0x00000015ff05723e */ /* 0x002fe200030006ff */
[----:B------:R0:W-:Y:S04]  /*bfa60*/  STL.64 [R1+0x16c0], R8 ;  /* 0x0016c00801007387 */ /* 0x0001e80000100a00 */
[----:B------:R1:W-:Y:S04]  /*bfa70*/  STL.64 [R1+0x16c8], R10 ;  /* 0x0016c80a01007387 */ /* 0x0003e80000100a00 */
[----:B------:R4:W-:Y:S04]  /*bfa80*/  STL [R1+0x7770], R0 ;  /* 0x0077700001007387 */ /* 0x0009e80000100800 */
[----:B------:R-:W-:Y:S04]  /*bfa90*/  STL [R1+0x34], R7 ;  /* 0x0000340701007387 */ /* 0x000fe80000100800 */
[----:B------:R-:W-:Y:S01]  /*bfaa0*/  STL [R1+0x28], R4 ;  /* 0x0000280401007387 */ /* 0x000fe20000100800 */
[----:B0-----:R-:W-:-:S02]  /*bfab0*/  F2FP.F16.E4M3.UNPACK_B R9, R22.H1 ;  /* 0x00000016ff09723e */ /* 0x001fc400030006ff */
[----:B------:R-:W-:Y:S02]  /*bfac0*/  F2FP.F16.E4M3.UNPACK_B R8, R23.H1 ;  /* 0x00000017ff08723e */ /* 0x000fe400030006ff */
[----:B-1----:R-:W-:Y:S02]  /*bfad0*/  F2FP.F16.E4M3.UNPACK_B R10, R28.H1 ;  /* 0x0000001cff0a723e */ /* 0x002fe400030006ff */
[----:B----4-:R-:W-:Y:S01]  /*bfae0*/  F2FP.F16.E4M3.UNPACK_B R0, R29.H1 ;  /* 0x0000001dff00723e */ /* 0x010fe200030006ff */
[----:B--2---:R-:W-:-:S15]  /*bfaf0*/  HMMA.16816.F32 R16, R12, R6, R16 ;  /* 0x000000060c10723c */ /* 0x004fde0000001810 */
[----:B------:R-:W-:-:S08]  /*bfb00*/  NOP ;  /* 0x0000000000007918 */ /* 0x000fd00000000000 */
[----:B------:R-:W-:Y:S04]  /*bfb10*/  STL.64 [R1+0x16f0], R16 ;  /* 0x0016f01001007387 */ /* 0x000fe80000100a00 */
[----:B------:R-:W-:Y:S04]  /*bfb20*/  STL.64 [R1+0x16f8], R18 ;  /* 0x0016f81201007387 */ /* 0x000fe80000100a00 */
[----:B------:R0:W-:Y:S02]  /*bfb30*/  STL [R1+0x2c], R5 ;  /* 0x00002c0501007387 */ /* 0x0001e40000100800 */
[----:B0-----:R-:W-:Y:S02]  /*bfb40*/  HMMA.16816.F32 R4, R12, R4, R24 ;  /* 0x000000040c04723c */ /* 0x001fe40000001818 */
[----:B------:R-:W-:-:S15]  /*bfb50*/  STL [R1+0x20], R9 ;  /* 0x0000200901007387 */ /* 0x000fde0000100800 */
[----:B------:R-:W-:-:S06]  /*bfb60*/  NOP ;  /* 0x0000000000007918 */ /* 0x000fcc0000000000 */
[----:B------:R0:W-:Y:S04]  /*bfb70*/  STL.64 [R1+0x1720], R4 ;  /* 0x0017200401007387 */ /* 0x0001e80000100a00 */
[----:B------:R1:W-:Y:S04]  /*bfb80*/  STL.64 [R1+0x1728], R6 ;  /* 0x0017280601007387 */ /* 0x0003e80000100a00 */
[----:B------:R-:W-:Y:S04]  /*bfb90*/  STL [R1+0x24], R8 ;  /* 0x0000240801007387 */ /* 0x000fe80000100800 */
[----:B------:R-:W-:Y:S04]  /*bfba0*/  STL [R1+0x18], R10 ;  /* 0x0000180a01007387 */ /* 0x000fe80000100800 */
[----:B0-----:R-:W2:Y:S04]  /*bfbb0*/  LDL.LU R4, [R1+0x3e0] ;  /* 0x0003e00001047983 */ /* 0x001ea80000300800 */
[----:B------:R-:W2:Y:S04]  /*bfbc0*/  LDL.LU R5, [R1+0x3e4] ;  /* 0x0003e40001057983 */ /* 0x000ea80000300800 */
[----:B------:R-:W-:Y:S04]  /*bfbd0*/  STL [R1+0x1c], R0 ;  /* 0x00001c0001007387 */ /* 0x000fe80000100800 */
[----:B-1----:R-:W4:Y:S04]  /*bfbe0*/  LDL.LU R6, [R1+0x3e8] ;  /* 0x0003e80001067983 */ /* 0x002f280000300800 */
[----:B------:R-:W4:Y:S04]  /*bfbf0*/  LDL.LU R7, [R1+0x3ec] ;  /* 0x0003ec0001077983 */ /* 0x000f280000300800 */
        /* <DEDUP_REMOVED lines=10> */
[----:B------:R-:W2:Y:S04]  /*bfca0*/  LDL.LU R24, [R1+0x1dc8] ;  /* 0x001dc80001187983 */ /* 0x000ea80000300800 */
[----:B------:R-:W2:Y:S04]  /*bfcb0*/  LDL.LU R25, [R1+0x1dcc] ;  /* 0x001dcc0001197983 */ /* 0x000ea80000300800 */
        /* <DEDUP_REMOVED lines=9> */
[----:B--2---:R-:W-:Y:S04]  /*bfd50*/  STL.64 [R1+0x77d0], R24 ;  /* 0x0077d01801007387 */ /* 0x004fe80000100a00 */
[----:B------:R-:W2:Y:S04]  /*bfd60*/  LDL.LU R28, [R1+0x1da8] ;  /* 0x001da800011c7983 */ /* 0x000ea80000300800 */
[----:B------:R-:W3:Y:S04]  /*bfd70*/  LDL.LU R29, [R1+0x1dac] ;  /* 0x001dac00011d7983 */ /* 0x000ee80000300800 */
        /* <DEDUP_REMOVED lines=8> */
[----:B---3--:R-:W-:Y:S04]  /*bfe00*/  STL [R1+0x7810], R27 ;  /* 0x0078101b01007387 */ /* 0x008fe80000100800 */
[----:B------:R-:W3:Y:S04]  /*bfe10*/  LDL.LU R0, [R1+0x1d8c] ;  /* 0x001d8c0001007983 */ /* 0x000ee80000300800 */
[----:B--2---:R-:W-:Y:S04]  /*bfe20*/  STL.64 [R1+0x77b8], R6 ;  /* 0x0077b80601007387 */ /* 0x004fe80000100a00 */
[----:B----4-:R0:W-:Y:S04]  /*bfe30*/  STL.64 [R1+0x77b0], R4 ;  /* 0x0077b00401007387 */ /* 0x0101e80000100a00 */
[----:B0-----:R-:W2:Y:S04]  /*bfe40*/  LDL.LU R4, [R1+0x380] ;  /* 0x0003800001047983 */ /* 0x001ea80000300800 */
[----:B------:R-:W2:Y:S04]  /*bfe50*/  LDL.LU R5, [R1+0x384] ;  /* 0x0003840001057983 */ /* 0x000ea80000300800 */
[----:B------:R-:W4:Y:S04]  /*bfe60*/  LDL.LU R6, [R1+0x388] ;  /* 0x0003880001067983 */ /* 0x000f280000300800 */
[----:B------:R-:W4:Y:S04]  /*bfe70*/  LDL.LU R7, [R1+0x38c] ;  /* 0x00038c0001077983 */ /* 0x000f280000300800 */
[----:B------:R-:W3:Y:S04]  /*bfe80*/  LDL.LU R27, [R1+0x1d78] ;  /* 0x001d7800011b7983 */ /* 0x000ee80000300800 */
[----:B------:R-:W3:Y:S01]  /*bfe90*/  LDL.LU R26, [R1+0x1d7c] ;  /* 0x001d7c00011a7983 */ /* 0x000ee20000300800 */
[----:B------:R-:W-:-:S03]  /*bfea0*/  IMAD.MOV.U32 R24, RZ, RZ, R10 ;  /* 0x000000ffff187224 */ /* 0x000fc600078e000a */
[----:B---3--:R-:W-:Y:S04]  /*bfeb0*/  STL.64 [R1+0x7830], R26 ;  /* 0x0078301a01007387 */ /* 0x008fe80000100a00 */
[----:B------:R0:W-:Y:S04]  /*bfec0*/  STL.64 [R1+0x7828], R24 ;  /* 0x0078281801007387 */ /* 0x0001e80000100a00 */
[----:B0-----:R-:W3:Y:S04]  /*bfed0*/  LDL.LU R24, [R1+0x2e0] ;  /* 0x0002e00001187983 */ /* 0x001ee80000300800 */
        /* <DEDUP_REMOVED lines=10> */
[----:B--2---:R-:W-:Y:S04]  /*bff80*/  STL.64 [R1+0x77f0], R4 ;  /* 0x0077f00401007387 */ /* 0x004fe80000100a00 */
[----:B------:R-:W2:Y:S04]  /*bff90*/  LDL.LU R20, [R1+0x1de8] ;  /* 0x001de80001147983 */ /* 0x000ea80000300800 */
[----:B------:R-:W2:Y:S04]  /*bffa0*/  LDL.LU R21, [R1+0x1dec] ;  /* 0x001dec0001157983 */ /* 0x000ea80000300800 */
[----:B------:R-:W-:Y:S04]  /*bffb0*/  STL.64 [R1+0x7808], R22 ;  /* 0x0078081601007387 */ /* 0x000fe80000100a00 */
[----:B--2---:R0:W-:Y:S04]  /*bffc0*/  STL.64 [R1+0x7800], R20 ;  /* 0x0078001401007387 */ /* 0x0041e80000100a00 */
[----:B0-----:R-:W2:Y:S04]  /*bffd0*/  LDL.LU R20, [R1+0x320] ;  /* 0x0003200001147983 */ /* 0x001ea80000300800 */
[----:B------:R-:W2:Y:S04]  /*bffe0*/  LDL.LU R21, [R1+0x324] ;  /* 0x0003240001157983 */ /* 0x000ea80000300800 */
[----:B------:R-:W4:Y:S04]  /*bfff0*/  LDL.LU R22, [R1+0x328] ;  /* 0x0003280001167983 */ /* 0x000f280000300800 */
[----:B------:R-:W4:Y:S01]  /*c0000*/  LDL.LU R23, [R1+0x32c] ;  /* 0x00032c0001177983 */ /* 0x000f220000300800 */
[----:B------:R-:W-:-:S02]  /*c0010*/  IMAD.MOV.U32 R6, RZ, RZ, R9 ;  /* 0x000000ffff067224 */ /* 0x000fc400078e0009 */
[----:B------:R-:W-:-:S07]  /*c0020*/  IMAD.MOV.U32 R7, RZ, RZ, R8 ;  /* 0x000000ffff077224 */ /* 0x000fce00078e0008 */
[----:B---3--:R-:W-:Y:S01]  /*c0030*/  HMMA.16816.F32 R4, R12, R6, R24 ;  /* 0x000000060c04723c */ /* 0x008fe20000001818 */
[----:B----4-:R-:W-:Y:S04]  /*c0040*/  STL.64 [R1+0x7820], R22 ;  /* 0x0078201601007387 */ /* 0x010fe80000100a00 */
[----:B--2---:R0:W-:Y:S04]  /*c0050*/  STL.64 [R1+0x7818], R20 ;  /* 0x0078181401007387 */ /* 0x0041e80000100a00 */
[----:B0-----:R-:W2:Y:S04]  /*c0060*/  LDL.LU R20, [R1+0x300] ;  /* 0x0003000001147983 */ /* 0x001ea80000300800 */
[----:B------:R-:W2:Y:S04]  /*c0070*/  LDL.LU R21, [R1+0x304] ;  /* 0x0003040001157983 */ /* 0x000ea80000300800 */
[----:B------:R-:W2:Y:S04]  /*c0080*/  LDL.LU R22, [R1+0x308] ;  /* 0x0003080001167983 */ /* 0x000ea80000300800 */
[----:B------:R-:W2:Y:S04]  /*c0090*/  LDL.LU R23, [R1+0x30c] ;  /* 0x00030c0001177983 */ /* 0x000ea80000300800 */
[----:B------:R-:W3:Y:S04]  /*c00a0*/  LDL.LU R18, [R1+0x1df8] ;  /* 0x001df80001127983 */ /* 0x000ee80000300800 */
[----:B------:R-:W4:Y:S04]  /*c00b0*/  LDL.LU R19, [R1+0x1dfc] ;  /* 0x001dfc0001137983 */ /* 0x000f280000300800 */
[----:B------:R-:W3:Y:S04]  /*c00c0*/  LDL.LU R8, [R1+0x400] ;  /* 0x0004000001087983 */ /* 0x000ee80000300800 */
[----:B------:R-:W3:Y:S04]  /*c00d0*/  LDL.LU R9, [R1+0x404] ;  /* 0x0004040001097983 */ /* 0x000ee80000300800 */
[----:B------:R-:W3:Y:S04]  /*c00e0*/  LDL.LU R10, [R1+0x408] ;  /* 0x00040800010a7983 */ /* 0x000ee80000300800 */
[----:B------:R-:W3:Y:S04]  /*c00f0*/  LDL.LU R11, [R1+0x40c] ;  /* 0x00040c00010b7983 */ /* 0x000ee80000300800 */
[----:B------:R-:W2:Y:S04]  /*c0100*/  LDL.LU.64 R26, [R1+0x7830] ;  /* 0x00783000011a7983 */ /* 0x000ea80000300a00 */
[----:B------:R-:W4:Y:S04]  /*c0110*/  LDL.LU.64 R24, [R1+0x7828] ;  /* 0x0078280001187983 */ /* 0x000f280000300a00 */
[----:B------:R2:W-:Y:S04]  /*c0120*/  STL.64 [R1+0x1730], R4 ;  /* 0x0017300401007387 */ /* 0x0005e80000100a00 */
[----:B------:R-:W-:Y:S01]  /*c0130*/  STL.64 [R1+0x1738], R6 ;  /* 0x0017380601007387 */ /* 0x000fe20000100a00 */
[----:B--2---:R-:W-:-:S02]  /*c0140*/  F2FP.F16.E4M3.UNPACK_B R4, R27.H1 ;  /* 0x0000001bff04723e */ /* 0x004fc400030006ff */
[----:B------:R-:W-:Y:S02]  /*c0150*/  F2FP.F16.E4M3.UNPACK_B R5, R26.H1 ;  /* 0x0000001aff05723e */ /* 0x000fe400030006ff */
[----:B----4-:R-:W-:Y:S01]  /*c0160*/  HMMA.16816.F32 R24, R12, R24, R20 ;  /* 0x000000180c18723c */ /* 0x010fe20000001814 */
[----:B------:R-:W2:Y:S04]  /*c0170*/  LDL.LU.64 R22, [R1+0x7820] ;  /* 0x0078200001167983 */ /* 0x000ea80000300a00 */
[----:B------:R-:W2:-:S15]  /*c0180*/  LDL.LU.64 R20, [R1+0x7818] ;  /* 0x0078180001147983 */ /* 0x000e9e0000300a00 */
[----:B------:R-:W-:-:S03]  /*c0190*/  NOP ;  /* 0x0000000000007918 */ /* 0x000fc60000000000 */
[----:B------:R-:W-:Y:S04]  /*c01a0*/  STL.64 [R1+0x1770], R24 ;  /* 0x0017701801007387 */ /* 0x000fe80000100a00 */
[----:B------:R0:W-:Y:S04]  /*c01b0*/  STL.64 [R1+0x1778], R26 ;  /* 0x0017781a01007387 */ /* 0x0001e80000100a00 */
[----:B0-----:R-:W4:Y:S04]  /*c01c0*/  LDL.LU R27, [R1+0x7810] ;  /* 0x00781000011b7983 */ /* 0x001f280000300800 */
[----:B------:R-:W-:Y:S04]  /*c01d0*/  STL [R1+0x10], R4 ;  /* 0x0000100401007387 */ /* 0x000fe80000100800 */
[----:B------:R2:W-:Y:S02]  /*c01e0*/  STL [R1+0x14], R5 ;  /* 0x0000140501007387 */ /* 0x0005e40000100800 */
        /* <DEDUP_REMOVED lines=20> */
[----:B------:R-:W-:-:S02]  /*c0330*/  F2FP.F16.E4M3.UNPACK_B R16, R16.H1 ;  /* 0x00000010ff10723e */ /* 0x000fc400030006ff */
[----:B------:R-:W-:Y:S02]  /*c0340*/  F2FP.F16.E4M3.UNPACK_B R17, R17.H1 ;  /* 0x00000011ff11723e */ /* 0x000fe400030006ff */
[----:B------:R-:W-:Y:S02]  /*c0350*/  F2FP.F16.E4M3.UNPACK_B R28, R28.H1 ;  /* 0x0000001cff1c723e */ /* 0x000fe400030006ff */
[----:B------:R-:W-:Y:S01]  /*c0360*/  F2FP.F16.E4M3.UNPACK_B R29, R29.H1 ;  /* 0x0000001dff1d723e */ /* 0x000fe200030006ff */
[----:B------:R-:W-:Y:S04]  /*c0370*/  STL [R1], R16 ;  /* 0x0000001001007387 */ /* 0x000fe80000100800 */
[----:B------:R-:W-:Y:S02]  /*c0380*/  STL [R1+0x4], R17 ;  /* 0x0000041101007387 */ /* 0x000fe40000100800 */
[C---:B--2---:R-:W-:Y:S06]  /*c0390*/  HMMA.16816.F32 R4, R12.reuse, R28, R4 ;  /* 0x0000001c0c04723c */ /* 0x044fec0000001804 */
        /* <DEDUP_REMOVED lines=10> */
[----:B------:R-:W-:Y:S01]  /*c0440*/  STL.64 [R1+0x7640], R28 ;  /* 0x0076401c01007387 */ /* 0x000fe20000100a00 */
[----:B--2---:R-:W-:-:S02]  /*c0450*/  F2FP.F16.E4M3.UNPACK_B R26, R26.H1 ;  /* 0x0000001aff1a723e */ /* 0x004fc400030006ff */
[----:B------:R-:W-:-:S07]  /*c0460*/  F2FP.F16.E4M3.UNPACK_B R27, R27.H1 ;  /* 0x0000001bff1b723e */ /* 0x000fce00030006ff */
[----:B---3--:R-:W-:-:S15]  /*c0470*/  HMMA.16816.F32 R4, R12, R26, R4 ;  /* 0x0000001a0c04723c */ /* 0x008fde0000001804 */
[----:B------:R-:W-:-:S08]  /*c0480*/  NOP ;  /* 0x0000000000007918 */ /* 0x000fd00000000000 */
[----:B------:R-:W-:Y:S04]  /*c0490*/  STL.64 [R1+0x1850], R4 ;  /* 0x0018500401007387 */ /* 0x000fe80000100a00 */
[----:B------:R0:W-:Y:S04]  /*c04a0*/  STL.64 [R1+0x1858], R6 ;  /* 0x0018580601007387 */ /* 0x0001e80000100a00 */
[----:B0-----:R-:W2:Y:S04]  /*c04b0*/  LDL.LU.64 R6, [R1+0x77a8] ;  /* 0x0077a80001067983 */ /* 0x001ea80000300a00 */
[----:B------:R-:W2:Y:S01]  /*c04c0*/  LDL.LU.64 R4, [R1+0x77a0] ;  /* 0x0077a00001047983 */ /* 0x000ea20000300a00 */
[----:B----4-:R-:W-:-:S02]  /*c04d0*/  F2FP.F16.E4M3.UNPACK_B R24, R24.H1 ;  /* 0x00000018ff18723e */ /* 0x010fc400030006ff */
[----:B------:R-:W-:-:S07]  /*c04e0*/  F2FP.F16.E4M3.UNPACK_B R25, R25.H1 ;  /* 0x00000019ff19723e */ /* 0x000fce00030006ff */
[----:B--2---:R-:W-:-:S15]  /*c04f0*/  HMMA.16816.F32 R4, R12, R24, R4 ;  /* 0x000000180c04723c */ /* 0x004fde0000001804 */
[----:B------:R-:W-:-:S08]  /*c0500*/  NOP ;  /* 0x0000000000007918 */ /* 0x000fd00000000000 */
[----:B------:R-:W-:Y:S04]  /*c0510*/  STL.64 [R1+0x1870], R4 ;  /* 0x0018700401007387 */ /* 0x000fe80000100a00 */
[----:B------:R0:W-:Y:S04]  /*c0520*/  STL.64 [R1+0x1878], R6 ;  /* 0x0018780601007387 */ /* 0x0001e80000100a00 */
[----:B0-----:R-:W2:Y:S04]  /*c0530*/  LDL.LU.64 R6, [R1+0x7798] ;  /* 0x0077980001067983 */ /* 0x001ea80000300a00 */
[----:B------:R-:W2:Y:S01]  /*c0540*/  LDL.LU.64 R4, [R1+0x7790] ;  /* 0x0077900001047983 */ /* 0x000ea20000300a00 */
[----:B------:R-:W-:-:S02]  /*c0550*/  F2FP.F16.E4M3.UNPACK_B R22, R22.H1 ;  /* 0x00000016ff16723e */ /* 0x000fc400030006ff */
[----:B------:R-:W-:Y:S02]  /*c0560*/  F2FP.F16.E4M3.UNPACK_B R23, R23.H1 ;  /* 0x00000017ff17723e */ /* 0x000fe400030006ff */
[----:B------:R-:W-:Y:S02]  /*c0570*/  F2FP.F16.E4M3.UNPACK_B R20, R20.H1 ;  /* 0x00000014ff14723e */ /* 0x000fe400030006ff */
[----:B------:R-:W-:Y:S01]  /*c0580*/  F2FP.F16.E4M3.UNPACK_B R21, R21.H1 ;  /* 0x00000015ff15723e */ /* 0x000fe200030006ff */
[----:B------:R-:W-:Y:S04]  /*c0590*/  STL.64 [R1+0x75a0], R26 ;  /* 0x0075a01a01007387 */ /* 0x000fe80000100a00 */
[----:B------:R-:W-:Y:S01]  /*c05a0*/  STL.64 [R1+0x7598], R24 ;  /* 0x0075981801007387 */ /* 0x000fe20000100a00 */
[----:B------:R-:W-:-:S02]  /*c05b0*/  IMAD.MOV.U32 R28, RZ, RZ, R3 ;  /* 0x000000ffff1c7224 */ /* 0x000fc400078e0003 */
[----:B------:R-:W-:Y:S01]  /*c05c0*/  IMAD.MOV.U32 R29, RZ, RZ, R2 ;  /* 0x000000ffff1d7224 */ /* 0x000fe200078e0002 */
[----:B--2---:R-:W-:-:S15]  /*c05d0*/  HMMA.16816.F32 R4, R12, R22, R4 ;  /* 0x000000160c04723c */ /* 0x004fde0000001804 */
[----:B------:R-:W-:-:S08]  /*c05e0*/  NOP ;  /* 0x0000000000007918 */ /* 0x000fd00000000000 */
[----:B------:R-:W-:Y:S04]  /*c05f0*/  STL.64 [R1+0x1880], R4 ;  /* 0x0018800401007387 */ /* 0x000fe80000100a00 */
[----:B------:R0:W-:Y:S02]  /*c0600*/  STL.64 [R1+0x1888], R6 ;  /* 0x0018880601007387 */ /* 0x0001e40000100a00 */
[----:B0-----:R-:W-:Y:S02]  /*c0610*/  HMMA.16816.F32 R4, R12, R20, R8 ;  /* 0x000000140c04723c */ /* 0x001fe40000001808 */
[----:B------:R-:W-:-:S15]  /*c0620*/  STL [R1+0x7774], R28 ;  /* 0x0077741c01007387 */ /* 0x000fde0000100800 */
[----:B------:R-:W-:-:S06]  /*c0630*/  NOP ;  /* 0x0000000000007918 */ /* 0x000fcc0000000000 */
[----:B------:R-:W-:Y:S04]  /*c0640*/  STL.64 [R1+0x18a0], R4 ;  /* 0x0018a00401007387 */ /* 0x000fe80000100a00 */
[----:B------:R-:W-:Y:S04]  /*c0650*/  STL.64 [R1+0x18a8], R6 ;  /* 0x0018a80601007387 */ /* 0x000fe80000100a00 */
[----:B------:R-:W-:Y:S04]  /*c0660*/  STL [R1+0x7778], R29 ;  /* 0x0077781d01007387 */ /* 0x000fe80000100800 */
        /* <DEDUP_REMOVED lines=12> */
[----:B------:R-:W4:Y:S04]  /*c0730*/  LDL.LU R29, [R1+0x22f0] ;  /* 0x0022f000011d7983 */ /* 0x000f280000300800 */
[----:B------:R-:W2:Y:S04]  /*c0740*/  LDL.LU R4, [R1+0x22ec] ;  /* 0x0022ec0001047983 */ /* 0x000ea80000300800 */
[----:B------:R-:W4:Y:S04]  /*c0750*/  LDL.LU R28, [R1+0x22f8] ;  /* 0x0022f800011c7983 */ /* 0x000f280000300800 */
[----:B------:R-:W2:Y:S04]  /*c0760*/  LDL.LU R5, [R1+0x22f4] ;  /* 0x0022f40001057983 */ /* 0x000ea80000300800 */
[----:B------:R-:W4:Y:S04]  /*c0770*/  LDL.LU R0, [R1+0x2300] ;  /* 0x0023000001007983 */ /* 0x000f280000300800 */
[----:B------:R-:W3:Y:S04]  /*c0780*/  LDL.LU R6, [R1+0x22fc] ;  /* 0x0022fc0001067983 */ /* 0x000ee80000300800 */
[----:B------:R-:W4:Y:S04]  /*c0790*/  LDL.LU R2, [R1+0x1e18] ;  /* 0x001e180001027983 */ /* 0x000f280000300800 */
[----:B------:R-:W4:Y:S04]  /*c07a0*/  LDL.LU R3, [R1+0x1e1c] ;  /* 0x001e1c0001037983 */ /* 0x000f280000300800 */
        /* <DEDUP_REMOVED lines=11> */
[----:B------:R-:W-:-:S02]  /*c0860*/  F2FP.F16.E4M3.UNPACK_B R18, R18.H1 ;  /* 0x00000012ff12723e */ /* 0x000fc400030006ff */
[----:B------:R-:W-:Y:S01]  /*c0870*/  F2FP.F16.E4M3.UNPACK_B R19, R19.H1 ;  /* 0x00000013ff13723e */ /* 0x000fe200030006ff */
[----:B---3--:R-:W-:Y:S04]  /*c0880*/  STL.64 [R1+0x7768], R10 ;  /* 0x0077680a01007387 */ /* 0x008fe80000100a00 */
[----:B----4-:R0:W-:Y:S04]  /*c0890*/  STL.64 [R1+0x7760], R8 ;  /* 0x0077600801007387 */ /* 0x0101e80000100a00 */
[----:B0-----:R-:W3:Y:S04]  /*c08a0*/  LDL.LU R8, [R1+0x440] ;  /* 0x0004400001087983 */ /* 0x001ee80000300800 */
[----:B------:R-:W3:Y:S04]  /*c08b0*/  LDL.LU R9, [R1+0x444] ;  /* 0x0004440001097983 */ /* 0x000ee80000300800 */
[----:B------:R-:W3:Y:S04]  /*c08c0*/  LDL.LU R10, [R1+0x448] ;  /* 0x00044800010a7983 */ /* 0x000ee80000300800 */
[----:B------:R-:W3:Y:S04]  /*c08d0*/  LDL.LU R11, [R1+0x44c] ;  /* 0x00044c00010b7983 */ /* 0x000ee80000300800 */
[----:B------:R-:W-:Y:S04]  /*c08e0*/  STL.64 [R1+0x7748], R26 ;  /* 0x0077481a01007387 */ /* 0x000fe80000100a00 */
[----:B------:R0:W-:Y:S04]  /*c08f0*/  STL.64 [R1+0x7740], R24 ;  /* 0x0077401801007387 */ /* 0x0001e80000100a00 */
[----:B0-----:R-:W4:Y:S04]  /*c0900*/  LDL.LU R24, [R1+0xc60] ;  /* 0x000c600001187983 */ /* 0x001f280000300800 */
[----:B------:R-:W4:Y:S04]  /*c0910*/  LDL.LU R25, [R1+0xc64] ;  /* 0x000c640001197983 */ /* 0x000f280000300800 */
[----:B------:R-:W3:Y:S04]  /*c0920*/  LDL.LU R26, [R1+0xc68] ;  /* 0x000c6800011a7983 */ /* 0x000ee80000300800 */
[----:B------:R-:W3:Y:S01]  /*c0930*/  LDL.LU R27, [R1+0xc6c] ;  /* 0x000c6c00011b7983 */ /* 0x000ee20000300800 */
[----:B--2---:R-:W-:Y:S01]  /*c0940*/  HMMA.16816.F32 R4, R12, R18, R4 ;  /* 0x000000120c04723c */ /* 0x004fe20000001804 */
[----:B------:R-:W-:-:S02]  /*c0950*/  F2FP.F16.E4M3.UNPACK_B R16, R16.H1 ;  /* 0x00000010ff10723e */ /* 0x000fc400030006ff */
[----:B------:R-:W-:Y:S01]  /*c0960*/  F2FP.F16.E4M3.UNPACK_B R17, R17.H1 ;  /* 0x00000011ff11723e */ /* 0x000fe200030006ff */
[----:B---3--:R-:W-:Y:S04]  /*c0970*/  STL.64 [R1+0x7758], R26 ;  /* 0x0077581a01007387 */ /* 0x008fe80000100a00 */
        /* <DEDUP_REMOVED lines=14> */
[----:B------:R-:W3:Y:S01]  /*c0a60*/  LDL.LU.64 R4, [R1+0x7780] ;  /* 0x0077800001047983 */ /* 0x000ee20000300a00 */
[----:B------:R-:W-:Y:S01]  /*c0a70*/  HMMA.16816.F32 R8, R12, R16, R8 ;  /* 0x000000100c08723c */ /* 0x000fe20000001808 */
[----:B------:R-:W-:-:S02]  /*c0a80*/  F2FP.F16.E4M3.UNPACK_B R2, R2.H1 ;  /* 0x00000002ff02723e */ /* 0x000fc400030006ff */
[----:B------:R-:W-:-:S07]  /*c0a90*/  F2FP.F16.E4M3.UNPACK_B R3, R3.H1 ;  /* 0x00000003ff03723e */ /* 0x000fce00030006ff */
[----:B--2---:R-:W-:Y:S01]  /*c0aa0*/  HMMA.16816.F32 R24, R12, R2, R24 ;  /* 0x000000020c18723c */ /* 0x004fe20000001818 */
[----:B---3--:R-:W-:Y:S02]  /*c0ab0*/  IMAD R4, R4, 0x100, R29 ;  /* 0x0000010004047824 */ /* 0x008fe400078e021d */
[----:B------:R-:W-:Y:S01]  /*c0ac0*/  IMAD R5, R5, 0x100, R28 ;  /* 0x0000010005057824 */ /* 0x000fe200078e021c */
[----:B------:R-:W2:Y:S04]  /*c0ad0*/  LDL.LU R29, [R1+0x7778] ;  /* 0x00777800011d7983 */ /* 0x000ea80000300800 */
[----:B------:R-:W2:Y:S01]  /*c0ae0*/  LDL.LU R28, [R1+0x7774] ;  /* 0x00777400011c7983 */ /* 0x000ea20000300800 */
[----:B----4-:R-:W-:-:S03]  /*c0af0*/  IMAD R6, R6, 0x100, R0 ;  /* 0x0000010006067824 */ /* 0x010fc600078e0200 */
[----:B------:R-:W3:Y:S04]  /*c0b00*/  LDL.LU R0, [R1+0x7770] ;  /* 0x0077700001007983 */ /* 0x000ee80000300800 */
[----:B------:R-:W-:Y:S04]  /*c0b10*/  STL.64 [R1+0x18e0], R8 ;  /* 0x0018e00801007387 */ /* 0x000fe80000100a00 */
[----:B------:R0:W-:Y:S04]  /*c0b20*/  STL.64 [R1+0x18e8], R10 ;  /* 0x0018e80a01007387 */ /* 0x0001e80000100a00 */
[----:B0-----:R-:W4:Y:S04]  /*c0b30*/  LDL.LU.64 R10, [R1+0x7768] ;  /* 0x00776800010a7983 */ /* 0x001f280000300a00 */
[----:B------:R-:W2:Y:S04]  /*c0b40*/  LDL.LU.64 R8, [R1+0x7760] ;  /* 0x0077600001087983 */ /* 0x000ea80000300a00 */
[----:B------:R0:W-:Y:S04]  /*c0b50*/  STL.64 [R1+0x7560], R18 ;  /* 0x0075601201007387 */ /* 0x0001e80000100a00 */
[----:B0-----:R-:W3:Y:S04]  /*c0b60*/  LDL.LU R18, [R1+0x1e48] ;  /* 0x001e480001127983 */ /* 0x001ee80000300800 */
[----:B------:R-:W2:Y:S04]  /*c0b70*/  LDL.LU R19, [R1+0x1e4c] ;  /* 0x001e4c0001137983 */ /* 0x000ea80000300800 */
[----:B------:R0:W-:Y:S04]  /*c0b80*/  STL.64 [R1+0x7558], R16 ;  /* 0x0075581001007387 */ /* 0x0001e80000100a00 */
[----:B0-----:R-:W2:Y:S04]  /*c0b90*/  LDL.LU R17, [R1+0x2308] ;  /* 0x0023080001117983 */ /* 0x001ea80000300800 */
[----:B------:R-:W-:Y:S04]  /*c0ba0*/  STL.64 [R1+0x1910], R24 ;  /* 0x0019101801007387 */ /* 0x000fe80000100a00 */
[----:B------:R0:W-:Y:S04]  /*c0bb0*/  STL.64 [R1+0x1918], R26 ;  /* 0x0019181a01007387 */ /* 0x0001e80000100a00 */
[----:B0-----:R-:W2:Y:S04]  /*c0bc0*/  LDL.LU.64 R26, [R1+0x7758] ;  /* 0x00775800011a7983 */ /* 0x001ea80000300a00 */
[----:B------:R-:W2:Y:S01]  /*c0bd0*/  LDL.LU.64 R24, [R1+0x7750] ;  /* 0x0077500001187983 */ /* 0x000ea20000300a00 */
[----:B----4-:R-:W-:-:S02]  /*c0be0*/  F2FP.F16.E4M3.UNPACK_B R10, R10.H1 ;  /* 0x0000000aff0a723e */ /* 0x010fc400030006ff */
[----:B------:R-:W-:Y:S02]  /*c0bf0*/  F2FP.F16.E4M3.UNPACK_B R11, R11.H1 ;  /* 0x0000000bff0b723e */ /* 0x000fe400030006ff */
[----:B---3--:R-:W-:-:S05]  /*c0c00*/  F2FP.F16.E4M3.UNPACK_B R16, R18.H1 ;  /* 0x00000012ff10723e */ /* 0x008fca00030006ff */
[----:B------:R-:W-:Y:S01]  /*c0c10*/  STL [R1+0xa0], R16 ;  /* 0x0000a01001007387 */ /* 0x000fe20000100800 */
[----:B--2---:R-:W-:Y:S01]  /*c0c20*/  HMMA.16816.F32 R24, R12, R10, R24 ;  /* 0x0000000a0c18723c */ /* 0x004fe20000001818 */
[----:B------:R-:W-:Y:S01]  /*c0c30*/  IMAD R7, R7, 0x100, R17 ;  /* 0x0000010007077824 */ /* 0x000fe200078e0211 */
[----:B------:R-:W-:-:S05]  /*c0c40*/  F2FP.F16.E4M3.UNPACK_B R17, R19.H1 ;  /* 0x00000013ff11723e */ /* 0x000fca00030006ff */
[----:B------:R-:W-:-:S15]  /*c0c50*/  STL [R1+0xa4], R17 ;  /* 0x0000a41101007387 */ /* 0x000fde0000100800 */
[----:B------:R-:W-:-:S01]  /*c0c60*/  NOP ;  /* 0x0000000000007918 */ /* 0x000fc20000000000 */
[----:B------:R-:W-:Y:S04]  /*c0c70*/  STL.64 [R1+0x1a10], R24 ;  /* 0x001a101801007387 */ /* 0x000fe80000100a00 */
[----:B------:R0:W-:Y:S04]  /*c0c80*/  STL.64 [R1+0x1a18], R26 ;  /* 0x001a181a01007387 */ /* 0x0001e80000100a00 */
[----:B0-----:R-:W2:Y:S04]  /*c0c90*/  LDL.LU.64 R26, [R1+0x7748] ;  /* 0x00774800011a7983 */ /* 0x001ea80000300a00 */
[----:B------:R-:W2:Y:S01]  /*c0ca0*/  LDL.LU.64 R24, [R1+0x7740] ;  /* 0x0077400001187983 */ /* 0x000ea20000300a00 */
[----:B------:R-:W-:-:S02]  /*c0cb0*/  F2FP.F16.E4M3.UNPACK_B R8, R8.H1 ;  /* 0x00000008ff08723e */ /* 0x000fc400030006ff */
[----:B------:R-:W-:-:S07]  /*c0cc0*/  F2FP.F16.E4M3.UNPACK_B R9, R9.H1 ;  /* 0x00000009ff09723e */ /* 0x000fce00030006ff */
        /* <DEDUP_REMOVED lines=8> */
[----:B------:R-:W-:Y:S02]  /*c0d50*/  F2FP.F16.E4M3.UNPACK_B R6, R6 ;  /* 0x00000006ff06723e */ /* 0x000fe400020006ff */
[----:B------:R-:W-:Y:S01]  /*c0d60*/  F2FP.F16.E4M3.UNPACK_B R7, R7 ;  /* 0x00000007ff07723e */ /* 0x000fe200020006ff */
[----:B------:R-:W-:Y:S04]  /*c0d70*/  STL [R1+0x751c], R8 ;  /* 0x00751c0801007387 */ /* 0x000fe80000100800 */
[----:B------:R-:W-:Y:S01]  /*c0d80*/  STL [R1+0x7518], R9 ;  /* 0x0075180901007387 */ /* 0x000fe20000100800 */
[----:B------:R-:W-:Y:S03]  /*c0d90*/  HMMA.16816.F32 R12, R12, R16, R20 ;  /* 0x000000100c0c723c */ /* 0x000fe60000001814 */
[----:B------:R2:W-:Y:S03]  /*c0da0*/  STL.64 [R1+0x7720], R10 ;  /* 0x0077200a01007387 */ /* 0x0005e60000100a00 */
[----:B--2---:R-:W-:Y:S01]  /*c0db0*/  HMMA.16816.F32 R8, R4, R28, R24 ;  /* 0x0000001c0408723c */ /* 0x004fe20000001818 */
[----:B------:R-:W2:-:S15]  /*c0dc0*/  LDL R26, [R1+0x30] ;  /* 0x00003000011a7983 */ /* 0x000e9e0000100800 */
[----:B------:R-:W-:-:S01]  /*c0dd0*/  NOP ;  /* 0x0000000000007918 */ /* 0x000fc20000000000 */
[----:B------:R-:W-:Y:S04]  /*c0de0*/  STL.64 [R1+0x19f0], R12 ;  /* 0x0019f00c01007387 */ /* 0x000fe80000100a00 */
[----:B------:R0:W-:Y:S04]  /*c0df0*/  STL.64 [R1+0x19f8], R14 ;  /* 0x0019f80e01007387 */ /* 0x0001e80000100a00 */
[----:B------:R-:W-:Y:S04]  /*c0e00*/  STL.64 [R1+0x19e0], R8 ;  /* 0x0019e00801007387 */ /* 0x000fe80000100a00 */
[----:B------:R-:W-:Y:S04]  /*c0e10*/  STL.64 [R1+0x19e8], R10 ;  /* 0x0019e80a01007387 */ /* 0x000fe80000100a00 */
[----:B------:R-:W2:Y:S04]  /*c0e20*/  LDL R27, [R1+0x34] ;  /* 0x00003400011b7983 */ /* 0x000ea80000100800 */
[----:B------:R-:W3:Y:S01]  /*c0e30*/  LDL R24, [R1+0x38] ;  /* 0x0000380001187983 */ /* 0x000ee20000100800 */
[----:B------:R-:W-:-:S03]  /*c0e40*/  IMAD.MOV.U32 R25, RZ, RZ, R0 ;  /* 0x000000ffff197224 */ /* 0x000fc600078e0000 */
[----:B------:R-:W0:Y:S04]  /*c0e50*/  LDL.LU R0, [R1+0x772c] ;  /* 0x00772c0001007983 */ /* 0x000e280000300800 */
[----:B--2---:R-:W-:Y:S04]  /*c0e60*/  STL.64 [R1+0x7638], R26 ;  /* 0x0076381a01007387 */ /* 0x004fe80000100a00 */
[----:B---3--:R-:W-:Y:S04]  /*c0e70*/  STL.64 [R1+0x7630], R24 ;  /* 0x0076301801007387 */ /* 0x008fe80000100a00 */
[----:B------:R-:W2:Y:S04]  /*c0e80*/  LDL.LU R16, [R1+0x940] ;  /* 0x0009400001107983 */ /* 0x000ea80000300800 */
[----:B------:R-:W2:Y:S04]  /*c0e90*/  LDL.LU R17, [R1+0x944] ;  /* 0x0009440001117983 */ /* 0x000ea80000300800 */
[----:B------:R-:W3:Y:S04]  /*c0ea0*/  LDL.LU R18, [R1+0x948] ;  /* 0x0009480001127983 */ /* 0x000ee80000300800 */
[----:B------:R-:W3:Y:S01]  /*c0eb0*/  LDL.LU R19, [R1+0x94c] ;  /* 0x00094c0001137983 */ /* 0x000ee20000300800 */
[----:B0-----:R-:W-:-:S03]  /*c0ec0*/  IMAD.MOV.U32 R15, RZ, RZ, R0 ;  /* 0x000000ffff0f7224 */ /* 0x001fc600078e0000 */
[----:B---3--:R-:W-:Y:S04]  /*c0ed0*/  STL.64 [R1+0x7650], R18 ;  /* 0x0076501201007387 */ /* 0x008fe80000100a00 */
[----:B--2---:R0:W-:Y:S04]  /*c0ee0*/  STL.64 [R1+0x7648], R16 ;  /* 0x0076481001007387 */ /* 0x0041e80000100a00 */
[----:B------:R-:W2:Y:S04]  /*c0ef0*/  LDL R14, [R1+0x40] ;  /* 0x00004000010e7983 */ /* 0x000ea80000100800 */
[----:B------:R-:W3:Y:S04]  /*c0f00*/  LDL.LU R0, [R1+0x7728] ;  /* 0x0077280001007983 */ /* 0x000ee80000300800 */
        /* <DEDUP_REMOVED lines=8> */
[----:B------:R-:W4:Y:S04]  /*c0f90*/  LDL.64 R28, [R1+0x50] ;  /* 0x00005000011c7983 */ /* 0x000f280000100a00 */
[----:B------:R-:W3:Y:S04]  /*c0fa0*/  LDL.LU R20, [R1+0x930] ;  /* 0x0009300001147983 */ /* 0x000ee80000300800 */
[----:B------:R-:W3:Y:S04]  /*c0fb0*/  LDL.LU R21, [R1+0x934] ;  /* 0x0009340001157983 */ /* 0x000ee80000300800 */
[----:B------:R-:W4:Y:S04]  /*c0fc0*/  LDL.LU R22, [R1+0x938] ;  /* 0x0009380001167983 */ /* 0x000f280000300800 */
[----:B------:R-:W4:Y:S04]  /*c0fd0*/  LDL.LU R23, [R1+0x93c] ;  /* 0x00093c0001177983 */ /* 0x000f280000300800 */
[----:B0-----:R-:W3:Y:S04]  /*c0fe0*/  LDL.64 R16, [R1+0x60] ;  /* 0x0000600001107983 */ /* 0x001ee80000100a00 */
        /* <DEDUP_REMOVED lines=20> */
[----:B----4-:R0:W-:Y:S04]  /*c1130*/  STL.64 [R1+0x76d8], R18 ;  /* 0x0076d81201007387 */ /* 0x0101e80000100a00 */
[----:B0-----:R-:W4:Y:S04]  /*c1140*/  LDL R18, [R1+0x80] ;  /* 0x0000800001127983 */ /* 0x001f280000100800 */
[----:B------:R-:W4:Y:S04]  /*c1150*/  LDL R19, [R1+0x84] ;  /* 0x0000840001137983 */ /* 0x000f280000100800 */
[----:B------:R-:W-:Y:S04]  /*c1160*/  STL.64 [R1+0x76d0], R16 ;  /* 0x0076d01001007387 */ /* 0x000fe80000100a00 */
        /* <DEDUP_REMOVED lines=21> */
[----:B------:R-:W4:Y:S04]  /*c12c0*/  LDL.64 R16, [R1+0x98] ;  /* 0x0000980001107983 */ /* 0x000f280000100a00 */
        /* <DEDUP_REMOVED lines=25> */
[----:B------:R-:W3:Y:S04]  /*c1460*/  LDL R12, [R1+0x48] ;  /* 0x00004800010c7983 */ /* 0x000ee80000100800 */
[----:B------:R-:W3:Y:S04]  /*c1470*/  LDL.LU R24, [R1+0x960] ;  /* 0x0009600001187983 */ /* 0x000ee80000300800 */
[----:B------:R-:W3:Y:S04]  /*c1480*/  LDL.LU R25, [R1+0x964] ;  /* 0x0009640001197983 */ /* 0x000ee80000300800 */
[----:B------:R-:W3:Y:S04]  /*c1490*/  LDL.LU R26, [R1+0x968] ;  /* 0x00096800011a7983 */ /* 0x000ee80000300800 */
[----:B------:R-:W3:Y:S04]  /*c14a0*/  LDL.LU R27, [R1+0x96c] ;  /* 0x00096c00011b7983 */ /* 0x000ee80000300800 */
[----:B------:R0:W-:Y:S02]  /*c14b0*/  STL.64 [R1+0x19d0], R8 ;  /* 0x0019d00801007387 */ /* 0x0001e40000100a00 */
[----:B0-----:R-:W-:-:S02]  /*c14c0*/  IMAD.MOV.U32 R8, RZ, RZ, R16 ;  /* 0x000000ffff087224 */ /* 0x001fc400078e0010 */
[----:B------:R-:W-:Y:S01]  /*c14d0*/  IMAD.MOV.U32 R9, RZ, RZ, R17 ;  /* 0x000000ffff097224 */ /* 0x000fe200078e0011 */
[----:B------:R0:W-:Y:S04]  /*c14e0*/  STL.64 [R1+0x19d8], R10 ;  /* 0x0019d80a01007387 */ /* 0x0001e80000100a00 */
[----:B0-----:R-:W4:Y:S04]  /*c14f0*/  LDL.LU.64 R10, [R1+0x7720] ;  /* 0x00772000010a7983 */ /* 0x001f280000300a00 */
        /* <DEDUP_REMOVED lines=14> */
[----:B0-----:R-:W3:Y:S04]  /*c15e0*/  LDL.LU.64 R22, [R1+0x76f8] ;  /* 0x0076f80001167983 */ /* 0x001ee80000300a00 */
[----:B------:R-:W3:Y:S01]  /*c15f0*/  LDL.LU.64 R20, [R1+0x76f0] ;  /* 0x0076f00001147983 */ /* 0x000ee20000300a00 */
[----:B------:R-:W-:-:S02]  /*c1600*/  IMAD.MOV.U32 R9, RZ, RZ, R16 ;  /* 0x000000ffff097224 */ /* 0x000fc400078e0010 */
[----:B------:R-:W-:-:S05]  /*c1610*/  IMAD.MOV.U32 R8, RZ, RZ, R17 ;  /* 0x000000ffff087224 */ /* 0x000fca00078e0011 */
[----:B------:R-:W-:Y:S04]  /*c1620*/  STL [R1+0x752c], R8 ;  /* 0x00752c0801007387 */ /* 0x000fe80000100800 */
[----:B------:R-:W-:Y:S01]  /*c1630*/  STL [R1+0x7528], R9 ;  /* 0x0075280901007387 */ /* 0x000fe20000100800 */
[----:B---3--:R-:W-:Y:S03]  /*c1640*/  HMMA.16816.F32 R16, R4, R18, R20 ;  /* 0x000000120410723c */ /* 0x008fe60000001814 */
[----:B------:R-:W2:Y:S04]  /*c1650*/  LDL.LU.64 R22, [R1+0x76e8] ;  /* 0x0076e80001167983 */ /* 0x000ea80000300a00 */
[----:B------:R-:W2:-:S15]  /*c1660*/  LDL.LU.64 R20, [R1+0x76e0] ;  /* 0x0076e00001147983 */ /* 0x000e9e0000300a00 */
[----:B------:R-:W-:-:S01]  /*c1670*/  NOP ;  /* 0x0000000000007918 */ /* 0x000fc20000000000 */
        /* <DEDUP_REMOVED lines=36> */
[----:B------:R-:W-:Y:S02]  /*c18c0*/  IMAD.MOV.U32 R0, RZ, RZ, R17 ;  /* 0x000000ffff007224 */ /* 0x000fe400078e0011 */
[----:B---3--:R-:W-:Y:S01]  /*c18d0*/  HMMA.16816.F32 R16, R4, R18, R20 ;  /* 0x000000120410723c */ /* 0x008fe20000001814 */
[----:B------:R-:W2:Y:S04]  /*c18e0*/  LDL.LU.64 R22, [R1+0x7670] ;  /* 0x0076700001167983 */ /* 0x000ea80000300a00 */
[----:B------:R-:W2:-:S15]  /*c18f0*/  LDL.LU.64 R20, [R1+0x7668] ;  /* 0x0076680001147983 */ /* 0x000e9e0000300a00 */
[----:B------:R-:W-:-:S03]  /*c1900*/  NOP ;  /* 0x0000000000007918 */ /* 0x000fc60000000000 */
[----:B------:R-:W-:Y:S04]  /*c1910*/  STL.64 [R1+0x1950], R16 ;  /* 0x0019501001007387 */ /* 0x000fe80000100a00 */
[----:B------:R0:W-:Y:S04]  /*c1920*/  STL.64 [R1+0x1958], R18 ;  /* 0x0019581201007387 */ /* 0x0001e80000100a00 */
[----:B0-----:R-:W3:Y:S04]  /*c1930*/  LDL.LU.64 R18, [R1+0x7660] ;  /* 0x0076600001127983 */ /* 0x001ee80000300a00 */
[----:B------:R-:W3:Y:S01]  /*c1940*/  LDL.LU.64 R16, [R1+0x7658] ;  /* 0x0076580001107983 */ /* 0x000ee20000300a00 */
[----:B------:R-:W-:-:S02]  /*c1950*/  IMAD.MOV.U32 R9, RZ, RZ, R28 ;  /* 0x000000ffff097224 */ /* 0x000fc400078e001c */
[----:B------:R-:W-:Y:S01]  /*c1960*/  IMAD.MOV.U32 R8, RZ, RZ, R29 ;  /* 0x000000ffff087224 */ /* 0x000fe200078e001d */
[C---:B------:R-:W-:Y:S06]  /*c1970*/  HMMA.16816.F32 R24, R4.reuse, R12, R24 ;  /* 0x0000000c0418723c */ /* 0x040fec0000001818 */
[----:B---3--:R-:W-:-:S15]  /*c1980*/  HMMA.16816.F32 R16, R4, R28, R16 ;  /* 0x0000001c0410723c */ /* 0x008fde0000001810 */
[----:B------:R-:W-:-:S08]  /*c1990*/  NOP ;  /* 0x0000000000007918 */ /* 0x000fd00000000000 */
[----:B------:R-:W-:Y:S04]  /*c19a0*/  STL.64 [R1+0x1940], R16 ;  /* 0x0019401001007387 */ /* 0x000fe80000100a00 */
[----:B------:R0:W-:Y:S04]  /*c19b0*/  STL.64 [R1+0x1948], R18 ;  /* 0x0019481201007387 */ /* 0x0001e80000100a00 */
[----:B0-----:R-:W3:Y:S04]  /*c19c0*/  LDL.LU.64 R18, [R1+0x7650] ;  /* 0x0076500001127983 */ /* 0x001ee80000300a00 */
[----:B------:R-:W3:Y:S04]  /*c19d0*/  LDL.LU.64 R16, [R1+0x7648] ;  /* 0x0076480001107983 */ /* 0x000ee80000300a00 */
[----:B------:R-:W2:Y:S04]  /*c19e0*/  LDL.LU.64 R28, [R1+0x7640] ;  /* 0x00764000011c7983 */ /* 0x000ea80000300a00 */
[----:B----4-:R-:W-:Y:S04]  /*c19f0*/  STL.64 [R1+0x7540], R10 ;  /* 0x0075400a01007387 */ /* 0x010fe80000100a00 */
        /* <DEDUP_REMOVED lines=9> */
[C---:B----4-:R-:W-:Y:S06]  /*c1a90*/  HMMA.16816.F32 R8, R4.reuse, R14, R8 ;  /* 0x0000000e0408723c */ /* 0x050fec0000001808 */
[----:B---3--:R-:W-:-:S15]  /*c1aa0*/  HMMA.16816.F32 R12, R4, R24, R16 ;  /* 0x00000018040c723c */ /* 0x008fde0000001810 */
[----:B------:R-:W-:-:S02]  /*c1ab0*/  NOP ;  /* 0x0000000000007918 */ /* 0x000fc40000000000 */
[----:B------:R-:W-:Y:S04]  /*c1ac0*/  STL.64 [R1+0x1920], R8 ;  /* 0x0019200801007387 */ /* 0x000fe80000100a00 */
[----:B------:R2:W-:Y:S04]  /*c1ad0*/  STL.64 [R1+0x1928], R10 ;  /* 0x0019280a01007387 */ /* 0x0005e80000100a00 */
[----:B------:R-:W3:Y:S01]  /*c1ae0*/  LDL.LU R16, [R1+0x880] ;  /* 0x0008800001107983 */ /* 0x000ee20000300800 */
[----:B--2---:R-:W-:Y:S03]  /*c1af0*/  HMMA.16816.F32 R8, R4, R26, R20 ;  /* 0x0000001a0408723c */ /* 0x004fe60000001814 */
[----:B------:R-:W-:Y:S04]  /*c1b00*/  STL.64 [R1+0x1900], R12 ;  /* 0x0019000c01007387 */ /* 0x000fe80000100a00 */
[----:B------:R-:W-:-:S15]  /*c1b10*/  STL.64 [R1+0x1908], R14 ;  /* 0x0019080e01007387 */ /* 0x000fde0000100a00 */
[----:B------:R-:W-:-:S01]  /*c1b20*/  NOP ;  /* 0x0000000000007918 */ /* 0x000fc20000000000 */
[----:B------:R-:W-:Y:S04]  /*c1b30*/  STL.64 [R1+0x18f0], R8 ;  /* 0x0018f00801007387 */ /* 0x000fe80000100a00 */
[----:B------:R-:W-:Y:S04]  /*c1b40*/  STL.64 [R1+0x18f8], R10 ;  /* 0x0018f80a01007387 */ /* 0x000fe80000100a00 */
[----:B------:R-:W3:Y:S04]  /*c1b50*/  LDL.LU R17, [R1+0x884] ;  /* 0x0008840001117983 */ /* 0x000ee80000300800 */
[----:B------:R-:W2:Y:S04]  /*c1b60*/  LDL.LU R18, [R1+0x888] ;  /* 0x0008880001127983 */ /* 0x000ea80000300800 */
[----:B------:R-:W2:Y:S04]  /*c1b70*/  LDL.LU R19, [R1+0x88c] ;  /* 0x00088c0001137983 */ /* 0x000ea80000300800 */
[----:B------:R-:W4:Y:S04]  /*c1b80*/  LDL.LU R20, [R1+0x8a0] ;  /* 0x0008a00001147983 */ /* 0x000f280000300800 */
[----:B------:R-:W4:Y:S04]  /*c1b90*/  LDL.LU R21, [R1+0x8a4] ;  /* 0x0008a40001157983 */ /* 0x000f280000300800 */
[----:B------:R-:W3:Y:S04]  /*c1ba0*/  LDL.LU R22, [R1+0x8a8] ;  /* 0x0008a80001167983 */ /* 0x000ee80000300800 */
[----:B------:R-:W3:Y:S04]  /*c1bb0*/  LDL.LU R23, [R1+0x8ac] ;  /* 0x0008ac0001177983 */ /* 0x000ee80000300800 */
[----:B------:R-:W2:Y:S04]  /*c1bc0*/  LDL.LU R24, [R1+0x8c0] ;  /* 0x0008c00001187983 */ /* 0x000ea80000300800 */
[----:B------:R-:W2:Y:S04]  /*c1bd0*/  LDL.LU R25, [R1+0x8c4] ;  /* 0x0008c40001197983 */ /* 0x000ea80000300800 */
[----:B------:R-:W4:Y:S04]  /*c1be0*/  LDL.LU R26, [R1+0x8c8] ;  /* 0x0008c800011a7983 */ /* 0x000f280000300800 */
[----:B------:R-:W4:Y:S04]  /*c1bf0*/  LDL.LU R27, [R1+0x8cc] ;  /* 0x0008cc00011b7983 */ /* 0x000f280000300800 */
[----:B----4-:R0:W-:Y:S04]  /*c1c00*/  STL.64 [R1+0x75b0], R26 ;  /* 0x0075b01a01007387 */ /* 0x0101e80000100a00 */
[----:B0-----:R-:W4:Y:S04]  /*c1c10*/  LDL R26, [R1] ;  /* 0x00000000011a7983 */ /* 0x001f280000100800 */
        /* <DEDUP_REMOVED lines=63> */
[----:B------:R-:W2:Y:S04]  /*c2010*/  LDL.LU R8, [R1+0x860] ;  /* 0x0008600001087983 */ /* 0x000ea80000300800 */
        /* <DEDUP_REMOVED lines=12> */
[----:B------:R-:W-:Y:S04]  /*c20e0*/  STL.64 [R1+0x18d0], R24 ;  /* 0x0018d01801007387 */ /* 0x000fe80000100a00 */
[----:B------:R0:W-:Y:S04]  /*c20f0*/  STL.64 [R1+0x18d8], R26 ;  /* 0x0018d81a01007387 */ /* 0x0001e80000100a00 */
[----:B0-----:R-:W2:Y:S04]  /*c2100*/  LDL.LU.64 R26, [R1+0x7628] ;  /* 0x00762800011a7983 */ /* 0x001ea80000300a00 */
[----:B------:R-:W3:Y:S04]  /*c2110*/  LDL.LU R12, [R1+0x230c] ;  /* 0x00230c00010c7983 */ /* 0x000ee80000300800 */
        /* <DEDUP_REMOVED lines=96> */
[----:B------:R-:W2:Y:S04]  /*c2720*/  LDL.LU R19, [R1+0x2318] ;  /* 0x0023180001137983 */ /* 0x000ea80000300800 */
[----:B------:R0:W-:Y:S04]  /*c2730*/  STL.64 [R1+0x7310], R16 ;  /* 0x0073101001007387 */ /* 0x0001e80000100a00 */
[----:B------:R-:W-:Y:S04]  /*c2740*/  STL [R1+0x7304], R2 ;  /* 0x0073040201007387 */ /* 0x000fe80000100800 */
[----:B------:R-:W-:Y:S01]  /*c2750*/  STL [R1+0x7300], R3 ;  /* 0x0073000301007387 */ /* 0x000fe20000100800 */
[----:B----4-:R-:W-:-:S02]  /*c2760*/  IMAD R12, R12, 0x100, R18 ;  /* 0x000001000c0c7824 */ /* 0x010fc400078e0212 */
[----:B--2---:R-:W-:Y:S02]  /*c2770*/  IMAD R13, R13, 0x100, R19 ;  /* 0x000001000d0d7824 */ /* 0x004fe400078e0213 */
[----:B0-----:R-:W-:-:S15]  /*c2780*/  HMMA.16816.F32 R16, R4, R2, R20 ;  /* 0x000000020410723c */ /* 0x001fde0000001814 */
[----:B------:R-:W-:-:S08]  /*c2790*/  NOP ;  /* 0x0000000000007918 */ /* 0x000fd00000000000 */
[----:B------:R-:W-:Y:S04]  /*c27a0*/  STL.64 [R1+0x1760], R16 ;  /* 0x0017601001007387 */ /* 0x000fe80000100a00 */
[----:B------:R0:W-:Y:S02]  /*c27b0*/  STL.64 [R1+0x1768], R18 ;  /* 0x0017681201007387 */ /* 0x0001e40000100a00 */
[----:B0-----:R-:W-:Y:S07]  /*c27c0*/  HMMA.16816.F32 R16, R4, R10, R24 ;  /* 0x0000000a0410723c */ /* 0x001fee0000001818 */
[----:B---3--:R-:W-:-:S02]  /*c27d0*/  IMAD.MOV.U32 R26, RZ, RZ, R9 ;  /* 0x000000ffff1a7224 */ /* 0x008fc400078e0009 */
[----:B------:R-:W2:Y:S01]  /*c27e0*/  LDL.LU R9, [R1+0x7534] ;  /* 0x0075340001097983 */ /* 0x000ea20000300800 */
[----:B------:R-:W-:-:S13]  /*c27f0*/  IMAD.MOV.U32 R27, RZ, RZ, R8 ;  /* 0x000000ffff1b7224 */ /* 0x000fda00078e0008 */
[----:B------:R0:W-:Y:S04]  /*c2800*/  STL.64 [R1+0x1750], R16 ;  /* 0x0017501001007387 */ /* 0x0001e80000100a00 */
[----:B------:R1:W-:Y:S04]  /*c2810*/  STL.64 [R1+0x1758], R18 ;  /* 0x0017581201007387 */ /* 0x0003e80000100a00 */
[----:B------:R-:W3:Y:S04]  /*c2820*/  LDL.LU R8, [R1+0x7530] ;  /* 0x0075300001087983 */ /* 0x000ee80000300800 */
[----:B0-----:R-:W4:Y:S04]  /*c2830*/  LDL.LU R16, [R1+0x7a0] ;  /* 0x0007a00001107983 */ /* 0x001f280000300800 */
[----:B------:R-:W4:Y:S04]  /*c2840*/  LDL.LU R17, [R1+0x7a4] ;  /* 0x0007a40001117983 */ /* 0x000f280000300800 */
[----:B-1----:R-:W2:Y:S04]  /*c2850*/  LDL.LU R18, [R1+0x7a8] ;  /* 0x0007a80001127983 */ /* 0x002ea80000300800 */
[----:B------:R-:W2:Y:S01]  /*c2860*/  LDL.LU R19, [R1+0x7ac] ;  /* 0x0007ac0001137983 */ /* 0x000ea20000300800 */
[----:B------:R-:W-:-:S02]  /*c2870*/  IMAD R14, R14, 0x100, R28 ;  /* 0x000001000e0e7824 */ /* 0x000fc400078e021c */
[----:B------:R-:W-:Y:S02]  /*c2880*/  IMAD R15, R15, 0x100, R29 ;  /* 0x000001000f0f7824 */ /* 0x000fe400078e021d */
[----:B------:R-:W3:Y:S04]  /*c2890*/  LDL.64 R28, [R1+0x70] ;  /* 0x00007000011c7983 */ /* 0x000ee80000100a00 */
[----:B--2---:R-:W-:Y:S04]  /*c28a0*/  STL.64 [R1+0x7458], R18 ;  /* 0x0074581201007387 */ /* 0x004fe80000100a00 */
[----:B----4-:R-:W-:Y:S04]  /*c28b0*/  STL.64 [R1+0x7450], R16 ;  /* 0x0074501001007387 */ /* 0x010fe80000100a00 */
[----:B------:R-:W2:Y:S04]  /*c28c0*/  LDL.64 R24, [R1+0x58] ;  /* 0x0000580001187983 */ /* 0x000ea80000100a00 */
[----:B------:R-:W-:Y:S04]  /*c28d0*/  STL.64 [R1+0x7470], R26 ;  /* 0x0074701a01007387 */ /* 0x000fe80000100a00 */
[----:B--2---:R0:W-:Y:S04]  /*c28e0*/  STL.64 [R1+0x7468], R24 ;  /* 0x0074681801007387 */ /* 0x0041e80000100a00 */
[----:B0-----:R-:W2:Y:S04]  /*c28f0*/  LDL.LU R24, [R1+0x7d0] ;  /* 0x0007d00001187983 */ /* 0x001ea80000300800 */
[----:B------:R-:W2:Y:S04]  /*c2900*/  LDL.LU R25, [R1+0x7d4] ;  /* 0x0007d40001197983 */ /* 0x000ea80000300800 */
[----:B------:R-:W4:Y:S04]  /*c2910*/  LDL.LU R26, [R1+0x7d8] ;  /* 0x0007d800011a7983 */ /* 0x000f280000300800 */
[----:B------:R-:W4:Y:S04]  /*c2920*/  LDL.LU R27, [R1+0x7dc] ;  /* 0x0007dc00011b7983 */ /* 0x000f280000300800 */
[----:B----4-:R3:W-:Y:S02]  /*c2930*/  STL.64 [R1+0x7480], R26 ;  /* 0x0074801a01007387 */ /* 0x0107e40000100a00 */
[----:B---3--:R-:W-:-:S02]  /*c2940*/  IMAD.MOV.U32 R26, RZ, RZ, R8 ;  /* 0x000000ffff1a7224 */ /* 0x008fc400078e0008 */
[----:B------:R-:W-:Y:S01]  /*c2950*/  IMAD.MOV.U32 R27, RZ, RZ, R9 ;  /* 0x000000ffff1b7224 */ /* 0x000fe200078e0009 */
[----:B------:R-:W3:Y:S04]  /*c2960*/  LDL.LU R8, [R1+0x752c] ;  /* 0x00752c0001087983 */ /* 0x000ee80000300800 */
[----:B------:R-:W4:Y:S04]  /*c2970*/  LDL.LU R9, [R1+0x7528] ;  /* 0x0075280001097983 */ /* 0x000f280000300800 */
[----:B--2---:R0:W-:Y:S04]  /*c2980*/  STL.64 [R1+0x7478], R24 ;  /* 0x0074781801007387 */ /* 0x0041e80000100a00 */
[----:B------:R3:W-:Y:S04]  /*c2990*/  STL.64 [R1+0x7498], R26 ;  /* 0x0074981a01007387 */ /* 0x0007e80000100a00 */
[----:B------:R-:W2:Y:S04]  /*c29a0*/  LDL.LU R20, [R1+0x790] ;  /* 0x0007900001147983 */ /* 0x000ea80000300800 */
[----:B------:R-:W2:Y:S04]  /*c29b0*/  LDL.LU R21, [R1+0x794] ;  /* 0x0007940001157983 */ /* 0x000ea80000300800 */
[----:B------:R-:W2:Y:S04]  /*c29c0*/  LDL.LU R22, [R1+0x798] ;  /* 0x0007980001167983 */ /* 0x000ea80000300800 */
[----:B------:R-:W2:Y:S04]  /*c29d0*/  LDL.LU R23, [R1+0x79c] ;  /* 0x00079c0001177983 */ /* 0x000ea80000300800 */
[----:B0-----:R-:W2:Y:S04]  /*c29e0*/  LDL R24, [R1+0x80] ;  /* 0x0000800001187983 */ /* 0x001ea80000100800 */
[----:B------:R-:W2:Y:S01]  /*c29f0*/  LDL R25, [R1+0x84] ;  /* 0x0000840001197983 */ /* 0x000ea20000100800 */
[----:B---3--:R-:W-:-:S02]  /*c2a00*/  IMAD.MOV.U32 R27, RZ, RZ, R8 ;  /* 0x000000ffff1b7224 */ /* 0x008fc400078e0008 */
[----:B----4-:R-:W-:Y:S02]  /*c2a10*/  IMAD.MOV.U32 R26, RZ, RZ, R9 ;  /* 0x000000ffff1a7224 */ /* 0x010fe400078e0009 */
[----:B------:R-:W3:Y:S04]  /*c2a20*/  LDL.LU R9, [R1+0x7524] ;  /* 0x0075240001097983 */ /* 0x000ee80000300800 */
[----:B------:R-:W4:Y:S04]  /*c2a30*/  LDL.LU R8, [R1+0x7520] ;  /* 0x0075200001087983 */ /* 0x000f280000300800 */
[----:B--2---:R0:W-:Y:S04]  /*c2a40*/  STL.64 [R1+0x74b0], R24 ;  /* 0x0074b01801007387 */ /* 0x0041e80000100a00 */
[----:B0-----:R-:W2:Y:S04]  /*c2a50*/  LDL.64 R24, [R1+0x90] ;  /* 0x0000900001187983 */ /* 0x001ea80000100a00 */
[----:B------:R3:W-:Y:S02]  /*c2a60*/  STL.64 [R1+0x74e0], R26 ;  /* 0x0074e01a01007387 */ /* 0x0007e40000100a00 */
[----:B---3--:R-:W-:-:S02]  /*c2a70*/  IMAD.MOV.U32 R27, RZ, RZ, R9 ;  /* 0x000000ffff1b7224 */ /* 0x008fc400078e0009 */
[----:B----4-:R-:W-:Y:S01]  /*c2a80*/  IMAD.MOV.U32 R26, RZ, RZ, R8 ;  /* 0x000000ffff1a7224 */ /* 0x010fe200078e0008 */
[----:B--2---:R-:W-:Y:S04]  /*c2a90*/  STL.64 [R1+0x74d8], R24 ;  /* 0x0074d81801007387 */ /* 0x004fe80000100a00 */
        /* <DEDUP_REMOVED lines=8> */
[----:B------:R-:W2:Y:S04]  /*c2b20*/  LDL.64 R24, [R1+0xa8] ;  /* 0x0000a80001187983 */ /* 0x000ea80000100a00 */
[----:B------:R-:W-:Y:S04]  /*c2b30*/  STL.64 [R1+0x7500], R26 ;  /* 0x0075001a01007387 */ /* 0x000fe80000100a00 */
        /* <DEDUP_REMOVED lines=40> */
[----:B------:R-:W-:Y:S04]  /*c2dc0*/  STL [R1+0x7308], R10 ;  /* 0x0073080a01007387 */ /* 0x000fe80000100800 */
[----:B------:R0:W-:Y:S04]  /*c2dd0*/  STL [R1+0x72e8], R11 ;  /* 0x0072e80b01007387 */ /* 0x0001e80000100800 */
[----:B0-----:R-:W4:Y:S04]  /*c2de0*/  LDL.64 R10, [R1+0xa0] ;  /* 0x0000a000010a7983 */ /* 0x001f280000100a00 */
[----:B------:R-:W-:Y:S04]  /*c2df0*/  STL.64 [R1+0x1740], R24 ;  /* 0x0017401801007387 */ /* 0x000fe80000100a00 */
[----:B------:R0:W-:Y:S04]  /*c2e00*/  STL.64 [R1+0x1748], R26 ;  /* 0x0017481a01007387 */ /* 0x0001e80000100a00 */
[----:B0-----:R-:W4:Y:S04]  /*c2e10*/  LDL.LU.64 R26, [R1+0x7510] ;  /* 0x00751000011a7983 */ /* 0x001f280000300a00 */
[----:B------:R-:W4:Y:S02]  /*c2e20*/  LDL.LU.64 R24, [R1+0x7508] ;  /* 0x0075080001187983 */ /* 0x000f240000300a00 */
[----:B----4-:R-:W-:Y:S02]  /*c2e30*/  HMMA.16816.F32 R4, R4, R10, R24 ;  /* 0x0000000a0404723c */ /* 0x010fe40000001818 */
[----:B------:R-:W2:Y:S04]  /*c2e40*/  LDL.LU.64 R26, [R1+0x7500] ;  /* 0x00750000011a7983 */ /* 0x000ea80000300a00 */
[----:B------:R-:W4:-:S15]  /*c2e50*/  LDL.LU.64 R24, [R1+0x74f8] ;  /* 0x0074f80001187983 */ /* 0x000f1e0000300a00 */
[----:B------:R-:W-:-:S02]  /*c2e60*/  NOP ;  /* 0x0000000000007918 */ /* 0x000fc40000000000 */
[----:B------:R0:W-:Y:S04]  /*c2e70*/  STL.64 [R1+0x1710], R4 ;  /* 0x0017100401007387 */ /* 0x0001e80000100a00 */
[----:B------:R1:W-:Y:S04]  /*c2e80*/  STL.64 [R1+0x1718], R6 ;  /* 0x0017180601007387 */ /* 0x0003e80000100a00 */
[----:B0-----:R-:W4:Y:S04]  /*c2e90*/  LDL.LU R4, [R1+0x830] ;  /* 0x0008300001047983 */ /* 0x001f280000300800 */
[----:B------:R-:W4:Y:S04]  /*c2ea0*/  LDL.LU R5, [R1+0x834] ;  /* 0x0008340001057983 */ /* 0x000f280000300800 */
[----:B-1----:R-:W4:Y:S04]  /*c2eb0*/  LDL.LU R6, [R1+0x838] ;  /* 0x0008380001067983 */ /* 0x002f280000300800 */
[----:B------:R-:W4:Y:S01]  /*c2ec0*/  LDL.LU R7, [R1+0x83c] ;  /* 0x00083c0001077983 */ /* 0x000f220000300800 */
[----:B------:R-:W-:-:S02]  /*c2ed0*/  F2FP.F16.E4M3.UNPACK_B R12, R12 ;  /* 0x0000000cff0c723e */ /* 0x000fc400020006ff */
[----:B------:R-:W-:Y:S02]  /*c2ee0*/  F2FP.F16.E4M3.UNPACK_B R13, R13 ;  /* 0x0000000dff0d723e */ /* 0x000fe400020006ff */
[----:B------:R-:W-:Y:S02]  /*c2ef0*/  F2FP.F16.E4M3.UNPACK_B R14, R14 ;  /* 0x0000000eff0e723e */ /* 0x000fe400020006ff */
[----:B------:R-:W-:-:S07]  /*c2f00*/  F2FP.F16.E4M3.UNPACK_B R15, R15 ;  /* 0x0000000fff0f723e */ /* 0x000fce00020006ff */
[----:B----4-:R-:W-:-:S15]  /*c2f10*/  HMMA.16816.F32 R4, R12, R24, R4 ;  /* 0x000000180c04723c */ /* 0x010fde0000001804 */
[----:B------:R-:W-:-:S08]  /*c2f20*/  NOP ;  /* 0x0000000000007918 */ /* 0x000fd00000000000 */
[----:B------:R0:W-:Y:S02]  /*c2f30*/  STL.64 [R1+0x1700], R4 ;  /* 0x0017000401007387 */ /* 0x0001e40000100a00 */
[----:B0-----:R-:W-:Y:S02]  /*c2f40*/  IMAD.MOV.U32 R5, RZ, RZ, R24 ;  /* 0x000000ffff057224 */ /* 0x001fe400078e0018 */
[----:B------:R-:W-:Y:S02]  /*c2f50*/  IMAD.MOV.U32 R4, RZ, RZ, R25 ;  /* 0x000000ffff047224 */ /* 0x000fe400078e0019 */
[----:B--2---:R-:W-:Y:S01]  /*c2f60*/  HMMA.16816.F32 R24, R12, R26, R20 ;  /* 0x0000001a0c18723c */ /* 0x004fe20000001814 */
[----:B------:R-:W-:Y:S04]  /*c2f70*/  STL.64 [R1+0x1708], R6 ;  /* 0x0017080601007387 */ /* 0x000fe80000100a00 */
[----:B------:R-:W2:Y:S04]  /*c2f80*/  LDL.LU.64 R22, [R1+0x74f0] ;  /* 0x0074f00001167983 */ /* 0x000ea80000300a00 */
[----:B------:R-:W2:-:S14]  /*c2f90*/  LDL.LU.64 R20, [R1+0x74e8] ;  /* 0x0074e80001147983 */ /* 0x000e9c0000300a00 */
        /* <DEDUP_REMOVED lines=12> */
[----:B------:R0:W-:Y:S04]  /*c3060*/  STL.64 [R1+0x7328], R6 ;  /* 0x0073280601007387 */ /* 0x0001e80000100a00 */
[----:B0-----:R-:W2:Y:S04]  /*c3070*/  LDL R6, [R1+0x60] ;  /* 0x0000600001067983 */ /* 0x001ea80000100800 */
[----:B------:R0:W-:Y:S04]  /*c3080*/  STL.64 [R1+0x7320], R4 ;  /* 0x0073200401007387 */ /* 0x0001e80000100a00 */
[----:B0-----:R-:W3:Y:S01]  /*c3090*/  LDL.64 R4, [R1+0x68] ;  /* 0x0000680001047983 */ /* 0x001ee20000100a00 */
        /* <DEDUP_REMOVED lines=21> */
[----:B------:R-:W2:Y:S01]  /*c31f0*/  LDL.LU.64 R24, [R1+0x7478] ;  /* 0x0074780001187983 */ /* 0x000ea20000300a00 */
[----:B---3--:R-:W-:Y:S01]  /*c3200*/  HMMA.16816.F32 R16, R12, R4, R16 ;  /* 0x000000040c10723c */ /* 0x008fe20000001810 */
[----:B------:R-:W-:-:S02]  /*c3210*/  IMAD.MOV.U32 R3, RZ, RZ, R10 ;  /* 0x000000ffff037224 */ /* 0x000fc400078e000a */
[----:B------:R-:W-:Y:S02]  /*c3220*/  IMAD.MOV.U32 R2, RZ, RZ, R11 ;  /* 0x000000ffff027224 */ /* 0x000fe400078e000b */
[----:B------:R-:W-:Y:S02]  /*c3230*/  IMAD.MOV.U32 R10, RZ, RZ, R28 ;  /* 0x000000ffff0a7224 */ /* 0x000fe400078e001c */
[----:B------:R-:W-:Y:S01]  /*c3240*/  IMAD.MOV.U32 R11, RZ, RZ, R29 ;  /* 0x000000ffff0b7224 */ /* 0x000fe200078e001d */
[----:B--2---:R-:W-:-:S15]  /*c3250*/  HMMA.16816.F32 R24, R12, R28, R24 ;  /* 0x0000001c0c18723c */ /* 0x004fde0000001818 */
[----:B------:R-:W-:-:S08]  /*c3260*/  NOP ;  /* 0x0000000000007918 */ /* 0x000fd00000000000 */
[----:B------:R-:W-:Y:S04]  /*c3270*/  STL.64 [R1+0x1670], R24 ;  /* 0x0016701801007387 */ /* 0x000fe80000100a00 */
[----:B------:R0:W-:Y:S04]  /*c3280*/  STL.64 [R1+0x1678], R26 ;  /* 0x0016781a01007387 */ /* 0x0001e80000100a00 */
[----:B0-----:R-:W4:Y:S04]  /*c3290*/  LDL.LU.64 R26, [R1+0x7470] ;  /* 0x00747000011a7983 */ /* 0x001f280000300a00 */
[----:B------:R-:W2:Y:S04]  /*c32a0*/  LDL.LU.64 R24, [R1+0x7468] ;  /* 0x0074680001187983 */ /* 0x000ea80000300a00 */
[----:B------:R-:W3:Y:S04]  /*c32b0*/  LDL.LU.64 R28, [R1+0x7460] ;  /* 0x00746000011c7983 */ /* 0x000ee80000300a00 */
        /* <DEDUP_REMOVED lines=11> */
[----:B------:R-:W-:-:S05]  /*c3370*/  IMAD.MOV.U32 R0, RZ, RZ, R5 ;  /* 0x000000ffff007224 */ /* 0x000fca00078e0005 */
[----:B------:R0:W-:Y:S01]  /*c3380*/  STL [R1+0x7238], R0 ;  /* 0x0072380001007387 */ /* 0x0001e20000100800 */
[C---:B----4-:R-:W-:Y:S06]  /*c3390*/  HMMA.16816.F32 R8, R12.reuse, R6, R8 ;  /* 0x000000060c08723c */ /* 0x050fec0000001808 */
[----:B--2---:R-:W-:Y:S06]  /*c33a0*/  HMMA.16816.F32 R4, R12, R24, R16 ;  /* 0x000000180c04723c */ /* 0x004fec0000001810 */
[----:B0-----:R-:W-:-:S11]  /*c33b0*/  IMAD.MOV.U32 R0, RZ, RZ, R25 ;  /* 0x000000ffff007224 */ /* 0x001fd600078e0019 */
[----:B------:R0:W-:Y:S04]  /*c33c0*/  STL.64 [R1+0x15e0], R8 ;  /* 0x0015e00801007387 */ /* 0x0001e80000100a00 */
[----:B------:R-:W-:Y:S04]  /*c33d0*/  STL.64 [R1+0x15e8], R10 ;  /* 0x0015e80a01007387 */ /* 0x000fe80000100a00 */
[----:B------:R-:W-:Y:S04]  /*c33e0*/  STL [R1+0x723c], R0 ;  /* 0x00723c0001007387 */ /* 0x000fe80000100800 */
[----:B------:R-:W-:Y:S04]  /*c33f0*/  STL.64 [R1+0x11b0], R4 ;  /* 0x0011b00401007387 */ /* 0x000fe80000100a00 */
[----:B------:R1:W-:Y:S04]  /*c3400*/  STL.64 [R1+0x11b8], R6 ;  /* 0x0011b80601007387 */ /* 0x0003e80000100a00 */
[----:B0-----:R-:W2:Y:S01]  /*c3410*/  LDL.LU R8, [R1+0x6d0] ;  /* 0x0006d00001087983 */ /* 0x001ea20000300800 */
[----:B-1----:R-:W-:-:S15]  /*c3420*/  HMMA.16816.F32 R4, R12, R26, R20 ;  /* 0x0000001a0c04723c */ /* 0x002fde0000001814 */
[----:B------:R-:W-:-:S08]  /*c3430*/  NOP ;  /* 0x0000000000007918 */ /* 0x000fd00000000000 */
[----:B------:R-:W-:Y:S04]  /*c3440*/  STL.64 [R1+0x11a0], R4 ;  /* 0x0011a00401007387 */ /* 0x000fe80000100a00 */
[----:B------:R-:W-:Y:S04]  /*c3450*/  STL.64 [R1+0x11a8], R6 ;  /* 0x0011a80601007387 */ /* 0x000fe80000100a00 */
[----:B------:R-:W2:Y:S04]  /*c3460*/  LDL.LU R9, [R1+0x6d4] ;  /* 0x0006d40001097983 */ /* 0x000ea80000300800 */
[----:B------:R-:W4:Y:S04]  /*c3470*/  LDL.LU R10, [R1+0x6d8] ;  /* 0x0006d800010a7983 */ /* 0x000f280000300800 */
[----:B------:R-:W4:Y:S04]  /*c3480*/  LDL.LU R11, [R1+0x6dc] ;  /* 0x0006dc00010b7983 */ /* 0x000f280000300800 */
[----:B----4-:R0:W-:Y:S04]  /*c3490*/  STL.64 [R1+0x7368], R10 ;  /* 0x0073680a01007387 */ /* 0x0101e80000100a00 */
[----:B--2---:R1:W-:Y:S04]  /*c34a0*/  STL.64 [R1+0x7360], R8 ;  /* 0x0073600801007387 */ /* 0x0043e80000100a00 */
[----:B------:R-:W2:Y:S04]  /*c34b0*/  LDL.LU R24, [R1+0x6e0] ;  /* 0x0006e00001187983 */ /* 0x000ea80000300800 */
[----:B------:R-:W2:Y:S04]  /*c34c0*/  LDL.LU R25, [R1+0x6e4] ;  /* 0x0006e40001197983 */ /* 0x000ea80000300800 */
[----:B------:R-:W4:Y:S04]  /*c34d0*/  LDL.LU R26, [R1+0x6e8] ;  /* 0x0006e800011a7983 */ /* 0x000f280000300800 */
[----:B------:R-:W4:Y:S04]  /*c34e0*/  LDL.LU R27, [R1+0x6ec] ;  /* 0x0006ec00011b7983 */ /* 0x000f280000300800 */
[----:B----4-:R-:W-:Y:S04]  /*c34f0*/  STL.64 [R1+0x7378], R26 ;  /* 0x0073781a01007387 */ /* 0x010fe80000100a00 */
[----:B--2---:R2:W-:Y:S04]  /*c3500*/  STL.64 [R1+0x7370], R24 ;  /* 0x0073701801007387 */ /* 0x0045e80000100a00 */
[----:B0-----:R-:W4:Y:S04]  /*c3510*/  LDL R10, [R1] ;  /* 0x00000000010a7983 */ /* 0x001f280000100800 */
[----:B------:R-:W4:Y:S04]  /*c3520*/  LDL R11, [R1+0x4] ;  /* 0x00000400010b7983 */ /* 0x000f280000100800 */
[----:B-1----:R-:W3:Y:S04]  /*c3530*/  LDL.64 R8, [R1+0x8] ;  /* 0x0000080001087983 */ /* 0x002ee80000100a00 */
[----:B----4-:R0:W-:Y:S04]  /*c3540*/  STL.64 [R1+0x7398], R10 ;  /* 0x0073980a01007387 */ /* 0x0101e80000100a00 */
[----:B---3--:R-:W-:Y:S04]  /*c3550*/  STL.64 [R1+0x7390], R8 ;  /* 0x0073900801007387 */ /* 0x008fe80000100a00 */
[----:B--2---:R-:W2:Y:S04]  /*c3560*/  LDL.LU R24, [R1+0x6f0] ;  /* 0x0006f00001187983 */ /* 0x004ea80000300800 */
[----:B------:R-:W2:Y:S04]  /*c3570*/  LDL.LU R25, [R1+0x6f4] ;  /* 0x0006f40001197983 */ /* 0x000ea80000300800 */
[----:B------:R-:W3:Y:S04]  /*c3580*/  LDL.LU R26, [R1+0x6f8] ;  /* 0x0006f800011a7983 */ /* 0x000ee80000300800 */
[----:B------:R-:W3:Y:S04]  /*c3590*/  LDL.LU R27, [R1+0x6fc] ;  /* 0x0006fc00011b7983 */ /* 0x000ee80000300800 */
[----:B0-----:R-:W4:Y:S04]  /*c35a0*/  LDL R10, [R1+0x10] ;  /* 0x00001000010a7983 */ /* 0x001f280000100800 */
        /* <DEDUP_REMOVED lines=83> */
[----:B----4-:R-:W-:-:S15]  /*c3ae0*/  HMMA.16816.F32 R24, R12, R8, R24 ;  /* 0x000000080c18723c */ /* 0x010fde0000001818 */
        /* <DEDUP_REMOVED lines=70> */
[----:B----4-:R-:W-:Y:S01]  /*c3f50*/  HMMA.16816.F32 R8, R12, R10, R24 ;  /* 0x0000000a0c08723c */ /* 0x010fe20000001818 */
[----:B------:R-:W2:Y:S04]  /*c3f60*/  LDL.LU.64 R26, [R1+0x7378] ;  /* 0x00737800011a7983 */ /* 0x000ea80000300a00 */
[----:B------:R-:W2:-:S15]  /*c3f70*/  LDL.LU.64 R24, [R1+0x7370] ;  /* 0x0073700001187983 */ /* 0x000e9e0000300a00 */
[----:B------:R-:W-:-:S03]  /*c3f80*/  NOP ;  /* 0x0000000000007918 */ /* 0x000fc60000000000 */
        /* <DEDUP_REMOVED lines=8> */
[----:B0-----:R-:W4:Y:S04]  /*c4010*/  LDL.LU.64 R26, [R1+0x7358] ;  /* 0x00735800011a7983 */ /* 0x001f280000300a00 */
[----:B------:R-:W2:Y:S04]  /*c4020*/  LDL.LU.64 R24, [R1+0x7350] ;  /* 0x0073500001187983 */ /* 0x000ea80000300a00 */
[----:B------:R-:W-:Y:S01]  /*c4030*/  STL.64 [R1+0x7250], R28 ;  /* 0x0072501c01007387 */ /* 0x000fe20000100a00 */
[C---:B----4-:R-:W-:Y:S06]  /*c4040*/  HMMA.16816.F32 R8, R12.reuse, R26, R8 ;  /* 0x0000001a0c08723c */ /* 0x050fec0000001808 */
[----:B--2---:R-:W-:-:S15]  /*c4050*/  HMMA.16816.F32 R20, R12, R24, R20 ;  /* 0x000000180c14723c */ /* 0x004fde0000001814 */
        /* <DEDUP_REMOVED lines=15> */
[C---:B---3--:R-:W-:Y:S06]  /*c4150*/  HMMA.16816.F32 R4, R12.reuse, R22, R4 ;  /* 0x000000160c04723c */ /* 0x048fec0000001804 */
        /* <DEDUP_REMOVED lines=20> */
[----:B--2---:R-:W-:Y:S07]  /*c42a0*/  HMMA.16816.F32 R20, R12, R16, R24 ;  /* 0x000000100c14723c */ /* 0x004fee0000001818 */
[----:B------:R-:W-:-:S02]  /*c42b0*/  IMAD.MOV.U32 R26, RZ, RZ, R10 ;  /* 0x000000ffff1a7224 */ /* 0x000fc400078e000a */
[----:B------:R-:W2:-:S14]  /*c42c0*/  LDL.LU R10, [R1+0x7308] ;  /* 0x00730800010a7983 */ /* 0x000e9c0000300800 */
[----:B------:R0:W-:Y:S04]  /*c42d0*/  STL.64 [R1+0x1090], R20 ;  /* 0x0010901401007387 */ /* 0x0001e80000100a00 */
[----:B------:R1:W-:Y:S04]  /*c42e0*/  STL.64 [R1+0x1098], R22 ;  /* 0x0010981601007387 */ /* 0x0003e80000100a00 */
[----:B------:R-:W4:Y:S01]  /*c42f0*/  LDL.64 R24, [R1+0x78] ;  /* 0x0000780001187983 */ /* 0x000f220000100a00 */
[----:B------:R-:W-:-:S05]  /*c4300*/  IMAD.MOV.U32 R27, RZ, RZ, R11 ;  /* 0x000000ffff1b7224 */ /* 0x000fca00078e000b */
[----:B------:R-:W-:Y:S04]  /*c4310*/  STL.64 [R1+0x7260], R26 ;  /* 0x0072601a01007387 */ /* 0x000fe80000100a00 */
[----:B----4-:R4:W-:Y:S04]  /*c4320*/  STL.64 [R1+0x7258], R24 ;  /* 0x0072581801007387 */ /* 0x0109e80000100a00 */
[----:B0-----:R-:W3:Y:S04]  /*c4330*/  LDL.LU R20, [R1+0x5f0] ;  /* 0x0005f00001147983 */ /* 0x001ee80000300800 */
[----:B------:R-:W3:Y:S04]  /*c4340*/  LDL.LU R21, [R1+0x5f4] ;  /* 0x0005f40001157983 */ /* 0x000ee80000300800 */
[----:B-1----:R-:W2:Y:S04]  /*c4350*/  LDL.LU R22, [R1+0x5f8] ;  /* 0x0005f80001167983 */ /* 0x002ea80000300800 */
[----:B------:R-:W2:Y:S04]  /*c4360*/  LDL.LU R23, [R1+0x5fc] ;  /* 0x0005fc0001177983 */ /* 0x000ea80000300800 */
[----:B--2---:R-:W-:Y:S04]  /*c4370*/  STL.64 [R1+0x7270], R22 ;  /* 0x0072701601007387 */ /* 0x004fe80000100a00 */
[----:B---3--:R0:W-:Y:S04]  /*c4380*/  STL.64 [R1+0x7268], R20 ;  /* 0x0072681401007387 */ /* 0x0081e80000100a00 */
[----:B----4-:R-:W2:Y:S04]  /*c4390*/  LDL.LU R24, [R1+0x620] ;  /* 0x0006200001187983 */ /* 0x010ea80000300800 */
[----:B------:R-:W2:Y:S04]  /*c43a0*/  LDL.LU R25, [R1+0x624] ;  /* 0x0006240001197983 */ /* 0x000ea80000300800 */
[----:B------:R-:W3:Y:S04]  /*c43b0*/  LDL.LU R26, [R1+0x628] ;  /* 0x00062800011a7983 */ /* 0x000ee80000300800 */
[----:B------:R-:W3:Y:S04]  /*c43c0*/  LDL.LU R27, [R1+0x62c] ;  /* 0x00062c00011b7983 */ /* 0x000ee80000300800 */
[----:B0-----:R-:W4:Y:S01]  /*c43d0*/  LDL.64 R20, [R1+0x98] ;  /* 0x0000980001147983 */ /* 0x001f220000100a00 */
[----:B------:R-:W-:-:S02]  /*c43e0*/  IMAD.MOV.U32 R22, RZ, RZ, R7 ;  /* 0x000000ffff167224 */ /* 0x000fc400078e0007 */
[----:B------:R-:W-:Y:S01]  /*c43f0*/  IMAD.MOV.U32 R23, RZ, RZ, R6 ;  /* 0x000000ffff177224 */ /* 0x000fe200078e0006 */
[----:B---3--:R-:W-:Y:S04]  /*c4400*/  STL.64 [R1+0x7280], R26 ;  /* 0x0072801a01007387 */ /* 0x008fe80000100a00 */
[----:B--2---:R0:W-:Y:S04]  /*c4410*/  STL.64 [R1+0x7278], R24 ;  /* 0x0072781801007387 */ /* 0x0041e80000100a00 */
[----:B------:R1:W-:Y:S04]  /*c4420*/  STL.64 [R1+0x72a0], R22 ;  /* 0x0072a01601007387 */ /* 0x0003e80000100a00 */
[----:B----4-:R2:W-:Y:S04]  /*c4430*/  STL.64 [R1+0x7298], R20 ;  /* 0x0072981401007387 */ /* 0x0105e80000100a00 */
[----:B0-----:R-:W3:Y:S04]  /*c4440*/  LDL.LU R24, [R1+0x630] ;  /* 0x0006300001187983 */ /* 0x001ee80000300800 */
[----:B------:R-:W3:Y:S04]  /*c4450*/  LDL.LU R25, [R1+0x634] ;  /* 0x0006340001197983 */ /* 0x000ee80000300800 */
[----:B------:R-:W4:Y:S04]  /*c4460*/  LDL.LU R26, [R1+0x638] ;  /* 0x00063800011a7983 */ /* 0x000f280000300800 */
[----:B------:R-:W4:Y:S01]  /*c4470*/  LDL.LU R27, [R1+0x63c] ;  /* 0x00063c00011b7983 */ /* 0x000f220000300800 */
[----:B-1----:R-:W-:-:S02]  /*c4480*/  IMAD.MOV.U32 R22, RZ, RZ, R5 ;  /* 0x000000ffff167224 */ /* 0x002fc400078e0005 */
[----:B------:R-:W-:Y:S02]  /*c4490*/  IMAD.MOV.U32 R23, RZ, RZ, R4 ;  /* 0x000000ffff177224 */ /* 0x000fe400078e0004 */
[----:B--2---:R-:W-:Y:S02]  /*c44a0*/  IMAD.MOV.U32 R20, RZ, RZ, R3 ;  /* 0x000000ffff147224 */ /* 0x004fe400078e0003 */
[----:B------:R-:W-:Y:S01]  /*c44b0*/  IMAD.MOV.U32 R21, RZ, RZ, R2 ;  /* 0x000000ffff157224 */ /* 0x000fe200078e0002 */
[----:B------:R-:W-:Y:S04]  /*c44c0*/  STL.64 [R1+0x72d0], R22 ;  /* 0x0072d01601007387 */ /* 0x000fe80000100a00 */
[----:B------:R-:W-:Y:S04]  /*c44d0*/  STL.64 [R1+0x72c8], R20 ;  /* 0x0072c81401007387 */ /* 0x000fe80000100a00 */
[----:B----4-:R-:W-:Y:S04]  /*c44e0*/  STL.64 [R1+0x7290], R26 ;  /* 0x0072901a01007387 */ /* 0x010fe80000100a00 */
[----:B---3--:R0:W-:Y:S04]  /*c44f0*/  STL.64 [R1+0x7288], R24 ;  /* 0x0072881801007387 */ /* 0x0081e80000100a00 */
        /* <DEDUP_REMOVED lines=8> */
[----:B------:R-:W3:Y:S04]  /*c4580*/  LDL.LU R2, [R1+0x233c] ;  /* 0x00233c0001027983 */ /* 0x000ee80000300800 */
[----:B------:R-:W3:Y:S04]  /*c4590*/  LDL.LU R4, [R1+0x2338] ;  /* 0x0023380001047983 */ /* 0x000ee80000300800 */
[----:B------:R-:W3:Y:S04]  /*c45a0*/  LDL.LU R3, [R1+0x2344] ;  /* 0x0023440001037983 */ /* 0x000ee80000300800 */
[----:B------:R-:W3:Y:S04]  /*c45b0*/  LDL.LU R5, [R1+0x2340] ;  /* 0x0023400001057983 */ /* 0x000ee80000300800 */
        /* <DEDUP_REMOVED lines=8> */
[----:B------:R-:W4:Y:S04]  /*c4640*/  LDL.LU R7, [R1+0x2350] ;  /* 0x0023500001077983 */ /* 0x000f280000300800 */
[----:B--2---:R-:W-:Y:S04]  /*c4650*/  STL.64 [R1+0x72e0], R22 ;  /* 0x0072e01601007387 */ /* 0x004fe80000100a00 */
[----:B------:R0:W-:Y:S04]  /*c4660*/  STL.64 [R1+0x72d8], R20 ;  /* 0x0072d81401007387 */ /* 0x0001e80000100a00 */
        /* <DEDUP_REMOVED lines=10> */
[----:B------:R-:W-:-:S02]  /*c4710*/  IMAD R4, R4, 0x100, R2 ;  /* 0x0000010004047824 */ /* 0x000fc400078e0202 */
[----:B------:R-:W-:Y:S01]  /*c4720*/  IMAD R5, R5, 0x100, R3 ;  /* 0x0000010005057824 */ /* 0x000fe200078e0203 */
[----:B----4-:R-:W-:Y:S04]  /*c4730*/  STL.64 [R1+0x72c0], R26 ;  /* 0x0072c01a01007387 */ /* 0x010fe80000100a00 */
[----:B---3--:R0:W-:Y:S04]  /*c4740*/  STL.64 [R1+0x72b8], R24 ;  /* 0x0072b81801007387 */ /* 0x0081e80000100a00 */
[----:B0-----:R-:W3:Y:S04]  /*c4750*/  LDL.LU R24, [R1+0x660] ;  /* 0x0006600001187983 */ /* 0x001ee80000300800 */
[----:B------:R-:W3:Y:S04]  /*c4760*/  LDL.LU R25, [R1+0x664] ;  /* 0x0006640001197983 */ /* 0x000ee80000300800 */
[----:B------:R-:W3:Y:S04]  /*c4770*/  LDL.LU R26, [R1+0x668] ;  /* 0x00066800011a7983 */ /* 0x000ee80000300800 */
[----:B------:R-:W3:Y:S04]  /*c4780*/  LDL.LU R27, [R1+0x66c] ;  /* 0x00066c00011b7983 */ /* 0x000ee80000300800 */
[----:B------:R-:W4:Y:S04]  /*c4790*/  LDL.64 R28, [R1+0x88] ;  /* 0x00008800011c7983 */ /* 0x000f280000100a00 */
[----:B------:R-:W-:Y:S04]  /*c47a0*/  STL.64 [R1+0x7098], R18 ;  /* 0x0070981201007387 */ /* 0x000fe80000100a00 */
[----:B------:R0:W-:Y:S04]  /*c47b0*/  STL.64 [R1+0x7090], R16 ;  /* 0x0070901001007387 */ /* 0x0001e80000100a00 */
[----:B0-----:R-:W4:Y:S04]  /*c47c0*/  LDL.LU R16, [R1+0x600] ;  /* 0x0006000001107983 */ /* 0x001f280000300800 */
[----:B------:R-:W4:Y:S04]  /*c47d0*/  LDL.LU R17, [R1+0x604] ;  /* 0x0006040001117983 */ /* 0x000f280000300800 */
[----:B------:R-:W4:Y:S04]  /*c47e0*/  LDL.LU R18, [R1+0x608] ;  /* 0x0006080001127983 */ /* 0x000f280000300800 */
[----:B------:R-:W4:Y:S04]  /*c47f0*/  LDL.LU R19, [R1+0x60c] ;  /* 0x00060c0001137983 */ /* 0x000f280000300800 */
[----:B------:R-:W2:Y:S04]  /*c4800*/  LDL.LU R2, [R1+0x7304] ;  /* 0x0073040001027983 */ /* 0x000ea80000300800 */
[----:B------:R-:W2:Y:S02]  /*c4810*/  LDL.LU R3, [R1+0x7300] ;  /* 0x0073000001037983 */ /* 0x000ea40000300800 */
[----:B--2---:R-:W-:-:S15]  /*c4820*/  HMMA.16816.F32 R8, R12, R2, R8 ;  /* 0x000000020c08723c */ /* 0x004fde0000001808 */
[----:B------:R-:W-:-:S08]  /*c4830*/  NOP ;  /* 0x0000000000007918 */ /* 0x000fd00000000000 */
[----:B------:R-:W-:Y:S04]  /*c4840*/  STL.64 [R1+0x1080], R8 ;  /* 0x0010800801007387 */ /* 0x000fe80000100a00 */
[----:B------:R0:W-:Y:S04]  /*c4850*/  STL.64 [R1+0x1088], R10 ;  /* 0x0010880a01007387 */ /* 0x0001e80000100a00 */
[----:B0-----:R-:W2:Y:S04]  /*c4860*/  LDL.LU.64 R10, [R1+0x72f8] ;  /* 0x0072f800010a7983 */ /* 0x001ea80000300a00 */
[----:B------:R-:W3:Y:S04]  /*c4870*/  LDL.LU.64 R8, [R1+0x72f0] ;  /* 0x0072f00001087983 */ /* 0x000ee80000300a00 */
[----:B------:R0:W-:Y:S04]  /*c4880*/  STL [R1+0x7088], R3 ;  /* 0x0070880301007387 */ /* 0x0001e80000100800 */
[----:B0-----:R-:W4:Y:S01]  /*c4890*/  LDL.LU R3, [R1+0x2354] ;  /* 0x0023540001037983 */ /* 0x001f220000300800 */
[----:B--2---:R-:W-:-:S03]  /*c48a0*/  IMAD R6, R6, 0x100, R11 ;  /* 0x0000010006067824 */ /* 0x004fc600078e020b */
[----:B------:R-:W2:Y:S02]  /*c48b0*/  LDL.LU R11, [R1+0x72e8] ;  /* 0x0072e800010b7983 */ /* 0x000ea40000300800 */
[----:B--2---:R-:W-:-:S15]  /*c48c0*/  HMMA.16816.F32 R20, R12, R10, R20 ;  /* 0x0000000a0c14723c */ /* 0x004fde0000001814 */
        /* <DEDUP_REMOVED lines=12> */
[----:B------:R-:W3:Y:S01]  /*c4990*/  LDL.LU.64 R20, [R1+0x72c8] ;  /* 0x0072c80001147983 */ /* 0x000ee20000300a00 */
[----:B----4-:R-:W-:Y:S01]  /*c49a0*/  IMAD R7, R7, 0x100, R3 ;  /* 0x0000010007077824 */ /* 0x010fe200078e0203 */
[----:B------:R-:W-:-:S02]  /*c49b0*/  F2FP.F16.E4M3.UNPACK_B R4, R4 ;  /* 0x00000004ff04723e */ /* 0x000fc400020006ff */
[----:B------:R-:W-:Y:S02]  /*c49c0*/  F2FP.F16.E4M3.UNPACK_B R5, R5 ;  /* 0x00000005ff05723e */ /* 0x000fe400020006ff */
[----:B------:R-:W-:Y:S01]  /*c49d0*/  F2FP.F16.E4M3.UNPACK_B R6, R6 ;  /* 0x00000006ff06723e */ /* 0x000fe200020006ff */
[----:B---3--:R-:W-:Y:S01]  /*c49e0*/  HMMA.16816.F32 R12, R12, R20, R24 ;  /* 0x000000140c0c723c */ /* 0x008fe20000001818 */
[----:B------:R-:W2:Y:S04]  /*c49f0*/  LDL.LU.64 R26, [R1+0x72c0] ;  /* 0x0072c000011a7983 */ /* 0x000ea80000300a00 */
[----:B------:R-:W2:Y:S01]  /*c4a00*/  LDL.LU.64 R24, [R1+0x72b8] ;  /* 0x0072b80001187983 */ /* 0x000ea20000300a00 */
[----:B------:R-:W-:-:S15]  /*c4a10*/  F2FP.F16.E4M3.UNPACK_B R7, R7 ;  /* 0x00000007ff07723e */ /* 0x000fde00020006ff */
[----:B------:R-:W-:-:S02]  /*c4a20*/  NOP ;  /* 0x0000000000007918 */ /* 0x000fc40000000000 */
[----:B------:R0:W-:Y:S04]  /*c4a30*/  STL.64 [R1+0x1050], R12 ;  /* 0x0010500c01007387 */ /* 0x0001e80000100a00 */
[----:B------:R-:W-:Y:S04]  /*c4a40*/  STL.64 [R1+0x1058], R14 ;  /* 0x0010580e01007387 */ /* 0x000fe80000100a00 */
[----:B0-----:R-:W3:Y:S04]  /*c4a50*/  LDL R12, [R1+0x80] ;  /* 0x00008000010c7983 */ /* 0x001ee80000100800 */
[----:B------:R-:W3:Y:S01]  /*c4a60*/  LDL R13, [R1+0x84] ;  /* 0x00008400010d7983 */ /* 0x000ee20000100800 */
        /* <DEDUP_REMOVED lines=18> */
[----:B0-----:R-:W3:Y:S04]  /*c4b90*/  LDL.LU R8, [R1+0x610] ;  /* 0x0006100001087983 */ /* 0x001ee80000300800 */
[----:B------:R-:W3:Y:S04]  /*c4ba0*/  LDL.LU R9, [R1+0x614] ;  /* 0x0006140001097983 */ /* 0x000ee80000300800 */
[----:B------:R-:W3:Y:S04]  /*c4bb0*/  LDL.LU R10, [R1+0x618] ;  /* 0x00061800010a7983 */ /* 0x000ee80000300800 */
[----:B------:R-:W3:Y:S01]  /*c4bc0*/  LDL.LU R11, [R1+0x61c] ;  /* 0x00061c00010b7983 */ /* 0x000ee20000300800 */
[----:B----4-:R-:W-:Y:S03]  /*c4bd0*/  HMMA.16816.F32 R20, R4, R22, R24 ;  /* 0x000000160414723c */ /* 0x010fe60000001818 */
[----:B------:R-:W2:Y:S04]  /*c4be0*/  LDL.LU.64 R26, [R1+0x7280] ;  /* 0x00728000011a7983 */ /* 0x000ea80000300a00 */
[----:B------:R-:W2:-:S15]  /*c4bf0*/  LDL.LU.64 R24, [R1+0x7278] ;  /* 0x0072780001187983 */ /* 0x000e9e0000300a00 */
[----:B------:R-:W-:-:S01]  /*c4c00*/  NOP ;  /* 0x0000000000007918 */ /* 0x000fc20000000000 */
        /* <DEDUP_REMOVED lines=9> */
[----:B------:R-:W2:Y:S01]  /*c4ca0*/  LDL.LU.64 R24, [R1+0x7258] ;  /* 0x0072580001187983 */ /* 0x000ea20000300a00 */
[----:B---3--:R-:W-:Y:S01]  /*c4cb0*/  HMMA.16816.F32 R8, R4, R12, R8 ;  /* 0x0000000c0408723c */ /* 0x008fe20000001808 */
[----:B------:R-:W-:-:S02]  /*c4cc0*/  IMAD.MOV.U32 R15, RZ, RZ, R28 ;  /* 0x000000ffff0f7224 */ /* 0x000fc400078e001c */
[----:B------:R-:W-:Y:S02]  /*c4cd0*/  IMAD.MOV.U32 R14, RZ, RZ, R29 ;  /* 0x000000ffff0e7224 */ /* 0x000fe400078e001d */
[----:B------:R-:W3:-:S15]  /*c4ce0*/  LDL.LU.64 R28, [R1+0x7250] ;  /* 0x00725000011c7983 */ /* 0x000ede0000300a00 */
[----:B------:R-:W-:-:S03]  /*c4cf0*/  NOP ;  /* 0x0000000000007918 */ /* 0x000fc60000000000 */
[----:B------:R-:W-:Y:S04]  /*c4d00*/  STL.64 [R1+0xff0], R8 ;  /* 0x000ff00801007387 */ /* 0x000fe80000100a00 */
[----:B------:R4:W-:Y:S01]  /*c4d10*/  STL.64 [R1+0xff8], R10 ;  /* 0x000ff80a01007387 */ /* 0x0009e20000100a00 */
[C---:B--2---:R-:W-:Y:S06]  /*c4d20*/  HMMA.16816.F32 R16, R4.reuse, R24, R16 ;  /* 0x000000180410723c */ /* 0x044fec0000001810 */
[----:B----4-:R-:W-:Y:S01]  /*c4d30*/  HMMA.16816.F32 R8, R4, R26, R20 ;  /* 0x0000001a0408723c */ /* 0x010fe20000001814 */
[----:B------:R-:W-:-:S15]  /*c4d40*/  IMAD.MOV.U32 R3, RZ, RZ, R24 ;  /* 0x000000ffff037224 */ /* 0x000fde00078e0018 */
[----:B------:R-:W-:-:S01]  /*c4d50*/  NOP ;  /* 0x0000000000007918 */ /* 0x000fc20000000000 */
[----:B------:R-:W-:Y:S04]  /*c4d60*/  STL.64 [R1+0xfd0], R16 ;  /* 0x000fd01001007387 */ /* 0x000fe80000100a00 */
[----:B------:R-:W-:Y:S04]  /*c4d70*/  STL.64 [R1+0xfd8], R18 ;  /* 0x000fd81201007387 */ /* 0x000fe80000100a00 */
[----:B------:R-:W2:Y:S04]  /*c4d80*/  LDL.LU R20, [R1+0x4e0] ;  /* 0x0004e00001147983 */ /* 0x000ea80000300800 */
[----:B------:R-:W-:Y:S04]  /*c4d90*/  STL.64 [R1+0xfb0], R8 ;  /* 0x000fb00801007387 */ /* 0x000fe80000100a00 */
[----:B------:R-:W-:Y:S04]  /*c4da0*/  STL.64 [R1+0xfb8], R10 ;  /* 0x000fb80a01007387 */ /* 0x000fe80000100a00 */
[----:B------:R-:W2:Y:S04]  /*c4db0*/  LDL.LU R21, [R1+0x4e4] ;  /* 0x0004e40001157983 */ /* 0x000ea80000300800 */
[----:B------:R-:W4:Y:S04]  /*c4dc0*/  LDL.LU R22, [R1+0x4e8] ;  /* 0x0004e80001167983 */ /* 0x000f280000300800 */
[----:B------:R-:W4:Y:S04]  /*c4dd0*/  LDL.LU R23, [R1+0x4ec] ;  /* 0x0004ec0001177983 */ /* 0x000f280000300800 */
[----:B------:R-:W3:Y:S04]  /*c4de0*/  LDL.LU R24, [R1+0x500] ;  /* 0x0005000001187983 */ /* 0x000ee80000300800 */
[----:B------:R-:W3:Y:S04]  /*c4df0*/  LDL.LU R25, [R1+0x504] ;  /* 0x0005040001197983 */ /* 0x000ee80000300800 */
[----:B------:R-:W2:Y:S04]  /*c4e00*/  LDL.LU R26, [R1+0x508] ;  /* 0x00050800011a7983 */ /* 0x000ea80000300800 */
[----:B------:R-:W2:Y:S04]  /*c4e10*/  LDL.LU R27, [R1+0x50c] ;  /* 0x00050c00011b7983 */ /* 0x000ea80000300800 */
[----:B--2---:R0:W-:Y:S04]  /*c4e20*/  STL.64 [R1+0x70e8], R26 ;  /* 0x0070e81a01007387 */ /* 0x0041e80000100a00 */
[----:B0-----:R-:W2:Y:S04]  /*c4e30*/  LDL R26, [R1] ;  /* 0x00000000011a7983 */ /* 0x001ea80000100800 */
[----:B------:R-:W2:Y:S04]  /*c4e40*/  LDL R27, [R1+0x4] ;  /* 0x00000400011b7983 */ /* 0x000ea80000100800 */
[----:B---3--:R0:W-:Y:S04]  /*c4e50*/  STL.64 [R1+0x70e0], R24 ;  /* 0x0070e01801007387 */ /* 0x0081e80000100a00 */
[----:B0-----:R-:W3:Y:S01]  /*c4e60*/  LDL R24, [R1+0x8] ;  /* 0x0000080001187983 */ /* 0x001ee20000100800 */
[----:B------:R-:W-:-:S03]  /*c4e70*/  IMAD.MOV.U32 R25, RZ, RZ, R0 ;  /* 0x000000ffff197224 */ /* 0x000fc600078e0000 */
        /* <DEDUP_REMOVED lines=8> */
[----:B------:R-:W3:Y:S04]  /*c4f00*/  LDL.64 R26, [R1+0x10] ;  /* 0x00001000011a7983 */ /* 0x000ee80000100a00 */
[----:B---3--:R-:W-:Y:S04]  /*c4f10*/  STL.64 [R1+0x7130], R26 ;  /* 0x0071301a01007387 */ /* 0x008fe80000100a00 */
[----:B------:R-:W-:Y:S04]  /*c4f20*/  STL.64 [R1+0x7128], R24 ;  /* 0x0071281801007387 */ /* 0x000fe80000100a00 */
        /* <DEDUP_REMOVED lines=114> */
[----:B------:R-:W-:-:S03]  /*c5650*/  IMAD.MOV.U32 R27, RZ, RZ, R0 ;  /* 0x000000ffff1b7224 */ /* 0x000fc600078e0000 */
        /* <DEDUP_REMOVED lines=168> */
[----:B------:R-:W-:Y:S04]  /*c60e0*/  STL.64 [R1+0xc90], R20 ;  /* 0x000c901401007387 */ /* 0x000fe80000100a00 */
[----:B------:R-:W-:Y:S04]  /*c60f0*/  STL.64 [R1+0xc98], R22 ;  /* 0x000c981601007387 */ /* 0x000fe80000100a00 */
[----:B0-----:R-:W2:Y:S04]  /*c6100*/  LDL.LU R16, [R1+0xd40] ;  /* 0x000d400001107983 */ /* 0x001ea80000300800 */
[----:B------:R-:W2:Y:S04]  /*c6110*/  LDL.LU R17, [R1+0xd44] ;  /* 0x000d440001117983 */ /* 0x000ea80000300800 */
[----:B--2---:R0:W-:Y:S04]  /*c6120*/  STL.64 [R1+0x6ff8], R16 ;  /* 0x006ff81001007387 */ /* 0x0041e80000100a00 */
[----:B------:R-:W2:Y:S04]  /*c6130*/  LDL.LU R18, [R1+0xd48] ;  /* 0x000d480001127983 */ /* 0x000ea80000300800 */
[----:B------:R-:W2:Y:S04]  /*c6140*/  LDL.LU R19, [R1+0xd4c] ;  /* 0x000d4c0001137983 */ /* 0x000ea80000300800 */
[----:B0-----:R-:W4:Y:S04]  /*c6150*/  LDL.64 R16, [R1+0x90] ;  /* 0x0000900001107983 */ /* 0x001f280000100a00 */
[----:B--2---:R-:W-:Y:S04]  /*c6160*/  STL.64 [R1+0x7018], R18 ;  /* 0x0070181201007387 */ /* 0x004fe80000100a00 */
[----:B----4-:R0:W-:Y:S04]  /*c6170*/  STL.64 [R1+0x7010], R16 ;  /* 0x0070101001007387 */ /* 0x0101e80000100a00 */
[----:B0-----:R-:W2:Y:S01]  /*c6180*/  LDL.64 R16, [R1+0xa8] ;  /* 0x0000a80001107983 */ /* 0x001ea20000100a00 */
[----:B------:R-:W-:-:S02]  /*c6190*/  IMAD.MOV.U32 R18, RZ, RZ, R11 ;  /* 0x000000ffff127224 */ /* 0x000fc400078e000b */
[----:B------:R-:W-:-:S05]  /*c61a0*/  IMAD.MOV.U32 R19, RZ, RZ, R10 ;  /* 0x000000ffff137224 */ /* 0x000fca00078e000a */
[----:B------:R-:W-:Y:S04]  /*c61b0*/  STL.64 [R1+0x7048], R18 ;  /* 0x0070481201007387 */ /* 0x000fe80000100a00 */
[----:B--2---:R-:W-:Y:S04]  /*c61c0*/  STL.64 [R1+0x7040], R16 ;  /* 0x0070401001007387 */ /* 0x004fe80000100a00 */
[----:B------:R-:W2:Y:S01]  /*c61d0*/  LDL.64 R22, [R1+0x80] ;  /* 0x0000800001167983 */ /* 0x000ea20000100a00 */
[----:B------:R-:W-:Y:S02]  /*c61e0*/  IMAD.MOV.U32 R20, RZ, RZ, R15 ;  /* 0x000000ffff147224 */ /* 0x000fe400078e000f */
[----:B------:R-:W-:Y:S01]  /*c61f0*/  IMAD.MOV.U32 R21, RZ, RZ, R14 ;  /* 0x000000ffff157224 */ /* 0x000fe200078e000e */
[----:B--2---:R-:W-:Y:S04]  /*c6200*/  STL.64 [R1+0x7008], R22 ;  /* 0x0070081601007387 */ /* 0x004fe80000100a00 */
[----:B------:R0:W-:Y:S04]  /*c6210*/  STL.64 [R1+0x7000], R20 ;  /* 0x0070001401007387 */ /* 0x0001e80000100a00 */
[----:B0-----:R-:W2:Y:S04]  /*c6220*/  LDL.LU R20, [R1+0xd00] ;  /* 0x000d000001147983 */ /* 0x001ea80000300800 */
[----:B------:R-:W2:Y:S04]  /*c6230*/  LDL.LU R21, [R1+0xd04] ;  /* 0x000d040001157983 */ /* 0x000ea80000300800 */
[----:B------:R-:W4:Y:S04]  /*c6240*/  LDL.LU R22, [R1+0xd08] ;  /* 0x000d080001167983 */ /* 0x000f280000300800 */
[----:B------:R-:W4:Y:S04]  /*c6250*/  LDL.LU R23, [R1+0xd0c] ;  /* 0x000d0c0001177983 */ /* 0x000f280000300800 */
[----:B------:R-:W2:Y:S04]  /*c6260*/  LDL.LU R16, [R1+0xca0] ;  /* 0x000ca00001107983 */ /* 0x000ea80000300800 */
[----:B------:R-:W2:Y:S04]  /*c6270*/  LDL.LU R17, [R1+0xca4] ;  /* 0x000ca40001117983 */ /* 0x000ea80000300800 */
[----:B------:R-:W4:Y:S04]  /*c6280*/  LDL.LU R18, [R1+0xca8] ;  /* 0x000ca80001127983 */ /* 0x000f280000300800 */
[----:B------:R-:W4:Y:S04]  /*c6290*/  LDL.LU R19, [R1+0xcac] ;  /* 0x000cac0001137983 */ /* 0x000f280000300800 */
[----:B------:R-:W3:Y:S04]  /*c62a0*/  LDL.LU R10, [R1+0x236c] ;  /* 0x00236c00010a7983 */ /* 0x000ee80000300800 */
[----:B------:R-:W2:Y:S04]  /*c62b0*/  LDL.LU R14, [R1+0x2368] ;  /* 0x00236800010e7983 */ /* 0x000ea80000300800 */
[----:B------:R-:W3:Y:S04]  /*c62c0*/  LDL.LU R11, [R1+0x2374] ;  /* 0x00237400010b7983 */ /* 0x000ee80000300800 */
[----:B---3--:R-:W-:Y:S04]  /*c62d0*/  STL.64 [R1+0x7080], R10 ;  /* 0x0070800a01007387 */ /* 0x008fe80000100a00 */
[----:B------:R0:W-:Y:S04]  /*c62e0*/  STL.64 [R1+0x7078], R8 ;  /* 0x0070780801007387 */ /* 0x0001e80000100a00 */
[----:B0-----:R-:W3:Y:S04]  /*c62f0*/  LDL.LU R8, [R1+0x490] ;  /* 0x0004900001087983 */ /* 0x001ee80000300800 */
        /* <DEDUP_REMOVED lines=18> */
[----:B0-----:R-:W4:Y:S04]  /*c6420*/  LDL.LU R20, [R1+0xcf0] ;  /* 0x000cf00001147983 */ /* 0x001f280000300800 */
[----:B------:R-:W4:Y:S04]  /*c6430*/  LDL.LU R21, [R1+0xcf4] ;  /* 0x000cf40001157983 */ /* 0x000f280000300800 */
[----:B------:R-:W3:Y:S04]  /*c6440*/  LDL.LU R22, [R1+0xcf8] ;  /* 0x000cf80001167983 */ /* 0x000ee80000300800 */
[----:B------:R-:W3:Y:S01]  /*c6450*/  LDL.LU R23, [R1+0xcfc] ;  /* 0x000cfc0001177983 */ /* 0x000ee20000300800 */
[----:B------:R-:W-:-:S02]  /*c6460*/  IMAD R12, R12, 0x100, R28 ;  /* 0x000001000c0c7824 */ /* 0x000fc400078e021c */
[----:B------:R-:W-:Y:S01]  /*c6470*/  IMAD.MOV.U32 R28, RZ, RZ, R3 ;  /* 0x000000ffff1c7224 */ /* 0x000fe200078e0003 */
[----:B---3--:R-:W-:Y:S04]  /*c6480*/  STL.64 [R1+0x7038], R22 ;  /* 0x0070381601007387 */ /* 0x008fe80000100a00 */
[----:B----4-:R0:W-:Y:S04]  /*c6490*/  STL.64 [R1+0x7030], R20 ;  /* 0x0070301401007387 */ /* 0x0101e80000100a00 */
[----:B0-----:R-:W3:Y:S04]  /*c64a0*/  LDL.LU R20, [R1+0xcd0] ;  /* 0x000cd00001147983 */ /* 0x001ee80000300800 */
[----:B------:R-:W3:Y:S04]  /*c64b0*/  LDL.LU R21, [R1+0xcd4] ;  /* 0x000cd40001157983 */ /* 0x000ee80000300800 */
[----:B------:R-:W3:Y:S04]  /*c64c0*/  LDL.LU R22, [R1+0xcd8] ;  /* 0x000cd80001167983 */ /* 0x000ee80000300800 */
[----:B------:R-:W3:Y:S04]  /*c64d0*/  LDL.LU R23, [R1+0xcdc] ;  /* 0x000cdc0001177983 */ /* 0x000ee80000300800 */
[----:B------:R-:W4:Y:S01]  /*c64e0*/  LDL.LU R3, [R1+0x7088] ;  /* 0x0070880001037983 */ /* 0x000f220000300800 */
[----:B------:R-:W-:-:S03]  /*c64f0*/  IMAD R13, R13, 0x100, R29 ;  /* 0x000001000d0d7824 */ /* 0x000fc600078e021d */
[----:B------:R-:W3:Y:S04]  /*c6500*/  LDL R29, [R1+0x7c] ;  /* 0x00007c00011d7983 */ /* 0x000ee80000100800 */
        /* <DEDUP_REMOVED lines=9> */
[----:B------:R-:W3:Y:S01]  /*c65a0*/  LDL.LU.64 R8, [R1+0x7078] ;  /* 0x0070780001087983 */ /* 0x000ee20000300a00 */
[----:B----4-:R-:W-:-:S02]  /*c65b0*/  IMAD R14, R14, 0x100, R10 ;  /* 0x000001000e0e7824 */ /* 0x010fc400078e020a */
[----:B------:R-:W-:Y:S01]  /*c65c0*/  IMAD R15, R15, 0x100, R11 ;  /* 0x000001000f0f7824 */ /* 0x000fe200078e020b */
[----:B------:R-:W2:Y:S04]  /*c65d0*/  LDL.LU R10, [R1+0x7074] ;  /* 0x00707400010a7983 */ /* 0x000ea80000300800 */
[----:B------:R-:W2:Y:S02]  /*c65e0*/  LDL.LU R11, [R1+0x7070] ;  /* 0x00707000010b7983 */ /* 0x000ea40000300800 */
        /* <DEDUP_REMOVED lines=11> */
[----:B------:R-:W2:Y:S04]  /*c66a0*/  LDL.LU.64 R16, [R1+0x7050] ;  /* 0x0070500001107983 */ /* 0x000ea80000300a00 */
[----:B------:R0:W-:Y:S04]  /*c66b0*/  STL [R1+0x6e34], R8 ;  /* 0x006e340801007387 */ /* 0x0001e80000100800 */
[----:B------:R1:W-:Y:S04]  /*c66c0*/  STL [R1+0x6e30], R9 ;  /* 0x006e300901007387 */ /* 0x0003e80000100800 */
[----:B0-----:R-:W2:Y:S04]  /*c66d0*/  LDL R8, [R1+0xa0] ;  /* 0x0000a00001087983 */ /* 0x001ea80000100800 */
[----:B-1----:R-:W2:Y:S01]  /*c66e0*/  LDL R9, [R1+0xa4] ;  /* 0x0000a40001097983 */ /* 0x002ea20000100800 */
[----:B------:R-:W-:-:S02]  /*c66f0*/  F2FP.F16.E4M3.UNPACK_B R12, R12 ;  /* 0x0000000cff0c723e */ /* 0x000fc400020006ff */
[----:B------:R-:W-:Y:S02]  /*c6700*/  F2FP.F16.E4M3.UNPACK_B R13, R13 ;  /* 0x0000000dff0d723e */ /* 0x000fe400020006ff */
[----:B------:R-:W-:Y:S02]  /*c6710*/  F2FP.F16.E4M3.UNPACK_B R14, R14 ;  /* 0x0000000eff0e723e */ /* 0x000fe400020006ff */
[----:B------:R-:W-:Y:S01]  /*c6720*/  F2FP.F16.E4M3.UNPACK_B R15, R15 ;  /* 0x0000000fff0f723e */ /* 0x000fe200020006ff */
[----:B--2---:R-:W-:Y:S01]  /*c6730*/  HMMA.16816.F32 R4, R4, R8, R16 ;  /* 0x000000080404723c */ /* 0x004fe20000001810 */
[----:B------:R-:W2:Y:S04]  /*c6740*/  LDL.LU.64 R18, [R1+0x7048] ;  /* 0x0070480001127983 */ /* 0x000ea80000300a00 */
[----:B------:R-:W3:-:S15]  /*c6750*/  LDL.LU.64 R16, [R1+0x7040] ;  /* 0x0070400001107983 */ /* 0x000ede0000300a00 */
[----:B------:R-:W-:-:S03]  /*c6760*/  NOP ;  /* 0x0000000000007918 */ /* 0x000fc60000000000 */
[----:B------:R0:W-:Y:S04]  /*c6770*/  STL.64 [R1+0xbf0], R4 ;  /* 0x000bf00401007387 */ /* 0x0001e80000100a00 */
[----:B------:R1:W-:Y:S04]  /*c6780*/  STL.64 [R1+0xbf8], R6 ;  /* 0x000bf80601007387 */ /* 0x0003e80000100a00 */
[----:B0-----:R-:W4:Y:S04]  /*c6790*/  LDL.LU R4, [R1+0xd20] ;  /* 0x000d200001047983 */ /* 0x001f280000300800 */
[----:B------:R-:W4:Y:S04]  /*c67a0*/  LDL.LU R5, [R1+0xd24] ;  /* 0x000d240001057983 */ /* 0x000f280000300800 */
[----:B-1----:R-:W4:Y:S04]  /*c67b0*/  LDL.LU R6, [R1+0xd28] ;  /* 0x000d280001067983 */ /* 0x002f280000300800 */
[----:B------:R-:W4:Y:S01]  /*c67c0*/  LDL.LU R7, [R1+0xd2c] ;  /* 0x000d2c0001077983 */ /* 0x000f220000300800 */
[----:B---3--:R-:W-:-:S15]  /*c67d0*/  HMMA.16816.F32 R20, R12, R16, R20 ;  /* 0x000000100c14723c */ /* 0x008fde0000001814 */
[----:B------:R-:W-:-:S08]  /*c67e0*/  NOP ;  /* 0x0000000000007918 */ /* 0x000fd00000000000 */
[----:B------:R-:W-:Y:S04]  /*c67f0*/  STL.64 [R1+0xbe0], R20 ;  /* 0x000be01401007387 */ /* 0x000fe80000100a00 */
[----:B------:R0:W-:Y:S04]  /*c6800*/  STL.64 [R1+0xbe8], R22 ;  /* 0x000be81601007387 */ /* 0x0001e80000100a00 */
[----:B0-----:R-:W2:Y:S04]  /*c6810*/  LDL.LU.64 R22, [R1+0x7038] ;  /* 0x0070380001167983 */ /* 0x001ea80000300a00 */
[----:B------:R-:W2:Y:S01]  /*c6820*/  LDL.LU.64 R20, [R1+0x7030] ;  /* 0x0070300001147983 */ /* 0x000ea20000300a00 */
[----:B------:R-:W-:-:S02]  /*c6830*/  IMAD.MOV.U32 R8, RZ, RZ, R16 ;  /* 0x000000ffff087224 */ /* 0x000fc400078e0010 */
[----:B------:R-:W-:-:S05]  /*c6840*/  IMAD.MOV.U32 R9, RZ, RZ, R17 ;  /* 0x000000ffff097224 */ /* 0x000fca00078e0011 */
        /* <DEDUP_REMOVED lines=15> */
[----:B------:R-:W4:Y:S01]  /*c6940*/  LDL.LU.64 R20, [R1+0x7000] ;  /* 0x0070000001147983 */ /* 0x000f220000300a00 */
[----:B------:R-:W-:-:S02]  /*c6950*/  IMAD.MOV.U32 R9, RZ, RZ, R16 ;  /* 0x000000ffff097224 */ /* 0x000fc400078e0010 */
[----:B------:R-:W-:Y:S02]  /*c6960*/  IMAD.MOV.U32 R8, RZ, RZ, R17 ;  /* 0x000000ffff087224 */ /* 0x000fe400078e0011 */
[----:B------:R-:W3:Y:S04]  /*c6970*/  LDL.LU.64 R16, [R1+0x6ff8] ;  /* 0x006ff80001107983 */ /* 0x000ee80000300a00 */
[----:B------:R-:W-:Y:S04]  /*c6980*/  STL [R1+0x6e44], R8 ;  /* 0x006e440801007387 */ /* 0x000fe80000100800 */
[----:B------:R-:W-:Y:S01]  /*c6990*/  STL [R1+0x6e40], R9 ;  /* 0x006e400901007387 */ /* 0x000fe20000100800 */
[----:B----4-:R-:W-:-:S15]  /*c69a0*/  HMMA.16816.F32 R4, R12, R20, R4 ;  /* 0x000000140c04723c */ /* 0x010fde0000001804 */
[----:B------:R-:W-:-:S08]  /*c69b0*/  NOP ;  /* 0x0000000000007918 */ /* 0x000fd00000000000 */
[----:B------:R-:W-:Y:S04]  /*c69c0*/  STL.64 [R1+0xbb0], R4 ;  /* 0x000bb00401007387 */ /* 0x000fe80000100a00 */
[----:B------:R3:W-:Y:S02]  /*c69d0*/  STL.64 [R1+0xbb8], R6 ;  /* 0x000bb80601007387 */ /* 0x0007e40000100a00 */
[----:B---3--:R-:W-:Y:S06]  /*c69e0*/  HMMA.16816.F32 R4, R12, R22, R16 ;  /* 0x000000160c04723c */ /* 0x008fec0000001810 */
[----:B------:R-:W-:-:S02]  /*c69f0*/  IMAD.MOV.U32 R9, RZ, RZ, R23 ;  /* 0x000000ffff097224 */ /* 0x000fc400078e0017 */
[----:B------:R-:W-:-:S15]  /*c6a00*/  IMAD.MOV.U32 R8, RZ, RZ, R22 ;  /* 0x000000ffff087224 */ /* 0x000fde00078e0016 */
[----:B------:R-:W-:Y:S04]  /*c6a10*/  STL.64 [R1+0xba0], R4 ;  /* 0x000ba00401007387 */ /* 0x000fe80000100a00 */
[----:B------:R0:W-:Y:S02]  /*c6a20*/  STL.64 [R1+0xba8], R6 ;  /* 0x000ba80601007387 */ /* 0x0001e40000100a00 */
[C---:B0-----:R-:W-:Y:S02]  /*c6a30*/  HMMA.16816.F32 R4, R12.reuse, R28, R24 ;  /* 0x0000001c0c04723c */ /* 0x041fe40000001818 */
[----:B------:R-:W-:Y:S04]  /*c6a40*/  STL [R1+0x6e4c], R9 ;  /* 0x006e4c0901007387 */ /* 0x000fe80000100800 */
[----:B------:R-:W-:Y:S04]  /*c6a50*/  STL [R1+0x6e48], R8 ;  /* 0x006e480801007387 */ /* 0x000fe80000100800 */
[----:B------:R-:W-:Y:S04]  /*c6a60*/  STL.64 [R1+0x6ff0], R10 ;  /* 0x006ff00a01007387 */ /* 0x000fe80000100a00 */
[----:B------:R-:W2:Y:S09]  /*c6a70*/  LDL.LU R24, [R1+0xea0] ;  /* 0x000ea00001187983 */ /* 0x000eb20000300800 */
[----:B------:R0:W-:Y:S04]  /*c6a80*/  STL.64 [R1+0xb90], R4 ;  /* 0x000b900401007387 */ /* 0x0001e80000100a00 */
[----:B------:R1:W-:Y:S04]  /*c6a90*/  STL.64 [R1+0xb98], R6 ;  /* 0x000b980601007387 */ /* 0x0003e80000100a00 */
[----:B------:R-:W2:Y:S04]  /*c6aa0*/  LDL.LU R25, [R1+0xea4] ;  /* 0x000ea40001197983 */ /* 0x000ea80000300800 */
[----:B------:R-:W3:Y:S04]  /*c6ab0*/  LDL.LU R26, [R1+0xea8] ;  /* 0x000ea800011a7983 */ /* 0x000ee80000300800 */
[----:B------:R-:W3:Y:S04]  /*c6ac0*/  LDL.LU R27, [R1+0xeac] ;  /* 0x000eac00011b7983 */ /* 0x000ee80000300800 */
[----:B---3--:R-:W-:Y:S04]  /*c6ad0*/  STL.64 [R1+0x6f30], R26 ;  /* 0x006f301a01007387 */ /* 0x008fe80000100a00 */
[----:B--2---:R2:W-:Y:S04]  /*c6ae0*/  STL.64 [R1+0x6f28], R24 ;  /* 0x006f281801007387 */ /* 0x0045e80000100a00 */
[----:B------:R-:W3:Y:S04]  /*c6af0*/  LDL R22, [R1+0x20] ;  /* 0x0000200001167983 */ /* 0x000ee80000100800 */
[----:B------:R-:W3:Y:S04]  /*c6b00*/  LDL R23, [R1+0x24] ;  /* 0x0000240001177983 */ /* 0x000ee80000100800 */
[----:B0-----:R-:W4:Y:S04]  /*c6b10*/  LDL.LU R4, [R1+0xe70] ;  /* 0x000e700001047983 */ /* 0x001f280000300800 */
[----:B------:R-:W4:Y:S04]  /*c6b20*/  LDL.LU R5, [R1+0xe74] ;  /* 0x000e740001057983 */ /* 0x000f280000300800 */
[----:B-1----:R-:W3:Y:S04]  /*c6b30*/  LDL.LU R6, [R1+0xe78] ;  /* 0x000e780001067983 */ /* 0x002ee80000300800 */
[----:B------:R-:W3:Y:S04]  /*c6b40*/  LDL.LU R7, [R1+0xe7c] ;  /* 0x000e7c0001077983 */ /* 0x000ee80000300800 */
[----:B--2---:R-:W2:Y:S04]  /*c6b50*/  LDL.64 R24, [R1+0x38] ;  /* 0x0000380001187983 */ /* 0x004ea80000100a00 */
[----:B---3--:R-:W-:Y:S04]  /*c6b60*/  STL.64 [R1+0x6f40], R6 ;  /* 0x006f400601007387 */ /* 0x008fe80000100a00 */
[----:B----4-:R0:W-:Y:S04]  /*c6b70*/  STL.64 [R1+0x6f38], R4 ;  /* 0x006f380401007387 */ /* 0x0101e80000100a00 */
[----:B------:R-:W3:Y:S04]  /*c6b80*/  LDL R26, [R1+0x30] ;  /* 0x00003000011a7983 */ /* 0x000ee80000100800 */
[----:B------:R-:W3:Y:S04]  /*c6b90*/  LDL R27, [R1+0x34] ;  /* 0x00003400011b7983 */ /* 0x000ee80000100800 */
[----:B---3--:R1:W-:Y:S04]  /*c6ba0*/  STL.64 [R1+0x6f60], R26 ;  /* 0x006f601a01007387 */ /* 0x0083e80000100a00 */
[----:B--2---:R2:W-:Y:S04]  /*c6bb0*/  STL.64 [R1+0x6f58], R24 ;  /* 0x006f581801007387 */ /* 0x0045e80000100a00 */
[----:B0-----:R-:W3:Y:S04]  /*c6bc0*/  LDL.LU R4, [R1+0xe60] ;  /* 0x000e600001047983 */ /* 0x001ee80000300800 */
[----:B------:R-:W3:Y:S04]  /*c6bd0*/  LDL.LU R5, [R1+0xe64] ;  /* 0x000e640001057983 */ /* 0x000ee80000300800 */
[----:B------:R-:W4:Y:S04]  /*c6be0*/  LDL.LU R6, [R1+0xe68] ;  /* 0x000e680001067983 */ /* 0x000f280000300800 */
[----:B------:R-:W4:Y:S04]  /*c6bf0*/  LDL.LU R7, [R1+0xe6c] ;  /* 0x000e6c0001077983 */ /* 0x000f280000300800 */
[----:B-1----:R-:W3:Y:S04]  /*c6c00*/  LDL R26, [R1+0x40] ;  /* 0x00004000011a7983 */ /* 0x002ee80000100800 */
[----:B------:R-:W3:Y:S04]  /*c6c10*/  LDL R27, [R1+0x44] ;  /* 0x00004400011b7983 */ /* 0x000ee80000100800 */
[----:B--2---:R-:W2:Y:S04]  /*c6c20*/  LDL.64 R24, [R1+0x48] ;  /* 0x0000480001187983 */ /* 0x004ea80000100a00 */
[----:B---3--:R-:W-:Y:S04]  /*c6c30*/  STL.64 [R1+0x6f90], R26 ;  /* 0x006f901a01007387 */ /* 0x008fe80000100a00 */
[----:B--2---:R-:W-:Y:S04]  /*c6c40*/  STL.64 [R1+0x6f88], R24 ;  /* 0x006f881801007387 */ /* 0x004fe80000100a00 */
        /* <DEDUP_REMOVED lines=61> */
[----:B------:R-:W4:Y:S04]  /*c7020*/  LDL.LU R18, [R1+0xe88] ;  /* 0x000e880001127983 */ /* 0x000f280000300800 */
[----:B------:R-:W4:Y:S04]  /*c7030*/  LDL.LU R19, [R1+0xe8c] ;  /* 0x000e8c0001137983 */ /* 0x000f280000300800 */
[----:B------:R-:W3:Y:S04]  /*c7040*/  LDL.64 R28, [R1+0x18] ;  /* 0x00001800011c7983 */ /* 0x000ee80000100a00 */
[----:B------:R0:W-:Y:S02]  /*c7050*/  STL.64 [R1+0xb80], R8 ;  /* 0x000b800801007387 */ /* 0x0001e40000100a00 */
[----:B0-----:R-:W-:-:S02]  /*c7060*/  IMAD.MOV.U32 R9, RZ, RZ, R26 ;  /* 0x000000ffff097224 */ /* 0x001fc400078e001a */
[----:B------:R-:W-:Y:S01]  /*c7070*/  IMAD.MOV.U32 R8, RZ, RZ, R27 ;  /* 0x000000ffff087224 */ /* 0x000fe200078e001b */
[----:B------:R0:W-:Y:S04]  /*c7080*/  STL.64 [R1+0xb88], R10 ;  /* 0x000b880a01007387 */ /* 0x0001e80000100a00 */
[----:B0-----:R-:W3:Y:S04]  /*c7090*/  LDL.LU.64 R10, [R1+0x6ff0] ;  /* 0x006ff000010a7983 */ /* 0x001ee80000300a00 */
        /* <DEDUP_REMOVED lines=25> */
[----:B------:R-:W-:Y:S04]  /*c7230*/  STL [R1+0x6e5c], R9 ;  /* 0x006e5c0901007387 */ /* 0x000fe80000100800 */
        /* <DEDUP_REMOVED lines=34> */
[----:B------:R-:W-:-:S03]  /*c7460*/  IMAD.MOV.U32 R8, RZ, RZ, R24 ;  /* 0x000000ffff087224 */ /* 0x000fc600078e0018 */
        /* <DEDUP_REMOVED lines=10> */
[----:B------:R-:W-:Y:S01]  /*c7510*/  HMMA.16816.F32 R16, R12, R22, R16 ;  /* 0x000000160c10723c */ /* 0x000fe20000001810 */
[----:B---3--:R-:W-:-:S02]  /*c7520*/  IMAD.MOV.U32 R8, RZ, RZ, R21 ;  /* 0x000000ffff087224 */ /* 0x008fc400078e0015 */
[----:B------:R-:W-:-:S03]  /*c7530*/  IMAD.MOV.U32 R9, RZ, RZ, R20 ;  /* 0x000000ffff097224 */ /* 0x000fc600078e0014 */
[----:B--2---:R-:W-:-:S15]  /*c7540*/  HMMA.16816.F32 R4, R12, R20, R4 ;  /* 0x000000140c04723c */ /* 0x004fde0000001804 */
[----:B------:R-:W-:-:S08]  /*c7550*/  NOP ;  /* 0x0000000000007918 */ /* 0x000fd00000000000 */
[----:B------:R-:W-:Y:S04]  /*c7560*/  STL.64 [R1+0xaf0], R4 ;  /* 0x000af00401007387 */ /* 0x000fe80000100a00 */
[----:B------:R4:W-:Y:S02]  /*c7570*/  STL.64 [R1+0xaf8], R6 ;  /* 0x000af80601007387 */ /* 0x0009e40000100a00 */
[----:B----4-:R-:W-:Y:S02]  /*c7580*/  HMMA.16816.F32 R4, R12, R28, R24 ;  /* 0x0000001c0c04723c */ /* 0x010fe40000001818 */
[----:B------:R-:W-:Y:S04]  /*c7590*/  STL [R1+0x6e74], R8 ;  /* 0x006e740801007387 */ /* 0x000fe80000100800 */
[----:B------:R-:W-:Y:S04]  /*c75a0*/  STL [R1+0x6e70], R9 ;  /* 0x006e700901007387 */ /* 0x000fe80000100800 */
[----:B------:R-:W-:Y:S04]  /*c75b0*/  STL.64 [R1+0xae0], R16 ;  /* 0x000ae01001007387 */ /* 0x000fe80000100a00 */
[----:B------:R-:W-:Y:S09]  /*c75c0*/  STL.64 [R1+0xae8], R18 ;  /* 0x000ae81201007387 */ /* 0x000ff20000100a00 */
[----:B------:R-:W-:Y:S04]  /*c75d0*/  STL.64 [R1+0xad0], R4 ;  /* 0x000ad00401007387 */ /* 0x000fe80000100a00 */
[----:B------:R-:W-:Y:S04]  /*c75e0*/  STL.64 [R1+0xad8], R6 ;  /* 0x000ad80601007387 */ /* 0x000fe80000100a00 */
[----:B------:R-:W2:Y:S04]  /*c75f0*/  LDL.LU R20, [R1+0xf60] ;  /* 0x000f600001147983 */ /* 0x000ea80000300800 */
        /* <DEDUP_REMOVED lines=19> */
[----:B------:R-:W-:-:S02]  /*c7730*/  IMAD.MOV.U32 R8, RZ, RZ, R28 ;  /* 0x000000ffff087224 */ /* 0x000fc400078e001c */
[----:B------:R-:W-:Y:S01]  /*c7740*/  IMAD.MOV.U32 R9, RZ, RZ, R29 ;  /* 0x000000ffff097224 */ /* 0x000fe200078e001d */
[----:B----4-:R0:W-:Y:S04]  /*c7750*/  STL.64 [R1+0x6f10], R26 ;  /* 0x006f101a01007387 */ /* 0x0101e80000100a00 */
[----:B0-----:R-:W4:Y:S04]  /*c7760*/  LDL R26, [R1+0x10] ;  /* 0x00001000011a7983 */ /* 0x001f280000100800 */
[----:B--2---:R-:W-:Y:S04]  /*c7770*/  STL.64 [R1+0x6f08], R24 ;  /* 0x006f081801007387 */ /* 0x004fe80000100a00 */
[----:B------:R-:W2:Y:S04]  /*c7780*/  LDL.64 R28, [R1] ;  /* 0x00000000011c7983 */ /* 0x000ea80000100a00 */
        /* <DEDUP_REMOVED lines=16> */
[----:B------:R-:W2:Y:S04]  /*c7890*/  LDL.LU R4, [R1+0x237c] ;  /* 0x00237c0001047983 */ /* 0x000ea80000300800 */
[----:B------:R-:W2:Y:S04]  /*c78a0*/  LDL.LU R5, [R1+0x2384] ;  /* 0x0023840001057983 */ /* 0x000ea80000300800 */
[----:B------:R-:W3:Y:S04]  /*c78b0*/  LDL.LU R6, [R1+0x238c] ;  /* 0x00238c0001067983 */ /* 0x000ee80000300800 */
[----:B------:R-:W3:Y:S01]  /*c78c0*/  LDL.LU R7, [R1+0x2394] ;  /* 0x0023940001077983 */ /* 0x000ee20000300800 */
[----:B------:R-:W-:-:S03]  /*c78d0*/  IMAD.MOV.U32 R27, RZ, RZ, R0 ;  /* 0x000000ffff1b7224 */ /* 0x000fc600078e0000 */
        /* <DEDUP_REMOVED lines=11> */
[----:B------:R-:W2:Y:S04]  /*c7990*/  LDL.LU R6, [R1+0xfc8] ;  /* 0x000fc80001067983 */ /* 0x000ea80000300800 */
[----:B------:R-:W2:Y:S04]  /*c79a0*/  LDL.LU R7, [R1+0xfcc] ;  /* 0x000fcc0001077983 */ /* 0x000ea80000300800 */
[----:B------:R-:W-:Y:S04]  /*c79b0*/  STL [R1+0x6e7c], R9 ;  /* 0x006e7c0901007387 */ /* 0x000fe80000100800 */
[----:B------:R0:W-:Y:S04]  /*c79c0*/  STL [R1+0x6e78], R8 ;  /* 0x006e780801007387 */ /* 0x0001e80000100800 */
[----:B0-----:R-:W3:Y:S04]  /*c79d0*/  LDL.64 R8, [R1+0x8] ;  /* 0x0000080001087983 */ /* 0x001ee80000100a00 */
[----:B------:R-:W4:Y:S04]  /*c79e0*/  LDL.LU.64 R22, [R1+0x6f20] ;  /* 0x006f200001167983 */ /* 0x000f280000300a00 */
[----:B------:R-:W4:Y:S04]  /*c79f0*/  LDL.LU.64 R20, [R1+0x6f18] ;  /* 0x006f180001147983 */ /* 0x000f280000300a00 */
        /* <DEDUP_REMOVED lines=10> */
[----:B------:R-:W-:-:S02]  /*c7aa0*/  IMAD.MOV.U32 R0, RZ, RZ, R9 ;  /* 0x000000ffff007224 */ /* 0x000fc400078e0009 */
[----:B------:R-:W-:Y:S02]  /*c7ab0*/  IMAD.MOV.U32 R9, RZ, RZ, R28 ;  /* 0x000000ffff097224 */ /* 0x000fe400078e001c */
[----:B------:R-:W-:Y:S01]  /*c7ac0*/  IMAD.MOV.U32 R8, RZ, RZ, R29 ;  /* 0x000000ffff087224 */ /* 0x000fe200078e001d */
[----:B---3--:R-:W-:-:S15]  /*c7ad0*/  HMMA.16816.F32 R24, R12, R28, R24 ;  /* 0x0000001c0c18723c */ /* 0x008fde0000001818 */
[----:B------:R-:W-:-:S08]  /*c7ae0*/  NOP ;  /* 0x0000000000007918 */ /* 0x000fd00000000000 */
[----:B------:R-:W-:Y:S04]  /*c7af0*/  STL.64 [R1+0xaa0], R24 ;  /* 0x000aa01801007387 */ /* 0x000fe80000100a00 */
[----:B------:R0:W-:Y:S04]  /*c7b00*/  STL.64 [R1+0xaa8], R26 ;  /* 0x000aa81a01007387 */ /* 0x0001e80000100a00 */
[----:B0-----:R-:W3:Y:S04]  /*c7b10*/  LDL.LU.64 R26, [R1+0x6ef0] ;  /* 0x006ef000011a7983 */ /* 0x001ee80000300a00 */
[----:B------:R-:W3:Y:S04]  /*c7b20*/  LDL.LU.64 R24, [R1+0x6ee8] ;  /* 0x006ee80001187983 */ /* 0x000ee80000300a00 */
[----:B------:R-:W3:Y:S02]  /*c7b30*/  LDL.LU.64 R28, [R1+0x6ee0] ;  /* 0x006ee000011c7983 */ /* 0x000ee40000300a00 */
[----:B---3--:R-:W-:-:S15]  /*c7b40*/  HMMA.16816.F32 R24, R12, R28, R24 ;  /* 0x0000001c0c18723c */ /* 0x008fde0000001818 */
[----:B------:R-:W-:-:S08]  /*c7b50*/  NOP ;  /* 0x0000000000007918 */ /* 0x000fd00000000000 */
[----:B------:R-:W-:Y:S04]  /*c7b60*/  STL.64 [R1+0xa90], R24 ;  /* 0x000a901801007387 */ /* 0x000fe80000100a00 */
[----:B------:R0:W-:Y:S04]  /*c7b70*/  STL.64 [R1+0xa98], R26 ;  /* 0x000a981a01007387 */ /* 0x0001e80000100a00 */
[----:B0-----:R-:W4:Y:S04]  /*c7b80*/  LDL.LU.64 R26, [R1+0x6ed8] ;  /* 0x006ed800011a7983 */ /* 0x001f280000300a00 */
[----:B------:R-:W3:Y:S01]  /*c7b90*/  LDL.LU.64 R24, [R1+0x6ed0] ;  /* 0x006ed00001187983 */ /* 0x000ee20000300a00 */
[----:B----4-:R-:W-:-:S15]  /*c7ba0*/  HMMA.16816.F32 R20, R12, R26, R20 ;  /* 0x0000001a0c14723c */ /* 0x010fde0000001814 */
        /* <DEDUP_REMOVED lines=21> */
[----:B0-----:R-:W2:Y:S01]  /*c7d00*/  LDL.LU.64 R18, [R1+0x6ea8] ;  /* 0x006ea80001127983 */ /* 0x001ea20000300a00 */
[----:B----4-:R-:W-:Y:S03]  /*c7d10*/  HMMA.16816.F32 R24, R12, R20, R24 ;  /* 0x000000140c18723c */ /* 0x010fe60000001818 */
[----:B------:R-:W3:-:S15]  /*c7d20*/  LDL.LU.64 R16, [R1+0x6ea0] ;  /* 0x006ea00001107983 */ /* 0x000ede0000300a00 */
[----:B------:R-:W-:-:S05]  /*c7d30*/  NOP ;  /* 0x0000000000007918 */ /* 0x000fca0000000000 */
[----:B------:R0:W-:Y:S04]  /*c7d40*/  STL.64 [R1+0xa50], R24 ;  /* 0x000a501801007387 */ /* 0x0001e80000100a00 */
[----:B------:R1:W-:Y:S04]  /*c7d50*/  STL.64 [R1+0xa58], R26 ;  /* 0x000a581a01007387 */ /* 0x0003e80000100a00 */
[----:B0-----:R-:W4:Y:S04]  /*c7d60*/  LDL.LU R24, [R1+0x1450] ;  /* 0x0014500001187983 */ /* 0x001f280000300800 */
[----:B------:R-:W4:Y:S04]  /*c7d70*/  LDL.LU R25, [R1+0x1454] ;  /* 0x0014540001197983 */ /* 0x000f280000300800 */
[----:B-1----:R-:W4:Y:S04]  /*c7d80*/  LDL.LU R26, [R1+0x1458] ;  /* 0x00145800011a7983 */ /* 0x002f280000300800 */
[----:B------:R-:W4:Y:S04]  /*c7d90*/  LDL.LU R27, [R1+0x145c] ;  /* 0x00145c00011b7983 */ /* 0x000f280000300800 */
        /* <DEDUP_REMOVED lines=23> */
[----:B------:R-:W3:Y:S04]  /*c7f10*/  LDL.LU R19, [R1+0x100c] ;  /* 0x00100c0001137983 */ /* 0x000ee80000300800 */
[----:B------:R-:W-:Y:S04]  /*c7f20*/  STL [R1+0x6bdc], R2 ;  /* 0x006bdc0201007387 */ /* 0x000fe80000100800 */
[----:B------:R-:W-:Y:S01]  /*c7f30*/  STL [R1+0x6bd8], R3 ;  /* 0x006bd80301007387 */ /* 0x000fe20000100800 */
[----:B---3--:R-:W-:Y:S01]  /*c7f40*/  HMMA.16816.F32 R16, R12, R2, R16 ;  /* 0x000000020c10723c */ /* 0x008fe20000001810 */
[----:B----4-:R-:W-:-:S02]  /*c7f50*/  IMAD R4, R4, 0x100, R20 ;  /* 0x0000010004047824 */ /* 0x010fc400078e0214 */
[----:B------:R-:W-:Y:S02]  /*c7f60*/  IMAD R5, R5, 0x100, R21 ;  /* 0x0000010005057824 */ /* 0x000fe400078e0215 */
[----:B--2---:R-:W-:Y:S02]  /*c7f70*/  IMAD R6, R6, 0x100, R22 ;  /* 0x0000010006067824 */ /* 0x004fe400078e0216 */
[----:B------:R-:W-:-:S15]  /*c7f80*/  IMAD R7, R7, 0x100, R23 ;  /* 0x0000010007077824 */ /* 0x000fde00078e0217 */
[----:B------:R-:W-:-:S01]  /*c7f90*/  NOP ;  /* 0x0000000000007918 */ /* 0x000fc20000000000 */
[----:B------:R0:W-:Y:S04]  /*c7fa0*/  STL.64 [R1+0xa20], R16 ;  /* 0x000a201001007387 */ /* 0x0001e80000100a00 */
[----:B------:R1:W-:Y:S04]  /*c7fb0*/  STL.64 [R1+0xa28], R18 ;  /* 0x000a281201007387 */ /* 0x0003e80000100a00 */
[----:B------:R-:W2:Y:S04]  /*c7fc0*/  LDL.LU R20, [R1+0x1230] ;  /* 0x0012300001147983 */ /* 0x000ea80000300800 */
        /* <DEDUP_REMOVED lines=8> */
[----:B------:R-:W3:Y:S01]  /*c8050*/  LDL.LU R19, [R1+0x124c] ;  /* 0x00124c0001137983 */ /* 0x000ee20000300800 */
[----:B------:R-:W-:-:S02]  /*c8060*/  IMAD.MOV.U32 R2, RZ, RZ, R9 ;  /* 0x000000ffff027224 */ /* 0x000fc400078e0009 */
[----:B------:R-:W-:Y:S01]  /*c8070*/  IMAD.MOV.U32 R3, RZ, RZ, R8 ;  /* 0x000000ffff037224 */ /* 0x000fe200078e0008 */
[----:B---3--:R-:W-:Y:S04]  /*c8080*/  STL.64 [R1+0x6c58], R18 ;  /* 0x006c581201007387 */ /* 0x008fe80000100a00 */
[----:B--2---:R0:W-:Y:S04]  /*c8090*/  STL.64 [R1+0x6c50], R16 ;  /* 0x006c501001007387 */ /* 0x0041e80000100a00 */
[----:B------:R-:W2:Y:S04]  /*c80a0*/  LDL.LU R9, [R1+0x6e7c] ;  /* 0x006e7c0001097983 */ /* 0x000ea80000300800 */
[----:B------:R-:W3:Y:S01]  /*c80b0*/  LDL.LU R8, [R1+0x6e78] ;  /* 0x006e780001087983 */ /* 0x000ee20000300800 */
[----:B0-----:R-:W-:Y:S03]  /*c80c0*/  HMMA.16816.F32 R16, R12, R10, R24 ;  /* 0x0000000a0c10723c */ /* 0x001fe60000001818 */
[----:B------:R-:W4:-:S15]  /*c80d0*/  LDL.LU R24, [R1+0x1260] ;  /* 0x0012600001187983 */ /* 0x000f1e0000300800 */
[----:B------:R-:W-:-:S05]  /*c80e0*/  NOP ;  /* 0x0000000000007918 */ /* 0x000fca0000000000 */
[----:B------:R-:W-:Y:S04]  /*c80f0*/  STL.64 [R1+0xc60], R16 ;  /* 0x000c601001007387 */ /* 0x000fe80000100a00 */
[----:B------:R-:W-:Y:S04]  /*c8100*/  STL.64 [R1+0xc68], R18 ;  /* 0x000c681201007387 */ /* 0x000fe80000100a00 */
[----:B------:R-:W4:Y:S04]  /*c8110*/  LDL.LU R25, [R1+0x1264] ;  /* 0x0012640001197983 */ /* 0x000f280000300800 */
[----:B------:R-:W2:Y:S04]  /*c8120*/  LDL.LU R26, [R1+0x1268] ;  /* 0x00126800011a7983 */ /* 0x000ea80000300800 */
[----:B------:R-:W2:Y:S04]  /*c8130*/  LDL.LU R27, [R1+0x126c] ;  /* 0x00126c00011b7983 */ /* 0x000ea80000300800 */
[----:B--2---:R-:W-:Y:S04]  /*c8140*/  STL.64 [R1+0x6c68], R26 ;  /* 0x006c681a01007387 */ /* 0x004fe80000100a00 */
[----:B----4-:R0:W-:Y:S04]  /*c8150*/  STL.64 [R1+0x6c60], R24 ;  /* 0x006c601801007387 */ /* 0x0101e80000100a00 */
[----:B------:R-:W2:Y:S04]  /*c8160*/  LDL R22, [R1+0x10] ;  /* 0x0000100001167983 */ /* 0x000ea80000100800 */
[----:B------:R-:W2:Y:S01]  /*c8170*/  LDL R23, [R1+0x14] ;  /* 0x0000140001177983 */ /* 0x000ea20000100800 */
[----:B---3--:R-:W-:-:S02]  /*c8180*/  IMAD.MOV.U32 R20, RZ, RZ, R8 ;  /* 0x000000ffff147224 */ /* 0x008fc400078e0008 */
[----:B------:R-:W-:Y:S01]  /*c8190*/  IMAD.MOV.U32 R21, RZ, RZ, R9 ;  /* 0x000000ffff157224 */ /* 0x000fe200078e0009 */
[----:B------:R-:W3:Y:S04]  /*c81a0*/  LDL.LU R8, [R1+0x6e74] ;  /* 0x006e740001087983 */ /* 0x000ee80000300800 */
[----:B------:R-:W4:Y:S04]  /*c81b0*/  LDL.LU R9, [R1+0x6e70] ;  /* 0x006e700001097983 */ /* 0x000f280000300800 */
[----:B--2---:R1:W-:Y:S04]  /*c81c0*/  STL.64 [R1+0x6c78], R22 ;  /* 0x006c781601007387 */ /* 0x0043e80000100a00 */
[----:B------:R-:W-:Y:S04]  /*c81d0*/  STL.64 [R1+0x6c70], R20 ;  /* 0x006c701401007387 */ /* 0x000fe80000100a00 */
        /* <DEDUP_REMOVED lines=13> */
[----:B----4-:R-:W-:-:S02]  /*c82b0*/  IMAD.MOV.U32 R20, RZ, RZ, R9 ;  /* 0x000000ffff147224 */ /* 0x010fc400078e0009 */
[----:B------:R-:W-:Y:S01]  /*c82c0*/  IMAD.MOV.U32 R21, RZ, RZ, R8 ;  /* 0x000000ffff157224 */ /* 0x000fe200078e0008 */
[----:B---3--:R-:W-:Y:S04]  /*c82d0*/  STL.64 [R1+0x6ca0], R26 ;  /* 0x006ca01a01007387 */ /* 0x008fe80000100a00 */
[----:B--2---:R0:W-:Y:S04]  /*c82e0*/  STL.64 [R1+0x6c98], R24 ;  /* 0x006c981801007387 */ /* 0x0041e80000100a00 */
[----:B------:R-:W2:Y:S04]  /*c82f0*/  LDL.LU R9, [R1+0x6e6c] ;  /* 0x006e6c0001097983 */ /* 0x000ea80000300800 */
[----:B------:R-:W3:Y:S04]  /*c8300*/  LDL.LU R8, [R1+0x6e68] ;  /* 0x006e680001087983 */ /* 0x000ee80000300800 */
[----:B------:R3:W-:Y:S04]  /*c8310*/  STL.64 [R1+0x6ca8], R20 ;  /* 0x006ca81401007387 */ /* 0x0007e80000100a00 */
[----:B0-----:R-:W4:Y:S04]  /*c8320*/  LDL.LU R24, [R1+0x12a0] ;  /* 0x0012a00001187983 */ /* 0x001f280000300800 */
        /* <DEDUP_REMOVED lines=37> */
[----:B------:R-:W2:Y:S04]  /*c8580*/  LDL R22, [R1+0x50] ;  /* 0x0000500001167983 */ /* 0x000ea80000100800 */
[----:B------:R-:W2:Y:S01]  /*c8590*/  LDL R23, [R1+0x54] ;  /* 0x0000540001177983 */ /* 0x000ea20000100800 */
[----:B----4-:R-:W-:-:S02]  /*c85a0*/  IMAD.MOV.U32 R20, RZ, RZ, R8 ;  /* 0x000000ffff147224 */ /* 0x010fc400078e0008 */
        /* <DEDUP_REMOVED lines=11> */
[----:B--2---:R-:W-:Y:S04]  /*c8660*/  STL.64 [R1+0x6d50], R22 ;  /* 0x006d501601007387 */ /* 0x004fe80000100a00 */
[----:B------:R-:W-:Y:S04]  /*c8670*/  STL.64 [R1+0x6d48], R20 ;  /* 0x006d481401007387 */ /* 0x000fe80000100a00 */
        /* <DEDUP_REMOVED lines=50> */
[----:B------:R-:W4:Y:S04]  /*c89a0*/  LDL.LU R9, [R1+0x6e3c] ;  /* 0x006e3c0001097983 */ /* 0x000f280000300800 */
[----:B------:R-:W4:Y:S04]  /*c89b0*/  LDL.LU R8, [R1+0x6e38] ;  /* 0x006e380001087983 */ /* 0x000f280000300800 */
        /* <DEDUP_REMOVED lines=30> */
[----:B------:R0:W-:Y:S04]  /*c8ba0*/  STL.64 [R1+0x6e20], R20 ;  /* 0x006e201401007387 */ /* 0x0001e80000100a00 */
[----:B0-----:R-:W4:Y:S04]  /*c8bb0*/  LDL.LU R20, [R1+0x1460] ;  /* 0x0014600001147983 */ /* 0x001f280000300800 */
        /* <DEDUP_REMOVED lines=42> */
[----:B--2---:R-:W-:Y:S03]  /*c8e60*/  HMMA.16816.F32 R12, R12, R22, R24 ;  /* 0x000000160c0c723c */ /* 0x004fe60000001818 */
[----:B------:R-:W4:Y:S04]  /*c8e70*/  LDL.LU.64 R26, [R1+0x6e18] ;  /* 0x006e1800011a7983 */ /* 0x000f280000300a00 */
[----:B------:R-:W4:Y:S01]  /*c8e80*/  LDL.LU.64 R24, [R1+0x6e10] ;  /* 0x006e100001187983 */ /* 0x000f220000300a00 */
[----:B------:R-:W-:-:S02]  /*c8e90*/  F2FP.F16.E4M3.UNPACK_B R4, R4 ;  /* 0x00000004ff04723e */ /* 0x000fc400020006ff */
[----:B------:R-:W-:Y:S02]  /*c8ea0*/  F2FP.F16.E4M3.UNPACK_B R5, R5 ;  /* 0x00000005ff05723e */ /* 0x000fe400020006ff */
[----:B------:R-:W-:Y:S02]  /*c8eb0*/  F2FP.F16.E4M3.UNPACK_B R6, R6 ;  /* 0x00000006ff06723e */ /* 0x000fe400020006ff */
[----:B------:R-:W-:-:S09]  /*c8ec0*/  F2FP.F16.E4M3.UNPACK_B R7, R7 ;  /* 0x00000007ff07723e */ /* 0x000fd200020006ff */
[----:B------:R-:W-:Y:S04]  /*c8ed0*/  STL.64 [R1+0xa10], R12 ;  /* 0x000a100c01007387 */ /* 0x000fe80000100a00 */
[----:B------:R0:W-:Y:S04]  /*c8ee0*/  STL.64 [R1+0xa18], R14 ;  /* 0x000a180e01007387 */ /* 0x0001e80000100a00 */
[----:B0-----:R-:W2:Y:S01]  /*c8ef0*/  LDL R14, [R1+0x8] ;  /* 0x00000800010e7983 */ /* 0x001ea20000100800 */
        /* <DEDUP_REMOVED lines=66> */
[----:B------:R-:W3:Y:S04]  /*c9320*/  LDL.LU.64 R26, [R1+0x6d30] ;  /* 0x006d3000011a7983 */ /* 0x000ee80000300a00 */
[----:B------:R-:W3:-:S15]  /*c9330*/  LDL.LU.64 R24, [R1+0x6d28] ;  /* 0x006d280001187983 */ /* 0x000ede0000300a00 */
[----:B------:R-:W-:-:S03]  /*c9340*/  NOP ;  /* 0x0000000000007918 */ /* 0x000fc60000000000 */
        /* <DEDUP_REMOVED lines=57> */
[----:B0-----:R-:W2:Y:S04]  /*c96e0*/  LDL.LU.64 R26, [R1+0x6c68] ;  /* 0x006c6800011a7983 */ /* 0x001ea80000300a00 */
[----:B------:R-:W2:Y:S01]  /*c96f0*/  LDL.LU.64 R24, [R1+0x6c60] ;  /* 0x006c600001187983 */ /* 0x000ea20000300a00 */
[----:B----4-:R-:W-:Y:S03]  /*c9700*/  HMMA.16816.F32 R20, R4, R22, R16 ;  /* 0x000000160414723c */ /* 0x010fe60000001810 */
[----:B------:R-:W3:Y:S04]  /*c9710*/  LDL.LU.64 R18, [R1+0x6c58] ;  /* 0x006c580001127983 */ /* 0x000ee80000300a00 */
[----:B------:R-:W3:-:S15]  /*c9720*/  LDL.LU.64 R16, [R1+0x6c50] ;  /* 0x006c500001107983 */ /* 0x000ede0000300a00 */
[----:B------:R-:W-:-:S01]  /*c9730*/  NOP ;  /* 0x0000000000007918 */ /* 0x000fc20000000000 */
[----:B------:R-:W-:Y:S04]  /*c9740*/  STL.64 [R1+0x8e0], R20 ;  /* 0x0008e01401007387 */ /* 0x000fe80000100a00 */
[----:B------:R0:W-:Y:S04]  /*c9750*/  STL.64 [R1+0x8e8], R22 ;  /* 0x0008e81601007387 */ /* 0x0001e80000100a00 */
[----:B0-----:R-:W4:Y:S04]  /*c9760*/  LDL.LU.64 R22, [R1+0x6c48] ;  /* 0x006c480001167983 */ /* 0x001f280000300a00 */
[----:B------:R-:W4:Y:S01]  /*c9770*/  LDL.LU.64 R20, [R1+0x6c40] ;  /* 0x006c400001147983 */ /* 0x000f220000300a00 */
[C---:B--2---:R-:W-:Y:S03]  /*c9780*/  HMMA.16816.F32 R12, R4.reuse, R14, R24 ;  /* 0x0000000e040c723c */ /* 0x044fe60000001818 */
[----:B------:R-:W4:Y:S03]  /*c9790*/  LDL.LU.64 R26, [R1+0x6c38] ;  /* 0x006c3800011a7983 */ /* 0x000f260000300a00 */
[----:B------:R-:W-:Y:S01]  /*c97a0*/  HMMA.16816.F32 R8, R4, R2, R8 ;  /* 0x000000020408723c */ /* 0x000fe20000001808 */
[----:B------:R-:W2:-:S15]  /*c97b0*/  LDL.LU.64 R24, [R1+0x6c30] ;  /* 0x006c300001187983 */ /* 0x000e9e0000300a00 */
[----:B------:R-:W-:-:S01]  /*c97c0*/  NOP ;  /* 0x0000000000007918 */ /* 0x000fc20000000000 */
[----:B------:R-:W-:Y:S04]  /*c97d0*/  STL.64 [R1+0x8d0], R12 ;  /* 0x0008d00c01007387 */ /* 0x000fe80000100a00 */
[----:B------:R3:W-:Y:S04]  /*c97e0*/  STL.64 [R1+0x8d8], R14 ;  /* 0x0008d80e01007387 */ /* 0x0007e80000100a00 */
[----:B------:R-:W-:Y:S04]  /*c97f0*/  STL.64 [R1+0x6a68], R28 ;  /* 0x006a681c01007387 */ /* 0x000fe80000100a00 */
[----:B------:R-:W-:Y:S04]  /*c9800*/  STL.64 [R1+0x8c0], R8 ;  /* 0x0008c00801007387 */ /* 0x000fe80000100a00 */
[----:B------:R4:W-:Y:S01]  /*c9810*/  STL.64 [R1+0x8c8], R10 ;  /* 0x0008c80a01007387 */ /* 0x0009e20000100a00 */
[----:B---3--:R-:W-:-:S15]  /*c9820*/  HMMA.16816.F32 R12, R4, R28, R16 ;  /* 0x0000001c040c723c */ /* 0x008fde0000001810 */
[----:B------:R-:W-:-:S08]  /*c9830*/  NOP ;  /* 0x0000000000007918 */ /* 0x000fd00000000000 */
[----:B------:R-:W-:Y:S04]  /*c9840*/  STL.64 [R1+0x8b0], R12 ;  /* 0x0008b00c01007387 */ /* 0x000fe80000100a00 */
[----:B------:R-:W-:Y:S01]  /*c9850*/  STL.64 [R1+0x8b8], R14 ;  /* 0x0008b80e01007387 */ /* 0x000fe20000100a00 */
[----:B----4-:R-:W-:Y:S03]  /*c9860*/  HMMA.16816.F32 R8, R4, R26, R20 ;  /* 0x0000001a0408723c */ /* 0x010fe60000001814 */
[----:B------:R-:W2:-:S15]  /*c9870*/  LDL.LU R20, [R1+0x1220] ;  /* 0x0012200001147983 */ /* 0x000e9e0000300800 */
[----:B------:R-:W-:-:S05]  /*c9880*/  NOP ;  /* 0x0000000000007918 */ /* 0x000fca0000000000 */
[----:B------:R-:W-:Y:S04]  /*c9890*/  STL.64 [R1+0x8a0], R8 ;  /* 0x0008a00801007387 */ /* 0x000fe80000100a00 */
[----:B------:R-:W-:Y:S04]  /*c98a0*/  STL.64 [R1+0x8a8], R10 ;  /* 0x0008a80a01007387 */ /* 0x000fe80000100a00 */
        /* <DEDUP_REMOVED lines=34> */
[----:B------:R-:W4:Y:S04]  /*c9ad0*/  LDL.64 R28, [R1+0xa0] ;  /* 0x0000a000011c7983 */ /* 0x000f280000100a00 */
[----:B------:R-:W-:Y:S04]  /*c9ae0*/  STL.64 [R1+0x890], R20 ;  /* 0x0008901401007387 */ /* 0x000fe80000100a00 */
[----:B------:R0:W-:Y:S04]  /*c9af0*/  STL.64 [R1+0x898], R22 ;  /* 0x0008981601007387 */ /* 0x0001e80000100a00 */
[----:B0-----:R-:W2:Y:S04]  /*c9b00*/  LDL.LU.64 R22, [R1+0x6c28] ;  /* 0x006c280001167983 */ /* 0x001ea80000300a00 */
[----:B------:R-:W3:Y:S04]  /*c9b10*/  LDL.LU.64 R20, [R1+0x6c20] ;  /* 0x006c200001147983 */ /* 0x000ee80000300a00 */
        /* <DEDUP_REMOVED lines=20> */
[----:B------:R0:W-:Y:S04]  /*c9c60*/  STL [R1+0x6a1c], R20 ;  /* 0x006a1c1401007387 */ /* 0x0001e80000100800 */
[----:B------:R1:W-:Y:S04]  /*c9c70*/  STL [R1+0x6a18], R21 ;  /* 0x006a181501007387 */ /* 0x0003e80000100800 */
[----:B------:R4:W-:Y:S04]  /*c9c80*/  STL.64 [R1+0x6b70], R22 ;  /* 0x006b701601007387 */ /* 0x0009e80000100a00 */
[----:B0-----:R-:W3:Y:S04]  /*c9c90*/  LDL.LU R20, [R1+0x1600] ;  /* 0x0016000001147983 */ /* 0x001ee80000300800 */
[----:B-1----:R-:W3:Y:S04]  /*c9ca0*/  LDL.LU R21, [R1+0x1604] ;  /* 0x0016040001157983 */ /* 0x002ee80000300800 */
[----:B----4-:R-:W4:Y:S04]  /*c9cb0*/  LDL.LU R22, [R1+0x1608] ;  /* 0x0016080001167983 */ /* 0x010f280000300800 */
[----:B------:R-:W4:Y:S01]  /*c9cc0*/  LDL.LU R23, [R1+0x160c] ;  /* 0x00160c0001177983 */ /* 0x000f220000300800 */
        /* <DEDUP_REMOVED lines=8> */
[----:B------:R-:W-:-:S02]  /*c9d50*/  IMAD R12, R12, 0x100, R2 ;  /* 0x000001000c0c7824 */ /* 0x000fc400078e0202 */
[----:B------:R-:W-:Y:S01]  /*c9d60*/  IMAD R13, R13, 0x100, R3 ;  /* 0x000001000d0d7824 */ /* 0x000fe200078e0203 */
        /* <DEDUP_REMOVED lines=8> */
[----:B0-----:R-:W3:Y:S04]  /*c9df0*/  LDL.LU R16, [R1+0x15d0] ;  /* 0x0015d00001107983 */ /* 0x001ee80000300800 */
[----:B-1----:R-:W3:Y:S04]  /*c9e00*/  LDL.LU R17, [R1+0x15d4] ;  /* 0x0015d40001117983 */ /* 0x002ee80000300800 */
[----:B------:R-:W3:Y:S04]  /*c9e10*/  LDL.LU R18, [R1+0x15d8] ;  /* 0x0015d80001127983 */ /* 0x000ee80000300800 */
[----:B------:R-:W3:Y:S04]  /*c9e20*/  LDL.LU R19, [R1+0x15dc] ;  /* 0x0015dc0001137983 */ /* 0x000ee80000300800 */
[----:B------:R-:W2:Y:S04]  /*c9e30*/  LDL.LU R2, [R1+0x6bdc] ;  /* 0x006bdc0001027983 */ /* 0x000ea80000300800 */
[----:B------:R-:W2:Y:S02]  /*c9e40*/  LDL.LU R3, [R1+0x6bd8] ;  /* 0x006bd80001037983 */ /* 0x000ea40000300800 */
[----:B--2---:R-:W-:-:S15]  /*c9e50*/  HMMA.16816.F32 R8, R4, R2, R8 ;  /* 0x000000020408723c */ /* 0x004fde0000001808 */
[----:B------:R-:W-:-:S08]  /*c9e60*/  NOP ;  /* 0x0000000000007918 */ /* 0x000fd00000000000 */
[----:B------:R-:W-:Y:S04]  /*c9e70*/  STL.64 [R1+0x840], R8 ;  /* 0x0008400801007387 */ /* 0x000fe80000100a00 */
[----:B------:R0:W-:Y:S04]  /*c9e80*/  STL.64 [R1+0x848], R10 ;  /* 0x0008480a01007387 */ /* 0x0001e80000100a00 */
[----:B0-----:R-:W3:Y:S04]  /*c9e90*/  LDL.LU.64 R10, [R1+0x6bd0] ;  /* 0x006bd000010a7983 */ /* 0x001ee80000300a00 */
[----:B------:R-:W4:Y:S04]  /*c9ea0*/  LDL.LU.64 R8, [R1+0x6bc8] ;  /* 0x006bc80001087983 */ /* 0x000f280000300a00 */
[----:B------:R0:W-:Y:S04]  /*c9eb0*/  STL [R1+0x69ec], R2 ;  /* 0x0069ec0201007387 */ /* 0x0001e80000100800 */
[----:B0-----:R-:W2:Y:S04]  /*c9ec0*/  LDL.LU R2, [R1+0x23b8] ;  /* 0x0023b80001027983 */ /* 0x001ea80000300800 */
[----:B------:R0:W-:Y:S04]  /*c9ed0*/  STL [R1+0x69e8], R3 ;  /* 0x0069e80301007387 */ /* 0x0001e80000100800 */
[----:B0-----:R-:W2:Y:S01]  /*c9ee0*/  LDL.LU R3, [R1+0x23b0] ;  /* 0x0023b00001037983 */ /* 0x001ea20000300800 */
[----:B---3--:R-:W-:Y:S06]  /*c9ef0*/  HMMA.16816.F32 R16, R4, R10, R16 ;  /* 0x0000000a0410723c */ /* 0x008fec0000001810 */
[----:B------:R-:W-:Y:S04]  /*c9f00*/  STL [R1+0x69d4], R10 ;  /* 0x0069d40a01007387 */ /* 0x000fe80000100800 */
[----:B------:R-:W-:-:S13]  /*c9f10*/  STL [R1+0x69d0], R11 ;  /* 0x0069d00b01007387 */ /* 0x000fda0000100800 */
[----:B------:R-:W-:Y:S04]  /*c9f20*/  STL.64 [R1+0xc40], R16 ;  /* 0x000c401001007387 */ /* 0x000fe80000100a00 */
[----:B------:R4:W-:Y:S02]  /*c9f30*/  STL.64 [R1+0xc48], R18 ;  /* 0x000c481201007387 */ /* 0x0009e40000100a00 */
[C---:B----4-:R-:W-:Y:S06]  /*c9f40*/  HMMA.16816.F32 R16, R4.reuse, R8, R20 ;  /* 0x000000080410723c */ /* 0x050fec0000001814 */
[----:B------:R-:W-:Y:S01]  /*c9f50*/  HMMA.16816.F32 R4, R4, R28, R24 ;  /* 0x0000001c0404723c */ /* 0x000fe20000001818 */
[----:B--2---:R-:W-:-:S02]  /*c9f60*/  IMAD R14, R14, 0x100, R3 ;  /* 0x000001000e0e7824 */ /* 0x004fc400078e0203 */
[----:B------:R-:W-:Y:S01]  /*c9f70*/  IMAD R15, R15, 0x100, R2 ;  /* 0x000001000f0f7824 */ /* 0x000fe200078e0202 */
[----:B------:R-:W-:Y:S02]  /*c9f80*/  STL.64 [R1+0x6ba0], R8 ;  /* 0x006ba00801007387 */ /* 0x000fe40000100a00 */
[----:B------:R-:W-:Y:S02]  /*c9f90*/  IMAD.MOV.U32 R3, RZ, RZ, R28 ;  /* 0x000000ffff037224 */ /* 0x000fe400078e001c */
[----:B------:R-:W-:-:S09]  /*c9fa0*/  IMAD.MOV.U32 R2, RZ, RZ, R29 ;  /* 0x000000ffff027224 */ /* 0x000fd200078e001d */
[----:B------:R-:W-:Y:S04]  /*c9fb0*/  STL.64 [R1+0xc30], R16 ;  /* 0x000c301001007387 */ /* 0x000fe80000100a00 */
[----:B------:R-:W-:Y:S04]  /*c9fc0*/  STL.64 [R1+0xc38], R18 ;  /* 0x000c381201007387 */ /* 0x000fe80000100a00 */
[----:B------:R-:W-:Y:S04]  /*c9fd0*/  STL.64 [R1+0x830], R4 ;  /* 0x0008300401007387 */ /* 0x000fe80000100a00 */
[----:B------:R0:W-:Y:S04]  /*c9fe0*/  STL.64 [R1+0x838], R6 ;  /* 0x0008380601007387 */ /* 0x0001e80000100a00 */
[----:B------:R-:W-:Y:S04]  /*c9ff0*/  STL.64 [R1+0x6b58], R2 ;  /* 0x006b580201007387 */ /* 0x000fe80000100a00 */
[----:B------:R-:W2:Y:S04]  /*ca000*/  LDL.LU R24, [R1+0x1520] ;  /* 0x0015200001187983 */ /* 0x000ea80000300800 */
[----:B------:R-:W2:Y:S04]  /*ca010*/  LDL.LU R25, [R1+0x1524] ;  /* 0x0015240001197983 */ /* 0x000ea80000300800 */
[----:B------:R-:W3:Y:S04]  /*ca020*/  LDL.LU R26, [R1+0x1528] ;  /* 0x00152800011a7983 */ /* 0x000ee80000300800 */
[----:B------:R-:W3:Y:S04]  /*ca030*/  LDL.LU R27, [R1+0x152c] ;  /* 0x00152c00011b7983 */ /* 0x000ee80000300800 */
[----:B0-----:R-:W4:Y:S04]  /*ca040*/  LDL.LU.64 R6, [R1+0xa8] ;  /* 0x0000a80001067983 */ /* 0x001f280000300a00 */
[----:B------:R-:W2:Y:S04]  /*ca050*/  LDL.LU R20, [R1+0x1560] ;  /* 0x0015600001147983 */ /* 0x000ea80000300800 */
[----:B------:R-:W2:Y:S04]  /*ca060*/  LDL.LU R21, [R1+0x1564] ;  /* 0x0015640001157983 */ /* 0x000ea80000300800 */
[----:B------:R-:W3:Y:S04]  /*ca070*/  LDL.LU R22, [R1+0x1568] ;  /* 0x0015680001167983 */ /* 0x000ee80000300800 */
[----:B------:R-:W3:Y:S04]  /*ca080*/  LDL.LU R23, [R1+0x156c] ;  /* 0x00156c0001177983 */ /* 0x000ee80000300800 */
[----:B---3--:R0:W-:Y:S04]  /*ca090*/  STL.64 [R1+0x6b80], R22 ;  /* 0x006b801601007387 */ /* 0x0081e80000100a00 */
[----:B0-----:R-:W3:Y:S04]  /*ca0a0*/  LDL R22, [R1+0x80] ;  /* 0x0000800001167983 */ /* 0x001ee80000100800 */
[----:B------:R-:W3:Y:S04]  /*ca0b0*/  LDL R23, [R1+0x84] ;  /* 0x0000840001177983 */ /* 0x000ee80000100800 */
[----:B------:R-:W4:Y:S04]  /*ca0c0*/  LDL.LU.64 R10, [R1+0x98] ;  /* 0x00009800010a7983 */ /* 0x000f280000300a00 */
[----:B------:R-:W4:Y:S04]  /*ca0d0*/  LDL.LU.64 R8, [R1+0x90] ;  /* 0x0000900001087983 */ /* 0x000f280000300a00 */
[----:B--2---:R0:W-:Y:S04]  /*ca0e0*/  STL.64 [R1+0x6b78], R20 ;  /* 0x006b781401007387 */ /* 0x0041e80000100a00 */
[----:B0-----:R-:W2:Y:S04]  /*ca0f0*/  LDL.LU.64 R20, [R1+0x88] ;  /* 0x0000880001147983 */ /* 0x001ea80000300a00 */
        /* <DEDUP_REMOVED lines=12> */
[----:B------:R-:W3:Y:S04]  /*ca1c0*/  LDL.LU.64 R18, [R1+0x78] ;  /* 0x0000780001127983 */ /* 0x000ee80000300a00 */
[----:B---3--:R0:W-:Y:S04]  /*ca1d0*/  STL.64 [R1+0x6b98], R18 ;  /* 0x006b981201007387 */ /* 0x0081e80000100a00 */
[----:B------:R-:W3:Y:S04]  /*ca1e0*/  LDL.LU R16, [R1+0x1580] ;  /* 0x0015800001107983 */ /* 0x000ee80000300800 */
[----:B------:R-:W3:Y:S04]  /*ca1f0*/  LDL.LU R17, [R1+0x1584] ;  /* 0x0015840001117983 */ /* 0x000ee80000300800 */
[----:B0-----:R-:W3:Y:S04]  /*ca200*/  LDL.LU R18, [R1+0x1588] ;  /* 0x0015880001127983 */ /* 0x001ee80000300800 */
[----:B------:R-:W3:Y:S04]  /*ca210*/  LDL.LU R19, [R1+0x158c] ;  /* 0x00158c0001137983 */ /* 0x000ee80000300800 */
[----:B------:R-:W-:Y:S04]  /*ca220*/  STL.64 [R1+0x6b68], R26 ;  /* 0x006b681a01007387 */ /* 0x000fe80000100a00 */
[----:B------:R0:W-:Y:S04]  /*ca230*/  STL.64 [R1+0x6b60], R24 ;  /* 0x006b601801007387 */ /* 0x0001e80000100a00 */
[----:B0-----:R-:W4:Y:S04]  /*ca240*/  LDL.LU R24, [R1+0x15b0] ;  /* 0x0015b00001187983 */ /* 0x001f280000300800 */
[----:B------:R-:W4:Y:S04]  /*ca250*/  LDL.LU R25, [R1+0x15b4] ;  /* 0x0015b40001197983 */ /* 0x000f280000300800 */
[----:B------:R-:W4:Y:S04]  /*ca260*/  LDL.LU R26, [R1+0x15b8] ;  /* 0x0015b800011a7983 */ /* 0x000f280000300800 */
[----:B------:R-:W4:Y:S01]  /*ca270*/  LDL.LU R27, [R1+0x15bc] ;  /* 0x0015bc00011b7983 */ /* 0x000f220000300800 */
[----:B------:R-:W-:-:S02]  /*ca280*/  F2FP.F16.E4M3.UNPACK_B R12, R12 ;  /* 0x0000000cff0c723e */ /* 0x000fc400020006ff */
[----:B------:R-:W-:Y:S02]  /*ca290*/  F2FP.F16.E4M3.UNPACK_B R13, R13 ;  /* 0x0000000dff0d723e */ /* 0x000fe400020006ff */
[----:B------:R-:W-:Y:S02]  /*ca2a0*/  F2FP.F16.E4M3.UNPACK_B R14, R14 ;  /* 0x0000000eff0e723e */ /* 0x000fe400020006ff */
[----:B------:R-:W-:Y:S01]  /*ca2b0*/  F2FP.F16.E4M3.UNPACK_B R15, R15 ;  /* 0x0000000fff0f723e */ /* 0x000fe200020006ff */
[----:B------:R-:W3:Y:S06]  /*ca2c0*/  LDL.64 R28, [R1+0x58] ;  /* 0x00005800011c7983 */ /* 0x000eec0000100a00 */
[----:B----4-:R-:W-:-:S15]  /*ca2d0*/  HMMA.16816.F32 R24, R12, R6, R24 ;  /* 0x000000060c18723c */ /* 0x010fde0000001818 */
[----:B------:R-:W-:-:S08]  /*ca2e0*/  NOP ;  /* 0x0000000000007918 */ /* 0x000fd00000000000 */
[----:B------:R0:W-:Y:S04]  /*ca2f0*/  STL.64 [R1+0x820], R24 ;  /* 0x0008201801007387 */ /* 0x0001e80000100a00 */
[----:B------:R1:W-:Y:S04]  /*ca300*/  STL.64 [R1+0x828], R26 ;  /* 0x0008281a01007387 */ /* 0x0003e80000100a00 */
[----:B0-----:R-:W4:Y:S04]  /*ca310*/  LDL.LU R24, [R1+0x1550] ;  /* 0x0015500001187983 */ /* 0x001f280000300800 */
[----:B------:R-:W4:Y:S04]  /*ca320*/  LDL.LU R25, [R1+0x1554] ;  /* 0x0015540001197983 */ /* 0x000f280000300800 */
[----:B-1----:R-:W3:Y:S04]  /*ca330*/  LDL.LU R26, [R1+0x1558] ;  /* 0x00155800011a7983 */ /* 0x002ee80000300800 */
[----:B------:R-:W3:Y:S01]  /*ca340*/  LDL.LU R27, [R1+0x155c] ;  /* 0x00155c00011b7983 */ /* 0x000ee20000300800 */
[----:B--2---:R-:W-:Y:S03]  /*ca350*/  HMMA.16816.F32 R20, R12, R10, R20 ;  /* 0x0000000a0c14723c */ /* 0x004fe60000001814 */
[----:B---3--:R-:W-:Y:S04]  /*ca360*/  STL.64 [R1+0x6b90], R26 ;  /* 0x006b901a01007387 */ /* 0x008fe80000100a00 */
[----:B----4-:R0:W-:Y:S04]  /*ca370*/  STL.64 [R1+0x6b88], R24 ;  /* 0x006b881801007387 */ /* 0x0101e80000100a00 */
[----:B0-----:R-:W2:Y:S04]  /*ca380*/  LDL.LU R24, [R1+0x1570] ;  /* 0x0015700001187983 */ /* 0x001ea80000300800 */
[----:B------:R-:W2:Y:S04]  /*ca390*/  LDL.LU R25, [R1+0x1574] ;  /* 0x0015740001197983 */ /* 0x000ea80000300800 */
[----:B------:R-:W2:Y:S04]  /*ca3a0*/  LDL.LU R26, [R1+0x1578] ;  /* 0x00157800011a7983 */ /* 0x000ea80000300800 */
[----:B------:R-:W2:Y:S04]  /*ca3b0*/  LDL.LU R27, [R1+0x157c] ;  /* 0x00157c00011b7983 */ /* 0x000ea80000300800 */
[----:B------:R-:W3:Y:S04]  /*ca3c0*/  LDL.LU.64 R2, [R1+0x70] ;  /* 0x0000700001027983 */ /* 0x000ee80000300a00 */
[----:B------:R-:W-:Y:S04]  /*ca3d0*/  STL.64 [R1+0x810], R20 ;  /* 0x0008101401007387 */ /* 0x000fe80000100a00 */
[----:B------:R0:W-:Y:S04]  /*ca3e0*/  STL.64 [R1+0x818], R22 ;  /* 0x0008181601007387 */ /* 0x0001e80000100a00 */
[----:B0-----:R-:W4:Y:S04]  /*ca3f0*/  LDL.LU.64 R22, [R1+0x6bc0] ;  /* 0x006bc00001167983 */ /* 0x001f280000300a00 */
[----:B------:R-:W4:Y:S01]  /*ca400*/  LDL.LU.64 R20, [R1+0x6bb8] ;  /* 0x006bb80001147983 */ /* 0x000f220000300a00 */
[----:B------:R-:W-:-:S02]  /*ca410*/  IMAD.MOV.U32 R5, RZ, RZ, R6 ;  /* 0x000000ffff057224 */ /* 0x000fc400078e0006 */
[----:B------:R-:W-:Y:S02]  /*ca420*/  IMAD.MOV.U32 R4, RZ, RZ, R7 ;  /* 0x000000ffff047224 */ /* 0x000fe400078e0007 */
[----:B------:R-:W-:Y:S02]  /*ca430*/  IMAD.MOV.U32 R7, RZ, RZ, R10 ;  /* 0x000000ffff077224 */ /* 0x000fe400078e000a */
[----:B------:R-:W-:-:S05]  /*ca440*/  IMAD.MOV.U32 R6, RZ, RZ, R11 ;  /* 0x000000ffff067224 */ /* 0x000fca00078e000b */
[----:B------:R0:W-:Y:S04]  /*ca450*/  STL.64 [R1+0x6a10], R6 ;  /* 0x006a100601007387 */ /* 0x0001e80000100a00 */
[----:B0-----:R-:W3:Y:S04]  /*ca460*/  LDL R6, [R1+0x60] ;  /* 0x0000600001067983 */ /* 0x001ee80000100800 */
[----:B------:R0:W-:Y:S04]  /*ca470*/  STL.64 [R1+0x6a08], R4 ;  /* 0x006a080401007387 */ /* 0x0001e80000100a00 */
[----:B0-----:R-:W3:Y:S01]  /*ca480*/  LDL.64 R4, [R1+0x68] ;  /* 0x0000680001047983 */ /* 0x001ee20000100a00 */
[----:B------:R-:W-:-:S02]  /*ca490*/  IMAD.MOV.U32 R11, RZ, RZ, R8 ;  /* 0x000000ffff0b7224 */ /* 0x000fc400078e0008 */
[----:B------:R-:W-:Y:S01]  /*ca4a0*/  IMAD.MOV.U32 R10, RZ, RZ, R9 ;  /* 0x000000ffff0a7224 */ /* 0x000fe200078e0009 */
[----:B----4-:R-:W-:-:S15]  /*ca4b0*/  HMMA.16816.F32 R20, R12, R8, R20 ;  /* 0x000000080c14723c */ /* 0x010fde0000001814 */
[----:B------:R-:W-:-:S08]  /*ca4c0*/  NOP ;  /* 0x0000000000007918 */ /* 0x000fd00000000000 */
[----:B------:R-:W-:Y:S04]  /*ca4d0*/  STL.64 [R1+0x800], R20 ;  /* 0x0008001401007387 */ /* 0x000fe80000100a00 */
[----:B------:R0:W-:Y:S04]  /*ca4e0*/  STL.64 [R1+0x808], R22 ;  /* 0x0008081601007387 */ /* 0x0001e80000100a00 */
[----:B0-----:R-:W2:Y:S04]  /*ca4f0*/  LDL.LU.64 R22, [R1+0x6bb0] ;  /* 0x006bb00001167983 */ /* 0x001ea80000300a00 */
[----:B------:R-:W4:Y:S04]  /*ca500*/  LDL.LU.64 R20, [R1+0x6ba8] ;  /* 0x006ba80001147983 */ /* 0x000f280000300a00 */
[----:B------:R-:W3:Y:S04]  /*ca510*/  LDL.LU.64 R8, [R1+0x6ba0] ;  /* 0x006ba00001087983 */ /* 0x000ee80000300a00 */
[----:B------:R-:W-:Y:S01]  /*ca520*/  STL.64 [R1+0x6a28], R10 ;  /* 0x006a280a01007387 */ /* 0x000fe20000100a00 */
[----:B----4-:R-:W-:Y:S03]  /*ca530*/  HMMA.16816.F32 R16, R12, R20, R16 ;  /* 0x000000140c10723c */ /* 0x010fe60000001810 */
[----:B---3--:R0:W-:Y:S04]  /*ca540*/  STL.64 [R1+0x6a20], R8 ;  /* 0x006a200801007387 */ /* 0x0081e80000100a00 */
[----:B0-----:R-:W3:Y:S04]  /*ca550*/  LDL.LU R8, [R1+0x1530] ;  /* 0x0015300001087983 */ /* 0x001ee80000300800 */
[----:B------:R-:W3:Y:S04]  /*ca560*/  LDL.LU R9, [R1+0x1534] ;  /* 0x0015340001097983 */ /* 0x000ee80000300800 */
[----:B------:R-:W3:Y:S04]  /*ca570*/  LDL.LU R10, [R1+0x1538] ;  /* 0x00153800010a7983 */ /* 0x000ee80000300800 */
[----:B------:R-:W3:Y:S04]  /*ca580*/  LDL.LU R11, [R1+0x153c] ;  /* 0x00153c00010b7983 */ /* 0x000ee80000300800 */
[----:B------:R0:W-:Y:S02]  /*ca590*/  STL.64 [R1+0x7f0], R16 ;  /* 0x0007f01001007387 */ /* 0x0001e40000100a00 */
[----:B0-----:R-:W-:-:S02]  /*ca5a0*/  IMAD.MOV.U32 R16, RZ, RZ, R20 ;  /* 0x000000ffff107224 */ /* 0x001fc400078e0014 */
[----:B------:R-:W-:Y:S02]  /*ca5b0*/  IMAD.MOV.U32 R17, RZ, RZ, R21 ;  /* 0x000000ffff117224 */ /* 0x000fe400078e0015 */
[C---:B--2---:R-:W-:Y:S01]  /*ca5c0*/  HMMA.16816.F32 R20, R12.reuse, R22, R24 ;  /* 0x000000160c14723c */ /* 0x044fe20000001818 */
[----:B------:R0:W-:Y:S04]  /*ca5d0*/  STL.64 [R1+0x7f8], R18 ;  /* 0x0007f81201007387 */ /* 0x0001e80000100a00 */
[----:B0-----:R-:W2:Y:S04]  /*ca5e0*/  LDL.LU.64 R18, [R1+0x6b98] ;  /* 0x006b980001127983 */ /* 0x001ea80000300a00 */
[----:B------:R-:W4:Y:S04]  /*ca5f0*/  LDL.LU.64 R26, [R1+0x6b90] ;  /* 0x006b9000011a7983 */ /* 0x000f280000300a00 */
[----:B------:R-:W4:Y:S10]  /*ca600*/  LDL.LU.64 R24, [R1+0x6b88] ;  /* 0x006b880001187983 */ /* 0x000f340000300a00 */
        /* <DEDUP_REMOVED lines=8> */
[----:B0-----:R-:W2:Y:S01]  /*ca690*/  LDL.LU.64 R22, [R1+0x6b70] ;  /* 0x006b700001167983 */ /* 0x001ea20000300a00 */
[----:B----4-:R-:W-:Y:S01]  /*ca6a0*/  HMMA.16816.F32 R24, R12, R2, R24 ;  /* 0x000000020c18723c */ /* 0x010fe20000001818 */
[----:B------:R-:W-:-:S02]  /*ca6b0*/  IMAD.MOV.U32 R20, RZ, RZ, R18 ;  /* 0x000000ffff147224 */ /* 0x000fc400078e0012 */
[----:B------:R-:W-:Y:S01]  /*ca6c0*/  IMAD.MOV.U32 R21, RZ, RZ, R19 ;  /* 0x000000ffff157224 */ /* 0x000fe200078e0013 */
[----:B--2---:R-:W-:Y:S04]  /*ca6d0*/  STL.64 [R1+0x6a40], R22 ;  /* 0x006a401601007387 */ /* 0x004fe80000100a00 */
[----:B------:R0:W-:Y:S04]  /*ca6e0*/  STL.64 [R1+0x6a38], R20 ;  /* 0x006a381401007387 */ /* 0x0001e80000100a00 */
[----:B0-----:R-:W2:Y:S04]  /*ca6f0*/  LDL.LU R20, [R1+0x1540] ;  /* 0x0015400001147983 */ /* 0x001ea80000300800 */
[----:B------:R-:W2:Y:S04]  /*ca700*/  LDL.LU R21, [R1+0x1544] ;  /* 0x0015440001157983 */ /* 0x000ea80000300800 */
[----:B------:R-:W2:Y:S04]  /*ca710*/  LDL.LU R22, [R1+0x1548] ;  /* 0x0015480001167983 */ /* 0x000ea80000300800 */
[----:B------:R-:W2:Y:S04]  /*ca720*/  LDL.LU R23, [R1+0x154c] ;  /* 0x00154c0001177983 */ /* 0x000ea80000300800 */
[----:B------:R-:W-:Y:S04]  /*ca730*/  STL.64 [R1+0x7c0], R24 ;  /* 0x0007c01801007387 */ /* 0x000fe80000100a00 */
[----:B------:R0:W-:Y:S04]  /*ca740*/  STL.64 [R1+0x7c8], R26 ;  /* 0x0007c81a01007387 */ /* 0x0001e80000100a00 */
[----:B0-----:R-:W4:Y:S04]  /*ca750*/  LDL.LU.64 R26, [R1+0x6b68] ;  /* 0x006b6800011a7983 */ /* 0x001f280000300a00 */
[----:B------:R-:W4:Y:S01]  /*ca760*/  LDL.LU.64 R24, [R1+0x6b60] ;  /* 0x006b600001187983 */ /* 0x000f220000300a00 */
[----:B------:R-:W-:-:S02]  /*ca770*/  IMAD.MOV.U32 R18, RZ, RZ, R2 ;  /* 0x000000ffff127224 */ /* 0x000fc400078e0002 */
[----:B------:R-:W-:Y:S02]  /*ca780*/  IMAD.MOV.U32 R19, RZ, RZ, R3 ;  /* 0x000000ffff137224 */ /* 0x000fe400078e0003 */
[----:B------:R-:W-:Y:S01]  /*ca790*/  IMAD.MOV.U32 R7, RZ, RZ, R0 ;  /* 0x000000ffff077224 */ /* 0x000fe200078e0000 */
[----:B------:R-:W4:Y:S04]  /*ca7a0*/  LDL.LU.64 R2, [R1+0x6b58] ;  /* 0x006b580001027983 */ /* 0x000f280000300a00 */
[----:B------:R-:W-:Y:S04]  /*ca7b0*/  STL.64 [R1+0x6a50], R18 ;  /* 0x006a501201007387 */ /* 0x000fe80000100a00 */
[----:B------:R2:W-:Y:S01]  /*ca7c0*/  STL.64 [R1+0x6a48], R16 ;  /* 0x006a481001007387 */ /* 0x0005e20000100a00 */
[----:B------:R-:W-:Y:S01]  /*ca7d0*/  IMAD.MOV.U32 R0, RZ, RZ, R5 ;  /* 0x000000ffff007224 */ /* 0x000fe200078e0005 */
[C---:B---3--:R-:W-:Y:S04]  /*ca7e0*/  HMMA.16816.F32 R8, R12.reuse, R6, R8 ;  /* 0x000000060c08723c */ /* 0x048fe80000001808 */
[----:B------:R-:W-:Y:S02]  /*ca7f0*/  STL [R1+0x691c], R0 ;  /* 0x00691c0001007387 */ /* 0x000fe40000100800 */
[C---:B--2---:R-:W-:Y:S06]  /*ca800*/  HMMA.16816.F32 R16, R12.reuse, R4, R20 ;  /* 0x000000040c10723c */ /* 0x044fec0000001814 */
[----:B----4-:R-:W-:-:S15]  /*ca810*/  HMMA.16816.F32 R4, R12, R28, R24 ;  /* 0x0000001c0c04723c */ /* 0x010fde0000001818 */
[----:B------:R-:W-:-:S02]  /*ca820*/  NOP ;  /* 0x0000000000007918 */ /* 0x000fc40000000000 */
[----:B------:R-:W-:Y:S04]  /*ca830*/  STL.64 [R1+0x7b0], R16 ;  /* 0x0007b01001007387 */ /* 0x000fe80000100a00 */
[----:B------:R-:W-:Y:S04]  /*ca840*/  STL.64 [R1+0x7b8], R18 ;  /* 0x0007b81201007387 */ /* 0x000fe80000100a00 */
[----:B------:R-:W-:Y:S04]  /*ca850*/  STL.64 [R1+0x7a0], R8 ;  /* 0x0007a00801007387 */ /* 0x000fe80000100a00 */
[----:B------:R-:W-:Y:S04]  /*ca860*/  STL.64 [R1+0x7a8], R10 ;  /* 0x0007a80a01007387 */ /* 0x000fe80000100a00 */
        /* <DEDUP_REMOVED lines=13> */
[----:B--2---:R2:W-:Y:S04]  /*ca940*/  STL.64 [R1+0x6a80], R24 ;  /* 0x006a801801007387 */ /* 0x0045e80000100a00 */
[----:B0-----:R-:W3:Y:S04]  /*ca950*/  LDL.LU R20, [R1+0x1470] ;  /* 0x0014700001147983 */ /* 0x001ee80000300800 */
[----:B------:R-:W3:Y:S04]  /*ca960*/  LDL.LU R21, [R1+0x1474] ;  /* 0x0014740001157983 */ /* 0x000ee80000300800 */
[----:B------:R-:W4:Y:S04]  /*ca970*/  LDL.LU R22, [R1+0x1478] ;  /* 0x0014780001167983 */ /* 0x000f280000300800 */
[----:B------:R-:W4:Y:S04]  /*ca980*/  LDL.LU R23, [R1+0x147c] ;  /* 0x00147c0001177983 */ /* 0x000f280000300800 */
[----:B----4-:R-:W-:Y:S04]  /*ca990*/  STL.64 [R1+0x6a98], R22 ;  /* 0x006a981601007387 */ /* 0x010fe80000100a00 */
[----:B---3--:R0:W-:Y:S04]  /*ca9a0*/  STL.64 [R1+0x6a90], R20 ;  /* 0x006a901401007387 */ /* 0x0081e80000100a00 */
[----:B-1----:R-:W3:Y:S04]  /*ca9b0*/  LDL R26, [R1+0x8] ;  /* 0x00000800011a7983 */ /* 0x002ee80000100800 */
[----:B------:R-:W3:Y:S04]  /*ca9c0*/  LDL R27, [R1+0xc] ;  /* 0x00000c00011b7983 */ /* 0x000ee80000100800 */
[----:B--2---:R-:W2:Y:S04]  /*ca9d0*/  LDL.64 R24, [R1+0x10] ;  /* 0x0000100001187983 */ /* 0x004ea80000100a00 */
[----:B---3--:R1:W-:Y:S04]  /*ca9e0*/  STL.64 [R1+0x6ab8], R26 ;  /* 0x006ab81a01007387 */ /* 0x0083e80000100a00 */
[----:B--2---:R-:W-:Y:S04]  /*ca9f0*/  STL.64 [R1+0x6ab0], R24 ;  /* 0x006ab01801007387 */ /* 0x004fe80000100a00 */
        /* <DEDUP_REMOVED lines=45> */
[----:B------:R-:W3:Y:S04]  /*cacd0*/  LDL R11, [R1+0x54] ;  /* 0x00005400010b7983 */ /* 0x000ee80000100800 */
        /* <DEDUP_REMOVED lines=22> */
[----:B------:R-:W-:Y:S01]  /*cae40*/  IMAD.MOV.U32 R0, RZ, RZ, R29 ;  /* 0x000000ffff007224 */ /* 0x000fe200078e001d */
[C---:B------:R-:W-:Y:S02]  /*cae50*/  HMMA.16816.F32 R8, R12.reuse, R10, R4 ;  /* 0x0000000a0c08723c */ /* 0x040fe40000001804 */
[----:B----4-:R-:W-:Y:S04]  /*cae60*/  STL.64 [R1+0x6b20], R22 ;  /* 0x006b201601007387 */ /* 0x010fe80000100a00 */
[----:B---3--:R0:W-:Y:S04]  /*cae70*/  STL.64 [R1+0x6b18], R20 ;  /* 0x006b181401007387 */ /* 0x0081e80000100a00 */
[----:B0-----:R-:W3:Y:S04]  /*cae80*/  LDL.LU R20, [R1+0x14e0] ;  /* 0x0014e00001147983 */ /* 0x001ee80000300800 */
[----:B------:R-:W3:Y:S04]  /*cae90*/  LDL.LU R21, [R1+0x14e4] ;  /* 0x0014e40001157983 */ /* 0x000ee80000300800 */
[----:B------:R-:W3:Y:S04]  /*caea0*/  LDL.LU R22, [R1+0x14e8] ;  /* 0x0014e80001167983 */ /* 0x000ee80000300800 */
[----:B------:R-:W3:Y:S04]  /*caeb0*/  LDL.LU R23, [R1+0x14ec] ;  /* 0x0014ec0001177983 */ /* 0x000ee80000300800 */
[----:B------:R-:W4:Y:S04]  /*caec0*/  LDL.64 R28, [R1] ;  /* 0x00000000011c7983 */ /* 0x000f280000100a00 */
[----:B------:R-:W4:Y:S04]  /*caed0*/  LDL.LU R16, [R1+0x1420] ;  /* 0x0014200001107983 */ /* 0x000f280000300800 */
[----:B------:R-:W4:Y:S04]  /*caee0*/  LDL.LU R17, [R1+0x1424] ;  /* 0x0014240001117983 */ /* 0x000f280000300800 */
[----:B------:R-:W4:Y:S04]  /*caef0*/  LDL.LU R18, [R1+0x1428] ;  /* 0x0014280001127983 */ /* 0x000f280000300800 */
[----:B------:R-:W4:Y:S04]  /*caf00*/  LDL.LU R19, [R1+0x142c] ;  /* 0x00142c0001137983 */ /* 0x000f280000300800 */
[----:B------:R-:W-:Y:S04]  /*caf10*/  STL [R1+0x6920], R0 ;  /* 0x0069200001007387 */ /* 0x000fe80000100800 */
[----:B------:R-:W3:Y:S04]  /*caf20*/  LDL.LU.64 R6, [R1+0x6b50] ;  /* 0x006b500001067983 */ /* 0x000ee80000300a00 */
[----:B------:R-:W2:Y:S04]  /*caf30*/  LDL.LU.64 R4, [R1+0x6b48] ;  /* 0x006b480001047983 */ /* 0x000ea80000300a00 */
[----:B------:R0:W-:Y:S04]  /*caf40*/  STL.64 [R1+0x780], R8 ;  /* 0x0007800801007387 */ /* 0x0001e80000100a00 */
[----:B------:R1:W-:Y:S04]  /*caf50*/  STL.64 [R1+0x788], R10 ;  /* 0x0007880a01007387 */ /* 0x0003e80000100a00 */
[----:B0-----:R-:W4:Y:S04]  /*caf60*/  LDL.LU R8, [R1+0x13e0] ;  /* 0x0013e00001087983 */ /* 0x001f280000300800 */
[----:B------:R-:W4:Y:S04]  /*caf70*/  LDL.LU R9, [R1+0x13e4] ;  /* 0x0013e40001097983 */ /* 0x000f280000300800 */
[----:B-1----:R-:W4:Y:S04]  /*caf80*/  LDL.LU R10, [R1+0x13e8] ;  /* 0x0013e800010a7983 */ /* 0x002f280000300800 */
[----:B------:R-:W4:Y:S01]  /*caf90*/  LDL.LU R11, [R1+0x13ec] ;  /* 0x0013ec00010b7983 */ /* 0x000f220000300800 */
        /* <DEDUP_REMOVED lines=8> */
[----:B---3--:R-:W-:Y:S03]  /*cb020*/  HMMA.16816.F32 R4, R12, R6, R24 ;  /* 0x000000060c04723c */ /* 0x008fe60000001818 */
[----:B------:R-:W2:Y:S04]  /*cb030*/  LDL.LU.64 R26, [R1+0x6b30] ;  /* 0x006b3000011a7983 */ /* 0x000ea80000300a00 */
[----:B------:R-:W3:-:S15]  /*cb040*/  LDL.LU.64 R24, [R1+0x6b28] ;  /* 0x006b280001187983 */ /* 0x000ede0000300a00 */
[----:B------:R-:W-:-:S01]  /*cb050*/  NOP ;  /* 0x0000000000007918 */ /* 0x000fc20000000000 */
        /* <DEDUP_REMOVED lines=51> */
[----:B------:R-:W-:-:S05]  /*cb390*/  IMAD.MOV.U32 R0, RZ, RZ, R25 ;  /* 0x000000ffff007224 */ /* 0x000fca00078e0019 */
[----:B------:R4:W-:Y:S01]  /*cb3a0*/  STL [R1+0x6930], R0 ;  /* 0x0069300001007387 */ /* 0x0009e20000100800 */
[----:B---3--:R-:W-:Y:S03]  /*cb3b0*/  HMMA.16816.F32 R24, R12, R26, R20 ;  /* 0x0000001a0c18723c */ /* 0x008fe60000001814 */
[----:B------:R-:W2:Y:S04]  /*cb3c0*/  LDL.LU.64 R22, [R1+0x6a98] ;  /* 0x006a980001167983 */ /* 0x000ea80000300a00 */
[----:B------:R-:W2:Y:S01]  /*cb3d0*/  LDL.LU.64 R20, [R1+0x6a90] ;  /* 0x006a900001147983 */ /* 0x000ea20000300a00 */
[----:B----4-:R-:W-:-:S15]  /*cb3e0*/  IMAD.MOV.U32 R0, RZ, RZ, R29 ;  /* 0x000000ffff007224 */ /* 0x010fde00078e001d */
[----:B------:R-:W-:Y:S04]  /*cb3f0*/  STL.64 [R1+0x6f0], R24 ;  /* 0x0006f01801007387 */ /* 0x000fe80000100a00 */
[----:B------:R0:W-:Y:S04]  /*cb400*/  STL.64 [R1+0x6f8], R26 ;  /* 0x0006f81a01007387 */ /* 0x0001e80000100a00 */
[----:B0-----:R-:W3:Y:S04]  /*cb410*/  LDL.LU.64 R26, [R1+0x6a88] ;  /* 0x006a8800011a7983 */ /* 0x001ee80000300a00 */
[----:B------:R-:W3:Y:S01]  /*cb420*/  LDL.LU.64 R24, [R1+0x6a80] ;  /* 0x006a800001187983 */ /* 0x000ee20000300a00 */
        /* <DEDUP_REMOVED lines=11> */
[----:B0-----:R-:W3:Y:S04]  /*cb4e0*/  LDL.LU.64 R26, [R1+0x6a60] ;  /* 0x006a6000011a7983 */ /* 0x001ee80000300a00 */
[----:B------:R-:W2:Y:S01]  /*cb4f0*/  LDL.LU.64 R24, [R1+0x6a58] ;  /* 0x006a580001187983 */ /* 0x000ea20000300a00 */
        /* <DEDUP_REMOVED lines=10> */
[----:B------:R-:W3:Y:S04]  /*cb5a0*/  LDL.LU.64 R20, [R1+0x6a38] ;  /* 0x006a380001147983 */ /* 0x000ee80000300a00 */
[----:B------:R2:W-:Y:S01]  /*cb5b0*/  STL.64 [R1+0x67e8], R26 ;  /* 0x0067e81a01007387 */ /* 0x0005e20000100a00 */
[----:B----4-:R-:W-:Y:S01]  /*cb5c0*/  HMMA.16816.F32 R8, R12, R22, R8 ;  /* 0x000000160c08723c */ /* 0x010fe20000001808 */
[----:B--2---:R-:W-:-:S02]  /*cb5d0*/  IMAD.MOV.U32 R26, RZ, RZ, R18 ;  /* 0x000000ffff1a7224 */ /* 0x004fc400078e0012 */
[----:B------:R-:W-:Y:S01]  /*cb5e0*/  IMAD.MOV.U32 R27, RZ, RZ, R19 ;  /* 0x000000ffff1b7224 */ /* 0x000fe200078e0013 */
[----:B------:R-:W2:Y:S04]  /*cb5f0*/  LDL.LU R18, [R1+0x6a34] ;  /* 0x006a340001127983 */ /* 0x000ea80000300800 */
[----:B------:R-:W2:Y:S04]  /*cb600*/  LDL.LU R19, [R1+0x6a30] ;  /* 0x006a300001137983 */ /* 0x000ea80000300800 */
[----:B------:R3:W-:Y:S02]  /*cb610*/  STL.64 [R1+0x67e0], R24 ;  /* 0x0067e01801007387 */ /* 0x0007e40000100a00 */
[----:B---3--:R-:W-:-:S02]  /*cb620*/  IMAD.MOV.U32 R24, RZ, RZ, R20 ;  /* 0x000000ffff187224 */ /* 0x008fc400078e0014 */
[----:B------:R-:W-:-:S07]  /*cb630*/  IMAD.MOV.U32 R25, RZ, RZ, R21 ;  /* 0x000000ffff197224 */ /* 0x000fce00078e0015 */
[----:B------:R-:W-:Y:S04]  /*cb640*/  STL.64 [R1+0x6a0], R8 ;  /* 0x0006a00801007387 */ /* 0x000fe80000100a00 */
[----:B------:R0:W-:Y:S04]  /*cb650*/  STL.64 [R1+0x6a8], R10 ;  /* 0x0006a80a01007387 */ /* 0x0001e80000100a00 */
[----:B0-----:R-:W3:Y:S04]  /*cb660*/  LDL.LU.64 R10, [R1+0x6a28] ;  /* 0x006a2800010a7983 */ /* 0x001ee80000300a00 */
[----:B------:R-:W4:Y:S04]  /*cb670*/  LDL.LU.64 R8, [R1+0x6a20] ;  /* 0x006a200001087983 */ /* 0x000f280000300a00 */
        /* <DEDUP_REMOVED lines=18> */
[----:B------:R-:W2:Y:S04]  /*cb7a0*/  LDL.LU R22, [R1+0x3f8] ;  /* 0x0003f80001167983 */ /* 0x000ea80000300800 */
[----:B------:R-:W2:Y:S04]  /*cb7b0*/  LDL.LU R23, [R1+0x3fc] ;  /* 0x0003fc0001177983 */ /* 0x000ea80000300800 */
[----:B--2---:R-:W-:Y:S04]  /*cb7c0*/  STL.64 [R1+0x6950], R22 ;  /* 0x0069501601007387 */ /* 0x004fe80000100a00 */
[----:B---3--:R0:W-:Y:S02]  /*cb7d0*/  STL.64 [R1+0x6948], R20 ;  /* 0x0069481401007387 */ /* 0x0081e40000100a00 */
[----:B0-----:R-:W-:Y:S07]  /*cb7e0*/  HMMA.16816.F32 R20, R12, R18, R24 ;  /* 0x000000120c14723c */ /* 0x001fee0000001818 */
[----:B------:R-:W-:-:S02]  /*cb7f0*/  IMAD.MOV.U32 R26, RZ, RZ, R16 ;  /* 0x000000ffff1a7224 */ /* 0x000fc400078e0010 */
[----:B------:R-:W-:Y:S01]  /*cb800*/  IMAD.MOV.U32 R27, RZ, RZ, R17 ;  /* 0x000000ffff1b7224 */ /* 0x000fe200078e0011 */
[----:B------:R-:W2:Y:S01]  /*cb810*/  LDL.LU R16, [R1+0x6a04] ;  /* 0x006a040001107983 */ /* 0x000ea20000300800 */
[----:B------:R-:W-:Y:S02]  /*cb820*/  IMAD.MOV.U32 R24, RZ, RZ, R11 ;  /* 0x000000ffff187224 */ /* 0x000fe400078e000b */
[----:B------:R-:W-:-:S10]  /*cb830*/  IMAD.MOV.U32 R25, RZ, RZ, R10 ;  /* 0x000000ffff197224 */ /* 0x000fd400078e000a */
[----:B------:R0:W-:Y:S04]  /*cb840*/  STL.64 [R1+0x680], R20 ;  /* 0x0006801401007387 */ /* 0x0001e80000100a00 */
[----:B------:R1:W-:Y:S04]  /*cb850*/  STL.64 [R1+0x688], R22 ;  /* 0x0006881601007387 */ /* 0x0003e80000100a00 */
[----:B------:R-:W2:Y:S04]  /*cb860*/  LDL.LU R17, [R1+0x6a00] ;  /* 0x006a000001117983 */ /* 0x000ea80000300800 */
[----:B------:R3:W-:Y:S04]  /*cb870*/  STL.64 [R1+0x6958], R26 ;  /* 0x0069581a01007387 */ /* 0x0007e80000100a00 */
[----:B------:R4:W-:Y:S04]  /*cb880*/  STL.64 [R1+0x6970], R24 ;  /* 0x0069701801007387 */ /* 0x0009e80000100a00 */
[----:B0-----:R-:W2:Y:S04]  /*cb890*/  LDL.LU R20, [R1+0x450] ;  /* 0x0004500001147983 */ /* 0x001ea80000300800 */
[----:B------:R-:W2:Y:S04]  /*cb8a0*/  LDL.LU R21, [R1+0x454] ;  /* 0x0004540001157983 */ /* 0x000ea80000300800 */
[----:B-1----:R-:W2:Y:S04]  /*cb8b0*/  LDL.LU R22, [R1+0x458] ;  /* 0x0004580001167983 */ /* 0x002ea80000300800 */
[----:B------:R-:W2:Y:S01]  /*cb8c0*/  LDL.LU R23, [R1+0x45c] ;  /* 0x00045c0001177983 */ /* 0x000ea20000300800 */
[----:B---3--:R-:W-:-:S02]  /*cb8d0*/  IMAD.MOV.U32 R26, RZ, RZ, R7 ;  /* 0x000000ffff1a7224 */ /* 0x008fc400078e0007 */
[----:B------:R-:W-:Y:S02]  /*cb8e0*/  IMAD.MOV.U32 R27, RZ, RZ, R6 ;  /* 0x000000ffff1b7224 */ /* 0x000fe400078e0006 */
[----:B----4-:R-:W-:Y:S02]  /*cb8f0*/  IMAD.MOV.U32 R24, RZ, RZ, R5 ;  /* 0x000000ffff187224 */ /* 0x010fe400078e0005 */
[----:B------:R-:W-:Y:S01]  /*cb900*/  IMAD.MOV.U32 R25, RZ, RZ, R4 ;  /* 0x000000ffff197224 */ /* 0x000fe200078e0004 */
[----:B------:R0:W-:Y:S02]  /*cb910*/  STL.64 [R1+0x6988], R26 ;  /* 0x0069881a01007387 */ /* 0x0001e40000100a00 */
[----:B0-----:R-:W-:Y:S02]  /*cb920*/  IMAD.MOV.U32 R26, RZ, RZ, R3 ;  /* 0x000000ffff1a7224 */ /* 0x001fe400078e0003 */
[----:B------:R-:W-:Y:S01]  /*cb930*/  IMAD.MOV.U32 R27, RZ, RZ, R2 ;  /* 0x000000ffff1b7224 */ /* 0x000fe200078e0002 */
[----:B--2---:R-:W-:Y:S04]  /*cb940*/  STL.64 [R1+0x6968], R22 ;  /* 0x0069681601007387 */ /* 0x004fe80000100a00 */
[----:B------:R0:W-:Y:S04]  /*cb950*/  STL.64 [R1+0x6960], R20 ;  /* 0x0069601401007387 */ /* 0x0001e80000100a00 */
[----:B0-----:R-:W2:Y:S04]  /*cb960*/  LDL.LU R20, [R1+0x460] ;  /* 0x0004600001147983 */ /* 0x001ea80000300800 */
[----:B------:R-:W2:Y:S04]  /*cb970*/  LDL.LU R21, [R1+0x464] ;  /* 0x0004640001157983 */ /* 0x000ea80000300800 */
[----:B------:R-:W3:Y:S04]  /*cb980*/  LDL.LU R22, [R1+0x468] ;  /* 0x0004680001167983 */ /* 0x000ee80000300800 */
[----:B------:R-:W3:Y:S04]  /*cb990*/  LDL.LU R23, [R1+0x46c] ;  /* 0x00046c0001177983 */ /* 0x000ee80000300800 */
[----:B------:R-:W-:Y:S04]  /*cb9a0*/  STL.64 [R1+0x69b8], R26 ;  /* 0x0069b81a01007387 */ /* 0x000fe80000100a00 */
[----:B------:R0:W-:Y:S04]  /*cb9b0*/  STL.64 [R1+0x69b0], R24 ;  /* 0x0069b01801007387 */ /* 0x0001e80000100a00 */
[----:B0-----:R-:W4:Y:S04]  /*cb9c0*/  LDL.LU R24, [R1+0x1650] ;  /* 0x0016500001187983 */ /* 0x001f280000300800 */
[----:B------:R-:W4:Y:S04]  /*cb9d0*/  LDL.LU R25, [R1+0x1654] ;  /* 0x0016540001197983 */ /* 0x000f280000300800 */
[----:B------:R-:W2:Y:S04]  /*cb9e0*/  LDL.LU R26, [R1+0x1658] ;  /* 0x00165800011a7983 */ /* 0x000ea80000300800 */
        /* <DEDUP_REMOVED lines=21> */
[----:B------:R-:W-:Y:S04]  /*cbb40*/  STL.64 [R1+0x69c8], R26 ;  /* 0x0069c81a01007387 */ /* 0x000fe80000100a00 */
[----:B----4-:R0:W-:Y:S04]  /*cbb50*/  STL.64 [R1+0x69c0], R24 ;  /* 0x0069c01801007387 */ /* 0x0101e80000100a00 */
        /* <DEDUP_REMOVED lines=16> */
[----:B------:R-:W-:Y:S01]  /*cbc60*/  HMMA.16816.F32 R8, R12, R16, R8 ;  /* 0x000000100c08723c */ /* 0x000fe20000001808 */
[----:B------:R-:W-:-:S02]  /*cbc70*/  IMAD R4, R4, 0x100, R2 ;  /* 0x0000010004047824 */ /* 0x000fc400078e0202 */
[----:B------:R-:W-:Y:S01]  /*cbc80*/  IMAD R5, R5, 0x100, R3 ;  /* 0x0000010005057824 */ /* 0x000fe200078e0203 */
        /* <DEDUP_REMOVED lines=15> */
[----:B------:R-:W2:Y:S04]  /*cbd80*/  LDL.LU R19, [R1+0x41c] ;  /* 0x00041c0001137983 */ /* 0x000ea80000300800 */
[----:B------:R-:W3:Y:S04]  /*cbd90*/  LDL.LU R2, [R1+0x69ec] ;  /* 0x0069ec0001027983 */ /* 0x000ee80000300800 */
[----:B------:R-:W3:Y:S02]  /*cbda0*/  LDL.LU R3, [R1+0x69e8] ;  /* 0x0069e80001037983 */ /* 0x000ee40000300800 */
[----:B---3--:R-:W-:-:S15]  /*cbdb0*/  HMMA.16816.F32 R8, R12, R2, R8 ;  /* 0x000000020c08723c */ /* 0x008fde0000001808 */
[----:B------:R-:W-:-:S08]  /*cbdc0*/  NOP ;  /* 0x0000000000007918 */ /* 0x000fd00000000000 */
[----:B------:R-:W-:Y:S04]  /*cbdd0*/  STL.64 [R1+0x660], R8 ;  /* 0x0006600801007387 */ /* 0x000fe80000100a00 */
[----:B------:R0:W-:Y:S04]  /*cbde0*/  STL.64 [R1+0x668], R10 ;  /* 0x0006680a01007387 */ /* 0x0001e80000100a00 */
[----:B0-----:R-:W3:Y:S04]  /*cbdf0*/  LDL.LU.64 R10, [R1+0x69e0] ;  /* 0x0069e000010a7983 */ /* 0x001ee80000300a00 */
[----:B------:R-:W2:Y:S01]  /*cbe00*/  LDL.LU.64 R8, [R1+0x69d8] ;  /* 0x0069d80001087983 */ /* 0x000ea20000300a00 */
[----:B---3--:R-:W-:-:S02]  /*cbe10*/  IMAD R6, R6, 0x100, R10 ;  /* 0x0000010006067824 */ /* 0x008fc400078e020a */
[----:B------:R-:W-:Y:S01]  /*cbe20*/  IMAD R7, R7, 0x100, R11 ;  /* 0x0000010007077824 */ /* 0x000fe200078e020b */
[----:B------:R-:W4:Y:S04]  /*cbe30*/  LDL.LU R10, [R1+0x69d4] ;  /* 0x0069d400010a7983 */ /* 0x000f280000300800 */
[----:B------:R-:W4:Y:S02]  /*cbe40*/  LDL.LU R11, [R1+0x69d0] ;  /* 0x0069d000010b7983 */ /* 0x000f240000300800 */
        /* <DEDUP_REMOVED lines=16> */
[----:B--2---:R-:W-:Y:S03]  /*cbf50*/  HMMA.16816.F32 R12, R12, R26, R20 ;  /* 0x0000001a0c0c723c */ /* 0x004fe60000001814 */
[----:B------:R-:W3:Y:S04]  /*cbf60*/  LDL.LU.64 R22, [R1+0x69a8] ;  /* 0x0069a80001167983 */ /* 0x000ee80000300a00 */
[----:B------:R-:W3:Y:S01]  /*cbf70*/  LDL.LU.64 R20, [R1+0x69a0] ;  /* 0x0069a00001147983 */ /* 0x000ee20000300a00 */
[----:B------:R-:W-:-:S02]  /*cbf80*/  F2FP.F16.E4M3.UNPACK_B R4, R4 ;  /* 0x00000004ff04723e */ /* 0x000fc400020006ff */
[----:B------:R-:W-:Y:S02]  /*cbf90*/  F2FP.F16.E4M3.UNPACK_B R5, R5 ;  /* 0x00000005ff05723e */ /* 0x000fe400020006ff */
[----:B------:R-:W-:Y:S02]  /*cbfa0*/  F2FP.F16.E4M3.UNPACK_B R6, R6 ;  /* 0x00000006ff06723e */ /* 0x000fe400020006ff */
[----:B------:R-:W-:-:S09]  /*cbfb0*/  F2FP.F16.E4M3.UNPACK_B R7, R7 ;  /* 0x00000007ff07723e */ /* 0x000fd200020006ff */
[----:B------:R0:W-:Y:S04]  /*cbfc0*/  STL.64 [R1+0x650], R12 ;  /* 0x0006500c01007387 */ /* 0x0001e80000100a00 */
[----:B------:R1:W-:Y:S04]  /*cbfd0*/  STL.64 [R1+0x658], R14 ;  /* 0x0006580e01007387 */ /* 0x0003e80000100a00 */
[----:B0-----:R-:W4:Y:S04]  /*cbfe0*/  LDL.LU R12, [R1+0x430] ;  /* 0x00043000010c7983 */ /* 0x001f280000300800 */
[----:B------:R-:W4:Y:S04]  /*cbff0*/  LDL.LU R13, [R1+0x434] ;  /* 0x00043400010d7983 */ /* 0x000f280000300800 */
[----:B-1----:R-:W4:Y:S04]  /*cc000*/  LDL.LU R14, [R1+0x438] ;  /* 0x00043800010e7983 */ /* 0x002f280000300800 */
[----:B------:R-:W4:Y:S01]  /*cc010*/  LDL.LU R15, [R1+0x43c] ;  /* 0x00043c00010f7983 */ /* 0x000f220000300800 */
        /* <DEDUP_REMOVED lines=27> */
[----:B0-----:R-:W2:Y:S04]  /*cc1d0*/  LDL.LU.64 R26, [R1+0x6940] ;  /* 0x00694000011a7983 */ /* 0x001ea80000300a00 */
[----:B------:R-:W3:Y:S01]  /*cc1e0*/  LDL.LU.64 R24, [R1+0x6938] ;  /* 0x0069380001187983 */ /* 0x000ee20000300a00 */
[----:B----4-:R-:W-:-:S15]  /*cc1f0*/  HMMA.16816.F32 R8, R4, R10, R12 ;  /* 0x0000000a0408723c */ /* 0x010fde000000180c */
[----:B------:R-:W-:-:S08]  /*cc200*/  NOP ;  /* 0x0000000000007918 */ /* 0x000fd00000000000 */
[----:B------:R-:W-:Y:S04]  /*cc210*/  STL.64 [R1+0x600], R8 ;  /* 0x0006000801007387 */ /* 0x000fe80000100a00 */
[----:B------:R2:W-:Y:S01]  /*cc220*/  STL.64 [R1+0x608], R10 ;  /* 0x0006080a01007387 */ /* 0x0005e20000100a00 */
[C---:B---3--:R-:W-:Y:S06]  /*cc230*/  HMMA.16816.F32 R12, R4.reuse, R24, R16 ;  /* 0x00000018040c723c */ /* 0x048fec0000001810 */
[----:B--2---:R-:W-:Y:S01]  /*cc240*/  HMMA.16816.F32 R8, R4, R26, R20 ;  /* 0x0000001a0408723c */ /* 0x004fe20000001814 */
        /* <DEDUP_REMOVED lines=14> */
[----:B----4-:R2:W-:Y:S04]  /*cc330*/  STL.64 [R1+0x67f0], R24 ;  /* 0x0067f01801007387 */ /* 0x0105e80000100a00 */
[----:B0-----:R-:W4:Y:S01]  /*cc340*/  LDL.LU R10, [R1] ;  /* 0x00000000010a7983 */ /* 0x001f220000300800 */
[----:B------:R-:W-:-:S03]  /*cc350*/  IMAD.MOV.U32 R11, RZ, RZ, R0 ;  /* 0x000000ffff0b7224 */ /* 0x000fc600078e0000 */
[----:B------:R-:W3:Y:S04]  /*cc360*/  LDL.LU R0, [R1+0x6930] ;  /* 0x0069300001007983 */ /* 0x000ee80000300800 */
[----:B----4-:R-:W-:Y:S04]  /*cc370*/  STL.64 [R1+0x6890], R10 ;  /* 0x0068900a01007387 */ /* 0x010fe80000100a00 */
[----:B-1----:R-:W4:Y:S04]  /*cc380*/  LDL.LU R26, [R1+0x8] ;  /* 0x00000800011a7983 */ /* 0x002f280000300800 */
[----:B------:R-:W4:Y:S04]  /*cc390*/  LDL.LU R27, [R1+0xc] ;  /* 0x00000c00011b7983 */ /* 0x000f280000300800 */
[----:B----4-:R-:W-:Y:S04]  /*cc3a0*/  STL.64 [R1+0x6810], R26 ;  /* 0x0068101a01007387 */ /* 0x010fe80000100a00 */
[----:B------:R-:W4:Y:S04]  /*cc3b0*/  LDL.LU R12, [R1+0x200] ;  /* 0x00020000010c7983 */ /* 0x000f280000300800 */
[----:B------:R-:W4:Y:S04]  /*cc3c0*/  LDL.LU R13, [R1+0x204] ;  /* 0x00020400010d7983 */ /* 0x000f280000300800 */
[----:B------:R-:W4:Y:S04]  /*cc3d0*/  LDL.LU R14, [R1+0x208] ;  /* 0x00020800010e7983 */ /* 0x000f280000300800 */
[----:B------:R-:W4:Y:S04]  /*cc3e0*/  LDL.LU R15, [R1+0x20c] ;  /* 0x00020c00010f7983 */ /* 0x000f280000300800 */
[----:B--2---:R-:W2:Y:S01]  /*cc3f0*/  LDL.LU R24, [R1+0x10] ;  /* 0x0000100001187983 */ /* 0x004ea20000300800 */
        /* <DEDUP_REMOVED lines=9> */
[----:B------:R-:W2:Y:S04]  /*cc490*/  LDL.LU R18, [R1+0x20] ;  /* 0x0000200001127983 */ /* 0x000ea80000300800 */
[----:B------:R-:W2:Y:S01]  /*cc4a0*/  LDL.LU R19, [R1+0x24] ;  /* 0x0000240001137983 */ /* 0x000ea20000300800 */
[----:B---3--:R-:W-:-:S03]  /*cc4b0*/  IMAD.MOV.U32 R17, RZ, RZ, R0 ;  /* 0x000000ffff117224 */ /* 0x008fc600078e0000 */
[----:B--2---:R-:W-:Y:S04]  /*cc4c0*/  STL.64 [R1+0x6848], R18 ;  /* 0x0068481201007387 */ /* 0x004fe80000100a00 */
[----:B------:R-:W2:Y:S04]  /*cc4d0*/  LDL.LU R26, [R1+0x18] ;  /* 0x00001800011a7983 */ /* 0x000ea80000300800 */
[----:B------:R-:W2:Y:S04]  /*cc4e0*/  LDL.LU R27, [R1+0x1c] ;  /* 0x00001c00011b7983 */ /* 0x000ea80000300800 */
[----:B------:R-:W3:Y:S04]  /*cc4f0*/  LDL.LU R16, [R1+0x28] ;  /* 0x0000280001107983 */ /* 0x000ee80000300800 */
[----:B------:R-:W4:Y:S04]  /*cc500*/  LDL.LU R0, [R1+0x6928] ;  /* 0x0069280001007983 */ /* 0x000f280000300800 */
[----:B---3--:R-:W-:Y:S04]  /*cc510*/  STL.64 [R1+0x6860], R16 ;  /* 0x0068601001007387 */ /* 0x008fe80000100a00 */
[----:B--2---:R0:W-:Y:S04]  /*cc520*/  STL.64 [R1+0x6840], R26 ;  /* 0x0068401a01007387 */ /* 0x0041e80000100a00 */
[----:B------:R-:W2:Y:S04]  /*cc530*/  LDL.LU R24, [R1+0x2b0] ;  /* 0x0002b00001187983 */ /* 0x000ea80000300800 */
[----:B------:R-:W2:Y:S04]  /*cc540*/  LDL.LU R25, [R1+0x2b4] ;  /* 0x0002b40001197983 */ /* 0x000ea80000300800 */
[----:B0-----:R-:W3:Y:S04]  /*cc550*/  LDL.LU R26, [R1+0x2b8] ;  /* 0x0002b800011a7983 */ /* 0x001ee80000300800 */
        /* <DEDUP_REMOVED lines=13> */
[----:B----4-:R0:W-:Y:S04]  /*cc630*/  STL.64 [R1+0x6898], R16 ;  /* 0x0068981001007387 */ /* 0x0101e80000100a00 */
[----:B------:R-:W4:Y:S04]  /*cc640*/  LDL.LU R8, [R1+0x40] ;  /* 0x0000400001087983 */ /* 0x000f280000300800 */
[----:B------:R-:W4:Y:S04]  /*cc650*/  LDL.LU R9, [R1+0x44] ;  /* 0x0000440001097983 */ /* 0x000f280000300800 */
[----:B----4-:R-:W-:Y:S04]  /*cc660*/  STL.64 [R1+0x68a0], R8 ;  /* 0x0068a00801007387 */ /* 0x010fe80000100a00 */
[----:B0-----:R-:W4:Y:S04]  /*cc670*/  LDL.LU R16, [R1+0x330] ;  /* 0x0003300001107983 */ /* 0x001f280000300800 */
[----:B------:R-:W4:Y:S04]  /*cc680*/  LDL.LU R17, [R1+0x334] ;  /* 0x0003340001117983 */ /* 0x000f280000300800 */
[----:B------:R-:W3:Y:S04]  /*cc690*/  LDL.LU R18, [R1+0x338] ;  /* 0x0003380001127983 */ /* 0x000ee80000300800 */
[----:B------:R-:W3:Y:S01]  /*cc6a0*/  LDL.LU R19, [R1+0x33c] ;  /* 0x00033c0001137983 */ /* 0x000ee20000300800 */
[----:B--2---:R-:W-:-:S03]  /*cc6b0*/  IMAD.MOV.U32 R11, RZ, RZ, R0 ;  /* 0x000000ffff0b7224 */ /* 0x004fc600078e0000 */
[----:B---3--:R-:W-:Y:S04]  /*cc6c0*/  STL.64 [R1+0x68b0], R18 ;  /* 0x0068b01201007387 */ /* 0x008fe80000100a00 */
[----:B----4-:R0:W-:Y:S04]  /*cc6d0*/  STL.64 [R1+0x68a8], R16 ;  /* 0x0068a81001007387 */ /* 0x0101e80000100a00 */
        /* <DEDUP_REMOVED lines=113> */
[----:B0-----:R-:W3:Y:S04]  /*ccdf0*/  LDL.LU.64 R10, [R1+0x6890] ;  /* 0x00689000010a7983 */ /* 0x001ee80000300a00 */
[----:B------:R-:W3:Y:S01]  /*cce00*/  LDL R8, [R1+0xd88] ;  /* 0x000d880001087983 */ /* 0x000ee20000100800 */
        /* <DEDUP_REMOVED lines=22> */
[----:B------:R-:W2:-:S15]  /*ccf70*/  LDL.LU.64 R26, [R1+0x6840] ;  /* 0x00684000011a7983 */ /* 0x000e9e0000300a00 */
[----:B------:R-:W-:-:S06]  /*ccf80*/  NOP ;  /* 0x0000000000007918 */ /* 0x000fcc0000000000 */
        /* <DEDUP_REMOVED lines=32> */
[----:B------:R-:W4:Y:S01]  /*cd190*/  LDL.LU.64 R24, [R1+0x67f0] ;  /* 0x0067f00001187983 */ /* 0x000f220000300a00 */
[C---:B---3--:R-:W-:Y:S06]  /*cd1a0*/  HMMA.16816.F32 R12, R4.reuse, R10, R12 ;  /* 0x0000000a040c723c */ /* 0x048fec000000180c */
[----:B----4-:R-:W-:-:S15]  /*cd1b0*/  HMMA.16816.F32 R24, R4, R28, R24 ;  /* 0x0000001c0418723c */ /* 0x010fde0000001818 */
[----:B------:R-:W-:-:S02]  /*cd1c0*/  NOP ;  /* 0x0000000000007918 */ /* 0x000fc40000000000 */
[----:B------:R0:W-:Y:S04]  /*cd1d0*/  STL.64 [R1+0x2b0], R12 ;  /* 0x0002b00c01007387 */ /* 0x0001e80000100a00 */
[----:B------:R-:W-:Y:S04]  /*cd1e0*/  STL.64 [R1+0x2b8], R14 ;  /* 0x0002b80e01007387 */ /* 0x000fe80000100a00 */
[----:B0-----:R-:W3:Y:S04]  /*cd1f0*/  LDL.LU R12, [R1+0x23dc] ;  /* 0x0023dc00010c7983 */ /* 0x001ee80000300800 */
[----:B------:R-:W-:Y:S04]  /*cd200*/  STL.64 [R1+0x280], R24 ;  /* 0x0002801801007387 */ /* 0x000fe80000100a00 */
[----:B------:R0:W-:Y:S04]  /*cd210*/  STL.64 [R1+0x288], R26 ;  /* 0x0002881a01007387 */ /* 0x0001e80000100a00 */
[----:B0-----:R-:W4:Y:S04]  /*cd220*/  LDL.LU.64 R26, [R1+0x67e8] ;  /* 0x0067e800011a7983 */ /* 0x001f280000300a00 */
[----:B------:R-:W2:Y:S04]  /*cd230*/  LDL.LU.64 R24, [R1+0x67e0] ;  /* 0x0067e00001187983 */ /* 0x000ea80000300a00 */
[----:B------:R-:W3:Y:S01]  /*cd240*/  LDL.LU R13, [R1+0x23e4] ;  /* 0x0023e400010d7983 */ /* 0x000ee20000300800 */
[----:B----4-:R-:W-:-:S15]  /*cd250*/  HMMA.16816.F32 R20, R4, R26, R20 ;  /* 0x0000001a0414723c */ /* 0x010fde0000001814 */
[----:B------:R-:W-:-:S08]  /*cd260*/  NOP ;  /* 0x0000000000007918 */ /* 0x000fd00000000000 */
[----:B------:R-:W-:Y:S04]  /*cd270*/  STL.64 [R1+0x230], R20 ;  /* 0x0002301401007387 */ /* 0x000fe80000100a00 */
[----:B------:R0:W-:Y:S04]  /*cd280*/  STL.64 [R1+0x238], R22 ;  /* 0x0002381601007387 */ /* 0x0001e80000100a00 */
[----:B0-----:R-:W2:Y:S04]  /*cd290*/  LDL.LU.64 R22, [R1+0x67d8] ;  /* 0x0067d80001167983 */ /* 0x001ea80000300a00 */
[----:B------:R-:W2:Y:S04]  /*cd2a0*/  LDL.LU.64 R20, [R1+0x67d0] ;  /* 0x0067d00001147983 */ /* 0x000ea80000300a00 */
[----:B------:R-:W4:Y:S01]  /*cd2b0*/  LDL.LU R26, [R1+0x23e8] ;  /* 0x0023e800011a7983 */ /* 0x000f220000300800 */
[----:B--2---:R-:W-:Y:S03]  /*cd2c0*/  HMMA.16816.F32 R20, R4, R24, R20 ;  /* 0x000000180414723c */ /* 0x004fe60000001814 */
[----:B------:R-:W2:-:S15]  /*cd2d0*/  LDL.LU R25, [R1+0x23e0] ;  /* 0x0023e00001197983 */ /* 0x000e9e0000300800 */
[----:B------:R-:W-:-:S05]  /*cd2e0*/  NOP ;  /* 0x0000000000007918 */ /* 0x000fca0000000000 */
[----:B------:R-:W-:Y:S04]  /*cd2f0*/  STL.64 [R1+0x1c0], R20 ;  /* 0x0001c01401007387 */ /* 0x000fe80000100a00 */
[----:B------:R-:W-:Y:S04]  /*cd300*/  STL.64 [R1+0x1c8], R22 ;  /* 0x0001c81601007387 */ /* 0x000fe80000100a00 */
[----:B------:R-:W0:Y:S04]  /*cd310*/  LDSM.16.M88.4 R20, [R8+UR4] ;  /* 0x000000040814783b */ /* 0x000e280008000200 */
[----:B0-----:R-:W-:Y:S04]  /*cd320*/  STL.64 [R1+0x1a0], R20 ;  /* 0x0001a01401007387 */ /* 0x001fe80000100a00 */
[----:B------:R0:W-:Y:S04]  /*cd330*/  STL.64 [R1+0x1a8], R22 ;  /* 0x0001a81601007387 */ /* 0x0001e80000100a00 */
[----:B0-----:R-:W3:Y:S04]  /*cd340*/  LDL.LU.64 R22, [R1+0x67c8] ;  /* 0x0067c80001167983 */ /* 0x001ee80000300a00 */
[----:B------:R-:W2:Y:S04]  /*cd350*/  LDL.LU.64 R20, [R1+0x67c0] ;  /* 0x0067c00001147983 */ /* 0x000ea80000300a00 */
[----:B------:R-:W4:Y:S01]  /*cd360*/  LDL.LU R27, [R1+0x23f0] ;  /* 0x0023f000011b7983 */ /* 0x000f220000300800 */
[----:B---3--:R-:W-:Y:S03]  /*cd370*/  HMMA.16816.F32 R16, R4, R22, R16 ;  /* 0x000000160410723c */ /* 0x008fe60000001810 */
[----:B----4-:R-:W-:-:S15]  /*cd380*/  STL.64 [R1+0x6788], R26 ;  /* 0x0067881a01007387 */ /* 0x010fde0000100a00 */
[----:B------:R-:W-:-:S05]  /*cd390*/  NOP ;  /* 0x0000000000007918 */ /* 0x000fca0000000000 */
[----:B------:R-:W-:Y:S04]  /*cd3a0*/  STL.64 [R1+0x180], R16 ;  /* 0x0001801001007387 */ /* 0x000fe80000100a00 */
[----:B------:R-:W-:Y:S04]  /*cd3b0*/  STL.64 [R1+0x188], R18 ;  /* 0x0001881201007387 */ /* 0x000fe80000100a00 */
[----:B--2---:R0:W-:Y:S04]  /*cd3c0*/  STL [R1+0x6780], R25 ;  /* 0x0067801901007387 */ /* 0x0041e80000100800 */
[----:B------:R-:W2:Y:S04]  /*cd3d0*/  LDL.LU R24, [R1+0x120] ;  /* 0x0001200001187983 */ /* 0x000ea80000300800 */
[----:B------:R-:W1:Y:S04]  /*cd3e0*/  LDSM.16.M88.4 R16, [R8+UR4+0x800] ;  /* 0x000800040810783b */ /* 0x000e680008000200 */
[----:B0-----:R-:W2:Y:S04]  /*cd3f0*/  LDL.LU R25, [R1+0x124] ;  /* 0x0001240001197983 */ /* 0x001ea80000300800 */
[----:B------:R-:W3:Y:S04]  /*cd400*/  LDL.LU R26, [R1+0x128] ;  /* 0x00012800011a7983 */ /* 0x000ee80000300800 */
[----:B------:R-:W3:Y:S04]  /*cd410*/  LDL.LU R27, [R1+0x12c] ;  /* 0x00012c00011b7983 */ /* 0x000ee80000300800 */
[----:B---3--:R-:W-:Y:S04]  /*cd420*/  STL.64 [R1+0x6798], R26 ;  /* 0x0067981a01007387 */ /* 0x008fe80000100a00 */
[----:B--2---:R0:W-:Y:S04]  /*cd430*/  STL.64 [R1+0x6790], R24 ;  /* 0x0067901801007387 */ /* 0x0041e80000100a00 */
[----:B0-----:R-:W2:Y:S04]  /*cd440*/  LDL.LU R24, [R1+0x140] ;  /* 0x0001400001187983 */ /* 0x001ea80000300800 */
[----:B------:R-:W2:Y:S04]  /*cd450*/  LDL.LU R25, [R1+0x144] ;  /* 0x0001440001197983 */ /* 0x000ea80000300800 */
[----:B------:R-:W2:Y:S04]  /*cd460*/  LDL.LU R26, [R1+0x148] ;  /* 0x00014800011a7983 */ /* 0x000ea80000300800 */
[----:B------:R-:W3:Y:S01]  /*cd470*/  LDL.LU R14, [R1+0x23ec] ;  /* 0x0023ec00010e7983 */ /* 0x000ee20000300800 */
[----:B------:R-:W-:-:S03]  /*cd480*/  IMAD.MOV.U32 R27, RZ, RZ, R0 ;  /* 0x000000ffff1b7224 */ /* 0x000fc600078e0000 */
[----:B------:R-:W4:Y:S04]  /*cd490*/  LDL.LU R15, [R1+0x23f8] ;  /* 0x0023f800010f7983 */ /* 0x000f280000300800 */
[----:B------:R-:W4:Y:S04]  /*cd4a0*/  LDL.LU R0, [R1+0x23f4] ;  /* 0x0023f40001007983 */ /* 0x000f280000300800 */
[----:B-1----:R-:W-:Y:S04]  /*cd4b0*/  STL.64 [R1+0x1b0], R16 ;  /* 0x0001b01001007387 */ /* 0x002fe80000100a00 */
[----:B------:R0:W-:Y:S04]  /*cd4c0*/  STL.64 [R1+0x1b8], R18 ;  /* 0x0001b81201007387 */ /* 0x0001e80000100a00 */
[----:B0-----:R-:W2:Y:S04]  /*cd4d0*/  LDL.LU.64 R18, [R1+0x67b8] ;  /* 0x0067b80001127983 */ /* 0x001ea80000300a00 */
[----:B------:R-:W2:Y:S02]  /*cd4e0*/  LDL.LU.64 R16, [R1+0x67b0] ;  /* 0x0067b00001107983 */ /* 0x000ea40000300a00 */
[----:B--2---:R-:W-:Y:S02]  /*cd4f0*/  HMMA.16816.F32 R16, R4, R20, R16 ;  /* 0x000000140410723c */ /* 0x004fe40000001810 */
[----:B------:R-:W2:-:S15]  /*cd500*/  LDL.LU R20, [R1+0xe0] ;  /* 0x0000e00001147983 */ /* 0x000e9e0000300800 */
[----:B------:R-:W-:-:S06]  /*cd510*/  NOP ;  /* 0x0000000000007918 */ /* 0x000fcc0000000000 */
[----:B------:R-:W-:Y:S04]  /*cd520*/  STL.64 [R1+0x160], R16 ;  /* 0x0001601001007387 */ /* 0x000fe80000100a00 */
[----:B------:R-:W-:Y:S04]  /*cd530*/  STL.64 [R1+0x168], R18 ;  /* 0x0001681201007387 */ /* 0x000fe80000100a00 */
[----:B------:R-:W0:Y:S04]  /*cd540*/  LDSM.16.M88.4 R16, [R8+UR4+0x1000] ;  /* 0x001000040810783b */ /* 0x000e280008000200 */
[----:B------:R-:W2:Y:S04]  /*cd550*/  LDL.LU R21, [R1+0xe4] ;  /* 0x0000e40001157983 */ /* 0x000ea80000300800 */
[----:B------:R-:W2:Y:S04]  /*cd560*/  LDL.LU R22, [R1+0xe8] ;  /* 0x0000e80001167983 */ /* 0x000ea80000300800 */
[----:B------:R-:W2:Y:S04]  /*cd570*/  LDL.LU R23, [R1+0xec] ;  /* 0x0000ec0001177983 */ /* 0x000ea80000300800 */
[----:B0-----:R-:W-:Y:S04]  /*cd580*/  STL.64 [R1+0x1d0], R16 ;  /* 0x0001d01001007387 */ /* 0x001fe80000100a00 */
[----:B------:R0:W-:Y:S04]  /*cd590*/  STL.64 [R1+0x1d8], R18 ;  /* 0x0001d81201007387 */ /* 0x0001e80000100a00 */
[----:B0-----:R-:W3:Y:S04]  /*cd5a0*/  LDL.LU.64 R18, [R1+0x67a8] ;  /* 0x0067a80001127983 */ /* 0x001ee80000300a00 */
[----:B------:R-:W4:Y:S01]  /*cd5b0*/  LDL.LU.64 R16, [R1+0x67a0] ;  /* 0x0067a00001107983 */ /* 0x000f220000300a00 */
[----:B---3--:R-:W-:-:S15]  /*cd5c0*/  HMMA.16816.F32 R24, R4, R18, R24 ;  /* 0x000000120418723c */ /* 0x008fde0000001818 */
[----:B------:R-:W-:-:S08]  /*cd5d0*/  NOP ;  /* 0x0000000000007918 */ /* 0x000fd00000000000 */
[----:B------:R-:W-:Y:S04]  /*cd5e0*/  STL.64 [R1+0x140], R24 ;  /* 0x0001401801007387 */ /* 0x000fe80000100a00 */
[----:B------:R-:W-:Y:S04]  /*cd5f0*/  STL.64 [R1+0x148], R26 ;  /* 0x0001481a01007387 */ /* 0x000fe80000100a00 */
[----:B------:R-:W0:Y:S04]  /*cd600*/  LDSM.16.M88.4 R24, [R8+UR4+0x1800] ;  /* 0x001800040818783b */ /* 0x000e280008000200 */
[----:B------:R-:W1:Y:S04]  /*cd610*/  LDSM.16.M88.4 R8, [R8+UR4+0x2000] ;  /* 0x002000040808783b */ /* 0x000e680008000200 */
[----:B0-----:R-:W-:Y:S04]  /*cd620*/  STL.64 [R1+0x1e0], R24 ;  /* 0x0001e01801007387 */ /* 0x001fe80000100a00 */
[----:B------:R0:W-:Y:S04]  /*cd630*/  STL.64 [R1+0x1e8], R26 ;  /* 0x0001e81a01007387 */ /* 0x0001e80000100a00 */
[----:B0-----:R-:W4:Y:S04]  /*cd640*/  LDL.LU.64 R26, [R1+0x6798] ;  /* 0x00679800011a7983 */ /* 0x001f280000300a00 */
[----:B------:R-:W4:Y:S02]  /*cd650*/  LDL.LU.64 R24, [R1+0x6790] ;  /* 0x0067900001187983 */ /* 0x000f240000300a00 */
[----:B----4-:R-:W-:Y:S02]  /*cd660*/  HMMA.16816.F32 R16, R4, R16, R24 ;  /* 0x000000100410723c */ /* 0x010fe40000001818 */
[----:B------:R-:W3:Y:S04]  /*cd670*/  LDL.LU.64 R26, [R1+0x6788] ;  /* 0x00678800011a7983 */ /* 0x000ee80000300a00 */
[----:B------:R-:W4:-:S15]  /*cd680*/  LDL.LU R25, [R1+0x6780] ;  /* 0x0067800001197983 */ /* 0x000f1e0000300800 */
[----:B------:R-:W-:-:S02]  /*cd690*/  NOP ;  /* 0x0000000000007918 */ /* 0x000fc40000000000 */
[----:B------:R0:W-:Y:S04]  /*cd6a0*/  STL.64 [R1+0x120], R16 ;  /* 0x0001201001007387 */ /* 0x0001e80000100a00 */
[----:B------:R2:W-:Y:S04]  /*cd6b0*/  STL.64 [R1+0x128], R18 ;  /* 0x0001281201007387 */ /* 0x0005e80000100a00 */
[----:B0-----:R-:W3:Y:S04]  /*cd6c0*/  LDL.LU R16, [R1+0xd0] ;  /* 0x0000d00001107983 */ /* 0x001ee80000300800 */
[----:B------:R-:W3:Y:S04]  /*cd6d0*/  LDL.LU R17, [R1+0xd4] ;  /* 0x0000d40001117983 */ /* 0x000ee80000300800 */
[----:B--2---:R-:W2:Y:S04]  /*cd6e0*/  LDL.LU R18, [R1+0xd8] ;  /* 0x0000d80001127983 */ /* 0x004ea80000300800 */
[----:B------:R-:W2:Y:S04]  /*cd6f0*/  LDL.LU R19, [R1+0xdc] ;  /* 0x0000dc0001137983 */ /* 0x000ea80000300800 */
[----:B--2---:R-:W-:Y:S04]  /*cd700*/  STL.64 [R1+0x6768], R18 ;  /* 0x0067681201007387 */ /* 0x004fe80000100a00 */
[----:B---3--:R0:W-:Y:S04]  /*cd710*/  STL.64 [R1+0x6760], R16 ;  /* 0x0067601001007387 */ /* 0x0081e80000100a00 */
[----:B0-----:R-:W2:Y:S04]  /*cd720*/  LDL.LU R16, [R1+0x100] ;  /* 0x0001000001107983 */ /* 0x001ea80000300800 */
[----:B------:R-:W2:Y:S04]  /*cd730*/  LDL.LU R17, [R1+0x104] ;  /* 0x0001040001117983 */ /* 0x000ea80000300800 */
[----:B------:R-:W2:Y:S04]  /*cd740*/  LDL.LU R18, [R1+0x108] ;  /* 0x0001080001127983 */ /* 0x000ea80000300800 */
[----:B------:R-:W2:Y:S04]  /*cd750*/  LDL.LU R19, [R1+0x10c] ;  /* 0x00010c0001137983 */ /* 0x000ea80000300800 */
[----:B-1----:R-:W-:Y:S04]  /*cd760*/  STL.64 [R1+0x200], R8 ;  /* 0x0002000801007387 */ /* 0x002fe80000100a00 */
[----:B------:R0:W-:Y:S01]  /*cd770*/  STL.64 [R1+0x208], R10 ;  /* 0x0002080a01007387 */ /* 0x0001e20000100a00 */
[----:B------:R-:W-:-:S03]  /*cd780*/  IMAD.MOV.U32 R28, RZ, RZ, R9 ;  /* 0x000000ffff1c7224 */ /* 0x000fc600078e0009 */
[----:B0-----:R-:W3:Y:S04]  /*cd790*/  LDL.LU.64 R10, [R1+0x6778] ;  /* 0x00677800010a7983 */ /* 0x001ee80000300a00 */
[----:B------:R-:W4:Y:S01]  /*cd7a0*/  LDL.LU.64 R8, [R1+0x6770] ;  /* 0x0067700001087983 */ /* 0x000f220000300a00 */
[----:B--2---:R-:W-:Y:S03]  /*cd7b0*/  HMMA.16816.F32 R16, R4, R2, R16 ;  /* 0x000000020410723c */ /* 0x004fe60000001810 */
[----:B------:R-:W2:-:S15]  /*cd7c0*/  LDL R3, [R1+0xd88] ;  /* 0x000d880001037983 */ /* 0x000e9e0000100800 */
[----:B------:R-:W-:-:S05]  /*cd7d0*/  NOP ;  /* 0x0000000000007918 */ /* 0x000fca0000000000 */
[----:B------:R-:W-:Y:S04]  /*cd7e0*/  STL.64 [R1+0x100], R16 ;  /* 0x0001001001007387 */ /* 0x000fe80000100a00 */
[----:B------:R-:W-:Y:S04]  /*cd7f0*/  STL.64 [R1+0x108], R18 ;  /* 0x0001081201007387 */ /* 0x000fe80000100a00 */
[----:B--2---:R-:W0:Y:S04]  /*cd800*/  LDSM.16.M88.4 R16, [R3+UR4+0x2800] ;  /* 0x002800040310783b */ /* 0x004e280008000200 */
[----:B0-----:R-:W-:Y:S04]  /*cd810*/  STL.64 [R1+0x210], R16 ;  /* 0x0002101001007387 */ /* 0x001fe80000100a00 */
[----:B------:R3:W-:Y:S01]  /*cd820*/  STL.64 [R1+0x218], R18 ;  /* 0x0002181201007387 */ /* 0x0007e20000100a00 */
[----:B------:R-:W-:-:S02]  /*cd830*/  IMAD.MOV.U32 R29, RZ, RZ, R17 ;  /* 0x000000ffff1d7224 */ /* 0x000fc400078e0011 */
[----:B---3--:R-:W-:Y:S01]  /*cd840*/  HMMA.16816.F32 R16, R4, R10, R20 ;  /* 0x0000000a0410723c */ /* 0x008fe20000001814 */
[----:B------:R-:W2:-:S15]  /*cd850*/  LDL.LU R22, [R1+0xa0] ;  /* 0x0000a00001167983 */ /* 0x000e9e0000300800 */
[----:B------:R-:W-:-:S07]  /*cd860*/  NOP ;  /* 0x0000000000007918 */ /* 0x000fce0000000000 */
[----:B------:R-:W-:Y:S04]  /*cd870*/  STL.64 [R1+0xe0], R16 ;  /* 0x0000e01001007387 */ /* 0x000fe80000100a00 */
[----:B------:R-:W-:Y:S04]  /*cd880*/  STL.64 [R1+0xe8], R18 ;  /* 0x0000e81201007387 */ /* 0x000fe80000100a00 */
[----:B------:R-:W0:Y:S04]  /*cd890*/  LDSM.16.M88.4 R16, [R3+UR4+0x3000] ;  /* 0x003000040310783b */ /* 0x000e280008000200 */
[----:B------:R-:W2:Y:S04]  /*cd8a0*/  LDL.LU R23, [R1+0xa4] ;  /* 0x0000a40001177983 */ /* 0x000ea80000300800 */
[----:B0-----:R-:W-:Y:S04]  /*cd8b0*/  STL.64 [R1+0x220], R16 ;  /* 0x0002201001007387 */ /* 0x001fe80000100a00 */
[----:B------:R0:W-:Y:S01]  /*cd8c0*/  STL.64 [R1+0x228], R18 ;  /* 0x0002281201007387 */ /* 0x0001e20000100a00 */
[----:B------:R-:W-:-:S02]  /*cd8d0*/  IMAD.MOV.U32 R24, RZ, RZ, R16 ;  /* 0x000000ffff187224 */ /* 0x000fc400078e0010 */
[----:B------:R-:W-:Y:S01]  /*cd8e0*/  IMAD.MOV.U32 R11, RZ, RZ, R17 ;  /* 0x000000ffff0b7224 */ /* 0x000fe200078e0011 */
[----:B0-----:R-:W3:Y:S04]  /*cd8f0*/  LDL.LU.64 R18, [R1+0x6768] ;  /* 0x0067680001127983 */ /* 0x001ee80000300a00 */
[----:B------:R-:W3:Y:S04]  /*cd900*/  LDL.LU.64 R16, [R1+0x6760] ;  /* 0x0067600001107983 */ /* 0x000ee80000300a00 */
[----:B------:R-:W3:Y:S04]  /*cd910*/  LDL R20, [R1+0x1a0] ;  /* 0x0001a00001147983 */ /* 0x000ee80000100800 */
[----:B------:R-:W3:Y:S01]  /*cd920*/  LDL R21, [R1+0x1a4] ;  /* 0x0001a40001157983 */ /* 0x000ee20000100800 */
[----:B----4-:R-:W-:-:S02]  /*cd930*/  IMAD R12, R12, 0x100, R25 ;  /* 0x000001000c0c7824 */ /* 0x010fc400078e0219 */
[----:B------:R-:W-:Y:S02]  /*cd940*/  IMAD R13, R13, 0x100, R26 ;  /* 0x000001000d0d7824 */ /* 0x000fe400078e021a */
[----:B------:R-:W-:Y:S01]  /*cd950*/  IMAD R14, R14, 0x100, R27 ;  /* 0x000001000e0e7824 */ /* 0x000fe200078e021b */
[----:B--2---:R-:W-:Y:S04]  /*cd960*/  STL.64 [R1+0x6758], R22 ;  /* 0x0067581601007387 */ /* 0x004fe80000100a00 */
[----:B---3--:R0:W-:Y:S02]  /*cd970*/  STL.64 [R1+0x6750], R20 ;  /* 0x0067501401007387 */ /* 0x0081e40000100a00 */
[----:B0-----:R-:W-:Y:S02]  /*cd980*/  HMMA.16816.F32 R20, R4, R8, R16 ;  /* 0x000000080414723c */ /* 0x001fe40000001810 */
[----:B------:R-:W0:Y:S04]  /*cd990*/  LDSM.16.M88.4 R16, [R3+UR4+0x3800] ;  /* 0x003800040310783b */ /* 0x000e280008000200 */
[----:B------:R1:W-:-:S15]  /*cd9a0*/  STL [R1+0x6710], R24 ;  /* 0x0067101801007387 */ /* 0x0003de0000100800 */
[----:B------:R-:W-:-:S02]  /*cd9b0*/  NOP ;  /* 0x0000000000007918 */ /* 0x000fc40000000000 */
[----:B------:R-:W-:Y:S04]  /*cd9c0*/  STL.64 [R1+0xc0], R20 ;  /* 0x0000c01401007387 */ /* 0x000fe80000100a00 */
[----:B------:R-:W-:Y:S04]  /*cd9d0*/  STL.64 [R1+0xc8], R22 ;  /* 0x0000c81601007387 */ /* 0x000fe80000100a00 */
[----:B------:R-:W2:Y:S04]  /*cd9e0*/  LDSM.16.M88.4 R20, [R3+UR4+0x4000] ;  /* 0x004000040314783b */ /* 0x000ea80008000200 */
[----:B0-----:R-:W-:Y:S04]  /*cd9f0*/  STL.64 [R1+0x240], R16 ;  /* 0x0002401001007387 */ /* 0x001fe80000100a00 */
[----:B------:R-:W-:Y:S04]  /*cda00*/  STL.64 [R1+0x248], R18 ;  /* 0x0002481201007387 */ /* 0x000fe80000100a00 */
[----:B-1----:R-:W3:Y:S04]  /*cda10*/  LDL.LU R24, [R1+0xf0] ;  /* 0x0000f00001187983 */ /* 0x002ee80000300800 */
[----:B------:R-:W3:Y:S04]  /*cda20*/  LDL.LU R25, [R1+0xf4] ;  /* 0x0000f40001197983 */ /* 0x000ee80000300800 */
[----:B------:R-:W4:Y:S04]  /*cda30*/  LDL.LU R26, [R1+0xf8] ;  /* 0x0000f800011a7983 */ /* 0x000f280000300800 */
[----:B------:R-:W4:Y:S01]  /*cda40*/  LDL.LU R27, [R1+0xfc] ;  /* 0x0000fc00011b7983 */ /* 0x000f220000300800 */
[----:B------:R-:W-:-:S02]  /*cda50*/  IMAD R15, R0, 0x100, R15 ;  /* 0x00000100000f7824 */ /* 0x000fc400078e020f */
[----:B------:R-:W-:Y:S02]  /*cda60*/  IMAD.MOV.U32 R10, RZ, RZ, R16 ;  /* 0x000000ffff0a7224 */ /* 0x000fe400078e0010 */
[----:B------:R-:W-:Y:S02]  /*cda70*/  IMAD.MOV.U32 R0, RZ, RZ, R17 ;  /* 0x000000ffff007224 */ /* 0x000fe400078e0011 */
[----:B--2---:R-:W-:Y:S02]  /*cda80*/  IMAD.MOV.U32 R8, RZ, RZ, R20 ;  /* 0x000000ffff087224 */ /* 0x004fe400078e0014 */
[----:B------:R-:W-:Y:S01]  /*cda90*/  IMAD.MOV.U32 R9, RZ, RZ, R21 ;  /* 0x000000ffff097224 */ /* 0x000fe200078e0015 */
[----:B----4-:R-:W-:Y:S04]  /*cdaa0*/  STL.64 [R1+0x6748], R26 ;  /* 0x0067481a01007387 */ /* 0x010fe80000100a00 */
[----:B---3--:R0:W-:Y:S04]  /*cdab0*/  STL.64 [R1+0x6740], R24 ;  /* 0x0067401801007387 */ /* 0x0081e80000100a00 */
[----:B0-----:R-:W2:Y:S04]  /*cdac0*/  LDL.LU R24, [R1+0xb0] ;  /* 0x0000b00001187983 */ /* 0x001ea80000300800 */
[----:B------:R-:W2:Y:S04]  /*cdad0*/  LDL.LU R25, [R1+0xb4] ;  /* 0x0000b40001197983 */ /* 0x000ea80000300800 */
[----:B------:R-:W2:Y:S04]  /*cdae0*/  LDL.LU R26, [R1+0xb8] ;  /* 0x0000b800011a7983 */ /* 0x000ea80000300800 */
[----:B------:R-:W2:Y:S04]  /*cdaf0*/  LDL.LU R27, [R1+0xbc] ;  /* 0x0000bc00011b7983 */ /* 0x000ea80000300800 */
[----:B------:R-:W3:Y:S04]  /*cdb00*/  LDL R16, [R1+0x1b0] ;  /* 0x0001b00001107983 */ /* 0x000ee80000100800 */
[----:B------:R-:W4:Y:S04]  /*cdb10*/  LDL R17, [R1+0x1b4] ;  /* 0x0001b40001117983 */ /* 0x000f280000100800 */
[----:B------:R-:W4:Y:S04]  /*cdb20*/  LDL R2, [R1+0x1d4] ;  /* 0x0001d40001027983 */ /* 0x000f280000100800 */
[----:B------:R-:W-:Y:S04]  /*cdb30*/  STL.64 [R1+0x270], R20 ;  /* 0x0002701401007387 */ /* 0x000fe80000100a00 */
[----:B------:R0:W-:Y:S04]  /*cdb40*/  STL.64 [R1+0x278], R22 ;  /* 0x0002781601007387 */ /* 0x0001e80000100a00 */
[----:B0-----:R-:W2:Y:S04]  /*cdb50*/  LDL.LU.64 R22, [R1+0x6758] ;  /* 0x0067580001167983 */ /* 0x001ea80000300a00 */
[----:B------:R-:W3:Y:S04]  /*cdb60*/  LDL.LU.64 R20, [R1+0x6750] ;  /* 0x0067500001147983 */ /* 0x000ee80000300a00 */
[----:B------:R0:W-:Y:S04]  /*cdb70*/  STL [R1+0x66f8], R10 ;  /* 0x0066f80a01007387 */ /* 0x0001e80000100800 */
[----:B0-----:R-:W4:Y:S04]  /*cdb80*/  LDL R10, [R1+0x1d0] ;  /* 0x0001d000010a7983 */ /* 0x001f280000100800 */
[----:B------:R-:W-:Y:S01]  /*cdb90*/  STL.64 [R1+0x66f0], R8 ;  /* 0x0066f00801007387 */ /* 0x000fe20000100a00 */
[----:B--2---:R-:W-:Y:S01]  /*cdba0*/  HMMA.16816.F32 R4, R4, R22, R24 ;  /* 0x000000160404723c */ /* 0x004fe20000001818 */
[----:B---3--:R-:W-:-:S02]  /*cdbb0*/  F2FP.F16.E4M3.UNPACK_B R18, R20 ;  /* 0x00000014ff12723e */ /* 0x008fc400020006ff */
[----:B------:R-:W-:Y:S01]  /*cdbc0*/  F2FP.F16.E4M3.UNPACK_B R19, R21 ;  /* 0x00000015ff13723e */ /* 0x000fe200020006ff */
[----:B------:R-:W2:Y:S04]  /*cdbd0*/  LDL.LU.64 R26, [R1+0x6748] ;  /* 0x00674800011a7983 */ /* 0x000ea80000300a00 */
[----:B------:R-:W0:Y:S04]  /*cdbe0*/  LDSM.16.M88.4 R20, [R3+UR4+0x4800] ;  /* 0x004800040314783b */ /* 0x000e280008000200 */
[----:B------:R-:W2:Y:S11]  /*cdbf0*/  LDL.LU.64 R24, [R1+0x6740] ;  /* 0x0067400001187983 */ /* 0x000eb60000300a00 */
[----:B------:R1:W-:Y:S04]  /*cdc00*/  STL.64 [R1+0xb0], R4 ;  /* 0x0000b00401007387 */ /* 0x0003e80000100a00 */
[----:B------:R-:W-:Y:S04]  /*cdc10*/  STL.64 [R1+0xb8], R6 ;  /* 0x0000b80601007387 */ /* 0x000fe80000100a00 */
[----:B0-----:R0:W-:Y:S04]  /*cdc20*/  STL.64 [R1+0x250], R20 ;  /* 0x0002501401007387 */ /* 0x0011e80000100a00 */
[----:B------:R3:W-:Y:S01]  /*cdc30*/  STL.64 [R1+0x258], R22 ;  /* 0x0002581601007387 */ /* 0x0007e20000100a00 */
[----:B-1----:R-:W-:-:S03]  /*cdc40*/  IMAD.MOV.U32 R4, RZ, RZ, R20 ;  /* 0x000000ffff047224 */ /* 0x002fc600078e0014 */
[----:B------:R-:W-:Y:S01]  /*cdc50*/  STL.64 [R1+0xa8], R18 ;  /* 0x0000a81201007387 */ /* 0x000fe20000100a00 */
[----:B------:R-:W-:-:S03]  /*cdc60*/  IMAD.MOV.U32 R5, RZ, RZ, R21 ;  /* 0x000000ffff057224 */ /* 0x000fc600078e0015 */
[----:B0-----:R-:W4:Y:S04]  /*cdc70*/  LDL.LU R20, [R1+0x110] ;  /* 0x0001100001147983 */ /* 0x001f280000300800 */
[----:B------:R-:W4:Y:S04]  /*cdc80*/  LDL.LU R21, [R1+0x114] ;  /* 0x0001140001157983 */ /* 0x000f280000300800 */
[----:B---3--:R-:W3:Y:S04]  /*cdc90*/  LDL.LU R22, [R1+0x118] ;  /* 0x0001180001167983 */ /* 0x008ee80000300800 */
[----:B------:R-:W3:Y:S01]  /*cdca0*/  LDL.LU R23, [R1+0x11c] ;  /* 0x00011c0001177983 */ /* 0x000ee20000300800 */
[----:B------:R-:W-:-:S02]  /*cdcb0*/  F2FP.F16.E4M3.UNPACK_B R12, R12 ;  /* 0x0000000cff0c723e */ /* 0x000fc400020006ff */
[----:B------:R-:W-:Y:S01]  /*cdcc0*/  F2FP.F16.E4M3.UNPACK_B R13, R13 ;  /* 0x0000000dff0d723e */ /* 0x000fe200020006ff */
[----:B---3--:R-:W-:Y:S04]  /*cdcd0*/  STL.64 [R1+0x6738], R22 ;  /* 0x0067381601007387 */ /* 0x008fe80000100a00 */
[----:B----4-:R0:W-:Y:S04]  /*cdce0*/  STL.64 [R1+0x6730], R20 ;  /* 0x0067301401007387 */ /* 0x0101e80000100a00 */
[----:B0-----:R-:W3:Y:S04]  /*cdcf0*/  LDL.LU R20, [R1+0x260] ;  /* 0x0002600001147983 */ /* 0x001ee80000300800 */
[----:B------:R-:W3:Y:S04]  /*cdd00*/  LDL.LU R21, [R1+0x264] ;  /* 0x0002640001157983 */ /* 0x000ee80000300800 */
[----:B------:R-:W3:Y:S04]  /*cdd10*/  LDL.LU R22, [R1+0x268] ;  /* 0x0002680001167983 */ /* 0x000ee80000300800 */
[----:B------:R-:W3:Y:S01]  /*cdd20*/  LDL.LU R23, [R1+0x26c] ;  /* 0x00026c0001177983 */ /* 0x000ee20000300800 */
[----:B------:R-:W-:-:S02]  /*cdd30*/  F2FP.F16.E4M3.UNPACK_B R14, R14 ;  /* 0x0000000eff0e723e */ /* 0x000fc400020006ff */
[----:B------:R-:W-:Y:S01]  /*cdd40*/  F2FP.F16.E4M3.UNPACK_B R15, R15 ;  /* 0x0000000fff0f723e */ /* 0x000fe200020006ff */
[----:B------:R-:W4:Y:S04]  /*cdd50*/  LDL R8, [R1+0x1e0] ;  /* 0x0001e00001087983 */ /* 0x000f280000100800 */
[----:B------:R-:W4:Y:S01]  /*cdd60*/  LDL R9, [R1+0x1e4] ;  /* 0x0001e40001097983 */ /* 0x000f220000100800 */
[----:B------:R-:W-:Y:S02]  /*cdd70*/  F2FP.F16.E4M3.UNPACK_B R16, R16 ;  /* 0x00000010ff10723e */ /* 0x000fe400020006ff */
[----:B------:R-:W-:Y:S02]  /*cdd80*/  F2FP.F16.E4M3.UNPACK_B R17, R17 ;  /* 0x00000011ff11723e */ /* 0x000fe400020006ff */
[----:B------:R-:W-:-:S02]  /*cdd90*/  F2FP.F16.E4M3.UNPACK_B R6, R10 ;  /* 0x0000000aff06723e */ /* 0x000fc400020006ff */
[----:B------:R-:W-:Y:S01]  /*cdda0*/  F2FP.F16.E4M3.UNPACK_B R7, R2 ;  /* 0x00000002ff07723e */ /* 0x000fe200020006ff */
[----:B---3--:R-:W-:-:S15]  /*cddb0*/  HMMA.16816.F32 R20, R12, R18, R20 ;  /* 0x000000120c14723c */ /* 0x008fde0000001814 */
[----:B------:R-:W-:-:S08]  /*cddc0*/  NOP ;  /* 0x0000000000007918 */ /* 0x000fd00000000000 */
[----:B------:R-:W-:Y:S04]  /*cddd0*/  STL.64 [R1+0xd0], R20 ;  /* 0x0000d01401007387 */ /* 0x000fe80000100a00 */
[----:B------:R-:W-:Y:S04]  /*cdde0*/  STL.64 [R1+0xd8], R22 ;  /* 0x0000d81601007387 */ /* 0x000fe80000100a00 */
[----:B------:R-:W0:Y:S04]  /*cddf0*/  LDSM.16.M88.4 R20, [R3+UR4+0x5000] ;  /* 0x005000040314783b */ /* 0x000e280008000200 */
[----:B0-----:R-:W-:Y:S01]  /*cde00*/  STL.64 [R1+0x410], R20 ;  /* 0x0004101401007387 */ /* 0x001fe20000100a00 */
[----:B------:R-:W-:-:S03]  /*cde10*/  IMAD.MOV.U32 R19, RZ, RZ, R20 ;  /* 0x000000ffff137224 */ /* 0x000fc600078e0014 */
[----:B------:R2:W-:Y:S01]  /*cde20*/  STL.64 [R1+0x418], R22 ;  /* 0x0004181601007387 */ /* 0x0005e20000100a00 */
[----:B------:R-:W-:Y:S02]  /*cde30*/  IMAD.MOV.U32 R18, RZ, RZ, R21 ;  /* 0x000000ffff127224 */ /* 0x000fe400078e0015 */
[----:B--2---:R-:W-:Y:S06]  /*cde40*/  HMMA.16816.F32 R20, R12, R16, R24 ;  /* 0x000000100c14723c */ /* 0x004fec0000001818 */
[----:B------:R-:W-:Y:S04]  /*cde50*/  STL.64 [R1+0xa0], R16 ;  /* 0x0000a01001007387 */ /* 0x000fe80000100a00 */
[----:B------:R-:W2:Y:S04]  /*cde60*/  LDL R2, [R1+0x200] ;  /* 0x0002000001027983 */ /* 0x000ea80000100800 */
[----:B------:R-:W-:Y:S09]  /*cde70*/  STL [R1+0x98], R6 ;  /* 0x0000980601007387 */ /* 0x000ff20000100800 */
[----:B------:R-:W-:Y:S04]  /*cde80*/  STL.64 [R1+0xf0], R20 ;  /* 0x0000f01401007387 */ /* 0x000fe80000100a00 */
[----:B------:R-:W-:Y:S04]  /*cde90*/  STL.64 [R1+0xf8], R22 ;  /* 0x0000f81601007387 */ /* 0x000fe80000100a00 */
[----:B------:R-:W3:Y:S04]  /*cdea0*/  LDL R10, [R1+0x210] ;  /* 0x00021000010a7983 */ /* 0x000ee80000100800 */
[----:B------:R-:W-:Y:S04]  /*cdeb0*/  STL [R1+0x9c], R7 ;  /* 0x00009c0701007387 */ /* 0x000fe80000100800 */
[----:B------:R-:W0:Y:S04]  /*cdec0*/  LDSM.16.M88.4 R20, [R3+UR4+0x5800] ;  /* 0x005800040314783b */ /* 0x000e280008000200 */
[----:B---3--:R-:W-:Y:S04]  /*cded0*/  STL.64 [R1+0x6718], R10 ;  /* 0x0067180a01007387 */ /* 0x008fe80000100a00 */
[----:B------:R-:W3:Y:S04]  /*cdee0*/  LDL.LU R24, [R1+0x150] ;  /* 0x0001500001187983 */ /* 0x000ee80000300800 */
[----:B------:R-:W3:Y:S04]  /*cdef0*/  LDL.LU R25, [R1+0x154] ;  /* 0x0001540001197983 */ /* 0x000ee80000300800 */
[----:B------:R-:W4:Y:S04]  /*cdf00*/  LDL.LU R26, [R1+0x158] ;  /* 0x00015800011a7983 */ /* 0x000f280000300800 */
[----:B------:R-:W4:Y:S01]  /*cdf10*/  LDL.LU R27, [R1+0x15c] ;  /* 0x00015c00011b7983 */ /* 0x000f220000300800 */
[----:B0-----:R-:W-:-:S02]  /*cdf20*/  IMAD.MOV.U32 R17, RZ, RZ, R20 ;  /* 0x000000ffff117224 */ /* 0x001fc400078e0014 */
[----:B------:R-:W-:Y:S01]  /*cdf30*/  IMAD.MOV.U32 R16, RZ, RZ, R21 ;  /* 0x000000ffff107224 */ /* 0x000fe200078e0015 */
[----:B----4-:R-:W-:Y:S04]  /*cdf40*/  STL.64 [R1+0x6728], R26 ;  /* 0x0067281a01007387 */ /* 0x010fe80000100a00 */
[----:B---3--:R0:W-:Y:S04]  /*cdf50*/  STL.64 [R1+0x6720], R24 ;  /* 0x0067201801007387 */ /* 0x0081e80000100a00 */
[----:B0-----:R-:W3:Y:S04]  /*cdf60*/  LDL.LU R24, [R1+0x130] ;  /* 0x0001300001187983 */ /* 0x001ee80000300800 */
[----:B------:R-:W3:Y:S04]  /*cdf70*/  LDL.LU R25, [R1+0x134] ;  /* 0x0001340001197983 */ /* 0x000ee80000300800 */
[----:B------:R-:W3:Y:S04]  /*cdf80*/  LDL.LU R26, [R1+0x138] ;  /* 0x00013800011a7983 */ /* 0x000ee80000300800 */
[----:B------:R-:W3:Y:S04]  /*cdf90*/  LDL.LU R27, [R1+0x13c] ;  /* 0x00013c00011b7983 */ /* 0x000ee80000300800 */
[----:B------:R-:W-:Y:S04]  /*cdfa0*/  STL.64 [R1+0x420], R20 ;  /* 0x0004201401007387 */ /* 0x000fe80000100a00 */
[----:B------:R0:W-:Y:S04]  /*cdfb0*/  STL.64 [R1+0x428], R22 ;  /* 0x0004281601007387 */ /* 0x0001e80000100a00 */
[----:B0-----:R-:W4:Y:S04]  /*cdfc0*/  LDL.LU.64 R22, [R1+0x6738] ;  /* 0x0067380001167983 */ /* 0x001f280000300a00 */
[----:B------:R-:W4:Y:S04]  /*cdfd0*/  LDL.LU.64 R20, [R1+0x6730] ;  /* 0x0067300001147983 */ /* 0x000f280000300a00 */
[----:B------:R-:W-:Y:S04]  /*cdfe0*/  STL.64 [R1+0x66e8], R18 ;  /* 0x0066e81201007387 */ /* 0x000fe80000100a00 */
[----:B------:R4:W-:Y:S01]  /*cdff0*/  STL.64 [R1+0x66e0], R16 ;  /* 0x0066e01001007387 */ /* 0x0009e20000100a00 */
[----:B------:R-:W-:-:S02]  /*ce000*/  F2FP.F16.E4M3.UNPACK_B R8, R8 ;  /* 0x00000008ff08723e */ /* 0x000fc400020006ff */
[----:B------:R-:W-:Y:S01]  /*ce010*/  F2FP.F16.E4M3.UNPACK_B R9, R9 ;  /* 0x00000009ff09723e */ /* 0x000fe200020006ff */
[----:B----4-:R-:W-:Y:S01]  /*ce020*/  HMMA.16816.F32 R16, R12, R6, R20 ;  /* 0x000000060c10723c */ /* 0x010fe20000001814 */
[----:B------:R-:W4:-:S15]  /*ce030*/  LDL.LU R20, [R1+0x190] ;  /* 0x0001900001147983 */ /* 0x000f1e0000300800 */
[----:B------:R-:W-:-:S07]  /*ce040*/  NOP ;  /* 0x0000000000007918 */ /* 0x000fce0000000000 */
[----:B------:R-:W-:Y:S04]  /*ce050*/  STL.64 [R1+0x110], R16 ;  /* 0x0001101001007387 */ /* 0x000fe80000100a00 */
[----:B------:R-:W-:Y:S04]  /*ce060*/  STL.64 [R1+0x118], R18 ;  /* 0x0001181201007387 */ /* 0x000fe80000100a00 */
[----:B------:R-:W-:Y:S04]  /*ce070*/  STL [R1+0x90], R8 ;  /* 0x0000900801007387 */ /* 0x000fe80000100800 */
[----:B------:R-:W4:Y:S04]  /*ce080*/  LDL.LU R21, [R1+0x194] ;  /* 0x0001940001157983 */ /* 0x000f280000300800 */
[----:B------:R3:W-:Y:S04]  /*ce090*/  STL [R1+0x94], R9 ;  /* 0x0000940901007387 */ /* 0x0007e80000100800 */
[----:B------:R-:W2:Y:S04]  /*ce0a0*/  LDL.LU R22, [R1+0x198] ;  /* 0x0001980001167983 */ /* 0x000ea80000300800 */
[----:B------:R-:W2:Y:S04]  /*ce0b0*/  LDL.LU R23, [R1+0x19c] ;  /* 0x00019c0001177983 */ /* 0x000ea80000300800 */
[----:B------:R-:W0:Y:S01]  /*ce0c0*/  LDSM.16.M88.4 R16, [R3+UR4+0x6000] ;  /* 0x006000040310783b */ /* 0x000e220008000200 */
[----:B---3--:R-:W-:Y:S03]  /*ce0d0*/  HMMA.16816.F32 R8, R12, R8, R24 ;  /* 0x000000080c08723c */ /* 0x008fe60000001818 */
[----:B--2---:R-:W-:Y:S04]  /*ce0e0*/  STL.64 [R1+0x6708], R22 ;  /* 0x0067081601007387 */ /* 0x004fe80000100a00 */
[----:B----4-:R1:W-:Y:S04]  /*ce0f0*/  STL.64 [R1+0x6700], R20 ;  /* 0x0067001401007387 */ /* 0x0103e80000100a00 */
[----:B-1----:R-:W2:Y:S04]  /*ce100*/  LDL.LU R20, [R1+0x170] ;  /* 0x0001700001147983 */ /* 0x002ea80000300800 */
[----:B------:R-:W2:Y:S04]  /*ce110*/  LDL.LU R21, [R1+0x174] ;  /* 0x0001740001157983 */ /* 0x000ea80000300800 */
[----:B------:R-:W2:Y:S04]  /*ce120*/  LDL.LU R22, [R1+0x178] ;  /* 0x0001780001167983 */ /* 0x000ea80000300800 */
[----:B------:R-:W2:Y:S04]  /*ce130*/  LDL.LU R23, [R1+0x17c] ;  /* 0x00017c0001177983 */ /* 0x000ea80000300800 */
[----:B0-----:R-:W-:Y:S04]  /*ce140*/  STL.64 [R1+0x430], R16 ;  /* 0x0004301001007387 */ /* 0x001fe80000100a00 */
[----:B------:R-:W-:Y:S04]  /*ce150*/  STL.64 [R1+0x438], R18 ;  /* 0x0004381201007387 */ /* 0x000fe80000100a00 */
[----:B------:R-:W3:Y:S04]  /*ce160*/  LDL.LU.64 R26, [R1+0x6728] ;  /* 0x00672800011a7983 */ /* 0x000ee80000300a00 */
[----:B------:R-:W3:Y:S04]  /*ce170*/  LDL.LU.64 R24, [R1+0x6720] ;  /* 0x0067200001187983 */ /* 0x000ee80000300a00 */
[----:B------:R-:W-:Y:S04]  /*ce180*/  STL.64 [R1+0x130], R8 ;  /* 0x0001300801007387 */ /* 0x000fe80000100a00 */
[----:B------:R-:W-:Y:S04]  /*ce190*/  STL.64 [R1+0x138], R10 ;  /* 0x0001380a01007387 */ /* 0x000fe80000100a00 */
[----:B------:R-:W0:Y:S04]  /*ce1a0*/  LDSM.16.M88.4 R8, [R3+UR4+0x6800] ;  /* 0x006800040308783b */ /* 0x000e280008000200 */
[----:B0-----:R-:W-:Y:S04]  /*ce1b0*/  STL.64 [R1+0x440], R8 ;  /* 0x0004400801007387 */ /* 0x001fe80000100a00 */
[----:B------:R0:W-:Y:S04]  /*ce1c0*/  STL.64 [R1+0x448], R10 ;  /* 0x0004480a01007387 */ /* 0x0001e80000100a00 */
[----:B0-----:R-:W4:Y:S01]  /*ce1d0*/  LDL.LU.64 R10, [R1+0x6718] ;  /* 0x00671800010a7983 */ /* 0x001f220000300a00 */
[----:B------:R-:W-:-:S02]  /*ce1e0*/  IMAD.MOV.U32 R7, RZ, RZ, R16 ;  /* 0x000000ffff077224 */ /* 0x000fc400078e0010 */
[----:B------:R-:W-:Y:S01]  /*ce1f0*/  IMAD.MOV.U32 R6, RZ, RZ, R17 ;  /* 0x000000ffff067224 */ /* 0x000fe200078e0011 */
[----:B------:R-:W-:Y:S02]  /*ce200*/  F2FP.F16.E4M3.UNPACK_B R16, R2 ;  /* 0x00000002ff10723e */ /* 0x000fe400020006ff */
[----:B------:R-:W-:-:S05]  /*ce210*/  F2FP.F16.E4M3.UNPACK_B R17, R28 ;  /* 0x0000001cff11723e */ /* 0x000fca00020006ff */
[----:B------:R3:W-:Y:S01]  /*ce220*/  STL.64 [R1+0x88], R16 ;  /* 0x0000881001007387 */ /* 0x0007e20000100a00 */
[----:B------:R-:W-:Y:S02]  /*ce230*/  IMAD.MOV.U32 R28, RZ, RZ, R8 ;  /* 0x000000ffff1c7224 */ /* 0x000fe400078e0008 */
[----:B------:R-:W-:Y:S01]  /*ce240*/  IMAD.MOV.U32 R2, RZ, RZ, R9 ;  /* 0x000000ffff027224 */ /* 0x000fe200078e0009 */
[----:B------:R-:W-:Y:S01]  /*ce250*/  F2FP.F16.E4M3.UNPACK_B R9, R29 ;  /* 0x0000001dff09723e */ /* 0x000fe200020006ff */
[----:B---3--:R-:W-:Y:S01]  /*ce260*/  HMMA.16816.F32 R16, R12, R16, R24 ;  /* 0x000000100c10723c */ /* 0x008fe20000001818 */
[----:B------:R-:W3:-:S15]  /*ce270*/  LDL.LU R24, [R1+0x6710] ;  /* 0x0067100001187983 */ /* 0x000ede0000300800 */
[----:B------:R-:W-:-:S07]  /*ce280*/  NOP ;  /* 0x0000000000007918 */ /* 0x000fce0000000000 */
[----:B------:R-:W-:Y:S04]  /*ce290*/  STL.64 [R1+0x150], R16 ;  /* 0x0001501001007387 */ /* 0x000fe80000100a00 */
[----:B------:R-:W-:Y:S04]  /*ce2a0*/  STL.64 [R1+0x158], R18 ;  /* 0x0001581201007387 */ /* 0x000fe80000100a00 */
[----:B------:R-:W0:Y:S01]  /*ce2b0*/  LDSM.16.M88.4 R16, [R3+UR4+0x7000] ;  /* 0x007000040310783b */ /* 0x000e220008000200 */
[----:B----4-:R-:W-:-:S03]  /*ce2c0*/  F2FP.F16.E4M3.UNPACK_B R8, R10 ;  /* 0x0000000aff08723e */ /* 0x010fc600020006ff */
[----:B0-----:R0:W-:Y:S04]  /*ce2d0*/  STL.64 [R1+0x450], R16 ;  /* 0x0004501001007387 */ /* 0x0011e80000100a00 */
[----:B------:R-:W-:Y:S01]  /*ce2e0*/  STL.64 [R1+0x458], R18 ;  /* 0x0004581201007387 */ /* 0x000fe20000100a00 */
[----:B------:R-:W-:-:S03]  /*ce2f0*/  IMAD.MOV.U32 R25, RZ, RZ, R17 ;  /* 0x000000ffff197224 */ /* 0x000fc600078e0011 */
[----:B------:R2:W-:Y:S01]  /*ce300*/  STL.64 [R1+0x80], R8 ;  /* 0x0000800801007387 */ /* 0x0005e20000100a00 */
[----:B0-----:R-:W-:Y:S02]  /*ce310*/  F2FP.F16.E4M3.UNPACK_B R17, R11 ;  /* 0x0000000bff11723e */ /* 0x001fe400020006ff */
[----:B--2---:R-:W-:Y:S01]  /*ce320*/  HMMA.16816.F32 R8, R12, R8, R20 ;  /* 0x000000080c08723c */ /* 0x004fe20000001814 */
[----:B------:R-:W2:Y:S04]  /*ce330*/  LDL.LU.64 R22, [R1+0x6708] ;  /* 0x0067080001167983 */ /* 0x000ea80000300a00 */
[----:B------:R-:W2:-:S15]  /*ce340*/  LDL.LU.64 R20, [R1+0x6700] ;  /* 0x0067000001147983 */ /* 0x000e9e0000300a00 */
[----:B------:R-:W-:-:S03]  /*ce350*/  NOP ;  /* 0x0000000000007918 */ /* 0x000fc60000000000 */
[----:B------:R-:W-:Y:S04]  /*ce360*/  STL.64 [R1+0x170], R8 ;  /* 0x0001700801007387 */ /* 0x000fe80000100a00 */
[----:B------:R-:W-:Y:S04]  /*ce370*/  STL.64 [R1+0x178], R10 ;  /* 0x0001780a01007387 */ /* 0x000fe80000100a00 */
[----:B------:R-:W0:Y:S04]  /*ce380*/  LDSM.16.M88.4 R8, [R3+UR4+0x7800] ;  /* 0x007800040308783b */ /* 0x000e280008000200 */
[----:B0-----:R-:W-:Y:S04]  /*ce390*/  STL.64 [R1+0x460], R8 ;  /* 0x0004600801007387 */ /* 0x001fe80000100a00 */
[----:B------:R0:W-:Y:S04]  /*ce3a0*/  STL.64 [R1+0x468], R10 ;  /* 0x0004680a01007387 */ /* 0x0001e80000100a00 */
[----:B0-----:R-:W4:Y:S01]  /*ce3b0*/  LDL.LU R10, [R1+0x66f8] ;  /* 0x0066f800010a7983 */ /* 0x001f220000300800 */
[----:B------:R-:W-:-:S02]  /*ce3c0*/  IMAD.MOV.U32 R26, RZ, RZ, R16 ;  /* 0x000000ffff1a7224 */ /* 0x000fc400078e0010 */
[----:B------:R-:W-:Y:S01]  /*ce3d0*/  IMAD.MOV.U32 R27, RZ, RZ, R8 ;  /* 0x000000ffff1b7224 */ /* 0x000fe200078e0008 */
[----:B------:R-:W-:Y:S02]  /*ce3e0*/  F2FP.F16.E4M3.UNPACK_B R11, R0 ;  /* 0x00000000ff0b723e */ /* 0x000fe400020006ff */
[----:B---3--:R-:W-:Y:S01]  /*ce3f0*/  F2FP.F16.E4M3.UNPACK_B R16, R24 ;  /* 0x00000018ff10723e */ /* 0x008fe200020006ff */
[----:B------:R-:W-:Y:S02]  /*ce400*/  IMAD.MOV.U32 R24, RZ, RZ, R9 ;  /* 0x000000ffff187224 */ /* 0x000fe400078e0009 */
[----:B------:R-:W3:Y:S04]  /*ce410*/  LDL.LU.64 R8, [R1+0x66f0] ;  /* 0x0066f00001087983 */ /* 0x000ee80000300a00 */
[----:B------:R-:W-:Y:S04]  /*ce420*/  STL.64 [R1+0x78], R16 ;  /* 0x0000781001007387 */ /* 0x000fe80000100a00 */
[----:B------:R-:W-:Y:S04]  /*ce430*/  STL.64 [R1+0x66c8], R26 ;  /* 0x0066c81a01007387 */ /* 0x000fe80000100a00 */
[----:B------:R0:W-:Y:S04]  /*ce440*/  STL.64 [R1+0x66c0], R24 ;  /* 0x0066c01801007387 */ /* 0x0001e80000100a00 */
[----:B0-----:R-:W3:Y:S04]  /*ce450*/  LDL.LU R24, [R1+0x11c0] ;  /* 0x0011c00001187983 */ /* 0x001ee80000300800 */
[----:B------:R-:W3:Y:S04]  /*ce460*/  LDL.LU R25, [R1+0x11c4] ;  /* 0x0011c40001197983 */ /* 0x000ee80000300800 */
[----:B------:R-:W3:Y:S04]  /*ce470*/  LDL.LU R26, [R1+0x11c8] ;  /* 0x0011c800011a7983 */ /* 0x000ee80000300800 */
[----:B------:R-:W3:Y:S01]  /*ce480*/  LDL.LU R27, [R1+0x11cc] ;  /* 0x0011cc00011b7983 */ /* 0x000ee20000300800 */
[----:B--2---:R-:W-:Y:S03]  /*ce490*/  HMMA.16816.F32 R20, R12, R16, R20 ;  /* 0x000000100c14723c */ /* 0x004fe60000001814 */
[----:B------:R-:W0:-:S15]  /*ce4a0*/  LDSM.16.M88.4 R16, [R3+UR4+0x8000] ;  /* 0x008000040310783b */ /* 0x000e1e0008000200 */
[----:B------:R-:W-:-:S05]  /*ce4b0*/  NOP ;  /* 0x0000000000007918 */ /* 0x000fca0000000000 */
[----:B------:R0:W-:Y:S04]  /*ce4c0*/  STL.64 [R1+0x190], R20 ;  /* 0x0001901401007387 */ /* 0x0001e80000100a00 */
[----:B------:R-:W-:Y:S01]  /*ce4d0*/  STL.64 [R1+0x198], R22 ;  /* 0x0001981601007387 */ /* 0x000fe20000100a00 */
[----:B0-----:R-:W-:-:S03]  /*ce4e0*/  IMAD.MOV.U32 R20, RZ, RZ, R16 ;  /* 0x000000ffff147224 */ /* 0x001fc600078e0010 */
[----:B------:R-:W-:Y:S04]  /*ce4f0*/  STL.64 [R1+0x470], R16 ;  /* 0x0004701001007387 */ /* 0x000fe80000100a00 */
[----:B------:R0:W-:Y:S01]  /*ce500*/  STL.64 [R1+0x478], R18 ;  /* 0x0004781201007387 */ /* 0x0001e20000100a00 */
[----:B------:R-:W-:-:S03]  /*ce510*/  IMAD.MOV.U32 R0, RZ, RZ, R17 ;  /* 0x000000ffff007224 */ /* 0x000fc600078e0011 */
[----:B0-----:R-:W2:Y:S04]  /*ce520*/  LDL.LU.64 R18, [R1+0x66e8] ;  /* 0x0066e80001127983 */ /* 0x001ea80000300a00 */
[----:B------:R-:W2:Y:S01]  /*ce530*/  LDL.LU.64 R16, [R1+0x66e0] ;  /* 0x0066e00001107983 */ /* 0x000ea20000300a00 */
[----:B----4-:R-:W-:-:S05]  /*ce540*/  F2FP.F16.E4M3.UNPACK_B R10, R10 ;  /* 0x0000000aff0a723e */ /* 0x010fca00020006ff */
[----:B------:R-:W-:Y:S04]  /*ce550*/  STL.64 [R1+0x70], R10 ;  /* 0x0000700a01007387 */ /* 0x000fe80000100a00 */
[----:B------:R0:W-:Y:S04]  /*ce560*/  STL [R1+0x66a8], R20 ;  /* 0x0066a81401007387 */ /* 0x0001e80000100800 */
[----:B0-----:R-:W4:Y:S04]  /*ce570*/  LDL.LU R20, [R1+0x480] ;  /* 0x0004800001147983 */ /* 0x001f280000300800 */
[----:B------:R-:W4:Y:S04]  /*ce580*/  LDL.LU R21, [R1+0x484] ;  /* 0x0004840001157983 */ /* 0x000f280000300800 */
[----:B------:R-:W4:Y:S04]  /*ce590*/  LDL.LU R22, [R1+0x488] ;  /* 0x0004880001167983 */ /* 0x000f280000300800 */
[----:B------:R-:W4:Y:S01]  /*ce5a0*/  LDL.LU R23, [R1+0x48c] ;  /* 0x00048c0001177983 */ /* 0x000f220000300800 */
[----:B---3--:R-:W-:-:S02]  /*ce5b0*/  F2FP.F16.E4M3.UNPACK_B R8, R8 ;  /* 0x00000008ff08723e */ /* 0x008fc400020006ff */
[----:B------:R-:W-:Y:S01]  /*ce5c0*/  F2FP.F16.E4M3.UNPACK_B R9, R9 ;  /* 0x00000009ff09723e */ /* 0x000fe200020006ff */
[----:B----4-:R-:W-:-:S15]  /*ce5d0*/  HMMA.16816.F32 R20, R12, R10, R20 ;  /* 0x0000000a0c14723c */ /* 0x010fde0000001814 */
[----:B------:R-:W-:-:S08]  /*ce5e0*/  NOP ;  /* 0x0000000000007918 */ /* 0x000fd00000000000 */
[----:B------:R-:W-:Y:S04]  /*ce5f0*/  STL.64 [R1+0x1f0], R20 ;  /* 0x0001f01401007387 */ /* 0x000fe80000100a00 */
[----:B------:R-:W-:Y:S04]  /*ce600*/  STL.64 [R1+0x1f8], R22 ;  /* 0x0001f81601007387 */ /* 0x000fe80000100a00 */
[----:B------:R-:W0:Y:S04]  /*ce610*/  LDSM.16.M88.4 R20, [R3+UR4+0x8800] ;  /* 0x008800040314783b */ /* 0x000e280008000200 */
[----:B0-----:R0:W-:Y:S04]  /*ce620*/  STL.64 [R1+0x480], R20 ;  /* 0x0004801401007387 */ /* 0x0011e80000100a00 */
[----:B------:R1:W-:Y:S01]  /*ce630*/  STL.64 [R1+0x488], R22 ;  /* 0x0004881601007387 */ /* 0x0003e20000100a00 */
[----:B------:R-:W-:-:S03]  /*ce640*/  IMAD.MOV.U32 R10, RZ, RZ, R20 ;  /* 0x000000ffff0a7224 */ /* 0x000fc600078e0014 */
[----:B------:R-:W-:Y:S01]  /*ce650*/  STL.64 [R1+0x68], R8 ;  /* 0x0000680801007387 */ /* 0x000fe20000100a00 */
[----:B------:R-:W-:-:S03]  /*ce660*/  IMAD.MOV.U32 R11, RZ, RZ, R21 ;  /* 0x000000ffff0b7224 */ /* 0x000fc600078e0015 */
[----:B0-----:R-:W3:Y:S04]  /*ce670*/  LDL.LU R20, [R1+0x1660] ;  /* 0x0016600001147983 */ /* 0x001ee80000300800 */
[----:B------:R-:W3:Y:S04]  /*ce680*/  LDL.LU R21, [R1+0x1664] ;  /* 0x0016640001157983 */ /* 0x000ee80000300800 */
[----:B-1----:R-:W4:Y:S04]  /*ce690*/  LDL.LU R22, [R1+0x1668] ;  /* 0x0016680001167983 */ /* 0x002f280000300800 */
[----:B------:R-:W4:Y:S01]  /*ce6a0*/  LDL.LU R23, [R1+0x166c] ;  /* 0x00166c0001177983 */ /* 0x000f220000300800 */
[----:B------:R-:W-:Y:S01]  /*ce6b0*/  HMMA.16816.F32 R24, R12, R8, R24 ;  /* 0x000000080c18723c */ /* 0x000fe20000001818 */
[----:B------:R-:W-:-:S02]  /*ce6c0*/  F2FP.F16.E4M3.UNPACK_B R4, R4 ;  /* 0x00000004ff04723e */ /* 0x000fc400020006ff */
[----:B------:R-:W-:Y:S01]  /*ce6d0*/  F2FP.F16.E4M3.UNPACK_B R5, R5 ;  /* 0x00000005ff05723e */ /* 0x000fe200020006ff */
[----:B----4-:R-:W-:Y:S04]  /*ce6e0*/  STL.64 [R1+0x66d8], R22 ;  /* 0x0066d81601007387 */ /* 0x010fe80000100a00 */
[----:B---3--:R0:W-:Y:S04]  /*ce6f0*/  STL.64 [R1+0x66d0], R20 ;  /* 0x0066d01401007387 */ /* 0x0081e80000100a00 */
[----:B0-----:R-:W3:Y:S04]  /*ce700*/  LDL.LU R20, [R1+0x1610] ;  /* 0x0016100001147983 */ /* 0x001ee80000300800 */
[----:B------:R-:W3:Y:S04]  /*ce710*/  LDL.LU R21, [R1+0x1614] ;  /* 0x0016140001157983 */ /* 0x000ee80000300800 */
[----:B------:R-:W3:Y:S04]  /*ce720*/  LDL.LU R22, [R1+0x1618] ;  /* 0x0016180001167983 */ /* 0x000ee80000300800 */
[----:B------:R-:W3:Y:S04]  /*ce730*/  LDL.LU R23, [R1+0x161c] ;  /* 0x00161c0001177983 */ /* 0x000ee80000300800 */
[----:B------:R-:W-:Y:S04]  /*ce740*/  STL.64 [R1+0x260], R24 ;  /* 0x0002601801007387 */ /* 0x000fe80000100a00 */
[----:B------:R-:W-:Y:S04]  /*ce750*/  STL.64 [R1+0x268], R26 ;  /* 0x0002681a01007387 */ /* 0x000fe80000100a00 */
[----:B------:R-:W0:Y:S02]  /*ce760*/  LDSM.16.M88.4 R24, [R3+UR4+0x9000] ;  /* 0x009000040318783b */ /* 0x000e240008000200 */
[----:B0-----:R-:W-:-:S02]  /*ce770*/  IMAD.MOV.U32 R8, RZ, RZ, R24 ;  /* 0x000000ffff087224 */ /* 0x001fc400078e0018 */
[----:B------:R-:W-:Y:S01]  /*ce780*/  IMAD.MOV.U32 R9, RZ, RZ, R25 ;  /* 0x000000ffff097224 */ /* 0x000fe200078e0019 */
[----:B------:R-:W-:Y:S04]  /*ce790*/  STL.64 [R1+0x490], R24 ;  /* 0x0004901801007387 */ /* 0x000fe80000100a00 */
[----:B------:R-:W-:Y:S04]  /*ce7a0*/  STL.64 [R1+0x498], R26 ;  /* 0x0004981a01007387 */ /* 0x000fe80000100a00 */
[----:B------:R-:W-:Y:S04]  /*ce7b0*/  STL.64 [R1+0x60], R4 ;  /* 0x0000600401007387 */ /* 0x000fe80000100a00 */
[----:B------:R-:W-:Y:S04]  /*ce7c0*/  STL.64 [R1+0x66a0], R10 ;  /* 0x0066a00a01007387 */ /* 0x000fe80000100a00 */
[----:B------:R0:W-:Y:S04]  /*ce7d0*/  STL.64 [R1+0x6698], R8 ;  /* 0x0066980801007387 */ /* 0x0001e80000100a00 */
[----:B0-----:R-:W4:Y:S04]  /*ce7e0*/  LDL.LU R8, [R1+0x1320] ;  /* 0x0013200001087983 */ /* 0x001f280000300800 */
[----:B------:R-:W4:Y:S04]  /*ce7f0*/  LDL.LU R9, [R1+0x1324] ;  /* 0x0013240001097983 */ /* 0x000f280000300800 */
[----:B------:R-:W4:Y:S04]  /*ce800*/  LDL.LU R10, [R1+0x1328] ;  /* 0x00132800010a7983 */ /* 0x000f280000300800 */
[----:B------:R-:W4:Y:S01]  /*ce810*/  LDL.LU R11, [R1+0x132c] ;  /* 0x00132c00010b7983 */ /* 0x000f220000300800 */
[----:B--2---:R-:W-:-:S02]  /*ce820*/  F2FP.F16.E4M3.UNPACK_B R24, R19 ;  /* 0x00000013ff18723e */ /* 0x004fc400020006ff */
[----:B------:R-:W-:Y:S01]  /*ce830*/  F2FP.F16.E4M3.UNPACK_B R25, R18 ;  /* 0x00000012ff19723e */ /* 0x000fe200020006ff */
[----:B----4-:R-:W-:-:S15]  /*ce840*/  HMMA.16816.F32 R8, R12, R4, R8 ;  /* 0x000000040c08723c */ /* 0x010fde0000001808 */
[----:B------:R-:W-:-:S08]  /*ce850*/  NOP ;  /* 0x0000000000007918 */ /* 0x000fd00000000000 */
[----:B------:R-:W-:Y:S04]  /*ce860*/  STL.64 [R1+0x2a0], R8 ;  /* 0x0002a00801007387 */ /* 0x000fe80000100a00 */
[----:B------:R-:W-:Y:S04]  /*ce870*/  STL.64 [R1+0x2a8], R10 ;  /* 0x0002a80a01007387 */ /* 0x000fe80000100a00 */
[----:B------:R-:W0:Y:S04]  /*ce880*/  LDSM.16.M88.4 R8, [R3+UR4+0x9800] ;  /* 0x009800040308783b */ /* 0x000e280008000200 */
[----:B0-----:R-:W-:Y:S04]  /*ce890*/  STL.64 [R1+0x4a0], R8 ;  /* 0x0004a00801007387 */ /* 0x001fe80000100a00 */
[----:B------:R0:W-:Y:S04]  /*ce8a0*/  STL.64 [R1+0x4a8], R10 ;  /* 0x0004a80a01007387 */ /* 0x0001e80000100a00 */
[----:B------:R3:W-:Y:S01]  /*ce8b0*/  STL.64 [R1+0x58], R24 ;  /* 0x0000581801007387 */ /* 0x0007e20000100a00 */
[----:B0-----:R-:W-:-:S02]  /*ce8c0*/  F2FP.F16.E4M3.UNPACK_B R10, R17 ;  /* 0x00000011ff0a723e */ /* 0x001fc400020006ff */
[----:B------:R-:W-:Y:S02]  /*ce8d0*/  F2FP.F16.E4M3.UNPACK_B R11, R16 ;  /* 0x00000010ff0b723e */ /* 0x000fe400020006ff */
[----:B------:R-:W2:Y:S04]  /*ce8e0*/  LDL.LU R16, [R1+0x16c0] ;  /* 0x0016c00001107983 */ /* 0x000ea80000300800 */
[----:B------:R-:W2:Y:S04]  /*ce8f0*/  LDL.LU R17, [R1+0x16c4] ;  /* 0x0016c40001117983 */ /* 0x000ea80000300800 */
[----:B------:R-:W-:Y:S04]  /*ce900*/  STL [R1+0x50], R10 ;  /* 0x0000500a01007387 */ /* 0x000fe80000100800 */
[----:B------:R-:W2:Y:S04]  /*ce910*/  LDL.LU R18, [R1+0x16c8] ;  /* 0x0016c80001127983 */ /* 0x000ea80000300800 */
[----:B------:R-:W-:Y:S04]  /*ce920*/  STL [R1+0x54], R11 ;  /* 0x0000540b01007387 */ /* 0x000fe80000100800 */
[----:B------:R-:W2:Y:S01]  /*ce930*/  LDL.LU R19, [R1+0x16cc] ;  /* 0x0016cc0001137983 */ /* 0x000ea20000300800 */
[----:B---3--:R-:W-:Y:S03]  /*ce940*/  HMMA.16816.F32 R24, R12, R24, R20 ;  /* 0x000000180c18723c */ /* 0x008fe60000001814 */
[----:B------:R-:W3:Y:S04]  /*ce950*/  LDL.LU.64 R22, [R1+0x66d8] ;  /* 0x0066d80001167983 */ /* 0x000ee80000300a00 */
[----:B------:R-:W3:-:S15]  /*ce960*/  LDL.LU.64 R20, [R1+0x66d0] ;  /* 0x0066d00001147983 */ /* 0x000ede0000300a00 */
[----:B------:R-:W-:-:S01]  /*ce970*/  NOP ;  /* 0x0000000000007918 */ /* 0x000fc20000000000 */
[----:B------:R-:W-:Y:S04]  /*ce980*/  STL.64 [R1+0x2c0], R24 ;  /* 0x0002c01801007387 */ /* 0x000fe80000100a00 */
[----:B------:R-:W-:Y:S04]  /*ce990*/  STL.64 [R1+0x2c8], R26 ;  /* 0x0002c81a01007387 */ /* 0x000fe80000100a00 */
[----:B------:R-:W0:Y:S01]  /*ce9a0*/  LDSM.16.M88.4 R24, [R3+UR4+0xa000] ;  /* 0x00a000040318783b */ /* 0x000e220008000200 */
[----:B------:R-:W-:Y:S02]  /*ce9b0*/  IMAD.MOV.U32 R4, RZ, RZ, R8 ;  /* 0x000000ffff047224 */ /* 0x000fe400078e0008 */
[----:B------:R-:W-:Y:S01]  /*ce9c0*/  IMAD.MOV.U32 R5, RZ, RZ, R9 ;  /* 0x000000ffff057224 */ /* 0x000fe200078e0009 */
[----:B------:R-:W-:-:S02]  /*ce9d0*/  F2FP.F16.E4M3.UNPACK_B R8, R7 ;  /* 0x00000007ff08723e */ /* 0x000fc400020006ff */
[----:B------:R-:W-:Y:S01]  /*ce9e0*/  F2FP.F16.E4M3.UNPACK_B R9, R6 ;  /* 0x00000006ff09723e */ /* 0x000fe200020006ff */
[----:B0-----:R-:W-:Y:S01]  /*ce9f0*/  IMAD.MOV.U32 R7, RZ, RZ, R24 ;  /* 0x000000ffff077224 */ /* 0x001fe200078e0018 */
[----:B------:R-:W-:Y:S01]  /*cea00*/  STL.64 [R1+0x4b0], R24 ;  /* 0x0004b01801007387 */ /* 0x000fe20000100a00 */
[----:B------:R-:W-:-:S03]  /*cea10*/  IMAD.MOV.U32 R6, RZ, RZ, R25 ;  /* 0x000000ffff067224 */ /* 0x000fc600078e0019 */
[----:B------:R0:W-:Y:S04]  /*cea20*/  STL.64 [R1+0x4b8], R26 ;  /* 0x0004b81a01007387 */ /* 0x0001e80000100a00 */
[----:B0-----:R-:W4:Y:S04]  /*cea30*/  LDL.LU.64 R26, [R1+0x66c8] ;  /* 0x0066c800011a7983 */ /* 0x001f280000300a00 */
[----:B------:R-:W2:Y:S04]  /*cea40*/  LDL.LU.64 R24, [R1+0x66c0] ;  /* 0x0066c00001187983 */ /* 0x000ea80000300a00 */
[----:B------:R-:W-:Y:S04]  /*cea50*/  STL.64 [R1+0x48], R8 ;  /* 0x0000480801007387 */ /* 0x000fe80000100a00 */
[----:B------:R-:W-:Y:S04]  /*cea60*/  STL.64 [R1+0x6680], R6 ;  /* 0x0066800601007387 */ /* 0x000fe80000100a00 */
[----:B------:R-:W-:Y:S04]  /*cea70*/  STL.64 [R1+0x6678], R4 ;  /* 0x0066780401007387 */ /* 0x000fe80000100a00 */
[----:B------:R-:W0:Y:S04]  /*cea80*/  LDSM.16.M88.4 R4, [R3+UR4+0xa800] ;  /* 0x00a800040304783b */ /* 0x000e280008000200 */
[----:B0-----:R-:W-:Y:S01]  /*cea90*/  STL.64 [R1+0x4c0], R4 ;  /* 0x0004c00401007387 */ /* 0x001fe20000100a00 */
[----:B---3--:R-:W-:-:S15]  /*ceaa0*/  HMMA.16816.F32 R20, R12, R10, R20 ;  /* 0x0000000a0c14723c */ /* 0x008fde0000001814 */
[----:B------:R-:W-:-:S08]  /*ceab0*/  NOP ;  /* 0x0000000000007918 */ /* 0x000fd00000000000 */
[----:B------:R0:W-:Y:S04]  /*ceac0*/  STL.64 [R1+0x2e0], R20 ;  /* 0x0002e01401007387 */ /* 0x0001e80000100a00 */
[----:B------:R1:W-:Y:S04]  /*cead0*/  STL.64 [R1+0x2e8], R22 ;  /* 0x0002e81601007387 */ /* 0x0003e80000100a00 */
[----:B------:R-:W-:Y:S04]  /*ceae0*/  STL.64 [R1+0x4c8], R6 ;  /* 0x0004c80601007387 */ /* 0x000fe80000100a00 */
[----:B0-----:R-:W3:Y:S04]  /*ceaf0*/  LDL.LU R20, [R1+0x16f0] ;  /* 0x0016f00001147983 */ /* 0x001ee80000300800 */
[----:B------:R-:W3:Y:S04]  /*ceb00*/  LDL.LU R21, [R1+0x16f4] ;  /* 0x0016f40001157983 */ /* 0x000ee80000300800 */
[----:B-1----:R-:W4:Y:S04]  /*ceb10*/  LDL.LU R22, [R1+0x16f8] ;  /* 0x0016f80001167983 */ /* 0x002f280000300800 */
[----:B------:R-:W4:Y:S04]  /*ceb20*/  LDL.LU R23, [R1+0x16fc] ;  /* 0x0016fc0001177983 */ /* 0x000f280000300800 */
[----:B----4-:R-:W-:Y:S04]  /*ceb30*/  STL.64 [R1+0x66b8], R22 ;  /* 0x0066b81601007387 */ /* 0x010fe80000100a00 */
[----:B---3--:R0:W-:Y:S04]  /*ceb40*/  STL.64 [R1+0x66b0], R20 ;  /* 0x0066b01401007387 */ /* 0x0081e80000100a00 */
[----:B0-----:R-:W3:Y:S04]  /*ceb50*/  LDL.LU R20, [R1+0x1690] ;  /* 0x0016900001147983 */ /* 0x001ee80000300800 */
[----:B------:R-:W3:Y:S04]  /*ceb60*/  LDL.LU R21, [R1+0x1694] ;  /* 0x0016940001157983 */ /* 0x000ee80000300800 */
[----:B------:R-:W3:Y:S04]  /*ceb70*/  LDL.LU R22, [R1+0x1698] ;  /* 0x0016980001167983 */ /* 0x000ee80000300800 */
[----:B------:R-:W3:Y:S01]  /*ceb80*/  LDL.LU R23, [R1+0x169c] ;  /* 0x00169c0001177983 */ /* 0x000ee20000300800 */
[----:B------:R-:W-:-:S02]  /*ceb90*/  F2FP.F16.E4M3.UNPACK_B R6, R28 ;  /* 0x0000001cff06723e */ /* 0x000fc400020006ff */
[----:B------:R-:W-:Y:S02]  /*ceba0*/  F2FP.F16.E4M3.UNPACK_B R7, R2 ;  /* 0x00000002ff07723e */ /* 0x000fe400020006ff */
[----:B------:R-:W-:Y:S01]  /*cebb0*/  F2FP.F16.E4M3.UNPACK_B R4, R26 ;  /* 0x0000001aff04723e */ /* 0x000fe200020006ff */
[----:B------:R-:W-:Y:S01]  /*cebc0*/  IMAD.MOV.U32 R29, RZ, RZ, R5 ;  /* 0x000000ffff1d7224 */ /* 0x000fe200078e0005 */
[----:B--2---:R-:W-:Y:S01]  /*cebd0*/  F2FP.F16.E4M3.UNPACK_B R5, R25 ;  /* 0x00000019ff05723e */ /* 0x004fe200020006ff */
[----:B---3--:R-:W-:Y:S01]  /*cebe0*/  HMMA.16816.F32 R20, R12, R8, R20 ;  /* 0x000000080c14723c */ /* 0x008fe20000001814 */
[----:B------:R-:W0:-:S15]  /*cebf0*/  LDSM.16.M88.4 R8, [R3+UR4+0xb000] ;  /* 0x00b000040308783b */ /* 0x000e1e0008000200 */
[----:B------:R-:W-:-:S07]  /*cec00*/  NOP ;  /* 0x0000000000007918 */ /* 0x000fce0000000000 */
[----:B------:R-:W-:Y:S04]  /*cec10*/  STL.64 [R1+0x300], R20 ;  /* 0x0003001401007387 */ /* 0x000fe80000100a00 */
[----:B------:R1:W-:Y:S02]  /*cec20*/  STL.64 [R1+0x308], R22 ;  /* 0x0003081601007387 */ /* 0x0003e40000100a00 */
[----:B-1----:R-:W-:Y:S02]  /*cec30*/  HMMA.16816.F32 R20, R12, R6, R16 ;  /* 0x000000060c14723c */ /* 0x002fe40000001810 */
[----:B0-----:R0:W-:Y:S04]  /*cec40*/  STL.64 [R1+0x4d0], R8 ;  /* 0x0004d00801007387 */ /* 0x0011e80000100a00 */
[----:B------:R1:W-:Y:S01]  /*cec50*/  STL.64 [R1+0x4d8], R10 ;  /* 0x0004d80a01007387 */ /* 0x0003e20000100a00 */
[----:B------:R-:W-:-:S03]  /*cec60*/  IMAD.MOV.U32 R28, RZ, RZ, R8 ;  /* 0x000000ffff1c7224 */ /* 0x000fc600078e0008 */
[----:B------:R-:W-:Y:S01]  /*cec70*/  STL.64 [R1+0x40], R6 ;  /* 0x0000400601007387 */ /* 0x000fe20000100a00 */
[----:B------:R-:W-:-:S03]  /*cec80*/  IMAD.MOV.U32 R2, RZ, RZ, R9 ;  /* 0x000000ffff027224 */ /* 0x000fc600078e0009 */
[----:B0-----:R-:W2:Y:S04]  /*cec90*/  LDL.LU R8, [R1+0x1720] ;  /* 0x0017200001087983 */ /* 0x001ea80000300800 */
[----:B------:R-:W2:Y:S04]  /*ceca0*/  LDL.LU R9, [R1+0x1724] ;  /* 0x0017240001097983 */ /* 0x000ea80000300800 */
[----:B-1----:R-:W2:Y:S04]  /*cecb0*/  LDL.LU R10, [R1+0x1728] ;  /* 0x00172800010a7983 */ /* 0x002ea80000300800 */
[----:B------:R-:W2:Y:S04]  /*cecc0*/  LDL.LU R11, [R1+0x172c] ;  /* 0x00172c00010b7983 */ /* 0x000ea80000300800 */
[----:B------:R-:W3:Y:S04]  /*cecd0*/  LDL.LU R16, [R1+0x1770] ;  /* 0x0017700001107983 */ /* 0x000ee80000300800 */
[----:B------:R-:W-:Y:S04]  /*cece0*/  STL.64 [R1+0x320], R20 ;  /* 0x0003201401007387 */ /* 0x000fe80000100a00 */
[----:B------:R-:W-:Y:S04]  /*cecf0*/  STL.64 [R1+0x328], R22 ;  /* 0x0003281601007387 */ /* 0x000fe80000100a00 */
[----:B------:R-:W-:Y:S04]  /*ced00*/  STL [R1+0x38], R4 ;  /* 0x0000380401007387 */ /* 0x000fe80000100800 */
[----:B------:R-:W3:Y:S04]  /*ced10*/  LDL.LU R17, [R1+0x1774] ;  /* 0x0017740001117983 */ /* 0x000ee80000300800 */
[----:B------:R-:W-:Y:S04]  /*ced20*/  STL [R1+0x3c], R5 ;  /* 0x00003c0501007387 */ /* 0x000fe80000100800 */
[----:B------:R-:W4:Y:S04]  /*ced30*/  LDL.LU R18, [R1+0x1778] ;  /* 0x0017780001127983 */ /* 0x000f280000300800 */
[----:B------:R-:W4:Y:S04]  /*ced40*/  LDL.LU R19, [R1+0x177c] ;  /* 0x00177c0001137983 */ /* 0x000f280000300800 */
[----:B------:R-:W0:Y:S02]  /*ced50*/  LDSM.16.M88.4 R20, [R3+UR4+0xb800] ;  /* 0x00b800040314783b */ /* 0x000e240008000200 */
        /* <DEDUP_REMOVED lines=11> */
[----:B------:R-:W4:Y:S01]  /*cee10*/  LDL.LU.64 R20, [R1+0x66b0] ;  /* 0x0066b00001147983 */ /* 0x000f220000300a00 */
[----:B------:R-:W-:-:S02]  /*cee20*/  F2FP.F16.E4M3.UNPACK_B R7, R24 ;  /* 0x00000018ff07723e */ /* 0x000fc400020006ff */
[----:B------:R-:W-:-:S07]  /*cee30*/  F2FP.F16.E4M3.UNPACK_B R6, R27 ;  /* 0x0000001bff06723e */ /* 0x000fce00020006ff */
[C---:B--2---:R-:W-:Y:S06]  /*cee40*/  HMMA.16816.F32 R8, R12.reuse, R6, R8 ;  /* 0x000000060c08723c */ /* 0x044fec0000001808 */
[----:B----4-:R-:W-:-:S15]  /*cee50*/  HMMA.16816.F32 R20, R12, R4, R20 ;  /* 0x000000040c14723c */ /* 0x010fde0000001814 */
[----:B------:R-:W-:-:S08]  /*cee60*/  NOP ;  /* 0x0000000000007918 */ /* 0x000fd00000000000 */
[----:B------:R-:W-:Y:S04]  /*cee70*/  STL.64 [R1+0x340], R20 ;  /* 0x0003401401007387 */ /* 0x000fe80000100a00 */
[----:B------:R-:W-:Y:S04]  /*cee80*/  STL.64 [R1+0x348], R22 ;  /* 0x0003481601007387 */ /* 0x000fe80000100a00 */
[----:B------:R-:W0:Y:S04]  /*cee90*/  LDSM.16.M88.4 R20, [R3+UR4+0xc000] ;  /* 0x00c000040314783b */ /* 0x000e280008000200 */
[----:B0-----:R0:W-:Y:S01]  /*ceea0*/  STL.64 [R1+0x510], R20 ;  /* 0x0005101401007387 */ /* 0x0011e20000100a00 */
[----:B------:R-:W-:-:S03]  /*ceeb0*/  IMAD.MOV.U32 R24, RZ, RZ, R20 ;  /* 0x000000ffff187224 */ /* 0x000fc600078e0014 */
[----:B------:R-:W-:Y:S04]  /*ceec0*/  STL.64 [R1+0x518], R22 ;  /* 0x0005181601007387 */ /* 0x000fe80000100a00 */
[----:B0-----:R-:W2:Y:S04]  /*ceed0*/  LDL.LU R20, [R1+0x66a8] ;  /* 0x0066a80001147983 */ /* 0x001ea80000300800 */
[----:B------:R-:W-:Y:S04]  /*ceee0*/  STL.64 [R1+0x30], R6 ;  /* 0x0000300601007387 */ /* 0x000fe80000100a00 */
[----:B------:R-:W-:Y:S04]  /*ceef0*/  STL [R1+0x6640], R26 ;  /* 0x0066401a01007387 */ /* 0x000fe80000100800 */
[----:B------:R0:W-:Y:S04]  /*cef00*/  STL.64 [R1+0x6638], R24 ;  /* 0x0066381801007387 */ /* 0x0001e80000100a00 */
[----:B0-----:R-:W4:Y:S04]  /*cef10*/  LDL.LU R24, [R1+0x17a0] ;  /* 0x0017a00001187983 */ /* 0x001f280000300800 */
[----:B------:R-:W4:Y:S04]  /*cef20*/  LDL.LU R25, [R1+0x17a4] ;  /* 0x0017a40001197983 */ /* 0x000f280000300800 */
[----:B------:R-:W4:Y:S04]  /*cef30*/  LDL.LU R26, [R1+0x17a8] ;  /* 0x0017a800011a7983 */ /* 0x000f280000300800 */
[----:B------:R-:W4:Y:S04]  /*cef40*/  LDL.LU R27, [R1+0x17ac] ;  /* 0x0017ac00011b7983 */ /* 0x000f280000300800 */
[----:B------:R-:W-:Y:S04]  /*cef50*/  STL.64 [R1+0x360], R8 ;  /* 0x0003600801007387 */ /* 0x000fe80000100a00 */
[----:B------:R-:W-:Y:S04]  /*cef60*/  STL.64 [R1+0x368], R10 ;  /* 0x0003680a01007387 */ /* 0x000fe80000100a00 */
[----:B------:R-:W0:Y:S01]  /*cef70*/  LDSM.16.M88.4 R8, [R3+UR4+0xc800] ;  /* 0x00c800040308783b */ /* 0x000e220008000200 */
[----:B------:R-:W-:-:S03]  /*cef80*/  F2FP.F16.E4M3.UNPACK_B R5, R0 ;  /* 0x00000000ff05723e */ /* 0x000fc600020006ff */
[----:B0-----:R-:W-:Y:S04]  /*cef90*/  STL [R1+0x520], R8 ;  /* 0x0005200801007387 */ /* 0x001fe80000100800 */
[----:B------:R0:W-:Y:S04]  /*cefa0*/  STL.64 [R1+0x528], R10 ;  /* 0x0005280a01007387 */ /* 0x0001e80000100a00 */
[----:B0-----:R-:W4:Y:S01]  /*cefb0*/  LDL.LU.64 R10, [R1+0x66a0] ;  /* 0x0066a000010a7983 */ /* 0x001f220000300a00 */
[----:B------:R-:W-:Y:S02]  /*cefc0*/  IMAD.MOV.U32 R22, RZ, RZ, R8 ;  /* 0x000000ffff167224 */ /* 0x000fe400078e0008 */
[----:B------:R-:W-:-:S02]  /*cefd0*/  IMAD.MOV.U32 R0, RZ, RZ, R9 ;  /* 0x000000ffff007224 */ /* 0x000fc400078e0009 */
[----:B------:R-:W4:Y:S01]  /*cefe0*/  LDL.LU.64 R8, [R1+0x6698] ;  /* 0x0066980001087983 */ /* 0x000f220000300a00 */
[----:B------:R-:W-:Y:S01]  /*ceff0*/  IMAD.MOV.U32 R23, RZ, RZ, R21 ;  /* 0x000000ffff177224 */ /* 0x000fe200078e0015 */
[----:B--2---:R-:W-:-:S05]  /*cf000*/  F2FP.F16.E4M3.UNPACK_B R4, R20 ;  /* 0x00000014ff04723e */ /* 0x004fca00020006ff */
[----:B------:R3:W-:Y:S02]  /*cf010*/  STL.64 [R1+0x28], R4 ;  /* 0x0000280401007387 */ /* 0x0007e40000100a00 */
[----:B---3--:R-:W-:Y:S02]  /*cf020*/  HMMA.16816.F32 R4, R12, R4, R16 ;  /* 0x000000040c04723c */ /* 0x008fe40000001810 */
[----:B------:R-:W2:Y:S04]  /*cf030*/  LDL.LU.64 R18, [R1+0x6690] ;  /* 0x0066900001127983 */ /* 0x000ea80000300a00 */
[----:B------:R-:W2:-:S15]  /*cf040*/  LDL.LU.64 R16, [R1+0x6688] ;  /* 0x0066880001107983 */ /* 0x000e9e0000300a00 */
[----:B------:R-:W-:-:S02]  /*cf050*/  NOP ;  /* 0x0000000000007918 */ /* 0x000fc40000000000 */
[----:B------:R-:W-:Y:S04]  /*cf060*/  STL.64 [R1+0x4e0], R4 ;  /* 0x0004e00401007387 */ /* 0x000fe80000100a00 */
[----:B------:R-:W-:Y:S04]  /*cf070*/  STL.64 [R1+0x4e8], R6 ;  /* 0x0004e80601007387 */ /* 0x000fe80000100a00 */
[----:B------:R-:W0:Y:S04]  /*cf080*/  LDSM.16.M88.4 R4, [R3+UR4+0xd000] ;  /* 0x00d000040304783b */ /* 0x000e280008000200 */
[----:B0-----:R-:W-:Y:S04]  /*cf090*/  STL.64 [R1+0x540], R4 ;  /* 0x0005400401007387 */ /* 0x001fe80000100a00 */
[----:B------:R0:W-:Y:S01]  /*cf0a0*/  STL.64 [R1+0x548], R6 ;  /* 0x0005480601007387 */ /* 0x0001e20000100a00 */
[----:B------:R-:W-:-:S02]  /*cf0b0*/  IMAD.MOV.U32 R20, RZ, RZ, R4 ;  /* 0x000000ffff147224 */ /* 0x000fc400078e0004 */
[----:B------:R-:W-:Y:S01]  /*cf0c0*/  IMAD.MOV.U32 R21, RZ, RZ, R5 ;  /* 0x000000ffff157224 */ /* 0x000fe200078e0005 */
[----:B0-----:R-:W3:Y:S04]  /*cf0d0*/  LDL.LU.64 R6, [R1+0x6680] ;  /* 0x0066800001067983 */ /* 0x001ee80000300a00 */
[----:B------:R-:W3:Y:S01]  /*cf0e0*/  LDL.LU.64 R4, [R1+0x6678] ;  /* 0x0066780001047983 */ /* 0x000ee20000300a00 */
[----:B----4-:R-:W-:Y:S02]  /*cf0f0*/  F2FP.F16.E4M3.UNPACK_B R10, R10 ;  /* 0x0000000aff0a723e */ /* 0x010fe400020006ff */
[----:B------:R-:W-:-:S05]  /*cf100*/  F2FP.F16.E4M3.UNPACK_B R11, R11 ;  /* 0x0000000bff0b723e */ /* 0x000fca00020006ff */
[----:B------:R-:W-:Y:S04]  /*cf110*/  STL.64 [R1+0x20], R10 ;  /* 0x0000200a01007387 */ /* 0x000fe80000100a00 */
[----:B------:R-:W-:Y:S04]  /*cf120*/  STL.64 [R1+0x6630], R22 ;  /* 0x0066301601007387 */ /* 0x000fe80000100a00 */
[----:B------:R-:W-:Y:S04]  /*cf130*/  STL.64 [R1+0x6628], R20 ;  /* 0x0066281401007387 */ /* 0x000fe80000100a00 */
[----:B------:R-:W0:Y:S01]  /*cf140*/  LDSM.16.M88.4 R20, [R3+UR4+0xd800] ;  /* 0x00d800040314783b */ /* 0x000e220008000200 */
[----:B------:R-:W-:-:S02]  /*cf150*/  F2FP.F16.E4M3.UNPACK_B R8, R8 ;  /* 0x00000008ff08723e */ /* 0x000fc400020006ff */
[----:B------:R-:W-:Y:S01]  /*cf160*/  F2FP.F16.E4M3.UNPACK_B R9, R9 ;  /* 0x00000009ff09723e */ /* 0x000fe200020006ff */
[----:B--2---:R-:W-:-:S15]  /*cf170*/  HMMA.16816.F32 R16, R12, R10, R16 ;  /* 0x0000000a0c10723c */ /* 0x004fde0000001810 */
[----:B------:R-:W-:-:S08]  /*cf180*/  NOP ;  /* 0x0000000000007918 */ /* 0x000fd00000000000 */
[----:B------:R-:W-:Y:S04]  /*cf190*/  STL.64 [R1+0x500], R16 ;  /* 0x0005001001007387 */ /* 0x000fe80000100a00 */
[----:B------:R1:W-:Y:S04]  /*cf1a0*/  STL.64 [R1+0x508], R18 ;  /* 0x0005081201007387 */ /* 0x0003e80000100a00 */
[----:B0-----:R-:W-:Y:S04]  /*cf1b0*/  STL.64 [R1+0x560], R20 ;  /* 0x0005601401007387 */ /* 0x001fe80000100a00 */
[----:B------:R0:W-:Y:S04]  /*cf1c0*/  STL.64 [R1+0x568], R22 ;  /* 0x0005681601007387 */ /* 0x0001e80000100a00 */
[----:B------:R-:W-:Y:S01]  /*cf1d0*/  STL.64 [R1+0x18], R8 ;  /* 0x0000180801007387 */ /* 0x000fe20000100a00 */
[----:B-1----:R-:W-:-:S02]  /*cf1e0*/  IMAD.MOV.U32 R18, RZ, RZ, R20 ;  /* 0x000000ffff127224 */ /* 0x002fc400078e0014 */
[----:B------:R-:W-:Y:S02]  /*cf1f0*/  IMAD.MOV.U32 R19, RZ, RZ, R21 ;  /* 0x000000ffff137224 */ /* 0x000fe400078e0015 */
[----:B0-----:R-:W-:Y:S01]  /*cf200*/  HMMA.16816.F32 R20, R12, R8, R24 ;  /* 0x000000080c14723c */ /* 0x001fe20000001818 */
[----:B------:R-:W0:-:S15]  /*cf210*/  LDSM.16.M88.4 R8, [R3+UR4+0xe000] ;  /* 0x00e000040308783b */ /* 0x000e1e0008000200 */
[----:B------:R-:W-:-:S07]  /*cf220*/  NOP ;  /* 0x0000000000007918 */ /* 0x000fce0000000000 */
[----:B------:R1:W-:Y:S04]  /*cf230*/  STL.64 [R1+0x530], R20 ;  /* 0x0005301401007387 */ /* 0x0003e80000100a00 */
[----:B------:R2:W-:Y:S01]  /*cf240*/  STL.64 [R1+0x538], R22 ;  /* 0x0005381601007387 */ /* 0x0005e20000100a00 */
[----:B---3--:R-:W-:Y:S02]  /*cf250*/  F2FP.F16.E4M3.UNPACK_B R4, R4 ;  /* 0x00000004ff04723e */ /* 0x008fe400020006ff */
[----:B------:R-:W-:Y:S01]  /*cf260*/  F2FP.F16.E4M3.UNPACK_B R5, R5 ;  /* 0x00000005ff05723e */ /* 0x000fe200020006ff */
[----:B0-----:R-:W-:Y:S04]  /*cf270*/  STL.64 [R1+0x570], R8 ;  /* 0x0005700801007387 */ /* 0x001fe80000100a00 */
[----:B------:R-:W-:Y:S04]  /*cf280*/  STL.64 [R1+0x578], R10 ;  /* 0x0005780a01007387 */ /* 0x000fe80000100a00 */
[----:B------:R-:W-:Y:S04]  /*cf290*/  STL.64 [R1+0x10], R4 ;  /* 0x0000100401007387 */ /* 0x000fe80000100a00 */
[----:B-1----:R-:W3:Y:S04]  /*cf2a0*/  LDL.LU R20, [R1+0x1850] ;  /* 0x0018500001147983 */ /* 0x002ee80000300800 */
[----:B------:R-:W3:Y:S04]  /*cf2b0*/  LDL.LU R21, [R1+0x1854] ;  /* 0x0018540001157983 */ /* 0x000ee80000300800 */
[----:B--2---:R-:W2:Y:S04]  /*cf2c0*/  LDL.LU R22, [R1+0x1858] ;  /* 0x0018580001167983 */ /* 0x004ea80000300800 */
[----:B------:R-:W2:Y:S04]  /*cf2d0*/  LDL.LU R23, [R1+0x185c] ;  /* 0x00185c0001177983 */ /* 0x000ea80000300800 */
[----:B--2---:R0:W-:Y:S04]  /*cf2e0*/  STL.64 [R1+0x6650], R22 ;  /* 0x0066501601007387 */ /* 0x0041e80000100a00 */
[----:B0-----:R-:W2:Y:S04]  /*cf2f0*/  LDL R23, [R1+0x4c0] ;  /* 0x0004c00001177983 */ /* 0x001ea80000100800 */
[----:B---3--:R-:W-:Y:S04]  /*cf300*/  STL.64 [R1+0x6648], R20 ;  /* 0x0066481401007387 */ /* 0x008fe80000100a00 */
        /* <DEDUP_REMOVED lines=17> */
[----:B------:R-:W-:Y:S01]  /*cf420*/  F2FP.F16.E4M3.UNPACK_B R21, R6 ;  /* 0x00000006ff15723e */ /* 0x000fe200020006ff */
[----:B------:R-:W-:Y:S02]  /*cf430*/  IMAD.MOV.U32 R16, RZ, RZ, R8 ;  /* 0x000000ffff107224 */ /* 0x000fe400078e0008 */
[----:B------:R-:W-:Y:S01]  /*cf440*/  IMAD.MOV.U32 R17, RZ, RZ, R9 ;  /* 0x000000ffff117224 */ /* 0x000fe200078e0009 */
[----:B------:R-:W4:Y:S04]  /*cf450*/  LDL.LU R8, [R1+0x1880] ;  /* 0x0018800001087983 */ /* 0x000f280000300800 */
[----:B------:R-:W4:Y:S04]  /*cf460*/  LDL.LU R9, [R1+0x1884] ;  /* 0x0018840001097983 */ /* 0x000f280000300800 */
[----:B------:R-:W4:Y:S04]  /*cf470*/  LDL.LU R10, [R1+0x1888] ;  /* 0x00188800010a7983 */ /* 0x000f280000300800 */
[----:B------:R-:W4:Y:S04]  /*cf480*/  LDL.LU R11, [R1+0x188c] ;  /* 0x00188c00010b7983 */ /* 0x000f280000300800 */
[----:B------:R-:W-:Y:S04]  /*cf490*/  STL [R1+0x65fc], R17 ;  /* 0x0065fc1101007387 */ /* 0x000fe80000100800 */
[----:B------:R-:W-:Y:S01]  /*cf4a0*/  STL [R1+0x65f8], R16 ;  /* 0x0065f81001007387 */ /* 0x000fe20000100800 */
[----:B---3--:R-:W-:Y:S03]  /*cf4b0*/  HMMA.16816.F32 R4, R12, R4, R24 ;  /* 0x000000040c04723c */ /* 0x008fe60000001818 */
[----:B------:R-:W0:-:S15]  /*cf4c0*/  LDSM.16.M88.4 R24, [R3+UR4+0xe800] ;  /* 0x00e800040318783b */ /* 0x000e1e0008000200 */
[----:B------:R-:W-:-:S05]  /*cf4d0*/  NOP ;  /* 0x0000000000007918 */ /* 0x000fca0000000000 */
[----:B------:R-:W-:Y:S04]  /*cf4e0*/  STL.64 [R1+0x550], R4 ;  /* 0x0005500401007387 */ /* 0x000fe80000100a00 */
[----:B------:R1:W-:Y:S04]  /*cf4f0*/  STL.64 [R1+0x558], R6 ;  /* 0x0005580601007387 */ /* 0x0003e80000100a00 */
[----:B0-----:R-:W-:Y:S01]  /*cf500*/  STL.64 [R1+0x590], R24 ;  /* 0x0005901801007387 */ /* 0x001fe20000100a00 */
[----:B-1----:R-:W-:-:S03]  /*cf510*/  IMAD.MOV.U32 R6, RZ, RZ, R24 ;  /* 0x000000ffff067224 */ /* 0x002fc600078e0018 */
[----:B------:R-:W-:Y:S01]  /*cf520*/  STL.64 [R1+0x598], R26 ;  /* 0x0005981a01007387 */ /* 0x000fe20000100a00 */
[----:B------:R-:W-:-:S03]  /*cf530*/  IMAD.MOV.U32 R7, RZ, RZ, R25 ;  /* 0x000000ffff077224 */ /* 0x000fc600078e0019 */
[----:B------:R-:W0:Y:S04]  /*cf540*/  LDSM.16.M88.4 R24, [R3+UR4+0xf000] ;  /* 0x00f000040318783b */ /* 0x000e280008000200 */
[----:B------:R-:W-:Y:S04]  /*cf550*/  STL.64 [R1+0x8], R20 ;  /* 0x0000081401007387 */ /* 0x000fe80000100a00 */
[----:B0-----:R-:W-:Y:S04]  /*cf560*/  STL.64 [R1+0x5b0], R24 ;  /* 0x0005b01801007387 */ /* 0x001fe80000100a00 */
[----:B------:R0:W-:Y:S01]  /*cf570*/  STL.64 [R1+0x5b8], R26 ;  /* 0x0005b81a01007387 */ /* 0x0001e20000100a00 */
[----:B------:R-:W-:-:S02]  /*cf580*/  IMAD.MOV.U32 R4, RZ, RZ, R24 ;  /* 0x000000ffff047224 */ /* 0x000fc400078e0018 */
[----:B------:R-:W-:Y:S01]  /*cf590*/  IMAD.MOV.U32 R5, RZ, RZ, R25 ;  /* 0x000000ffff057224 */ /* 0x000fe200078e0019 */
[----:B0-----:R-:W3:Y:S04]  /*cf5a0*/  LDL.LU.64 R26, [R1+0x6670] ;  /* 0x00667000011a7983 */ /* 0x001ee80000300a00 */
[----:B------:R-:W3:Y:S01]  /*cf5b0*/  LDL.LU.64 R24, [R1+0x6668] ;  /* 0x0066680001187983 */ /* 0x000ee20000300a00 */
[----:B--2---:R-:W-:-:S03]  /*cf5c0*/  F2FP.F16.E4M3.UNPACK_B R16, R23 ;  /* 0x00000017ff10723e */ /* 0x004fc600020006ff */
[----:B------:R-:W-:Y:S04]  /*cf5d0*/  STL.64 [R1+0x65f0], R6 ;  /* 0x0065f00601007387 */ /* 0x000fe80000100a00 */
[----:B------:R0:W-:Y:S04]  /*cf5e0*/  STL.64 [R1+0x65e8], R4 ;  /* 0x0065e80401007387 */ /* 0x0001e80000100a00 */
[----:B0-----:R-:W2:Y:S04]  /*cf5f0*/  LDL.LU R4, [R1+0x1870] ;  /* 0x0018700001047983 */ /* 0x001ea80000300800 */
[----:B------:R-:W2:Y:S04]  /*cf600*/  LDL.LU R5, [R1+0x1874] ;  /* 0x0018740001057983 */ /* 0x000ea80000300800 */
[----:B------:R-:W2:Y:S04]  /*cf610*/  LDL.LU R6, [R1+0x1878] ;  /* 0x0018780001067983 */ /* 0x000ea80000300800 */
[----:B------:R-:W2:Y:S01]  /*cf620*/  LDL.LU R7, [R1+0x187c] ;  /* 0x00187c0001077983 */ /* 0x000ea20000300800 */
[----:B------:R-:W-:-:S02]  /*cf630*/  F2FP.F16.E4M3.UNPACK_B R17, R29 ;  /* 0x0000001dff11723e */ /* 0x000fc400020006ff */
[----:B------:R-:W-:Y:S01]  /*cf640*/  F2FP.F16.E4M3.UNPACK_B R29, R2 ;  /* 0x00000002ff1d723e */ /* 0x000fe200020006ff */
[----:B---3--:R-:W-:Y:S01]  /*cf650*/  HMMA.16816.F32 R20, R12, R20, R24 ;  /* 0x000000140c14723c */ /* 0x008fe20000001818 */
[----:B------:R-:W3:Y:S04]  /*cf660*/  LDL.LU.64 R26, [R1+0x6660] ;  /* 0x00666000011a7983 */ /* 0x000ee80000300a00 */
[----:B------:R-:W3:Y:S04]  /*cf670*/  LDL.LU.64 R24, [R1+0x6658] ;  /* 0x0066580001187983 */ /* 0x000ee80000300a00 */
[----:B------:R-:W-:-:S14]  /*cf680*/  STL [R1], R16 ;  /* 0x0000001001007387 */ /* 0x000fdc0000100800 */
[----:B------:R-:W-:Y:S04]  /*cf690*/  STL.64 [R1+0x580], R20 ;  /* 0x0005801401007387 */ /* 0x000fe80000100a00 */
[----:B------:R-:W-:Y:S04]  /*cf6a0*/  STL.64 [R1+0x588], R22 ;  /* 0x0005881601007387 */ /* 0x000fe80000100a00 */
[----:B------:R-:W0:Y:S04]  /*cf6b0*/  LDSM.16.M88.4 R20, [R3+UR4+0xf800] ;  /* 0x00f800040314783b */ /* 0x000e280008000200 */
[----:B------:R-:W-:Y:S04]  /*cf6c0*/  STL [R1+0x4], R17 ;  /* 0x0000041101007387 */ /* 0x000fe80000100800 */
[----:B0-----:R-:W-:Y:S04]  /*cf6d0*/  STL.64 [R1+0x5c0], R20 ;  /* 0x0005c01401007387 */ /* 0x001fe80000100a00 */
[----:B------:R0:W-:Y:S01]  /*cf6e0*/  STL.64 [R1+0x5c8], R22 ;  /* 0x0005c81601007387 */ /* 0x0001e20000100a00 */
[----:B------:R-:W-:-:S02]  /*cf6f0*/  IMAD.MOV.U32 R2, RZ, RZ, R20 ;  /* 0x000000ffff027224 */ /* 0x000fc400078e0014 */
[----:B------:R-:W-:Y:S01]  /*cf700*/  IMAD.MOV.U32 R3, RZ, RZ, R21 ;  /* 0x000000ffff037224 */ /* 0x000fe200078e0015 */
[----:B0-----:R-:W4:Y:S04]  /*cf710*/  LDL.LU.64 R22, [R1+0x6650] ;  /* 0x0066500001167983 */ /* 0x001f280000300a00 */
[----:B------:R-:W4:Y:S01]  /*cf720*/  LDL.LU.64 R20, [R1+0x6648] ;  /* 0x0066480001147983 */ /* 0x000f220000300a00 */
[----:B------:R-:W-:-:S03]  /*cf730*/  F2FP.F16.E4M3.UNPACK_B R28, R28 ;  /* 0x0000001cff1c723e */ /* 0x000fc600020006ff */
[----:B------:R-:W-:Y:S01]  /*cf740*/  STL [R1+0x6600], R2 ;  /* 0x0066000201007387 */ /* 0x000fe20000100800 */
[----:B---3--:R-:W-:-:S15]  /*cf750*/  HMMA.16816.F32 R24, R12, R16, R24 ;  /* 0x000000100c18723c */ /* 0x008fde0000001818 */
[----:B------:R-:W-:-:S08]  /*cf760*/  NOP ;  /* 0x0000000000007918 */ /* 0x000fd00000000000 */
[----:B------:R-:W-:Y:S04]  /*cf770*/  STL.64 [R1+0x5a0], R24 ;  /* 0x0005a01801007387 */ /* 0x000fe80000100a00 */
[----:B------:R0:W-:Y:S04]  /*cf780*/  STL.64 [R1+0x5a8], R26 ;  /* 0x0005a81a01007387 */ /* 0x0001e80000100a00 */
[----:B0-----:R-:W3:Y:S04]  /*cf790*/  LDL.LU R26, [R1+0x6640] ;  /* 0x00664000011a7983 */ /* 0x001ee80000300800 */
[----:B------:R-:W2:Y:S01]  /*cf7a0*/  LDL.LU.64 R24, [R1+0x6638] ;  /* 0x0066380001187983 */ /* 0x000ea20000300a00 */
[----:B----4-:R-:W-:-:S15]  /*cf7b0*/  HMMA.16816.F32 R20, R12, R28, R20 ;  /* 0x0000001c0c14723c */ /* 0x010fde0000001814 */
[----:B------:R-:W-:-:S08]  /*cf7c0*/  NOP ;  /* 0x0000000000007918 */ /* 0x000fd00000000000 */
[----:B------:R-:W-:Y:S04]  /*cf7d0*/  STL.64 [R1+0x5d0], R20 ;  /* 0x0005d01401007387 */ /* 0x000fe80000100a00 */
[----:B------:R0:W-:Y:S04]  /*cf7e0*/  STL.64 [R1+0x5d8], R22 ;  /* 0x0005d81601007387 */ /* 0x0001e80000100a00 */
[----:B0-----:R-:W4:Y:S04]  /*cf7f0*/  LDL.LU.64 R22, [R1+0x6630] ;  /* 0x0066300001167983 */ /* 0x001f280000300a00 */
[----:B------:R-:W4:Y:S01]  /*cf800*/  LDL.LU.64 R20, [R1+0x6628] ;  /* 0x0066280001147983 */ /* 0x000f220000300a00 */
[----:B---3--:R-:W-:-:S02]  /*cf810*/  F2FP.F16.E4M3.UNPACK_B R26, R26 ;  /* 0x0000001aff1a723e */ /* 0x008fc400020006ff */
[----:B--2---:R-:W-:-:S07]  /*cf820*/  F2FP.F16.E4M3.UNPACK_B R27, R25 ;  /* 0x00000019ff1b723e */ /* 0x004fce00020006ff */
[----:B------:R-:W-:Y:S01]  /*cf830*/  HMMA.16816.F32 R4, R12, R26, R4 ;  /* 0x0000001a0c04723c */ /* 0x000fe20000001804 */
[----:B------:R-:W-:-:S15]  /*cf840*/  F2FP.F16.E4M3.UNPACK_B R24, R24 ;  /* 0x00000018ff18723e */ /* 0x000fde00020006ff */
[----:B------:R-:W-:-:S07]  /*cf850*/  NOP ;  /* 0x0000000000007918 */ /* 0x000fce0000000000 */
[----:B------:R-:W-:Y:S04]  /*cf860*/  STL.64 [R1+0x5e0], R4 ;  /* 0x0005e00401007387 */ /* 0x000fe80000100a00 */
[----:B------:R0:W-:Y:S04]  /*cf870*/  STL.64 [R1+0x5e8], R6 ;  /* 0x0005e80601007387 */ /* 0x0001e80000100a00 */
[----:B------:R-:W-:Y:S04]  /*cf880*/  STL [R1+0x52d8], R0 ;  /* 0x0052d80001007387 */ /* 0x000fe80000100800 */
[----:B------:R-:W2:Y:S01]  /*cf890*/  LDL.LU R2, [R1+0x2400] ;  /* 0x0024000001027983 */ /* 0x000ea20000300800 */
[----:B----4-:R-:W-:-:S07]  /*cf8a0*/  F2FP.F16.E4M3.UNPACK_B R25, R23 ;  /* 0x00000017ff19723e */ /* 0x010fce00020006ff */
[----:B0-----:R-:W-:Y:S01]  /*cf8b0*/  HMMA.16816.F32 R4, R12, R24, R8 ;  /* 0x000000180c04723c */ /* 0x001fe20000001808 */
[----:B------:R-:W2:-:S15]  /*cf8c0*/  LDL.LU R8, [R1+0x23fc] ;  /* 0x0023fc0001087983 */ /* 0x000e9e0000300800 */
[----:B------:R-:W-:-:S07]  /*cf8d0*/  NOP ;  /* 0x0000000000007918 */ /* 0x000fce0000000000 */
[----:B------:R-:W-:Y:S04]  /*cf8e0*/  STL.64 [R1+0x5f0], R4 ;  /* 0x0005f00401007387 */ /* 0x000fe80000100a00 */
[----:B------:R-:W-:Y:S04]  /*cf8f0*/  STL.64 [R1+0x5f8], R6 ;  /* 0x0005f80601007387 */ /* 0x000fe80000100a00 */
[----:B------:R-:W3:Y:S04]  /*cf900*/  LDL.LU R17, [R1+0x2408] ;  /* 0x0024080001117983 */ /* 0x000ee80000300800 */
[----:B------:R-:W4:Y:S04]  /*cf910*/  LDL.LU R9, [R1+0x2404] ;  /* 0x0024040001097983 */ /* 0x000f280000300800 */
[----:B------:R-:W3:Y:S04]  /*cf920*/  LDL.LU R16, [R1+0x2410] ;  /* 0x0024100001107983 */ /* 0x000ee80000300800 */
        /* <DEDUP_REMOVED lines=26> */
[----:B------:R-:W2:Y:S01]  /*cfad0*/  LDL.LU R27, [R1+0x1a0c] ;  /* 0x001a0c00011b7983 */ /* 0x000ea20000300800 */
[----:B------:R-:W-:Y:S01]  /*cfae0*/  HMMA.16816.F32 R16, R12, R22, R16 ;  /* 0x000000160c10723c */ /* 0x000fe20000001810 */
[----:B------:R-:W-:-:S02]  /*cfaf0*/  F2FP.F16.E4M3.UNPACK_B R20, R20 ;  /* 0x00000014ff14723e */ /* 0x000fc400020006ff */
[----:B------:R-:W-:Y:S01]  /*cfb00*/  F2FP.F16.E4M3.UNPACK_B R21, R21 ;  /* 0x00000015ff15723e */ /* 0x000fe200020006ff */
        /* <DEDUP_REMOVED lines=8> */
[----:B0-----:R-:W4:Y:S04]  /*cfb90*/  LDL.LU.64 R18, [R1+0x6620] ;  /* 0x0066200001127983 */ /* 0x001f280000300a00 */
[----:B------:R-:W3:Y:S01]  /*cfba0*/  LDL.LU.64 R16, [R1+0x6618] ;  /* 0x0066180001107983 */ /* 0x000ee20000300a00 */
[----:B------:R-:W-:-:S15]  /*cfbb0*/  HMMA.16816.F32 R4, R12, R20, R4 ;  /* 0x000000140c04723c */ /* 0x000fde0000001804 */
[----:B------:R-:W-:-:S08]  /*cfbc0*/  NOP ;  /* 0x0000000000007918 */ /* 0x000fd00000000000 */
[----:B------:R-:W-:Y:S04]  /*cfbd0*/  STL.64 [R1+0xcb0], R4 ;  /* 0x000cb00401007387 */ /* 0x000fe80000100a00 */
[----:B------:R0:W-:Y:S04]  /*cfbe0*/  STL.64 [R1+0xcb8], R6 ;  /* 0x000cb80601007387 */ /* 0x0001e80000100a00 */
[----:B0-----:R-:W2:Y:S04]  /*cfbf0*/  LDL.LU.64 R6, [R1+0x6610] ;  /* 0x0066100001067983 */ /* 0x001ea80000300a00 */
[----:B------:R-:W2:Y:S04]  /*cfc00*/  LDL.LU.64 R4, [R1+0x6608] ;  /* 0x0066080001047983 */ /* 0x000ea80000300a00 */
[----:B------:R-:W-:Y:S04]  /*cfc10*/  STL.64 [R1+0x63a0], R22 ;  /* 0x0063a01601007387 */ /* 0x000fe80000100a00 */
[----:B------:R0:W-:Y:S01]  /*cfc20*/  STL.64 [R1+0x6398], R20 ;  /* 0x0063981401007387 */ /* 0x0001e20000100a00 */
[----:B------:R-:W-:-:S03]  /*cfc30*/  IMAD R8, R8, 0x100, R2 ;  /* 0x0000010008087824 */ /* 0x000fc600078e0202 */
[----:B0-----:R-:W2:Y:S04]  /*cfc40*/  LDL.LU R20, [R1+0x1a10] ;  /* 0x001a100001147983 */ /* 0x001ea80000300800 */
[----:B------:R-:W2:Y:S04]  /*cfc50*/  LDL.LU R21, [R1+0x1a14] ;  /* 0x001a140001157983 */ /* 0x000ea80000300800 */
[----:B------:R-:W2:Y:S04]  /*cfc60*/  LDL.LU R22, [R1+0x1a18] ;  /* 0x001a180001167983 */ /* 0x000ea80000300800 */
[----:B------:R-:W2:Y:S04]  /*cfc70*/  LDL.LU R23, [R1+0x1a1c] ;  /* 0x001a1c0001177983 */ /* 0x000ea80000300800 */
[----:B------:R-:W2:Y:S01]  /*cfc80*/  LDL.LU R2, [R1+0x6600] ;  /* 0x0066000001027983 */ /* 0x000ea20000300800 */
[----:B---3--:R-:W-:-:S02]  /*cfc90*/  IMAD R9, R9, 0x100, R17 ;  /* 0x0000010009097824 */ /* 0x008fc400078e0211 */
[----:B------:R-:W-:Y:S01]  /*cfca0*/  IMAD R10, R10, 0x100, R16 ;  /* 0x000001000a0a7824 */ /* 0x000fe200078e0210 */
[----:B------:R-:W3:Y:S04]  /*cfcb0*/  LDL.LU R17, [R1+0x65fc] ;  /* 0x0065fc0001117983 */ /* 0x000ee80000300800 */
[----:B------:R-:W3:Y:S01]  /*cfcc0*/  LDL.LU R16, [R1+0x65f8] ;  /* 0x0065f80001107983 */ /* 0x000ee20000300800 */
[----:B----4-:R-:W-:Y:S02]  /*cfcd0*/  F2FP.F16.E4M3.UNPACK_B R18, R18 ;  /* 0x00000012ff12723e */ /* 0x010fe400020006ff */
[----:B------:R-:W-:-:S07]  /*cfce0*/  F2FP.F16.E4M3.UNPACK_B R19, R19 ;  /* 0x00000013ff13723e */ /* 0x000fce00020006ff */
[----:B--2---:R-:W-:-:S15]  /*cfcf0*/  HMMA.16816.F32 R4, R12, R18, R4 ;  /* 0x000000120c04723c */ /* 0x004fde0000001804 */
[----:B------:R-:W-:-:S08]  /*cfd00*/  NOP ;  /* 0x0000000000007918 */ /* 0x000fd00000000000 */
[----:B------:R-:W-:Y:S04]  /*cfd10*/  STL.64 [R1+0xcd0], R4 ;  /* 0x000cd00401007387 */ /* 0x000fe80000100a00 */
[----:B------:R0:W-:Y:S04]  /*cfd20*/  STL.64 [R1+0xcd8], R6 ;  /* 0x000cd80601007387 */ /* 0x0001e80000100a00 */
[----:B0-----:R-:W2:Y:S04]  /*cfd30*/  LDL.LU.64 R6, [R1+0x65f0] ;  /* 0x0065f00001067983 */ /* 0x001ea80000300a00 */
[----:B------:R-:W4:Y:S01]  /*cfd40*/  LDL.LU.64 R4, [R1+0x65e8] ;  /* 0x0065e80001047983 */ /* 0x000f220000300a00 */
[----:B---3--:R-:W-:-:S02]  /*cfd50*/  F2FP.F16.E4M3.UNPACK_B R17, R17 ;  /* 0x00000011ff11723e */ /* 0x008fc400020006ff */
[----:B------:R-:W-:-:S07]  /*cfd60*/  F2FP.F16.E4M3.UNPACK_B R16, R16 ;  /* 0x00000010ff10723e */ /* 0x000fce00020006ff */
[----:B------:R-:W-:-:S15]  /*cfd70*/  HMMA.16816.F32 R24, R12, R16, R24 ;  /* 0x000000100c18723c */ /* 0x000fde0000001818 */
[----:B------:R-:W-:-:S08]  /*cfd80*/  NOP ;  /* 0x0000000000007918 */ /* 0x000fd00000000000 */
[----:B------:R-:W-:Y:S04]  /*cfd90*/  STL.64 [R1+0xcf0], R24 ;  /* 0x000cf01801007387 */ /* 0x000fe80000100a00 */
[----:B------:R0:W-:Y:S04]  /*cfda0*/  STL.64 [R1+0xcf8], R26 ;  /* 0x000cf81a01007387 */ /* 0x0001e80000100a00 */
[----:B0-----:R-:W3:Y:S04]  /*cfdb0*/  LDL.LU.64 R26, [R1+0x65e0] ;  /* 0x0065e000011a7983 */ /* 0x001ee80000300a00 */
[----:B------:R-:W3:Y:S04]  /*cfdc0*/  LDL.LU.64 R24, [R1+0x65d8] ;  /* 0x0065d80001187983 */ /* 0x000ee80000300a00 */
[----:B------:R-:W-:Y:S04]  /*cfdd0*/  STL [R1+0x6374], R16 ;  /* 0x0063741001007387 */ /* 0x000fe80000100800 */
[----:B------:R-:W-:Y:S04]  /*cfde0*/  STL [R1+0x6370], R17 ;  /* 0x0063701101007387 */ /* 0x000fe80000100800 */
[----:B------:R0:W-:Y:S01]  /*cfdf0*/  STL.64 [R1+0x63b8], R18 ;  /* 0x0063b81201007387 */ /* 0x0001e20000100a00 */
[----:B------:R-:W-:Y:S01]  /*cfe00*/  IMAD R11, R11, 0x100, R0 ;  /* 0x000001000b0b7824 */ /* 0x000fe200078e0200 */
[----:B--2---:R-:W-:-:S02]  /*cfe10*/  F2FP.F16.E4M3.UNPACK_B R6, R6 ;  /* 0x00000006ff06723e */ /* 0x004fc400020006ff */
[----:B------:R-:W-:-:S07]  /*cfe20*/  F2FP.F16.E4M3.UNPACK_B R7, R7 ;  /* 0x00000007ff07723e */ /* 0x000fce00020006ff */
[C---:B0-----:R-:W-:Y:S01]  /*cfe30*/  HMMA.16816.F32 R16, R12.reuse, R6, R20 ;  /* 0x000000060c10723c */ /* 0x041fe20000001814 */
[----:B------:R-:W-:Y:S02]  /*cfe40*/  F2FP.F16.E4M3.UNPACK_B R10, R10 ;  /* 0x0000000aff0a723e */ /* 0x000fe400020006ff */
[----:B------:R-:W-:Y:S02]  /*cfe50*/  F2FP.F16.E4M3.UNPACK_B R11, R11 ;  /* 0x0000000bff0b723e */ /* 0x000fe400020006ff */
[----:B----4-:R-:W-:Y:S02]  /*cfe60*/  F2FP.F16.E4M3.UNPACK_B R4, R4 ;  /* 0x00000004ff04723e */ /* 0x010fe400020006ff */
[----:B------:R-:W-:Y:S02]  /*cfe70*/  F2FP.F16.E4M3.UNPACK_B R5, R5 ;  /* 0x00000005ff05723e */ /* 0x000fe400020006ff */
[----:B------:R-:W-:Y:S02]  /*cfe80*/  F2FP.F16.E4M3.UNPACK_B R8, R8 ;  /* 0x00000008ff08723e */ /* 0x000fe400020006ff */
[----:B------:R-:W-:Y:S01]  /*cfe90*/  F2FP.F16.E4M3.UNPACK_B R9, R9 ;  /* 0x00000009ff09723e */ /* 0x000fe200020006ff */
[----:B------:R-:W-:Y:S11]  /*cfea0*/  STL.64 [R1+0x65d0], R10 ;  /* 0x0065d00a01007387 */ /* 0x000ff60000100a00 */
[----:B------:R-:W-:Y:S04]  /*cfeb0*/  STL.64 [R1+0xd00], R16 ;  /* 0x000d001001007387 */ /* 0x000fe80000100a00 */
[----:B------:R-:W-:Y:S04]  /*cfec0*/  STL.64 [R1+0xd08], R18 ;  /* 0x000d081201007387 */ /* 0x000fe80000100a00 */
[----:B------:R3:W-:Y:S04]  /*cfed0*/  STL.64 [R1+0x65c8], R8 ;  /* 0x0065c80801007387 */ /* 0x0007e80000100a00 */
[----:B------:R-:W2:Y:S01]  /*cfee0*/  LDL.LU R20, [R1+0x17e0] ;  /* 0x0017e00001147983 */ /* 0x000ea20000300800 */
[----:B---3--:R-:W-:-:S15]  /*cfef0*/  HMMA.16816.F32 R8, R12, R4, R24 ;  /* 0x000000040c08723c */ /* 0x008fde0000001818 */
[----:B------:R-:W-:-:S08]  /*cff00*/  NOP ;  /* 0x0000000000007918 */ /* 0x000fd00000000000 */
        /* <DEDUP_REMOVED lines=11> */
[----:B---3--:R-:W-:Y:S04]  /*cffc0*/  STL.64 [R1+0x63d8], R26 ;  /* 0x0063d81a01007387 */ /* 0x008fe80000100a00 */
[----:B--2---:R1:W-:Y:S04]  /*cffd0*/  STL.64 [R1+0x63d0], R24 ;  /* 0x0063d01801007387 */ /* 0x0043e80000100a00 */
[----:B------:R-:W2:Y:S04]  /*cffe0*/  LDL R16, [R1] ;  /* 0x0000000001107983 */ /* 0x000ea80000100800 */
[----:B------:R-:W2:Y:S04]  /*cfff0*/  LDL R17, [R1+0x4] ;  /* 0x0000040001117983 */ /* 0x000ea80000100800 */
[----:B0-----:R-:W3:Y:S04]  /*d0000*/  LDL.LU R20, [R1+0x1810] ;  /* 0x0018100001147983 */ /* 0x001ee80000300800 */
[----:B------:R-:W3:Y:S04]  /*d0010*/  LDL.LU R21, [R1+0x1814] ;  /* 0x0018140001157983 */ /* 0x000ee80000300800 */
[----:B------:R-:W4:Y:S04]  /*d0020*/  LDL.LU R22, [R1+0x1818] ;  /* 0x0018180001167983 */ /* 0x000f280000300800 */
[----:B------:R-:W4:Y:S04]  /*d0030*/  LDL.LU R23, [R1+0x181c] ;  /* 0x00181c0001177983 */ /* 0x000f280000300800 */
[----:B----4-:R0:W-:Y:S04]  /*d0040*/  STL.64 [R1+0x63e8], R22 ;  /* 0x0063e81601007387 */ /* 0x0101e80000100a00 */
[----:B---3--:R3:W-:Y:S04]  /*d0050*/  STL.64 [R1+0x63e0], R20 ;  /* 0x0063e01401007387 */ /* 0x0087e80000100a00 */
[----:B------:R-:W4:Y:S04]  /*d0060*/  LDL R18, [R1+0x8] ;  /* 0x0000080001127983 */ /* 0x000f280000100800 */
[----:B------:R-:W4:Y:S04]  /*d0070*/  LDL R19, [R1+0xc] ;  /* 0x00000c0001137983 */ /* 0x000f280000100800 */
[----:B----4-:R-:W-:Y:S04]  /*d0080*/  STL.64 [R1+0x63f8], R18 ;  /* 0x0063f81201007387 */ /* 0x010fe80000100a00 */
[----:B--2---:R-:W-:Y:S04]  /*d0090*/  STL.64 [R1+0x63f0], R16 ;  /* 0x0063f01001007387 */ /* 0x004fe80000100a00 */
[----:B-1----:R-:W2:Y:S04]  /*d00a0*/  LDL.LU R24, [R1+0x1820] ;  /* 0x0018200001187983 */ /* 0x002ea80000300800 */
[----:B------:R-:W2:Y:S04]  /*d00b0*/  LDL.LU R25, [R1+0x1824] ;  /* 0x0018240001197983 */ /* 0x000ea80000300800 */
[----:B------:R-:W4:Y:S04]  /*d00c0*/  LDL.LU R26, [R1+0x1828] ;  /* 0x00182800011a7983 */ /* 0x000f280000300800 */
[----:B------:R-:W4:Y:S04]  /*d00d0*/  LDL.LU R27, [R1+0x182c] ;  /* 0x00182c00011b7983 */ /* 0x000f280000300800 */
[----:B----4-:R-:W-:Y:S04]  /*d00e0*/  STL.64 [R1+0x6408], R26 ;  /* 0x0064081a01007387 */ /* 0x010fe80000100a00 */
[----:B--2---:R1:W-:Y:S04]  /*d00f0*/  STL.64 [R1+0x6400], R24 ;  /* 0x0064001801007387 */ /* 0x0043e80000100a00 */
[----:B0-----:R-:W2:Y:S04]  /*d0100*/  LDL R22, [R1+0x10] ;  /* 0x0000100001167983 */ /* 0x001ea80000100800 */
[----:B------:R-:W2:Y:S04]  /*d0110*/  LDL R23, [R1+0x14] ;  /* 0x0000140001177983 */ /* 0x000ea80000100800 */
[----:B---3--:R-:W3:Y:S04]  /*d0120*/  LDL R20, [R1+0x18] ;  /* 0x0000180001147983 */ /* 0x008ee80000100800 */
[----:B------:R-:W3:Y:S04]  /*d0130*/  LDL R21, [R1+0x1c] ;  /* 0x00001c0001157983 */ /* 0x000ee80000100800 */
[----:B--2---:R0:W-:Y:S04]  /*d0140*/  STL.64 [R1+0x6418], R22 ;  /* 0x0064181601007387 */ /* 0x0041e80000100a00 */
[----:B---3--:R-:W-:Y:S04]  /*d0150*/  STL.64 [R1+0x6410], R20 ;  /* 0x0064101401007387 */ /* 0x008fe80000100a00 */
[----:B-1----:R-:W2:Y:S04]  /*d0160*/  LDL.LU R24, [R1+0x1860] ;  /* 0x0018600001187983 */ /* 0x002ea80000300800 */
[----:B------:R-:W2:Y:S04]  /*d0170*/  LDL.LU R25, [R1+0x1864] ;  /* 0x0018640001197983 */ /* 0x000ea80000300800 */
[----:B------:R-:W3:Y:S04]  /*d0180*/  LDL.LU R26, [R1+0x1868] ;  /* 0x00186800011a7983 */ /* 0x000ee80000300800 */
[----:B------:R-:W3:Y:S04]  /*d0190*/  LDL.LU R27, [R1+0x186c] ;  /* 0x00186c00011b7983 */ /* 0x000ee80000300800 */
[----:B---3--:R-:W-:Y:S04]  /*d01a0*/  STL.64 [R1+0x6428], R26 ;  /* 0x0064281a01007387 */ /* 0x008fe80000100a00 */
[----:B--2---:R1:W-:Y:S04]  /*d01b0*/  STL.64 [R1+0x6420], R24 ;  /* 0x0064201801007387 */ /* 0x0043e80000100a00 */
[----:B0-----:R-:W2:Y:S04]  /*d01c0*/  LDL R22, [R1+0x20] ;  /* 0x0000200001167983 */ /* 0x001ea80000100800 */
        /* <DEDUP_REMOVED lines=156> */
[----:B------:R-:W-:-:S02]  /*d0b90*/  F2FP.F16.E4M3.UNPACK_B R2, R2 ;  /* 0x00000002ff02723e */ /* 0x000fc400020006ff */
[----:B------:R-:W-:-:S07]  /*d0ba0*/  F2FP.F16.E4M3.UNPACK_B R3, R3 ;  /* 0x00000003ff03723e */ /* 0x000fce00020006ff */
[----:B----4-:R-:W-:Y:S01]  /*d0bb0*/  HMMA.16816.F32 R12, R12, R2, R8 ;  /* 0x000000020c0c723c */ /* 0x010fe20000001808 */
        /* <DEDUP_REMOVED lines=151> */
[C---:B--2---:R-:W-:Y:S06]  /*d1530*/  HMMA.16816.F32 R24, R8.reuse, R20, R24 ;  /* 0x000000140818723c */ /* 0x044fec0000001818 */
[----:B---3--:R-:W-:-:S15]  /*d1540*/  HMMA.16816.F32 R20, R8, R22, R16 ;  /* 0x000000160814723c */ /* 0x008fde0000001810 */
[----:B------:R-:W-:-:S02]  /*d1550*/  NOP ;  /* 0x0000000000007918 */ /* 0x000fc40000000000 */
[----:B------:R-:W-:Y:S04]  /*d1560*/  STL.64 [R1+0x1560], R24 ;  /* 0x0015601801007387 */ /* 0x000fe80000100a00 */
[----:B------:R0:W-:Y:S04]  /*d1570*/  STL.64 [R1+0x1568], R26 ;  /* 0x0015681a01007387 */ /* 0x0001e80000100a00 */
[----:B0-----:R-:W2:Y:S04]  /*d1580*/  LDL.LU.64 R26, [R1+0x6408] ;  /* 0x00640800011a7983 */ /* 0x001ea80000300a00 */
[----:B------:R-:W2:Y:S04]  /*d1590*/  LDL.LU.64 R24, [R1+0x6400] ;  /* 0x0064000001187983 */ /* 0x000ea80000300a00 */
[----:B------:R-:W2:Y:S04]  /*d15a0*/  LDL.LU.64 R18, [R1+0x63f8] ;  /* 0x0063f80001127983 */ /* 0x000ea80000300a00 */
[----:B------:R-:W3:Y:S04]  /*d15b0*/  LDL.LU.64 R16, [R1+0x63f0] ;  /* 0x0063f00001107983 */ /* 0x000ee80000300a00 */
        /* <DEDUP_REMOVED lines=14> */
[----:B------:R-:W-:Y:S04]  /*d16a0*/  STL.64 [R1+0x1a10], R16 ;  /* 0x001a101001007387 */ /* 0x000fe80000100a00 */
[----:B------:R0:W-:Y:S04]  /*d16b0*/  STL.64 [R1+0x1a18], R18 ;  /* 0x001a181201007387 */ /* 0x0001e80000100a00 */
[----:B0-----:R-:W4:Y:S01]  /*d16c0*/  LDL.LU.64 R18, [R1+0x63b8] ;  /* 0x0063b80001127983 */ /* 0x001f220000300a00 */
[----:B--2---:R-:W-:-:S15]  /*d16d0*/  HMMA.16816.F32 R24, R8, R28, R24 ;  /* 0x0000001c0818723c */ /* 0x004fde0000001818 */
        /* <DEDUP_REMOVED lines=10> */
[----:B0-----:R-:W2:Y:S01]  /*d1780*/  LDL.LU.64 R22, [R1+0x63a0] ;  /* 0x0063a00001167983 */ /* 0x001ea20000300a00 */
[----:B----4-:R-:W-:Y:S03]  /*d1790*/  HMMA.16816.F32 R12, R8, R24, R12 ;  /* 0x00000018080c723c */ /* 0x010fe6000000180c */
[----:B------:R-:W3:Y:S04]  /*d17a0*/  LDL.LU.64 R20, [R1+0x6398] ;  /* 0x0063980001147983 */ /* 0x000ee80000300a00 */
[----:B------:R-:W-:Y:S04]  /*d17b0*/  STL.64 [R1+0x6230], R26 ;  /* 0x0062301a01007387 */ /* 0x000fe80000100a00 */
[----:B------:R0:W-:-:S12]  /*d17c0*/  STL.64 [R1+0x6228], R24 ;  /* 0x0062281801007387 */ /* 0x0001d80000100a00 */
[----:B------:R1:W-:Y:S04]  /*d17d0*/  STL.64 [R1+0x19e0], R12 ;  /* 0x0019e00c01007387 */ /* 0x0003e80000100a00 */
[----:B------:R-:W-:Y:S04]  /*d17e0*/  STL.64 [R1+0x19e8], R14 ;  /* 0x0019e80e01007387 */ /* 0x000fe80000100a00 */
[----:B0-----:R-:W4:Y:S01]  /*d17f0*/  LDL.LU R24, [R1+0x16d0] ;  /* 0x0016d00001187983 */ /* 0x001f220000300800 */
[----:B--2---:R-:W-:-:S15]  /*d1800*/  HMMA.16816.F32 R4, R8, R22, R4 ;  /* 0x000000160804723c */ /* 0x004fde0000001804 */
[----:B------:R-:W-:-:S08]  /*d1810*/  NOP ;  /* 0x0000000000007918 */ /* 0x000fd00000000000 */
[----:B------:R-:W-:Y:S04]  /*d1820*/  STL.64 [R1+0x19d0], R4 ;  /* 0x0019d00401007387 */ /* 0x000fe80000100a00 */
[----:B------:R-:W-:Y:S04]  /*d1830*/  STL.64 [R1+0x19d8], R6 ;  /* 0x0019d80601007387 */ /* 0x000fe80000100a00 */
[----:B------:R-:W4:Y:S04]  /*d1840*/  LDL.LU R25, [R1+0x16d4] ;  /* 0x0016d40001197983 */ /* 0x000f280000300800 */
[----:B------:R-:W2:Y:S04]  /*d1850*/  LDL.LU R26, [R1+0x16d8] ;  /* 0x0016d800011a7983 */ /* 0x000ea80000300800 */
[----:B------:R-:W2:Y:S04]  /*d1860*/  LDL.LU R27, [R1+0x16dc] ;  /* 0x0016dc00011b7983 */ /* 0x000ea80000300800 */
[----:B------:R-:W3:Y:S04]  /*d1870*/  LDL.LU R16, [R1+0x2420] ;  /* 0x0024200001107983 */ /* 0x000ee80000300800 */
[----:B-1----:R-:W4:Y:S04]  /*d1880*/  LDL.LU R12, [R1+0x241c] ;  /* 0x00241c00010c7983 */ /* 0x002f280000300800 */
[----:B------:R-:W3:Y:S04]  /*d1890*/  LDL.LU R17, [R1+0x2428] ;  /* 0x0024280001117983 */ /* 0x000ee80000300800 */
[----:B------:R-:W-:Y:S04]  /*d18a0*/  STL.64 [R1+0x6390], R18 ;  /* 0x0063901201007387 */ /* 0x000fe80000100a00 */
[----:B---3--:R0:W-:Y:S04]  /*d18b0*/  STL.64 [R1+0x6388], R16 ;  /* 0x0063881001007387 */ /* 0x0081e80000100a00 */
[----:B0-----:R-:W3:Y:S04]  /*d18c0*/  LDL.LU R16, [R1+0x1790] ;  /* 0x0017900001107983 */ /* 0x001ee80000300800 */
[----:B------:R-:W3:Y:S04]  /*d18d0*/  LDL.LU R17, [R1+0x1794] ;  /* 0x0017940001117983 */ /* 0x000ee80000300800 */
        /* <DEDUP_REMOVED lines=15> */
[----:B------:R-:W4:Y:S04]  /*d19d0*/  LDL.LU R0, [R1+0x2434] ;  /* 0x0024340001007983 */ /* 0x000f280000300800 */
[----:B------:R-:W-:Y:S04]  /*d19e0*/  STL.64 [R1+0x6338], R26 ;  /* 0x0063381a01007387 */ /* 0x000fe80000100a00 */
[----:B------:R0:W-:Y:S04]  /*d19f0*/  STL.64 [R1+0x6330], R24 ;  /* 0x0063301801007387 */ /* 0x0001e80000100a00 */
        /* <DEDUP_REMOVED lines=17> */
[----:B------:R-:W3:Y:S04]  /*d1b10*/  LDL.64 R28, [R1+0x98] ;  /* 0x00009800011c7983 */ /* 0x000ee80000100a00 */
[----:B------:R-:W-:Y:S04]  /*d1b20*/  STL.64 [R1+0x19c0], R16 ;  /* 0x0019c01001007387 */ /* 0x000fe80000100a00 */
[----:B------:R0:W-:Y:S04]  /*d1b30*/  STL.64 [R1+0x19c8], R18 ;  /* 0x0019c81201007387 */ /* 0x0001e80000100a00 */
[----:B0-----:R-:W4:Y:S04]  /*d1b40*/  LDL.LU.64 R18, [R1+0x6390] ;  /* 0x0063900001127983 */ /* 0x001f280000300a00 */
[----:B------:R-:W2:Y:S04]  /*d1b50*/  LDL.LU.64 R16, [R1+0x6388] ;  /* 0x0063880001107983 */ /* 0x000ea80000300a00 */
[----:B------:R0:W-:Y:S04]  /*d1b60*/  STL.64 [R1+0x6210], R22 ;  /* 0x0062101601007387 */ /* 0x0001e80000100a00 */
[----:B0-----:R-:W3:Y:S04]  /*d1b70*/  LDL.64 R22, [R1+0xa0] ;  /* 0x0000a00001167983 */ /* 0x001ee80000100a00 */
[----:B------:R0:W-:Y:S04]  /*d1b80*/  STL.64 [R1+0x6208], R20 ;  /* 0x0062081401007387 */ /* 0x0001e80000100a00 */
[----:B0-----:R-:W3:Y:S01]  /*d1b90*/  LDL.64 R20, [R1+0xa8] ;  /* 0x0000a80001147983 */ /* 0x001ee20000100a00 */
[----:B----4-:R-:W-:Y:S01]  /*d1ba0*/  HMMA.16816.F32 R4, R8, R18, R4 ;  /* 0x000000120804723c */ /* 0x010fe20000001804 */
[----:B--2---:R-:W-:-:S02]  /*d1bb0*/  IMAD R12, R12, 0x100, R16 ;  /* 0x000001000c0c7824 */ /* 0x004fc400078e0210 */
[----:B------:R-:W-:-:S15]  /*d1bc0*/  IMAD R13, R13, 0x100, R17 ;  /* 0x000001000d0d7824 */ /* 0x000fde00078e0211 */
[----:B------:R-:W-:-:S05]  /*d1bd0*/  NOP ;  /* 0x0000000000007918 */ /* 0x000fca0000000000 */
[----:B------:R-:W-:Y:S04]  /*d1be0*/  STL.64 [R1+0x19b0], R4 ;  /* 0x0019b00401007387 */ /* 0x000fe80000100a00 */
[----:B------:R0:W-:Y:S04]  /*d1bf0*/  STL.64 [R1+0x19b8], R6 ;  /* 0x0019b80601007387 */ /* 0x0001e80000100a00 */
[----:B0-----:R-:W2:Y:S04]  /*d1c00*/  LDL.LU.64 R6, [R1+0x6380] ;  /* 0x0063800001067983 */ /* 0x001ea80000300a00 */
[----:B------:R-:W2:Y:S04]  /*d1c10*/  LDL.LU.64 R4, [R1+0x6378] ;  /* 0x0063780001047983 */ /* 0x000ea80000300a00 */
[----:B------:R-:W2:Y:S04]  /*d1c20*/  LDL.LU R16, [R1+0x6374] ;  /* 0x0063740001107983 */ /* 0x000ea80000300800 */
[----:B------:R-:W2:Y:S02]  /*d1c30*/  LDL.LU R17, [R1+0x6370] ;  /* 0x0063700001117983 */ /* 0x000ea40000300800 */
[----:B--2---:R-:W-:-:S15]  /*d1c40*/  HMMA.16816.F32 R4, R8, R16, R4 ;  /* 0x000000100804723c */ /* 0x004fde0000001804 */
[----:B------:R-:W-:-:S08]  /*d1c50*/  NOP ;  /* 0x0000000000007918 */ /* 0x000fd00000000000 */
[----:B------:R-:W-:Y:S04]  /*d1c60*/  STL.64 [R1+0x19a0], R4 ;  /* 0x0019a00401007387 */ /* 0x000fe80000100a00 */
[----:B------:R0:W-:Y:S04]  /*d1c70*/  STL.64 [R1+0x19a8], R6 ;  /* 0x0019a80601007387 */ /* 0x0001e80000100a00 */
[----:B0-----:R-:W2:Y:S04]  /*d1c80*/  LDL.LU.64 R6, [R1+0x6368] ;  /* 0x0063680001067983 */ /* 0x001ea80000300a00 */
[----:B------:R-:W4:Y:S04]  /*d1c90*/  LDL.LU.64 R4, [R1+0x6360] ;  /* 0x0063600001047983 */ /* 0x000f280000300a00 */
[----:B------:R0:W-:Y:S04]  /*d1ca0*/  STL [R1+0x61d4], R16 ;  /* 0x0061d41001007387 */ /* 0x0001e80000100800 */
[----:B0-----:R-:W3:Y:S04]  /*d1cb0*/  LDL.LU R16, [R1+0x2430] ;  /* 0x0024300001107983 */ /* 0x001ee80000300800 */
[----:B------:R-:W-:Y:S01]  /*d1cc0*/  STL [R1+0x61d0], R17 ;  /* 0x0061d01101007387 */ /* 0x000fe20000100800 */
        /* <DEDUP_REMOVED lines=11> */
[----:B------:R-:W2:Y:S04]  /*d1d80*/  LDL.LU.64 R24, [R1+0x6340] ;  /* 0x0063400001187983 */ /* 0x000ea80000300a00 */
[----:B------:R-:W-:Y:S04]  /*d1d90*/  STL.64 [R1+0x61c8], R6 ;  /* 0x0061c80601007387 */ /* 0x000fe80000100a00 */
[----:B------:R0:W-:Y:S04]  /*d1da0*/  STL.64 [R1+0x61c0], R4 ;  /* 0x0061c00401007387 */ /* 0x0001e80000100a00 */
[----:B0-----:R-:W4:Y:S04]  /*d1db0*/  LDL.LU R4, [R1+0x16e0] ;  /* 0x0016e00001047983 */ /* 0x001f280000300800 */
[----:B------:R-:W4:Y:S04]  /*d1dc0*/  LDL.LU R5, [R1+0x16e4] ;  /* 0x0016e40001057983 */ /* 0x000f280000300800 */
[----:B------:R-:W4:Y:S04]  /*d1dd0*/  LDL.LU R6, [R1+0x16e8] ;  /* 0x0016e80001067983 */ /* 0x000f280000300800 */
[----:B------:R-:W4:Y:S01]  /*d1de0*/  LDL.LU R7, [R1+0x16ec] ;  /* 0x0016ec0001077983 */ /* 0x000f220000300800 */
[----:B--2---:R-:W-:Y:S03]  /*d1df0*/  HMMA.16816.F32 R8, R8, R2, R24 ;  /* 0x000000020808723c */ /* 0x004fe60000001818 */
[----:B------:R-:W2:Y:S04]  /*d1e00*/  LDL.LU.64 R26, [R1+0x6338] ;  /* 0x00633800011a7983 */ /* 0x000ea80000300a00 */
[----:B------:R-:W2:-:S15]  /*d1e10*/  LDL.LU.64 R24, [R1+0x6330] ;  /* 0x0063300001187983 */ /* 0x000e9e0000300a00 */
[----:B------:R-:W-:-:S01]  /*d1e20*/  NOP ;  /* 0x0000000000007918 */ /* 0x000fc20000000000 */
[----:B------:R0:W-:Y:S04]  /*d1e30*/  STL.64 [R1+0x1970], R8 ;  /* 0x0019700801007387 */ /* 0x0001e80000100a00 */
[----:B------:R1:W-:Y:S04]  /*d1e40*/  STL.64 [R1+0x1978], R10 ;  /* 0x0019780a01007387 */ /* 0x0003e80000100a00 */
[----:B0-----:R-:W2:Y:S04]  /*d1e50*/  LDL.LU R8, [R1+0x1700] ;  /* 0x0017000001087983 */ /* 0x001ea80000300800 */
[----:B------:R-:W2:Y:S04]  /*d1e60*/  LDL.LU R9, [R1+0x1704] ;  /* 0x0017040001097983 */ /* 0x000ea80000300800 */
[----:B-1----:R-:W2:Y:S04]  /*d1e70*/  LDL.LU R10, [R1+0x1708] ;  /* 0x00170800010a7983 */ /* 0x002ea80000300800 */
[----:B------:R-:W2:Y:S01]  /*d1e80*/  LDL.LU R11, [R1+0x170c] ;  /* 0x00170c00010b7983 */ /* 0x000ea20000300800 */
[----:B---3--:R-:W-:-:S02]  /*d1e90*/  IMAD R14, R14, 0x100, R16 ;  /* 0x000001000e0e7824 */ /* 0x008fc400078e0210 */
[----:B------:R-:W-:Y:S01]  /*d1ea0*/  IMAD R15, R0, 0x100, R15 ;  /* 0x00000100000f7824 */ /* 0x000fe200078e020f */
[----:B------:R-:W-:Y:S02]  /*d1eb0*/  F2FP.F16.E4M3.UNPACK_B R12, R12 ;  /* 0x0000000cff0c723e */ /* 0x000fe400020006ff */
[----:B------:R-:W-:Y:S02]  /*d1ec0*/  F2FP.F16.E4M3.UNPACK_B R13, R13 ;  /* 0x0000000dff0d723e */ /* 0x000fe400020006ff */
[----:B------:R-:W-:Y:S02]  /*d1ed0*/  F2FP.F16.E4M3.UNPACK_B R14, R14 ;  /* 0x0000000eff0e723e */ /* 0x000fe400020006ff */
[----:B------:R-:W-:-:S07]  /*d1ee0*/  F2FP.F16.E4M3.UNPACK_B R15, R15 ;  /* 0x0000000fff0f723e */ /* 0x000fce00020006ff */
[----:B----4-:R-:W-:Y:S01]  /*d1ef0*/  HMMA.16816.F32 R4, R12, R22, R4 ;  /* 0x000000160c04723c */ /* 0x010fe20000001804 */
[----:B------:R-:W-:Y:S01]  /*d1f00*/  IMAD.MOV.U32 R0, RZ, RZ, R21 ;  /* 0x000000ffff007224 */ /* 0x000fe200078e0015 */
[----:B------:R0:W-:Y:S04]  /*d1f10*/  STL [R1+0x6144], R2 ;  /* 0x0061440201007387 */ /* 0x0001e80000100800 */
[----:B------:R1:W-:Y:S04]  /*d1f20*/  STL [R1+0x6140], R3 ;  /* 0x0061400301007387 */ /* 0x0003e80000100800 */
[----:B------:R-:W-:Y:S01]  /*d1f30*/  STL [R1+0x6148], R0 ;  /* 0x0061480001007387 */ /* 0x000fe20000100800 */
[----:B0-----:R-:W-:-:S02]  /*d1f40*/  IMAD.MOV.U32 R2, RZ, RZ, R22 ;  /* 0x000000ffff027224 */ /* 0x001fc400078e0016 */
[----:B-1----:R-:W-:Y:S01]  /*d1f50*/  IMAD.MOV.U32 R3, RZ, RZ, R23 ;  /* 0x000000ffff037224 */ /* 0x002fe200078e0017 */
[----:B--2---:R-:W-:-:S15]  /*d1f60*/  HMMA.16816.F32 R8, R12, R20, R8 ;  /* 0x000000140c08723c */ /* 0x004fde0000001808 */
[----:B------:R-:W-:-:S08]  /*d1f70*/  NOP ;  /* 0x0000000000007918 */ /* 0x000fd00000000000 */
[----:B------:R-:W-:Y:S04]  /*d1f80*/  STL.64 [R1+0x1960], R8 ;  /* 0x0019600801007387 */ /* 0x000fe80000100a00 */
[----:B------:R-:W-:Y:S04]  /*d1f90*/  STL.64 [R1+0x1968], R10 ;  /* 0x0019680a01007387 */ /* 0x000fe80000100a00 */
[----:B------:R-:W-:Y:S04]  /*d1fa0*/  STL.64 [R1+0x1950], R4 ;  /* 0x0019500401007387 */ /* 0x000fe80000100a00 */
[----:B------:R0:W-:Y:S04]  /*d1fb0*/  STL.64 [R1+0x1958], R6 ;  /* 0x0019580601007387 */ /* 0x0001e80000100a00 */
[----:B------:R-:W-:Y:S04]  /*d1fc0*/  STL [R1+0x6150], R3 ;  /* 0x0061500301007387 */ /* 0x000fe80000100800 */
[----:B------:R-:W-:Y:S04]  /*d1fd0*/  STL [R1+0x614c], R2 ;  /* 0x00614c0201007387 */ /* 0x000fe80000100800 */
[----:B------:R-:W2:Y:S01]  /*d1fe0*/  LDL.64 R16, [R1+0x70] ;  /* 0x0000700001107983 */ /* 0x000ea20000100a00 */
[----:B0-----:R-:W-:-:S15]  /*d1ff0*/  HMMA.16816.F32 R4, R12, R28, R24 ;  /* 0x0000001c0c04723c */ /* 0x001fde0000001818 */
[----:B------:R-:W-:-:S08]  /*d2000*/  NOP ;  /* 0x0000000000007918 */ /* 0x000fd00000000000 */
[----:B------:R-:W-:Y:S04]  /*d2010*/  STL.64 [R1+0x1940], R4 ;  /* 0x0019400401007387 */ /* 0x000fe80000100a00 */
[----:B------:R-:W-:Y:S04]  /*d2020*/  STL.64 [R1+0x1948], R6 ;  /* 0x0019480601007387 */ /* 0x000fe80000100a00 */
[----:B------:R-:W-:Y:S04]  /*d2030*/  STL.64 [R1+0x62e8], R18 ;  /* 0x0062e81201007387 */ /* 0x000fe80000100a00 */
[----:B--2---:R0:W-:Y:S04]  /*d2040*/  STL.64 [R1+0x62e0], R16 ;  /* 0x0062e01001007387 */ /* 0x0041e80000100a00 */
[----:B------:R-:W2:Y:S04]  /*d2050*/  LDL.LU R8, [R1+0x15e0] ;  /* 0x0015e00001087983 */ /* 0x000ea80000300800 */
[----:B------:R-:W2:Y:S04]  /*d2060*/  LDL.LU R9, [R1+0x15e4] ;  /* 0x0015e40001097983 */ /* 0x000ea80000300800 */
[----:B------:R-:W3:Y:S04]  /*d2070*/  LDL.LU R10, [R1+0x15e8] ;  /* 0x0015e800010a7983 */ /* 0x000ee80000300800 */
[----:B------:R-:W3:Y:S04]  /*d2080*/  LDL.LU R11, [R1+0x15ec] ;  /* 0x0015ec00010b7983 */ /* 0x000ee80000300800 */
[----:B0-----:R-:W4:Y:S04]  /*d2090*/  LDL.LU R16, [R1+0x1670] ;  /* 0x0016700001107983 */ /* 0x001f280000300800 */
[----:B------:R-:W4:Y:S04]  /*d20a0*/  LDL.LU R17, [R1+0x1674] ;  /* 0x0016740001117983 */ /* 0x000f280000300800 */
[----:B----4-:R0:W-:Y:S04]  /*d20b0*/  STL.64 [R1+0x62f0], R16 ;  /* 0x0062f01001007387 */ /* 0x0101e80000100a00 */
[----:B0-----:R-:W4:Y:S04]  /*d20c0*/  LDL.64 R16, [R1+0x80] ;  /* 0x0000800001107983 */ /* 0x001f280000100a00 */
[----:B------:R-:W2:Y:S04]  /*d20d0*/  LDL.LU R18, [R1+0x1678] ;  /* 0x0016780001127983 */ /* 0x000ea80000300800 */
[----:B------:R-:W2:Y:S04]  /*d20e0*/  LDL.LU R19, [R1+0x167c] ;  /* 0x00167c0001137983 */ /* 0x000ea80000300800 */
[----:B--2---:R-:W-:Y:S04]  /*d20f0*/  STL.64 [R1+0x6310], R18 ;  /* 0x0063101201007387 */ /* 0x004fe80000100a00 */
[----:B----4-:R0:W-:Y:S04]  /*d2100*/  STL.64 [R1+0x6308], R16 ;  /* 0x0063081001007387 */ /* 0x0101e80000100a00 */
[----:B0-----:R-:W2:Y:S04]  /*d2110*/  LDL.LU R16, [R1+0x16a0] ;  /* 0x0016a00001107983 */ /* 0x001ea80000300800 */
[----:B------:R-:W2:Y:S04]  /*d2120*/  LDL.LU R17, [R1+0x16a4] ;  /* 0x0016a40001117983 */ /* 0x000ea80000300800 */
[----:B--2---:R0:W-:Y:S04]  /*d2130*/  STL.64 [R1+0x6318], R16 ;  /* 0x0063181001007387 */ /* 0x0041e80000100a00 */
[----:B0-----:R-:W2:Y:S04]  /*d2140*/  LDL.64 R16, [R1+0x90] ;  /* 0x0000900001107983 */ /* 0x001ea80000100a00 */
[----:B------:R-:W4:Y:S04]  /*d2150*/  LDL.LU R18, [R1+0x16a8] ;  /* 0x0016a80001127983 */ /* 0x000f280000300800 */
[----:B------:R-:W4:Y:S04]  /*d2160*/  LDL.LU R19, [R1+0x16ac] ;  /* 0x0016ac0001137983 */ /* 0x000f280000300800 */
        /* <DEDUP_REMOVED lines=31> */
[----:B------:R-:W-:-:S02]  /*d2360*/  IMAD.MOV.U32 R2, RZ, RZ, R17 ;  /* 0x000000ffff027224 */ /* 0x000fc400078e0011 */
[----:B------:R-:W-:Y:S01]  /*d2370*/  IMAD.MOV.U32 R3, RZ, RZ, R16 ;  /* 0x000000ffff037224 */ /* 0x000fe200078e0010 */
[----:B--2---:R-:W-:-:S15]  /*d2380*/  HMMA.16816.F32 R8, R12, R16, R8 ;  /* 0x000000100c08723c */ /* 0x004fde0000001808 */
[----:B------:R-:W-:-:S08]  /*d2390*/  NOP ;  /* 0x0000000000007918 */ /* 0x000fd00000000000 */
[----:B------:R-:W-:Y:S04]  /*d23a0*/  STL.64 [R1+0x1930], R8 ;  /* 0x0019300801007387 */ /* 0x000fe80000100a00 */
[----:B------:R0:W-:Y:S04]  /*d23b0*/  STL.64 [R1+0x1938], R10 ;  /* 0x0019380a01007387 */ /* 0x0001e80000100a00 */
[----:B0-----:R-:W2:Y:S04]  /*d23c0*/  LDL.LU.64 R10, [R1+0x6328] ;  /* 0x00632800010a7983 */ /* 0x001ea80000300a00 */
[----:B------:R-:W2:Y:S04]  /*d23d0*/  LDL.LU.64 R8, [R1+0x6320] ;  /* 0x0063200001087983 */ /* 0x000ea80000300a00 */
[----:B------:R-:W4:Y:S04]  /*d23e0*/  LDL.LU.64 R16, [R1+0x6318] ;  /* 0x0063180001107983 */ /* 0x000f280000300a00 */
[----:B------:R-:W-:Y:S04]  /*d23f0*/  STL [R1+0x615c], R2 ;  /* 0x00615c0201007387 */ /* 0x000fe80000100800 */
[----:B------:R0:W-:Y:S04]  /*d2400*/  STL [R1+0x6158], R3 ;  /* 0x0061580301007387 */ /* 0x0001e80000100800 */
[----:B0-----:R-:W4:Y:S02]  /*d2410*/  LDL.64 R2, [R1+0x88] ;  /* 0x0000880001027983 */ /* 0x001f240000100a00 */
[----:B----4-:R-:W-:-:S15]  /*d2420*/  HMMA.16816.F32 R16, R12, R2, R16 ;  /* 0x000000020c10723c */ /* 0x010fde0000001810 */
[----:B------:R-:W-:-:S08]  /*d2430*/  NOP ;  /* 0x0000000000007918 */ /* 0x000fd00000000000 */
[----:B------:R-:W-:Y:S04]  /*d2440*/  STL.64 [R1+0x1920], R16 ;  /* 0x0019201001007387 */ /* 0x000fe80000100a00 */
[----:B------:R0:W-:Y:S04]  /*d2450*/  STL.64 [R1+0x1928], R18 ;  /* 0x0019281201007387 */ /* 0x0001e80000100a00 */
[----:B0-----:R-:W4:Y:S04]  /*d2460*/  LDL.LU.64 R18, [R1+0x6310] ;  /* 0x0063100001127983 */ /* 0x001f280000300a00 */
[----:B------:R-:W2:Y:S01]  /*d2470*/  LDL.LU.64 R16, [R1+0x6308] ;  /* 0x0063080001107983 */ /* 0x000ea20000300a00 */
[----:B------:R-:W-:-:S05]  /*d2480*/  IMAD.MOV.U32 R0, RZ, RZ, R3 ;  /* 0x000000ffff007224 */ /* 0x000fca00078e0003 */
[----:B------:R-:W-:Y:S01]  /*d2490*/  STL [R1+0x6160], R0 ;  /* 0x0061600001007387 */ /* 0x000fe20000100800 */
[----:B--2---:R-:W-:Y:S06]  /*d24a0*/  HMMA.16816.F32 R8, R12, R16, R8 ;  /* 0x000000100c08723c */ /* 0x004fec0000001808 */
[----:B------:R-:W-:Y:S02]  /*d24b0*/  IMAD.MOV.U32 R3, RZ, RZ, R17 ;  /* 0x000000ffff037224 */ /* 0x000fe400078e0011 */
[----:B------:R-:W-:-:S15]  /*d24c0*/  IMAD.MOV.U32 R2, RZ, RZ, R16 ;  /* 0x000000ffff027224 */ /* 0x000fde00078e0010 */
        /* <DEDUP_REMOVED lines=24> */
[----:B------:R-:W-:Y:S02]  /*d2650*/  IMAD.MOV.U32 R3, RZ, RZ, R16 ;  /* 0x000000ffff037224 */ /* 0x000fe400078e0010 */
        /* <DEDUP_REMOVED lines=19> */
[----:B----4-:R-:W-:Y:S04]  /*d2790*/  STL.64 [R1+0x6288], R18 ;  /* 0x0062881201007387 */ /* 0x010fe80000100a00 */
        /* <DEDUP_REMOVED lines=97> */
[----:B---3--:R-:W-:Y:S01]  /*d2db0*/  IMAD.MOV.U32 R0, RZ, RZ, R21 ;  /* 0x000000ffff007224 */ /* 0x008fe200078e0015 */
[----:B------:R-:W-:Y:S01]  /*d2dc0*/  HMMA.16816.F32 R4, R12, R22, R4 ;  /* 0x000000160c04723c */ /* 0x000fe20000001804 */
        /* <DEDUP_REMOVED lines=8> */
[----:B------:R0:W-:Y:S02]  /*d2e50*/  STL.64 [R1+0x1868], R10 ;  /* 0x0018680a01007387 */ /* 0x0001e40000100a00 */
[----:B0-----:R-:W-:Y:S02]  /*d2e60*/  HMMA.16816.F32 R8, R12, R28, R24 ;  /* 0x0000001c0c08723c */ /* 0x001fe40000001818 */
[----:B------:R0:W-:Y:S04]  /*d2e70*/  STL.64 [R1+0x1850], R4 ;  /* 0x0018500401007387 */ /* 0x0001e80000100a00 */
[----:B------:R1:W-:Y:S04]  /*d2e80*/  STL.64 [R1+0x1858], R6 ;  /* 0x0018580601007387 */ /* 0x0003e80000100a00 */
[----:B------:R-:W-:Y:S04]  /*d2e90*/  STL [R1+0x61b0], R3 ;  /* 0x0061b00301007387 */ /* 0x000fe80000100800 */
[----:B------:R-:W-:Y:S04]  /*d2ea0*/  STL [R1+0x61ac], R2 ;  /* 0x0061ac0201007387 */ /* 0x000fe80000100800 */
[----:B0-----:R-:W2:Y:S05]  /*d2eb0*/  LDL.LU R4, [R1+0x1080] ;  /* 0x0010800001047983 */ /* 0x001eaa0000300800 */
[----:B------:R-:W-:Y:S04]  /*d2ec0*/  STL.64 [R1+0x1840], R8 ;  /* 0x0018400801007387 */ /* 0x000fe80000100a00 */
[----:B------:R-:W-:Y:S04]  /*d2ed0*/  STL.64 [R1+0x1848], R10 ;  /* 0x0018480a01007387 */ /* 0x000fe80000100a00 */
        /* <DEDUP_REMOVED lines=23> */
[----:B------:R-:W2:Y:S04]  /*d3050*/  LDL.64 R10, [R1+0x10] ;  /* 0x00001000010a7983 */ /* 0x000ea80000100a00 */
[----:B----4-:R-:W-:Y:S04]  /*d3060*/  STL.64 [R1+0x6258], R26 ;  /* 0x0062581a01007387 */ /* 0x010fe80000100a00 */
[----:B---3--:R0:W-:Y:S04]  /*d3070*/  STL.64 [R1+0x6250], R24 ;  /* 0x0062501801007387 */ /* 0x0081e80000100a00 */
        /* <DEDUP_REMOVED lines=11> */
[----:B------:R-:W4:Y:S04]  /*d3130*/  LDL.64 R28, [R1] ;  /* 0x00000000011c7983 */ /* 0x000f280000100a00 */
        /* <DEDUP_REMOVED lines=10> */
[----:B------:R-:W2:Y:S04]  /*d31e0*/  LDL.LU R6, [R1+0x10a8] ;  /* 0x0010a80001067983 */ /* 0x000ea80000300800 */
[----:B------:R-:W2:Y:S01]  /*d31f0*/  LDL.LU R7, [R1+0x10ac] ;  /* 0x0010ac0001077983 */ /* 0x000ea20000300800 */
[----:B------:R-:W-:-:S02]  /*d3200*/  IMAD.MOV.U32 R2, RZ, RZ, R11 ;  /* 0x000000ffff027224 */ /* 0x000fc400078e000b */
[----:B------:R-:W-:Y:S01]  /*d3210*/  IMAD.MOV.U32 R3, RZ, RZ, R10 ;  /* 0x000000ffff037224 */ /* 0x000fe200078e000a */
[C---:B---3--:R-:W-:Y:S01]  /*d3220*/  HMMA.16816.F32 R24, R12.reuse, R10, R24 ;  /* 0x0000000a0c18723c */ /* 0x048fe20000001818 */
[----:B--2---:R-:W-:Y:S04]  /*d3230*/  STL.64 [R1+0x6200], R6 ;  /* 0x0062000601007387 */ /* 0x004fe80000100a00 */
        /* <DEDUP_REMOVED lines=16> */
[----:B------:R-:W-:Y:S04]  /*d3340*/  STL [R1+0x61bc], R2 ;  /* 0x0061bc0201007387 */ /* 0x000fe80000100800 */
[----:B------:R0:W-:Y:S04]  /*d3350*/  STL [R1+0x61b8], R3 ;  /* 0x0061b80301007387 */ /* 0x0001e80000100800 */
[----:B0-----:R-:W2:Y:S02]  /*d3360*/  LDL.64 R2, [R1+0x8] ;  /* 0x0000080001027983 */ /* 0x001ea40000100a00 */
        /* <DEDUP_REMOVED lines=15> */
[----:B------:R-:W2:Y:S02]  /*d3460*/  LDL.LU.64 R28, [R1+0x6238] ;  /* 0x00623800011c7983 */ /* 0x000ea40000300a00 */
[----:B--2---:R-:W-:-:S15]  /*d3470*/  HMMA.16816.F32 R24, R12, R28, R24 ;  /* 0x0000001c0c18723c */ /* 0x004fde0000001818 */
        /* <DEDUP_REMOVED lines=35> */
[----:B------:R-:W-:Y:S04]  /*d36b0*/  STL.64 [R1+0x5f08], R22 ;  /* 0x005f081601007387 */ /* 0x000fe80000100a00 */
[----:B------:R0:W-:Y:S01]  /*d36c0*/  STL.64 [R1+0x5f00], R20 ;  /* 0x005f001401007387 */ /* 0x0001e20000100a00 */
[----:B------:R-:W-:-:S02]  /*d36d0*/  IMAD R8, R8, 0x100, R16 ;  /* 0x0000010008087824 */ /* 0x000fc400078e0210 */
[----:B----4-:R-:W-:Y:S01]  /*d36e0*/  IMAD R9, R9, 0x100, R17 ;  /* 0x0000010009097824 */ /* 0x010fe200078e0211 */
        /* <DEDUP_REMOVED lines=16> */
[----:B0-----:R-:W3:Y:S04]  /*d37f0*/  LDL.LU.64 R6, [R1+0x61c8] ;  /* 0x0061c80001067983 */ /* 0x001ee80000300a00 */
[----:B------:R-:W2:Y:S04]  /*d3800*/  LDL.LU.64 R4, [R1+0x61c0] ;  /* 0x0061c00001047983 */ /* 0x000ea80000300a00 */
[----:B------:R0:W-:Y:S04]  /*d3810*/  STL [R1+0x5edc], R16 ;  /* 0x005edc1001007387 */ /* 0x0001e80000100800 */
[----:B0-----:R-:W4:Y:S04]  /*d3820*/  LDL.LU R16, [R1+0x2458] ;  /* 0x0024580001107983 */ /* 0x001f280000300800 */
[----:B------:R0:W-:Y:S04]  /*d3830*/  STL [R1+0x5ed8], R17 ;  /* 0x005ed81101007387 */ /* 0x0001e80000100800 */
[----:B0-----:R-:W3:Y:S04]  /*d3840*/  LDL.LU R17, [R1+0x2450] ;  /* 0x0024500001117983 */ /* 0x001ee80000300800 */
[----:B------:R0:W-:Y:S01]  /*d3850*/  STL.64 [R1+0x5f20], R18 ;  /* 0x005f201201007387 */ /* 0x0001e20000100a00 */
[----:B------:R-:W-:-:S02]  /*d3860*/  F2FP.F16.E4M3.UNPACK_B R8, R8 ;  /* 0x00000008ff08723e */ /* 0x000fc400020006ff */
[----:B------:R-:W-:Y:S01]  /*d3870*/  F2FP.F16.E4M3.UNPACK_B R9, R9 ;  /* 0x00000009ff09723e */ /* 0x000fe200020006ff */
[----:B----4-:R-:W-:Y:S02]  /*d3880*/  IMAD R11, R11, 0x100, R16 ;  /* 0x000001000b0b7824 */ /* 0x010fe400078e0210 */
[----:B---3--:R-:W-:Y:S02]  /*d3890*/  IMAD R10, R10, 0x100, R17 ;  /* 0x000001000a0a7824 */ /* 0x008fe400078e0211 */
[----:B0-----:R-:W-:Y:S01]  /*d38a0*/  HMMA.16816.F32 R16, R12, R6, R20 ;  /* 0x000000060c10723c */ /* 0x001fe20000001814 */
[----:B------:R-:W-:Y:S02]  /*d38b0*/  F2FP.F16.E4M3.UNPACK_B R11, R11 ;  /* 0x0000000bff0b723e */ /* 0x000fe400020006ff */
[----:B------:R-:W-:-:S05]  /*d38c0*/  F2FP.F16.E4M3.UNPACK_B R10, R10 ;  /* 0x0000000aff0a723e */ /* 0x000fca00020006ff */
[----:B------:R-:W-:-:S15]  /*d38d0*/  STL.64 [R1+0x6138], R10 ;  /* 0x0061380a01007387 */ /* 0x000fde0000100a00 */
[----:B------:R-:W-:Y:S04]  /*d38e0*/  STL.64 [R1+0x1790], R16 ;  /* 0x0017901001007387 */ /* 0x000fe80000100a00 */
[----:B------:R-:W-:Y:S04]  /*d38f0*/  STL.64 [R1+0x1798], R18 ;  /* 0x0017981201007387 */ /* 0x000fe80000100a00 */
[----:B------:R2:W-:Y:S04]  /*d3900*/  STL.64 [R1+0x6130], R8 ;  /* 0x0061300801007387 */ /* 0x0005e80000100a00 */
[----:B------:R-:W3:Y:S01]  /*d3910*/  LDL.LU R20, [R1+0xd30] ;  /* 0x000d300001147983 */ /* 0x000ee20000300800 */
        /* <DEDUP_REMOVED lines=12> */
[----:B------:R-:W3:Y:S01]  /*d39e0*/  LDL.LU R27, [R1+0xd5c] ;  /* 0x000d5c00011b7983 */ /* 0x000ee20000300800 */
[----:B------:R-:W-:-:S02]  /*d39f0*/  IMAD.MOV.U32 R16, RZ, RZ, R2 ;  /* 0x000000ffff107224 */ /* 0x000fc400078e0002 */
[----:B------:R-:W-:Y:S01]  /*d3a00*/  IMAD.MOV.U32 R17, RZ, RZ, R3 ;  /* 0x000000ffff117224 */ /* 0x000fe200078e0003 */
[----:B---3--:R-:W-:Y:S04]  /*d3a10*/  STL.64 [R1+0x5f40], R26 ;  /* 0x005f401a01007387 */ /* 0x008fe80000100a00 */
[----:B--2---:R1:W-:Y:S04]  /*d3a20*/  STL.64 [R1+0x5f38], R24 ;  /* 0x005f381801007387 */ /* 0x0043e80000100a00 */
[----:B------:R-:W2:Y:S04]  /*d3a30*/  LDL.LU R2, [R1+0x61bc] ;  /* 0x0061bc0001027983 */ /* 0x000ea80000300800 */
[----:B------:R-:W3:Y:S04]  /*d3a40*/  LDL.LU R3, [R1+0x61b8] ;  /* 0x0061b80001037983 */ /* 0x000ee80000300800 */
[----:B0-----:R-:W4:Y:S04]  /*d3a50*/  LDL.LU R20, [R1+0xd90] ;  /* 0x000d900001147983 */ /* 0x001f280000300800 */
[----:B------:R-:W4:Y:S04]  /*d3a60*/  LDL.LU R21, [R1+0xd94] ;  /* 0x000d940001157983 */ /* 0x000f280000300800 */
[----:B------:R-:W2:Y:S04]  /*d3a70*/  LDL.LU R22, [R1+0xd98] ;  /* 0x000d980001167983 */ /* 0x000ea80000300800 */
[----:B------:R-:W2:Y:S01]  /*d3a80*/  LDL.LU R23, [R1+0xd9c] ;  /* 0x000d9c0001177983 */ /* 0x000ea20000300800 */
[----:B------:R-:W-:-:S03]  /*d3a90*/  IMAD.MOV.U32 R19, RZ, RZ, R0 ;  /* 0x000000ffff137224 */ /* 0x000fc600078e0000 */
[----:B--2---:R3:W-:Y:S04]  /*d3aa0*/  STL.64 [R1+0x5f50], R22 ;  /* 0x005f501601007387 */ /* 0x0047e80000100a00 */
[----:B----4-:R0:W-:Y:S04]  /*d3ab0*/  STL.64 [R1+0x5f48], R20 ;  /* 0x005f481401007387 */ /* 0x0101e80000100a00 */
[----:B------:R-:W2:Y:S04]  /*d3ac0*/  LDL R18, [R1+0x8] ;  /* 0x0000080001127983 */ /* 0x000ea80000100800 */
[----:B------:R-:W4:Y:S04]  /*d3ad0*/  LDL.LU R0, [R1+0x61b4] ;  /* 0x0061b40001007983 */ /* 0x000f280000300800 */
[----:B--2---:R-:W-:Y:S04]  /*d3ae0*/  STL.64 [R1+0x5f60], R18 ;  /* 0x005f601201007387 */ /* 0x004fe80000100a00 */
[----:B------:R-:W-:Y:S04]  /*d3af0*/  STL.64 [R1+0x5f58], R16 ;  /* 0x005f581001007387 */ /* 0x000fe80000100a00 */
[----:B-1----:R-:W2:Y:S04]  /*d3b00*/  LDL.LU R24, [R1+0xdb0] ;  /* 0x000db00001187983 */ /* 0x002ea80000300800 */
        /* <DEDUP_REMOVED lines=9> */
[----:B0-----:R-:W4:Y:S01]  /*d3ba0*/  LDL R20, [R1+0x18] ;  /* 0x0000180001147983 */ /* 0x001f220000100800 */
[----:B------:R-:W-:-:S03]  /*d3bb0*/  IMAD.MOV.U32 R21, RZ, RZ, R0 ;  /* 0x000000ffff157224 */ /* 0x000fc600078e0000 */
[----:B------:R-:W2:Y:S04]  /*d3bc0*/  LDL.LU R0, [R1+0x61a8] ;  /* 0x0061a80001007983 */ /* 0x000ea80000300800 */
[----:B------:R3:W-:Y:S04]  /*d3bd0*/  STL.64 [R1+0x5f80], R22 ;  /* 0x005f801601007387 */ /* 0x0007e80000100a00 */
[----:B----4-:R-:W-:Y:S04]  /*d3be0*/  STL.64 [R1+0x5f78], R20 ;  /* 0x005f781401007387 */ /* 0x010fe80000100a00 */
[----:B-1----:R-:W4:Y:S04]  /*d3bf0*/  LDL.LU R24, [R1+0xe00] ;  /* 0x000e000001187983 */ /* 0x002f280000300800 */
[----:B------:R-:W4:Y:S04]  /*d3c00*/  LDL.LU R25, [R1+0xe04] ;  /* 0x000e040001197983 */ /* 0x000f280000300800 */
[----:B------:R-:W4:Y:S04]  /*d3c10*/  LDL.LU R26, [R1+0xe08] ;  /* 0x000e0800011a7983 */ /* 0x000f280000300800 */
[----:B------:R-:W4:Y:S01]  /*d3c20*/  LDL.LU R27, [R1+0xe0c] ;  /* 0x000e0c00011b7983 */ /* 0x000f220000300800 */
[----:B---3--:R-:W-:-:S02]  /*d3c30*/  IMAD.MOV.U32 R22, RZ, RZ, R2 ;  /* 0x000000ffff167224 */ /* 0x008fc400078e0002 */
[----:B--2---:R-:W-:Y:S01]  /*d3c40*/  IMAD.MOV.U32 R23, RZ, RZ, R3 ;  /* 0x000000ffff177224 */ /* 0x004fe200078e0003 */
[----:B----4-:R-:W-:Y:S04]  /*d3c50*/  STL.64 [R1+0x5f90], R26 ;  /* 0x005f901a01007387 */ /* 0x010fe80000100a00 */
[----:B------:R0:W-:Y:S04]  /*d3c60*/  STL.64 [R1+0x5f88], R24 ;  /* 0x005f881801007387 */ /* 0x0001e80000100a00 */
        /* <DEDUP_REMOVED lines=10> */
[----:B------:R-:W2:Y:S04]  /*d3d10*/  LDL R20, [R1+0x28] ;  /* 0x0000280001147983 */ /* 0x000ea80000100800 */
        /* <DEDUP_REMOVED lines=12> */
[----:B-1----:R-:W4:Y:S01]  /*d3de0*/  LDL R20, [R1+0x38] ;  /* 0x0000380001147983 */ /* 0x002f220000100800 */
        /* <DEDUP_REMOVED lines=19> */
[----:B------:R-:W3:Y:S01]  /*d3f20*/  LDL R20, [R1+0x48] ;  /* 0x0000480001147983 */ /* 0x000ee20000100800 */
        /* <DEDUP_REMOVED lines=20> */
[----:B------:R-:W2:Y:S01]  /*d4070*/  LDL R20, [R1+0x58] ;  /* 0x0000580001147983 */ /* 0x000ea20000100800 */
        /* <DEDUP_REMOVED lines=13> */
[----:B------:R-:W2:Y:S01]  /*d4150*/  LDL R20, [R1+0x68] ;  /* 0x0000680001147983 */ /* 0x000ea20000100800 */
        /* <DEDUP_REMOVED lines=119> */
[----:B------:R-:W2:Y:S01]  /*d48d0*/  LDL.LU.64 R8, [R1+0x6130] ;  /* 0x0061300001087983 */ /* 0x000ea20000300a00 */
[----:B------:R-:W-:-:S03]  /*d48e0*/  IMAD.MOV.U32 R21, RZ, RZ, R0 ;  /* 0x000000ffff157224 */ /* 0x000fc600078e0000 */
        /* <DEDUP_REMOVED lines=1194> */
[----:B0-----:R-:W3:Y:S04]  /*d9390*/  LDL.LU.64 R22, [R1+0xa0] ;  /* 0x0000a00001167983 */ /* 0x001ee80000300a00 */
        /* <DEDUP_REMOVED lines=70> */
[----:B------:R-:W2:Y:S01]  /*d9800*/  LDL.LU.64 R16, [R1+0x70] ;  /* 0x0000700001107983 */ /* 0x000ea20000300a00 */
        /* <DEDUP_REMOVED lines=13> */
[----:B0-----:R-:W4:Y:S04]  /*d98e0*/  LDL.LU.64 R16, [R1+0x80] ;  /* 0x0000800001107983 */ /* 0x001f280000300a00 */
[----:B------:R-:W2:Y:S04]  /*d98f0*/  LDL.LU R18, [R1+0x7c8] ;  /* 0x0007c80001127983 */ /* 0x000ea80000300800 */
[----:B------:R-:W2:Y:S04]  /*d9900*/  LDL.LU R19, [R1+0x7cc] ;  /* 0x0007cc0001137983 */ /* 0x000ea80000300800 */
[----:B--2---:R-:W-:Y:S04]  /*d9910*/  STL.64 [R1+0x59e0], R18 ;  /* 0x0059e01201007387 */ /* 0x004fe80000100a00 */
[----:B----4-:R0:W-:Y:S04]  /*d9920*/  STL.64 [R1+0x59d8], R16 ;  /* 0x0059d81001007387 */ /* 0x0101e80000100a00 */
[----:B0-----:R-:W2:Y:S04]  /*d9930*/  LDL.LU R16, [R1+0x7e0] ;  /* 0x0007e00001107983 */ /* 0x001ea80000300800 */
[----:B------:R-:W2:Y:S04]  /*d9940*/  LDL.LU R17, [R1+0x7e4] ;  /* 0x0007e40001117983 */ /* 0x000ea80000300800 */
[----:B--2---:R0:W-:Y:S04]  /*d9950*/  STL.64 [R1+0x59e8], R16 ;  /* 0x0059e81001007387 */ /* 0x0041e80000100a00 */
[----:B0-----:R-:W2:Y:S04]  /*d9960*/  LDL.LU.64 R16, [R1+0x90] ;  /* 0x0000900001107983 */ /* 0x001ea80000300a00 */
        /* <DEDUP_REMOVED lines=25> */
[----:B------:R-:W3:Y:S01]  /*d9b00*/  LDL.LU.64 R22, [R1+0x60] ;  /* 0x0000600001167983 */ /* 0x000ee20000300a00 */
        /* <DEDUP_REMOVED lines=214> */
[----:B------:R-:W2:Y:S04]  /*da870*/  LDL.LU.64 R10, [R1+0x10] ;  /* 0x00001000010a7983 */ /* 0x000ea80000300a00 */
        /* <DEDUP_REMOVED lines=13> */
[----:B------:R-:W4:Y:S04]  /*da950*/  LDL.LU.64 R28, [R1] ;  /* 0x00000000011c7983 */ /* 0x000f280000300a00 */
        /* <DEDUP_REMOVED lines=109> */
[----:B------:R0:W-:Y:S04]  /*db030*/  STL.64 [R1+0x55c0], R18 ;  /* 0x0055c01201007387 */ /* 0x0001e80000100a00 */
[----:B0-----:R-:W4:Y:S04]  /*db040*/  LDL.LU R18, [R1+0x4cd0] ;  /* 0x004cd00001127983 */ /* 0x001f280000300800 */
[----:B------:R-:W2:Y:S04]  /*db050*/  LDL.LU R19, [R1+0x4cd8] ;  /* 0x004cd80001137983 */ /* 0x000ea80000300800 */
[----:B------:R0:W-:Y:S04]  /*db060*/  STL.64 [R1+0x55b8], R16 ;  /* 0x0055b81001007387 */ /* 0x0001e80000100a00 */
[----:B0-----:R-:W2:Y:S01]  /*db070*/  LDL.LU R16, [R1+0x180] ;  /* 0x0001800001107983 */ /* 0x001ea20000300800 */
[----:B---3--:R-:W-:Y:S01]  /*db080*/  HMMA.16816.F32 R20, R12, R6, R20 ;  /* 0x000000060c14723c */ /* 0x008fe20000001814 */
[----:B----4-:R-:W-:-:S02]  /*db090*/  IMAD R10, R10, 0x100, R18 ;  /* 0x000001000a0a7824 */ /* 0x010fc400078e0212 */
[----:B--2---:R-:W-:-:S15]  /*db0a0*/  IMAD R11, R11, 0x100, R19 ;  /* 0x000001000b0b7824 */ /* 0x004fde00078e0213 */
[----:B------:R-:W-:-:S05]  /*db0b0*/  NOP ;  /* 0x0000000000007918 */ /* 0x000fca0000000000 */
[----:B------:R-:W-:Y:S04]  /*db0c0*/  STL.64 [R1+0xe50], R20 ;  /* 0x000e501401007387 */ /* 0x000fe80000100a00 */
[----:B------:R-:W-:Y:S04]  /*db0d0*/  STL.64 [R1+0xe58], R22 ;  /* 0x000e581601007387 */ /* 0x000fe80000100a00 */
        /* <DEDUP_REMOVED lines=8> */
[----:B--2---:R-:W-:Y:S04]  /*db160*/  STL.64 [R1+0x55f8], R16 ;  /* 0x0055f81001007387 */ /* 0x004fe80000100a00 */
        /* <DEDUP_REMOVED lines=16> */
[----:B------:R-:W4:Y:S01]  /*db270*/  LDL.LU R20, [R1+0x8] ;  /* 0x0000080001147983 */ /* 0x000f220000300800 */
        /* <DEDUP_REMOVED lines=225> */
[----:B------:R-:W-:Y:S04]  /*dc090*/  STL [R1+0x5578], R5 ;  /* 0x0055780501007387 */ /* 0x000fe80000100800 */
        /* <DEDUP_REMOVED lines=8> */
[----:B------:R-:W4:Y:S04]  /*dc120*/  LDL.LU R15, [R1+0x1cc] ;  /* 0x0001cc00010f7983 */ /* 0x000f280000300800 */
        /* <DEDUP_REMOVED lines=167> */
[----:B------:R-:W2:Y:S01]  /*dcba0*/  LDL.LU R28, [R1+0x4d04] ;  /* 0x004d0400011c7983 */ /* 0x000ea20000300800 */
[----:B---3--:R-:W-:Y:S03]  /*dcbb0*/  HMMA.16816.F32 R12, R8, R24, R16 ;  /* 0x00000018080c723c */ /* 0x008fe60000001810 */
[----:B--2---:R-:W-:-:S15]  /*dcbc0*/  STL [R1+0x5550], R28 ;  /* 0x0055501c01007387 */ /* 0x004fde0000100800 */
[----:B------:R-:W-:-:S05]  /*dcbd0*/  NOP ;  /* 0x0000000000007918 */ /* 0x000fca0000000000 */
[----:B------:R-:W-:Y:S04]  /*dcbe0*/  STL.64 [R1+0xc20], R12 ;  /* 0x000c200c01007387 */ /* 0x000fe80000100a00 */
[----:B------:R0:W-:Y:S04]  /*dcbf0*/  STL.64 [R1+0xc28], R14 ;  /* 0x000c280e01007387 */ /* 0x0001e80000100a00 */
[----:B------:R-:W2:Y:S04]  /*dcc00*/  LDL.LU R29, [R1+0x4d10] ;  /* 0x004d1000011d7983 */ /* 0x000ea80000300800 */
[----:B--2---:R-:W-:Y:S04]  /*dcc10*/  STL [R1+0x5554], R29 ;  /* 0x0055541d01007387 */ /* 0x004fe80000100800 */
[----:B0-----:R-:W2:Y:S04]  /*dcc20*/  LDL.LU R14, [R1+0x4d0c] ;  /* 0x004d0c00010e7983 */ /* 0x001ea80000300800 */
[----:B------:R-:W2:Y:S04]  /*dcc30*/  LDL.LU R15, [R1+0x1e0] ;  /* 0x0001e000010f7983 */ /* 0x000ea80000300800 */
        /* <DEDUP_REMOVED lines=11> */
[----:B------:R-:W3:Y:S04]  /*dccf0*/  LDL.LU R2, [R1+0x4ce0] ;  /* 0x004ce00001027983 */ /* 0x000ee80000300800 */
[----:B------:R-:W3:Y:S04]  /*dcd00*/  LDL.LU R3, [R1+0x4ce8] ;  /* 0x004ce80001037983 */ /* 0x000ee80000300800 */
[----:B------:R-:W2:Y:S04]  /*dcd10*/  LDL.LU R4, [R1+0x4cf0] ;  /* 0x004cf00001047983 */ /* 0x000ea80000300800 */
[----:B------:R-:W4:Y:S04]  /*dcd20*/  LDL.LU R12, [R1+0x4cec] ;  /* 0x004cec00010c7983 */ /* 0x000f280000300800 */
[----:B------:R-:W2:Y:S04]  /*dcd30*/  LDL.LU R5, [R1+0x4cf8] ;  /* 0x004cf80001057983 */ /* 0x000ea80000300800 */
        /* <DEDUP_REMOVED lines=20> */
[----:B------:R-:W3:Y:S04]  /*dce80*/  LDL.LU R6, [R1+0x128] ;  /* 0x0001280001067983 */ /* 0x000ee80000300800 */
[----:B------:R-:W3:Y:S04]  /*dce90*/  LDL.LU R7, [R1+0x12c] ;  /* 0x00012c0001077983 */ /* 0x000ee80000300800 */
[----:B------:R-:W4:Y:S04]  /*dcea0*/  LDL.LU R13, [R1+0x4cf4] ;  /* 0x004cf400010d7983 */ /* 0x000f280000300800 */
[----:B------:R-:W-:Y:S04]  /*dceb0*/  STL.64 [R1+0x5590], R14 ;  /* 0x0055900e01007387 */ /* 0x000fe80000100a00 */
[----:B----4-:R0:W-:Y:S04]  /*dcec0*/  STL.64 [R1+0x5588], R12 ;  /* 0x0055880c01007387 */ /* 0x0101e80000100a00 */
[----:B0-----:R-:W4:Y:S04]  /*dced0*/  LDL.LU R12, [R1+0xe0] ;  /* 0x0000e000010c7983 */ /* 0x001f280000300800 */
[----:B------:R-:W4:Y:S04]  /*dcee0*/  LDL.LU R13, [R1+0xe4] ;  /* 0x0000e400010d7983 */ /* 0x000f280000300800 */
[----:B------:R-:W4:Y:S04]  /*dcef0*/  LDL.LU R14, [R1+0xe8] ;  /* 0x0000e800010e7983 */ /* 0x000f280000300800 */
[----:B------:R-:W4:Y:S04]  /*dcf00*/  LDL.LU R15, [R1+0xec] ;  /* 0x0000ec00010f7983 */ /* 0x000f280000300800 */
[----:B------:R-:W4:Y:S04]  /*dcf10*/  LDL.LU R29, [R1+0x1a0] ;  /* 0x0001a000011d7983 */ /* 0x000f280000300800 */
[----:B------:R-:W4:Y:S04]  /*dcf20*/  LDL.LU R28, [R1+0x1a4] ;  /* 0x0001a400011c7983 */ /* 0x000f280000300800 */
        /* <DEDUP_REMOVED lines=17> */
[----:B------:R-:W4:Y:S04]  /*dd040*/  LDL.LU R22, [R1+0x4cfc] ;  /* 0x004cfc0001167983 */ /* 0x000f280000300800 */
[----:B------:R-:W4:Y:S01]  /*dd050*/  LDL.LU R23, [R1+0x4d08] ;  /* 0x004d080001177983 */ /* 0x000f220000300800 */
[----:B---3--:R-:W-:-:S15]  /*dd060*/  HMMA.16816.F32 R16, R8, R20, R16 ;  /* 0x000000140810723c */ /* 0x008fde0000001810 */
[----:B------:R-:W-:-:S08]  /*dd070*/  NOP ;  /* 0x0000000000007918 */ /* 0x000fd00000000000 */
[----:B------:R-:W-:Y:S04]  /*dd080*/  STL.64 [R1+0xc00], R16 ;  /* 0x000c001001007387 */ /* 0x000fe80000100a00 */
[----:B------:R0:W-:Y:S04]  /*dd090*/  STL.64 [R1+0xc08], R18 ;  /* 0x000c081201007387 */ /* 0x0001e80000100a00 */
[----:B0-----:R-:W3:Y:S04]  /*dd0a0*/  LDL.LU.64 R18, [R1+0x55c0] ;  /* 0x0055c00001127983 */ /* 0x001ee80000300a00 */
[----:B------:R-:W2:Y:S04]  /*dd0b0*/  LDL.LU.64 R16, [R1+0x55b8] ;  /* 0x0055b80001107983 */ /* 0x000ea80000300a00 */
[----:B------:R-:W4:Y:S04]  /*dd0c0*/  LDL.LU R20, [R1+0x1d4] ;  /* 0x0001d40001147983 */ /* 0x000f280000300800 */
[----:B------:R-:W4:Y:S01]  /*dd0d0*/  LDL.LU R21, [R1+0x4d00] ;  /* 0x004d000001157983 */ /* 0x000f220000300800 */
[----:B---3--:R-:W-:-:S15]  /*dd0e0*/  HMMA.16816.F32 R4, R8, R18, R4 ;  /* 0x000000120804723c */ /* 0x008fde0000001804 */
[----:B------:R-:W-:-:S08]  /*dd0f0*/  NOP ;  /* 0x0000000000007918 */ /* 0x000fd00000000000 */
        /* <DEDUP_REMOVED lines=18> */
[----:B0-----:R-:W2:Y:S04]  /*dd220*/  LDL.LU.64 R14, [R1+0x5590] ;  /* 0x00559000010e7983 */ /* 0x001ea80000300a00 */
[----:B------:R-:W3:Y:S04]  /*dd230*/  LDL.LU.64 R12, [R1+0x5588] ;  /* 0x00558800010c7983 */ /* 0x000ee80000300a00 */
[----:B------:R-:W4:Y:S04]  /*dd240*/  LDL.LU R6, [R1+0x4cdc] ;  /* 0x004cdc0001067983 */ /* 0x000f280000300800 */
[----:B------:R-:W2:Y:S01]  /*dd250*/  LDL.LU R7, [R1+0x4ce4] ;  /* 0x004ce40001077983 */ /* 0x000ea20000300800 */
[----:B----4-:R-:W-:-:S02]  /*dd260*/  IMAD R6, R6, 0x100, R2 ;  /* 0x0000010006067824 */ /* 0x010fc400078e0202 */
[----:B--2---:R-:W-:Y:S01]  /*dd270*/  IMAD R7, R7, 0x100, R3 ;  /* 0x0000010007077824 */ /* 0x004fe200078e0203 */
[----:B------:R-:W2:Y:S04]  /*dd280*/  LDL.LU R2, [R1+0x5584] ;  /* 0x0055840001027983 */ /* 0x000ea80000300800 */
[----:B------:R-:W2:Y:S01]  /*dd290*/  LDL.LU R3, [R1+0x5580] ;  /* 0x0055800001037983 */ /* 0x000ea20000300800 */
[----:B---3--:R-:W-:Y:S02]  /*dd2a0*/  IMAD R12, R12, 0x100, R4 ;  /* 0x000001000c0c7824 */ /* 0x008fe400078e0204 */
[----:B------:R-:W-:Y:S01]  /*dd2b0*/  IMAD R13, R13, 0x100, R5 ;  /* 0x000001000d0d7824 */ /* 0x000fe200078e0205 */
[----:B------:R-:W3:Y:S04]  /*dd2c0*/  LDL.LU R4, [R1+0x557c] ;  /* 0x00557c0001047983 */ /* 0x000ee80000300800 */
[----:B------:R-:W3:Y:S02]  /*dd2d0*/  LDL.LU R5, [R1+0x5578] ;  /* 0x0055780001057983 */ /* 0x000ee40000300800 */
[----:B---3--:R-:W-:-:S15]  /*dd2e0*/  HMMA.16816.F32 R24, R8, R4, R24 ;  /* 0x000000040818723c */ /* 0x008fde0000001818 */
        /* <DEDUP_REMOVED lines=9> */
[----:B------:R-:W3:Y:S04]  /*dd380*/  LDL.LU R12, [R1+0x1b0] ;  /* 0x0001b000010c7983 */ /* 0x000ee80000300800 */
[----:B------:R-:W4:Y:S01]  /*dd390*/  LDL.LU R13, [R1+0x1b4] ;  /* 0x0001b400010d7983 */ /* 0x000f220000300800 */
[----:B------:R-:W-:-:S02]  /*dd3a0*/  F2FP.F16.E4M3.UNPACK_B R29, R29.H1 ;  /* 0x0000001dff1d723e */ /* 0x000fc400030006ff */
[----:B------:R-:W-:Y:S01]  /*dd3b0*/  F2FP.F16.E4M3.UNPACK_B R28, R28.H1 ;  /* 0x0000001cff1c723e */ /* 0x000fe200030006ff */
[----:B--2---:R-:W-:Y:S01]  /*dd3c0*/  HMMA.16816.F32 R8, R8, R2, R24 ;  /* 0x000000020808723c */ /* 0x004fe20000001818 */
[----:B------:R-:W2:Y:S04]  /*dd3d0*/  LDL.LU.64 R26, [R1+0x5560] ;  /* 0x00556000011a7983 */ /* 0x000ea80000300a00 */
[----:B------:R-:W2:Y:S04]  /*dd3e0*/  LDL.LU.64 R24, [R1+0x5558] ;  /* 0x0055580001187983 */ /* 0x000ea80000300a00 */
[----:B------:R-:W-:-:S14]  /*dd3f0*/  STL [R1+0x400], R29 ;  /* 0x0004001d01007387 */ /* 0x000fdc0000100800 */
[----:B------:R-:W-:Y:S04]  /*dd400*/  STL.64 [R1+0xbb0], R8 ;  /* 0x000bb00801007387 */ /* 0x000fe80000100a00 */
[----:B------:R0:W-:Y:S02]  /*dd410*/  STL.64 [R1+0xbb8], R10 ;  /* 0x000bb80a01007387 */ /* 0x0001e40000100a00 */
[----:B0-----:R-:W-:Y:S02]  /*dd420*/  IMAD.MOV.U32 R10, RZ, RZ, R29 ;  /* 0x000000ffff0a7224 */ /* 0x001fe400078e001d */
[----:B------:R-:W-:Y:S01]  /*dd430*/  IMAD.MOV.U32 R11, RZ, RZ, R28 ;  /* 0x000000ffff0b7224 */ /* 0x000fe200078e001c */
[----:B------:R-:W4:Y:S04]  /*dd440*/  LDL.LU R29, [R1+0x5554] ;  /* 0x00555400011d7983 */ /* 0x000f280000300800 */
[----:B------:R0:W-:Y:S04]  /*dd450*/  STL [R1+0x404], R28 ;  /* 0x0004041c01007387 */ /* 0x0001e80000100800 */
[----:B0-----:R-:W4:Y:S04]  /*dd460*/  LDL.LU R28, [R1+0x5550] ;  /* 0x00555000011c7983 */ /* 0x001f280000300800 */
[----:B------:R-:W4:Y:S01]  /*dd470*/  LDL.LU R3, [R1+0x1d0] ;  /* 0x0001d00001037983 */ /* 0x000f220000300800 */
[----:B--2---:R-:W-:Y:S03]  /*dd480*/  HMMA.16816.F32 R8, R4, R10, R24 ;  /* 0x0000000a0408723c */ /* 0x004fe60000001818 */
[----:B------:R-:W2:Y:S04]  /*dd490*/  LDL.LU.64 R26, [R1+0x5548] ;  /* 0x00554800011a7983 */ /* 0x000ea80000300a00 */
[----:B------:R-:W2:Y:S01]  /*dd4a0*/  LDL.LU.64 R24, [R1+0x5540] ;  /* 0x0055400001187983 */ /* 0x000ea20000300a00 */
[----:B---3--:R-:W-:-:S02]  /*dd4b0*/  F2FP.F16.E4M3.UNPACK_B R12, R12.H1 ;  /* 0x0000000cff0c723e */ /* 0x008fc400030006ff */
[----:B----4-:R-:W-:-:S07]  /*dd4c0*/  F2FP.F16.E4M3.UNPACK_B R13, R13.H1 ;  /* 0x0000000dff0d723e */ /* 0x010fce00030006ff */
[----:B------:R-:W-:Y:S06]  /*dd4d0*/  HMMA.16816.F32 R16, R4, R12, R16 ;  /* 0x0000000c0410723c */ /* 0x000fec0000001810 */
[----:B------:R-:W-:Y:S04]  /*dd4e0*/  STL [R1+0x3f8], R12 ;  /* 0x0003f80c01007387 */ /* 0x000fe80000100800 */
[----:B------:R0:W-:Y:S04]  /*dd4f0*/  STL.64 [R1+0xba0], R8 ;  /* 0x000ba00801007387 */ /* 0x0001e80000100a00 */
[----:B------:R-:W-:Y:S04]  /*dd500*/  STL.64 [R1+0xba8], R10 ;  /* 0x000ba80a01007387 */ /* 0x000fe80000100a00 */
[----:B------:R-:W-:Y:S01]  /*dd510*/  STL [R1+0x3fc], R13 ;  /* 0x0003fc0d01007387 */ /* 0x000fe20000100800 */
[----:B0-----:R-:W-:Y:S01]  /*dd520*/  IMAD R8, R22, 0x100, R21 ;  /* 0x0000010016087824 */ /* 0x001fe200078e0215 */
[----:B------:R-:W-:-:S02]  /*dd530*/  F2FP.F16.E4M3.UNPACK_B R2, R3.H1 ;  /* 0x00000003ff02723e */ /* 0x000fc400030006ff */
[----:B------:R-:W-:Y:S01]  /*dd540*/  F2FP.F16.E4M3.UNPACK_B R3, R20.H1 ;  /* 0x00000014ff03723e */ /* 0x000fe200030006ff */
[----:B------:R-:W-:Y:S02]  /*dd550*/  IMAD R9, R28, 0x100, R23 ;  /* 0x000001001c097824 */ /* 0x000fe400078e0217 */
[----:B------:R-:W-:Y:S04]  /*dd560*/  STL [R1+0x3f0], R2 ;  /* 0x0003f00201007387 */ /* 0x000fe80000100800 */
[----:B------:R-:W-:Y:S04]  /*dd570*/  STL.64 [R1+0xb90], R16 ;  /* 0x000b901001007387 */ /* 0x000fe80000100a00 */
[----:B------:R-:W-:Y:S04]  /*dd580*/  STL.64 [R1+0xb98], R18 ;  /* 0x000b981201007387 */ /* 0x000fe80000100a00 */
[----:B------:R0:W-:Y:S04]  /*dd590*/  STL [R1+0xbc], R8 ;  /* 0x0000bc0801007387 */ /* 0x0001e80000100800 */
[----:B------:R-:W-:Y:S04]  /*dd5a0*/  STL [R1+0x3f4], R3 ;  /* 0x0003f40301007387 */ /* 0x000fe80000100800 */
[----:B------:R-:W-:Y:S01]  /*dd5b0*/  STL [R1+0xd4], R9 ;  /* 0x0000d40901007387 */ /* 0x000fe20000100800 */
[----:B0-----:R-:W-:-:S05]  /*dd5c0*/  IMAD R8, R14, 0x100, R29 ;  /* 0x000001000e087824 */ /* 0x001fca00078e021d */
[----:B------:R2:W-:Y:S01]  /*dd5d0*/  STL [R1+0xd8], R8 ;  /* 0x0000d80801007387 */ /* 0x0005e20000100800 */
[----:B------:R-:W-:Y:S02]  /*dd5e0*/  F2FP.F16.E4M3.UNPACK_B R12, R15.H1 ;  /* 0x0000000fff0c723e */ /* 0x000fe400030006ff */
[----:B------:R-:W-:Y:S01]  /*dd5f0*/  F2FP.F16.E4M3.UNPACK_B R0, R0.H1 ;  /* 0x00000000ff00723e */ /* 0x000fe200030006ff */
[----:B------:R-:W-:Y:S04]  /*dd600*/  STL [R1+0x553c], R4 ;  /* 0x00553c0401007387 */ /* 0x000fe80000100800 */
[----:B------:R-:W-:Y:S01]  /*dd610*/  STL [R1+0x3e8], R12 ;  /* 0x0003e80c01007387 */ /* 0x000fe20000100800 */
[----:B--2---:R-:W-:-:S15]  /*dd620*/  HMMA.16816.F32 R8, R4, R2, R24 ;  /* 0x000000020408723c */ /* 0x004fde0000001818 */
[----:B------:R-:W-:-:S08]  /*dd630*/  NOP ;  /* 0x0000000000007918 */ /* 0x000fd00000000000 */
[----:B------:R-:W-:Y:S04]  /*dd640*/  STL.64 [R1+0xb80], R8 ;  /* 0x000b800801007387 */ /* 0x000fe80000100a00 */
[----:B------:R-:W-:Y:S04]  /*dd650*/  STL.64 [R1+0xb88], R10 ;  /* 0x000b880a01007387 */ /* 0x000fe80000100a00 */
[----:B------:R-:W-:Y:S04]  /*dd660*/  STL [R1+0x5538], R5 ;  /* 0x0055380501007387 */ /* 0x000fe80000100800 */
[----:B------:R-:W-:Y:S04]  /*dd670*/  STL [R1+0x3ec], R0 ;  /* 0x0003ec0001007387 */ /* 0x000fe80000100800 */
[----:B------:R-:W-:Y:S04]  /*dd680*/  STL [R1+0x5534], R6 ;  /* 0x0055340601007387 */ /* 0x000fe80000100800 */
[----:B------:R-:W-:Y:S04]  /*dd690*/  STL [R1+0x5530], R7 ;  /* 0x0055300701007387 */ /* 0x000fe80000100800 */
[----:B------:R-:W2:Y:S04]  /*dd6a0*/  LDL.LU R2, [R1+0x4d44] ;  /* 0x004d440001027983 */ /* 0x000ea80000300800 */
[----:B--2---:R-:W-:Y:S04]  /*dd6b0*/  STL [R1+0x5500], R2 ;  /* 0x0055000201007387 */ /* 0x004fe80000100800 */
[----:B------:R-:W2:Y:S04]  /*dd6c0*/  LDL.LU R16, [R1+0x170] ;  /* 0x0001700001107983 */ /* 0x000ea80000300800 */
[----:B--2---:R0:W-:Y:S04]  /*dd6d0*/  STL [R1+0x54d8], R16 ;  /* 0x0054d81001007387 */ /* 0x0041e80000100800 */
[----:B0-----:R-:W2:Y:S04]  /*dd6e0*/  LDL.LU R16, [R1+0x4d48] ;  /* 0x004d480001107983 */ /* 0x001ea80000300800 */
[----:B------:R-:W2:Y:S04]  /*dd6f0*/  LDL.LU R17, [R1+0x174] ;  /* 0x0001740001117983 */ /* 0x000ea80000300800 */
[----:B------:R-:W3:Y:S04]  /*dd700*/  LDL.LU R18, [R1+0x178] ;  /* 0x0001780001127983 */ /* 0x000ee80000300800 */
[----:B------:R-:W3:Y:S04]  /*dd710*/  LDL.LU R19, [R1+0x17c] ;  /* 0x00017c0001137983 */ /* 0x000ee80000300800 */
[----:B------:R-:W4:Y:S04]  /*dd720*/  LDL.LU R2, [R1+0x4d38] ;  /* 0x004d380001027983 */ /* 0x000f280000300800 */
[----:B----4-:R0:W-:Y:S04]  /*dd730*/  STL [R1+0x5504], R2 ;  /* 0x0055040201007387 */ /* 0x0101e80000100800 */
[----:B0-----:R-:W4:Y:S04]  /*dd740*/  LDL.LU R2, [R1+0x4d2c] ;  /* 0x004d2c0001027983 */ /* 0x001f280000300800 */
[----:B------:R-:W2:Y:S04]  /*dd750*/  LDL.LU R9, [R1+0x4d3c] ;  /* 0x004d3c0001097983 */ /* 0x000ea80000300800 */
[----:B--2---:R0:W-:Y:S04]  /*dd760*/  STL [R1+0x5508], R9 ;  /* 0x0055080901007387 */ /* 0x0041e80000100800 */
[----:B0-----:R-:W2:Y:S04]  /*dd770*/  LDL.LU R9, [R1+0x4d30] ;  /* 0x004d300001097983 */ /* 0x001ea80000300800 */
[----:B------:R-:W4:Y:S04]  /*dd780*/  LDL.LU R10, [R1+0x210] ;  /* 0x00021000010a7983 */ /* 0x000f280000300800 */
[----:B------:R-:W4:Y:S04]  /*dd790*/  LDL.LU R11, [R1+0x214] ;  /* 0x00021400010b7983 */ /* 0x000f280000300800 */
[----:B---3--:R0:W-:Y:S04]  /*dd7a0*/  STL.64 [R1+0x54e8], R18 ;  /* 0x0054e81201007387 */ /* 0x0081e80000100a00 */
[----:B0-----:R-:W3:Y:S04]  /*dd7b0*/  LDL.LU R18, [R1+0x4d34] ;  /* 0x004d340001127983 */ /* 0x001ee80000300800 */
[----:B------:R-:W3:Y:S04]  /*dd7c0*/  LDL.LU R19, [R1+0x4d40] ;  /* 0x004d400001137983 */ /* 0x000ee80000300800 */
[----:B------:R0:W-:Y:S04]  /*dd7d0*/  STL.64 [R1+0x54e0], R16 ;  /* 0x0054e01001007387 */ /* 0x0001e80000100a00 */
[----:B------:R-:W3:Y:S04]  /*dd7e0*/  LDL.LU R3, [R1+0x4d4c] ;  /* 0x004d4c0001037983 */ /* 0x000ee80000300800 */
[----:B------:R-:W2:Y:S04]  /*dd7f0*/  LDL.LU R8, [R1+0x4d58] ;  /* 0x004d580001087983 */ /* 0x000ea80000300800 */
[----:B----4-:R1:W-:Y:S04]  /*dd800*/  STL.64 [R1+0x5518], R10 ;  /* 0x0055180a01007387 */ /* 0x0103e80000100a00 */
[----:B------:R-:W4:Y:S04]  /*dd810*/  LDL.LU R4, [R1+0x4d18] ;  /* 0x004d180001047983 */ /* 0x000f280000300800 */
[----:B------:R-:W4:Y:S04]  /*dd820*/  LDL.LU R5, [R1+0x4d14] ;  /* 0x004d140001057983 */ /* 0x000f280000300800 */
[----:B------:R-:W3:Y:S04]  /*dd830*/  LDL.LU R6, [R1+0x4d20] ;  /* 0x004d200001067983 */ /* 0x000ee80000300800 */
[----:B------:R-:W3:Y:S04]  /*dd840*/  LDL.LU R7, [R1+0x4d1c] ;  /* 0x004d1c0001077983 */ /* 0x000ee80000300800 */
[----:B0-----:R-:W3:Y:S04]  /*dd850*/  LDL.LU R16, [R1+0x200] ;  /* 0x0002000001107983 */ /* 0x001ee80000300800 */
[----:B------:R-:W3:Y:S01]  /*dd860*/  LDL.LU R17, [R1+0x204] ;  /* 0x0002040001117983 */ /* 0x000ee20000300800 */
[----:B-1----:R-:W-:-:S03]  /*dd870*/  IMAD.MOV.U32 R10, RZ, RZ, R12 ;  /* 0x000000ffff0a7224 */ /* 0x002fc600078e000c */
[----:B--2---:R0:W-:Y:S04]  /*dd880*/  STL.64 [R1+0x5510], R8 ;  /* 0x0055100801007387 */ /* 0x0041e80000100a00 */
[----:B0-----:R-:W2:Y:S04]  /*dd890*/  LDL.LU R8, [R1+0x4d28] ;  /* 0x004d280001087983 */ /* 0x001ea80000300800 */
[----:B------:R-:W2:Y:S04]  /*dd8a0*/  LDL.LU R9, [R1+0x4d24] ;  /* 0x004d240001097983 */ /* 0x000ea80000300800 */
[----:B------:R-:W2:Y:S04]  /*dd8b0*/  LDL.LU R13, [R1+0x4d54] ;  /* 0x004d5400010d7983 */ /* 0x000ea80000300800 */
        /* <DEDUP_REMOVED lines=11> */
[----:B------:R-:W4:Y:S01]  /*dd970*/  LDL.LU R23, [R1+0x15c] ;  /* 0x00015c0001177983 */ /* 0x000f220000300800 */
[----:B------:R-:W-:-:S02]  /*dd980*/  IMAD.MOV.U32 R11, RZ, RZ, R0 ;  /* 0x000000ffff0b7224 */ /* 0x000fc400078e0000 */
[----:B------:R-:W-:Y:S02]  /*dd990*/  IMAD R5, R5, 0x100, R4 ;  /* 0x0000010005057824 */ /* 0x000fe400078e0204 */
[----:B------:R-:W-:Y:S01]  /*dd9a0*/  IMAD R7, R7, 0x100, R6 ;  /* 0x0000010007077824 */ /* 0x000fe200078e0206 */
        /* <DEDUP_REMOVED lines=14> */
[----:B------:R-:W3:Y:S04]  /*dda90*/  LDL.LU R4, [R1+0x553c] ;  /* 0x00553c0001047983 */ /* 0x000ee80000300800 */
[----:B------:R0:W-:Y:S04]  /*ddaa0*/  STL [R1+0xc0], R5 ;  /* 0x0000c00501007387 */ /* 0x0001e80000100800 */
[----:B0-----:R-:W3:Y:S04]  /*ddab0*/  LDL.LU R5, [R1+0x5538] ;  /* 0x0055380001057983 */ /* 0x001ee80000300800 */
[----:B------:R-:W3:Y:S04]  /*ddac0*/  LDL.LU R6, [R1+0x5534] ;  /* 0x0055340001067983 */ /* 0x000ee80000300800 */
[----:B------:R0:W-:Y:S04]  /*ddad0*/  STL [R1+0xc8], R7 ;  /* 0x0000c80701007387 */ /* 0x0001e80000100800 */
[----:B0-----:R-:W3:Y:S01]  /*ddae0*/  LDL.LU R7, [R1+0x5530] ;  /* 0x0055300001077983 */ /* 0x001ee20000300800 */
[----:B--2---:R-:W-:-:S05]  /*ddaf0*/  IMAD R8, R9, 0x100, R8 ;  /* 0x0000010009087824 */ /* 0x004fca00078e0208 */
        /* <DEDUP_REMOVED lines=8> */
[----:B------:R-:W4:Y:S02]  /*ddb80*/  LDL.LU.64 R8, [R1+0x5510] ;  /* 0x0055100001087983 */ /* 0x000f240000300a00 */
[----:B----4-:R-:W-:-:S02]  /*ddb90*/  IMAD R2, R2, 0x100, R9 ;  /* 0x0000010002027824 */ /* 0x010fc400078e0209 */
[----:B------:R-:W4:Y:S04]  /*ddba0*/  LDL.LU R9, [R1+0x5508] ;  /* 0x0055080001097983 */ /* 0x000f280000300800 */
[----:B------:R0:W-:Y:S04]  /*ddbb0*/  STL [R1+0xc4], R2 ;  /* 0x0000c40201007387 */ /* 0x0001e80000100800 */
[----:B0-----:R-:W2:Y:S01]  /*ddbc0*/  LDL.LU R2, [R1+0x5504] ;  /* 0x0055040001027983 */ /* 0x001ea20000300800 */
[----:B------:R-:W-:Y:S02]  /*ddbd0*/  F2FP.F16.E4M3.UNPACK_B R16, R16.H1 ;  /* 0x00000010ff10723e */ /* 0x000fe400030006ff */
[----:B------:R-:W-:-:S03]  /*ddbe0*/  F2FP.F16.E4M3.UNPACK_B R17, R17.H1 ;  /* 0x00000011ff11723e */ /* 0x000fc600030006ff */
[----:B------:R-:W-:Y:S01]  /*ddbf0*/  STL [R1+0x3e0], R16 ;  /* 0x0003e01001007387 */ /* 0x000fe20000100800 */
[----:B----4-:R-:W-:Y:S02]  /*ddc00*/  IMAD R9, R9, 0x100, R19 ;  /* 0x0000010009097824 */ /* 0x010fe400078e0213 */
[----:B--2---:R-:W-:Y:S02]  /*ddc10*/  IMAD R18, R18, 0x100, R2 ;  /* 0x0000010012127824 */ /* 0x004fe400078e0202 */
[----:B------:R-:W2:Y:S04]  /*ddc20*/  LDL.LU R2, [R1+0x5500] ;  /* 0x0055000001027983 */ /* 0x000ea80000300800 */
[----:B------:R-:W-:Y:S04]  /*ddc30*/  STL [R1+0x3e4], R17 ;  /* 0x0003e41101007387 */ /* 0x000fe80000100800 */
[----:B------:R0:W-:Y:S02]  /*ddc40*/  STL [R1+0xcc], R18 ;  /* 0x0000cc1201007387 */ /* 0x0001e40000100800 */
[----:B0-----:R-:W-:Y:S02]  /*ddc50*/  HMMA.16816.F32 R16, R4, R16, R20 ;  /* 0x000000100410723c */ /* 0x001fe40000001814 */
[----:B------:R-:W4:Y:S04]  /*ddc60*/  LDL.LU.64 R22, [R1+0x54f8] ;  /* 0x0054f80001167983 */ /* 0x000f280000300a00 */
[----:B------:R-:W4:-:S15]  /*ddc70*/  LDL.LU.64 R20, [R1+0x54f0] ;  /* 0x0054f00001147983 */ /* 0x000f1e0000300a00 */
[----:B------:R-:W-:-:S02]  /*ddc80*/  NOP ;  /* 0x0000000000007918 */ /* 0x000fc40000000000 */
[----:B------:R-:W-:Y:S04]  /*ddc90*/  STL.64 [R1+0xb60], R16 ;  /* 0x000b601001007387 */ /* 0x000fe80000100a00 */
[----:B------:R0:W-:Y:S04]  /*ddca0*/  STL.64 [R1+0xb68], R18 ;  /* 0x000b681201007387 */ /* 0x0001e80000100a00 */
[----:B0-----:R-:W4:Y:S04]  /*ddcb0*/  LDL.LU.64 R18, [R1+0x54e8] ;  /* 0x0054e80001127983 */ /* 0x001f280000300a00 */
[----:B------:R-:W2:Y:S01]  /*ddcc0*/  LDL.LU.64 R16, [R1+0x54e0] ;  /* 0x0054e00001107983 */ /* 0x000ea20000300a00 */
[----:B---3--:R-:W-:-:S02]  /*ddcd0*/  F2FP.F16.E4M3.UNPACK_B R10, R10.H1 ;  /* 0x0000000aff0a723e */ /* 0x008fc400030006ff */
[----:B------:R-:W-:Y:S01]  /*ddce0*/  F2FP.F16.E4M3.UNPACK_B R11, R11.H1 ;  /* 0x0000000bff0b723e */ /* 0x000fe200030006ff */
[----:B--2---:R-:W-:Y:S02]  /*ddcf0*/  IMAD R2, R2, 0x100, R16 ;  /* 0x0000010002027824 */ /* 0x004fe400078e0210 */
[----:B------:R-:W4:Y:S04]  /*ddd00*/  LDL.LU R16, [R1+0x54d8] ;  /* 0x0054d80001107983 */ /* 0x000f280000300800 */
[----:B------:R-:W-:Y:S04]  /*ddd10*/  STL [R1+0x3d8], R10 ;  /* 0x0003d80a01007387 */ /* 0x000fe80000100800 */
[----:B------:R0:W-:Y:S04]  /*ddd20*/  STL [R1+0x5278], R2 ;  /* 0x0052780201007387 */ /* 0x0001e80000100800 */
[----:B0-----:R-:W2:Y:S01]  /*ddd30*/  LDL.LU R2, [R1+0x4d50] ;  /* 0x004d500001027983 */ /* 0x001ea20000300800 */
[----:B------:R-:W-:-:S03]  /*ddd40*/  IMAD R8, R13, 0x100, R8 ;  /* 0x000001000d087824 */ /* 0x000fc600078e0208 */
[----:B------:R-:W-:Y:S01]  /*ddd50*/  STL [R1+0x3dc], R11 ;  /* 0x0003dc0b01007387 */ /* 0x000fe20000100800 */
[----:B------:R-:W-:Y:S01]  /*ddd60*/  F2FP.F16.E4M3.UNPACK_B R0, R0.H1 ;  /* 0x00000000ff00723e */ /* 0x000fe200030006ff */
[----:B----4-:R-:W-:Y:S01]  /*ddd70*/  HMMA.16816.F32 R16, R4, R10, R16 ;  /* 0x0000000a0410723c */ /* 0x010fe20000001810 */
[----:B--2---:R-:W-:Y:S01]  /*ddd80*/  IMAD R3, R3, 0x100, R2 ;  /* 0x0000010003037824 */ /* 0x004fe200078e0202 */
[----:B------:R-:W-:-:S04]  /*ddd90*/  F2FP.F16.E4M3.UNPACK_B R2, R12.H1 ;  /* 0x0000000cff02723e */ /* 0x000fc800030006ff */
[----:B------:R0:W-:Y:S04]  /*ddda0*/  STL [R1+0x52a0], R3 ;  /* 0x0052a00301007387 */ /* 0x0001e80000100800 */
[----:B------:R1:W-:Y:S04]  /*dddb0*/  STL.64 [R1+0x52c8], R8 ;  /* 0x0052c80801007387 */ /* 0x0003e80000100a00 */
[----:B------:R-:W-:Y:S01]  /*dddc0*/  STL [R1+0x3d0], R2 ;  /* 0x0003d00201007387 */ /* 0x000fe20000100800 */
[----:B------:R-:W-:-:S08]  /*dddd0*/  IMAD R10, R21, 0x100, R20 ;  /* 0x00000100150a7824 */ /* 0x000fd000078e0214 */
[----:B------:R-:W-:Y:S01]  /*ddde0*/  STL.64 [R1+0xb50], R16 ;  /* 0x000b501001007387 */ /* 0x000fe20000100a00 */
[----:B0-----:R-:W-:Y:S01]  /*dddf0*/  F2FP.F16.E4M3.UNPACK_B R3, R28.H1 ;  /* 0x0000001cff03723e */ /* 0x001fe200030006ff */
[----:B------:R-:W-:Y:S02]  /*dde00*/  IMAD.MOV.U32 R28, RZ, RZ, R11 ;  /* 0x000000ffff1c7224 */ /* 0x000fe400078e000b */
[----:B------:R-:W-:Y:S01]  /*dde10*/  STL.64 [R1+0xb58], R18 ;  /* 0x000b581201007387 */ /* 0x000fe20000100a00 */
[----:B-1----:R-:W-:Y:S02]  /*dde20*/  IMAD R9, R23, 0x100, R22 ;  /* 0x0000010017097824 */ /* 0x002fe400078e0216 */
[----:B------:R-:W-:Y:S01]  /*dde30*/  IMAD R8, R14, 0x100, R29 ;  /* 0x000001000e087824 */ /* 0x000fe200078e021d */
[----:B------:R-:W-:Y:S04]  /*dde40*/  STL [R1+0x51b8], R28 ;  /* 0x0051b81c01007387 */ /* 0x000fe80000100800 */
[----:B------:R-:W-:Y:S04]  /*dde50*/  STL [R1+0x3d4], R3 ;  /* 0x0003d40301007387 */ /* 0x000fe80000100800 */
[----:B------:R-:W-:Y:S04]  /*dde60*/  STL [R1+0x94], R10 ;  /* 0x0000940a01007387 */ /* 0x000fe80000100800 */
[----:B------:R-:W-:Y:S04]  /*dde70*/  STL [R1+0xa4], R9 ;  /* 0x0000a40901007387 */ /* 0x000fe80000100800 */
[----:B------:R0:W-:Y:S02]  /*dde80*/  STL [R1+0xb0], R8 ;  /* 0x0000b00801007387 */ /* 0x0001e40000100800 */
[----:B0-----:R-:W-:Y:S01]  /*dde90*/  HMMA.16816.F32 R8, R4, R2, R24 ;  /* 0x000000020408723c */ /* 0x001fe20000001818 */
[----:B------:R-:W-:-:S05]  /*ddea0*/  F2FP.F16.E4M3.UNPACK_B R12, R15.H1 ;  /* 0x0000000fff0c723e */ /* 0x000fca00030006ff */
[----:B------:R-:W-:Y:S04]  /*ddeb0*/  STL [R1+0x3c8], R12 ;  /* 0x0003c80c01007387 */ /* 0x000fe80000100800 */
[----:B------:R-:W-:Y:S04]  /*ddec0*/  STL [R1+0x3cc], R0 ;  /* 0x0003cc0001007387 */ /* 0x000fe80000100800 */
[----:B------:R-:W-:Y:S09]  /*dded0*/  STL [R1+0x54d4], R4 ;  /* 0x0054d40401007387 */ /* 0x000ff20000100800 */
[----:B------:R-:W-:Y:S04]  /*ddee0*/  STL.64 [R1+0xb40], R8 ;  /* 0x000b400801007387 */ /* 0x000fe80000100a00 */
[----:B------:R-:W-:Y:S04]  /*ddef0*/  STL.64 [R1+0xb48], R10 ;  /* 0x000b480a01007387 */ /* 0x000fe80000100a00 */
[----:B------:R-:W-:Y:S04]  /*ddf00*/  STL [R1+0x54d0], R5 ;  /* 0x0054d00501007387 */ /* 0x000fe80000100800 */
[----:B------:R-:W-:Y:S04]  /*ddf10*/  STL [R1+0x54cc], R6 ;  /* 0x0054cc0601007387 */ /* 0x000fe80000100800 */
        /* <DEDUP_REMOVED lines=8> */
[----:B--2---:R-:W-:Y:S04]  /*ddfa0*/  STL [R1+0x54a0], R20 ;  /* 0x0054a01401007387 */ /* 0x004fe80000100800 */
[----:B------:R-:W2:Y:S04]  /*ddfb0*/  LDL.LU R21, [R1+0x264] ;  /* 0x0002640001157983 */ /* 0x000ea80000300800 */
[----:B--2---:R-:W-:Y:S04]  /*ddfc0*/  STL [R1+0x54a4], R21 ;  /* 0x0054a41501007387 */ /* 0x004fe80000100800 */
[----:B------:R-:W2:Y:S01]  /*ddfd0*/  LDL.LU R22, [R1+0x268] ;  /* 0x0002680001167983 */ /* 0x000ea20000300800 */
[----:B------:R-:W-:-:S03]  /*ddfe0*/  IMAD.MOV.U32 R29, RZ, RZ, R3 ;  /* 0x000000ffff1d7224 */ /* 0x000fc600078e0003 */
[----:B--2---:R0:W-:Y:S04]  /*ddff0*/  STL [R1+0x54a8], R22 ;  /* 0x0054a81601007387 */ /* 0x0041e80000100800 */
        /* <DEDUP_REMOVED lines=8> */
[----:B0-----:R-:W2:Y:S04]  /*de080*/  LDL.LU R22, [R1+0x4d90] ;  /* 0x004d900001167983 */ /* 0x001ea80000300800 */
[----:B--2---:R0:W-:Y:S04]  /*de090*/  STL.64 [R1+0x54b0], R22 ;  /* 0x0054b01601007387 */ /* 0x0041e80000100a00 */
[----:B0-----:R-:W2:Y:S04]  /*de0a0*/  LDL.64 R22, [R1+0x3c8] ;  /* 0x0003c80001167983 */ /* 0x001ea80000100a00 */
[----:B------:R-:W2:Y:S04]  /*de0b0*/  LDL.LU R21, [R1+0x4d8c] ;  /* 0x004d8c0001157983 */ /* 0x000ea80000300800 */
[----:B------:R-:W2:Y:S04]  /*de0c0*/  LDL.LU R20, [R1+0x4d98] ;  /* 0x004d980001147983 */ /* 0x000ea80000300800 */
[----:B------:R-:W2:Y:S04]  /*de0d0*/  LDL.LU R8, [R1+0x4d9c] ;  /* 0x004d9c0001087983 */ /* 0x000ea80000300800 */
[----:B------:R-:W2:Y:S04]  /*de0e0*/  LDL.LU R9, [R1+0x250] ;  /* 0x0002500001097983 */ /* 0x000ea80000300800 */
[----:B------:R-:W2:Y:S04]  /*de0f0*/  LDL.LU R10, [R1+0x254] ;  /* 0x00025400010a7983 */ /* 0x000ea80000300800 */
[----:B------:R-:W2:Y:S01]  /*de100*/  LDL.LU R11, [R1+0x4da8] ;  /* 0x004da800010b7983 */ /* 0x000ea20000300800 */
[----:B---3--:R-:W-:-:S02]  /*de110*/  IMAD R5, R5, 0x100, R4 ;  /* 0x0000010005057824 */ /* 0x008fc400078e0204 */
[----:B----4-:R-:W-:Y:S01]  /*de120*/  IMAD R7, R7, 0x100, R6 ;  /* 0x0000010007077824 */ /* 0x010fe200078e0206 */
[----:B--2---:R-:W-:Y:S04]  /*de130*/  STL.64 [R1+0x54c0], R10 ;  /* 0x0054c00a01007387 */ /* 0x004fe80000100a00 */
        /* <DEDUP_REMOVED lines=19> */
[----:B0-----:R-:W2:Y:S04]  /*de270*/  LDL.LU R29, [R1+0x4d88] ;  /* 0x004d8800011d7983 */ /* 0x001ea80000300800 */
[----:B------:R-:W3:Y:S04]  /*de280*/  LDL.LU R4, [R1+0x54d4] ;  /* 0x0054d40001047983 */ /* 0x000ee80000300800 */
[----:B------:R0:W-:Y:S04]  /*de290*/  STL [R1+0xa0], R5 ;  /* 0x0000a00501007387 */ /* 0x0001e80000100800 */
[----:B0-----:R-:W3:Y:S04]  /*de2a0*/  LDL.LU R5, [R1+0x54d0] ;  /* 0x0054d00001057983 */ /* 0x001ee80000300800 */
[----:B------:R-:W3:Y:S04]  /*de2b0*/  LDL.LU R6, [R1+0x54cc] ;  /* 0x0054cc0001067983 */ /* 0x000ee80000300800 */
[----:B------:R0:W-:Y:S04]  /*de2c0*/  STL [R1+0xac], R7 ;  /* 0x0000ac0701007387 */ /* 0x0001e80000100800 */
[----:B0-----:R-:W3:Y:S01]  /*de2d0*/  LDL.LU R7, [R1+0x54c8] ;  /* 0x0054c80001077983 */ /* 0x001ee20000300800 */
[----:B------:R-:W-:-:S02]  /*de2e0*/  F2FP.F16.E4M3.UNPACK_B R2, R2.H1 ;  /* 0x00000002ff02723e */ /* 0x000fc400030006ff */
[----:B------:R-:W-:Y:S01]  /*de2f0*/  F2FP.F16.E4M3.UNPACK_B R3, R3.H1 ;  /* 0x00000003ff03723e */ /* 0x000fe200030006ff */
[----:B--2---:R-:W-:Y:S01]  /*de300*/  IMAD R28, R28, 0x100, R29 ;  /* 0x000001001c1c7824 */ /* 0x004fe200078e021d */
[----:B---3--:R-:W-:Y:S04]  /*de310*/  HMMA.16816.F32 R8, R4, R22, R8 ;  /* 0x000000160408723c */ /* 0x008fe80000001808 */
[----:B------:R0:W-:Y:S02]  /*de320*/  STL [R1+0xb4], R28 ;  /* 0x0000b41c01007387 */ /* 0x0001e40000100800 */
[----:B------:R-:W-:Y:S02]  /*de330*/  IMAD.MOV.U32 R29, RZ, RZ, R22 ;  /* 0x000000ffff1d7224 */ /* 0x000fe400078e0016 */
[----:B0-----:R-:W-:-:S15]  /*de340*/  IMAD.MOV.U32 R28, RZ, RZ, R23 ;  /* 0x000000ffff1c7224 */ /* 0x001fde00078e0017 */
[----:B------:R-:W-:Y:S04]  /*de350*/  STL.64 [R1+0xb30], R8 ;  /* 0x000b300801007387 */ /* 0x000fe80000100a00 */
[----:B------:R0:W-:Y:S04]  /*de360*/  STL.64 [R1+0xb38], R10 ;  /* 0x000b380a01007387 */ /* 0x0001e80000100a00 */
[----:B0-----:R-:W2:Y:S04]  /*de370*/  LDL.LU.64 R10, [R1+0x54c0] ;  /* 0x0054c000010a7983 */ /* 0x001ea80000300a00 */
[----:B------:R-:W3:Y:S04]  /*de380*/  LDL.LU.64 R8, [R1+0x54b8] ;  /* 0x0054b80001087983 */ /* 0x000ee80000300a00 */
[----:B------:R-:W4:Y:S04]  /*de390*/  LDL.LU.64 R22, [R1+0x54b0] ;  /* 0x0054b00001167983 */ /* 0x000f280000300a00 */
[----:B------:R-:W-:Y:S04]  /*de3a0*/  STL.64 [R1+0x3c0], R2 ;  /* 0x0003c00201007387 */ /* 0x000fe80000100a00 */
[----:B------:R0:W-:Y:S04]  /*de3b0*/  STL [R1+0x51c4], R29 ;  /* 0x0051c41d01007387 */ /* 0x0001e80000100800 */
[----:B0-----:R-:W3:Y:S04]  /*de3c0*/  LDL.LU R29, [R1+0x4da0] ;  /* 0x004da000011d7983 */ /* 0x001ee80000300800 */
[----:B------:R0:W-:Y:S04]  /*de3d0*/  STL [R1+0x51c0], R28 ;  /* 0x0051c01c01007387 */ /* 0x0001e80000100800 */
[----:B0-----:R-:W2:Y:S01]  /*de3e0*/  LDL.LU R28, [R1+0x4d94] ;  /* 0x004d9400011c7983 */ /* 0x001ea20000300800 */
[----:B----4-:R-:W-:-:S03]  /*de3f0*/  IMAD R21, R21, 0x100, R22 ;  /* 0x0000010015157824 */ /* 0x010fc600078e0216 */
[----:B------:R-:W4:Y:S04]  /*de400*/  LDL.LU R22, [R1+0x54a8] ;  /* 0x0054a80001167983 */ /* 0x000f280000300800 */
[----:B------:R0:W-:Y:S04]  /*de410*/  STL [R1+0x78], R21 ;  /* 0x0000781501007387 */ /* 0x0001e80000100800 */
[----:B0-----:R-:W4:Y:S01]  /*de420*/  LDL.LU R21, [R1+0x54a4] ;  /* 0x0054a40001157983 */ /* 0x001f220000300800 */
[----:B--2---:R-:W-:-:S03]  /*de430*/  IMAD R28, R28, 0x100, R20 ;  /* 0x000001001c1c7824 */ /* 0x004fc600078e0214 */
[----:B------:R-:W4:Y:S04]  /*de440*/  LDL.LU R20, [R1+0x54a0] ;  /* 0x0054a00001147983 */ /* 0x000f280000300800 */
[----:B------:R3:W-:Y:S02]  /*de450*/  STL [R1+0x8c], R28 ;  /* 0x00008c1c01007387 */ /* 0x0007e40000100800 */
[----:B---3--:R-:W-:-:S05]  /*de460*/  IMAD R28, R8, 0x100, R29 ;  /* 0x00000100081c7824 */ /* 0x008fca00078e021d */
[----:B------:R-:W-:Y:S01]  /*de470*/  STL [R1+0xb8], R28 ;  /* 0x0000b81c01007387 */ /* 0x000fe20000100800 */
[----:B----4-:R-:W-:-:S15]  /*de480*/  HMMA.16816.F32 R20, R4, R2, R20 ;  /* 0x000000020414723c */ /* 0x010fde0000001814 */
[----:B------:R-:W-:-:S08]  /*de490*/  NOP ;  /* 0x0000000000007918 */ /* 0x000fd00000000000 */
[----:B------:R-:W-:Y:S04]  /*de4a0*/  STL.64 [R1+0xb20], R20 ;  /* 0x000b201401007387 */ /* 0x000fe80000100a00 */
[----:B------:R0:W-:Y:S04]  /*de4b0*/  STL.64 [R1+0xb28], R22 ;  /* 0x000b281601007387 */ /* 0x0001e80000100a00 */
[----:B0-----:R-:W2:Y:S04]  /*de4c0*/  LDL.LU.64 R22, [R1+0x5498] ;  /* 0x0054980001167983 */ /* 0x001ea80000300a00 */
[----:B------:R-:W2:Y:S01]  /*de4d0*/  LDL.LU.64 R20, [R1+0x5490] ;  /* 0x0054900001147983 */ /* 0x000ea20000300a00 */
[----:B------:R-:W-:-:S02]  /*de4e0*/  F2FP.F16.E4M3.UNPACK_B R8, R9.H1 ;  /* 0x00000009ff08723e */ /* 0x000fc400030006ff */
[----:B------:R-:W-:Y:S01]  /*de4f0*/  F2FP.F16.E4M3.UNPACK_B R9, R10.H1 ;  /* 0x0000000aff09723e */ /* 0x000fe200030006ff */
[----:B------:R-:W-:Y:S02]  /*de500*/  IMAD.MOV.U32 R28, RZ, RZ, R3 ;  /* 0x000000ffff1c7224 */ /* 0x000fe400078e0003 */
[----:B------:R-:W-:Y:S02]  /*de510*/  IMAD.MOV.U32 R29, RZ, RZ, R2 ;  /* 0x000000ffff1d7224 */ /* 0x000fe400078e0002 */
[----:B------:R-:W-:Y:S02]  /*de520*/  IMAD R2, R13, 0x100, R11 ;  /* 0x000001000d027824 */ /* 0x000fe400078e020b */
[----:B------:R-:W-:Y:S01]  /*de530*/  IMAD R10, R16, 0x100, R12 ;  /* 0x00000100100a7824 */ /* 0x000fe200078e020c */
[----:B------:R-:W-:Y:S04]  /*de540*/  STL.64 [R1+0x3b8], R8 ;  /* 0x0003b80801007387 */ /* 0x000fe80000100a00 */
[----:B------:R-:W-:Y:S04]  /*de550*/  STL [R1+0x51f8], R28 ;  /* 0x0051f81c01007387 */ /* 0x000fe80000100800 */
[----:B------:R-:W-:Y:S04]  /*de560*/  STL [R1+0x51d0], R29 ;  /* 0x0051d01d01007387 */ /* 0x000fe80000100800 */
[----:B------:R0:W-:Y:S04]  /*de570*/  STL [R1+0x88], R2 ;  /* 0x0000880201007387 */ /* 0x0001e80000100800 */
[----:B------:R-:W-:Y:S01]  /*de580*/  STL [R1+0x90], R10 ;  /* 0x0000900a01007387 */ /* 0x000fe20000100800 */
[----:B------:R-:W-:Y:S01]  /*de590*/  IMAD R3, R18, 0x100, R17 ;  /* 0x0000010012037824 */ /* 0x000fe200078e0211 */
[----:B------:R-:W-:-:S04]  /*de5a0*/  F2FP.F16.E4M3.UNPACK_B R0, R0.H1 ;  /* 0x00000000ff00723e */ /* 0x000fc800030006ff */
[----:B------:R1:W-:Y:S01]  /*de5b0*/  STL [R1+0x9c], R3 ;  /* 0x00009c0301007387 */ /* 0x0003e20000100800 */
[----:B0-----:R-:W-:-:S05]  /*de5c0*/  F2FP.F16.E4M3.UNPACK_B R2, R19.H1 ;  /* 0x00000013ff02723e */ /* 0x001fca00030006ff */
[----:B------:R-:W-:Y:S01]  /*de5d0*/  STL [R1+0x3b0], R2 ;  /* 0x0003b00201007387 */ /* 0x000fe20000100800 */
[----:B-1----:R-:W-:Y:S01]  /*de5e0*/  IMAD R3, R25, 0x100, R24 ;  /* 0x0000010019037824 */ /* 0x002fe200078e0218 */
[----:B--2---:R-:W-:-:S15]  /*de5f0*/  HMMA.16816.F32 R8, R4, R8, R20 ;  /* 0x000000080408723c */ /* 0x004fde0000001814 */
[----:B------:R-:W-:-:S08]  /*de600*/  NOP ;  /* 0x0000000000007918 */ /* 0x000fd00000000000 */
[----:B------:R0:W-:Y:S04]  /*de610*/  STL.64 [R1+0xb10], R8 ;  /* 0x000b100801007387 */ /* 0x0001e80000100a00 */
[----:B------:R-:W-:Y:S04]  /*de620*/  STL.64 [R1+0xb18], R10 ;  /* 0x000b180a01007387 */ /* 0x000fe80000100a00 */
[----:B------:R1:W-:Y:S04]  /*de630*/  STL [R1+0x5c], R3 ;  /* 0x00005c0301007387 */ /* 0x0003e80000100800 */
[----:B------:R-:W-:Y:S01]  /*de640*/  STL [R1+0x3b4], R0 ;  /* 0x0003b40001007387 */ /* 0x000fe20000100800 */
[----:B0-----:R-:W-:-:S02]  /*de650*/  IMAD R8, R27, 0x100, R26 ;  /* 0x000001001b087824 */ /* 0x001fc400078e021a */
[----:B-1----:R-:W-:-:S03]  /*de660*/  IMAD R3, R15, 0x100, R14 ;  /* 0x000001000f037824 */ /* 0x002fc600078e020e */
[----:B------:R-:W-:Y:S04]  /*de670*/  STL [R1+0x98], R8 ;  /* 0x0000980801007387 */ /* 0x000fe80000100800 */
[----:B------:R-:W2:Y:S04]  /*de680*/  LDL.LU R20, [R1+0x340] ;  /* 0x0003400001147983 */ /* 0x000ea80000300800 */
[----:B------:R-:W-:Y:S04]  /*de690*/  STL [R1+0xa8], R3 ;  /* 0x0000a80301007387 */ /* 0x000fe80000100800 */
        /* <DEDUP_REMOVED lines=9> */
[----:B------:R-:W2:Y:S04]  /*de730*/  LDL.LU R22, [R1+0x328] ;  /* 0x0003280001167983 */ /* 0x000ea80000300800 */
[----:B--2---:R-:W-:Y:S04]  /*de740*/  STL [R1+0x5408], R22 ;  /* 0x0054081601007387 */ /* 0x004fe80000100800 */
[----:B------:R-:W2:Y:S04]  /*de750*/  LDL.LU R23, [R1+0x32c] ;  /* 0x00032c0001177983 */ /* 0x000ea80000300800 */
[----:B------:R-:W3:Y:S04]  /*de760*/  LDL.LU R8, [R1+0x440] ;  /* 0x0004400001087983 */ /* 0x000ee80000300800 */
[----:B---3--:R0:W-:Y:S04]  /*de770*/  STL [R1+0x5430], R8 ;  /* 0x0054300801007387 */ /* 0x0081e80000100800 */
[----:B0-----:R-:W3:Y:S04]  /*de780*/  LDL.LU R8, [R1+0x4df4] ;  /* 0x004df40001087983 */ /* 0x001ee80000300800 */
[----:B---3--:R0:W-:Y:S04]  /*de790*/  STL [R1+0x5438], R8 ;  /* 0x0054380801007387 */ /* 0x0081e80000100800 */
[----:B0-----:R-:W3:Y:S04]  /*de7a0*/  LDL.LU R8, [R1+0x4dec] ;  /* 0x004dec0001087983 */ /* 0x001ee80000300800 */
[----:B------:R-:W4:Y:S04]  /*de7b0*/  LDL.LU R9, [R1+0x444] ;  /* 0x0004440001097983 */ /* 0x000f280000300800 */
[----:B----4-:R0:W-:Y:S04]  /*de7c0*/  STL [R1+0x5434], R9 ;  /* 0x0054340901007387 */ /* 0x0101e80000100800 */
[----:B0-----:R-:W4:Y:S04]  /*de7d0*/  LDL.LU R9, [R1+0x4df8] ;  /* 0x004df80001097983 */ /* 0x001f280000300800 */
[----:B----4-:R0:W-:Y:S04]  /*de7e0*/  STL [R1+0x543c], R9 ;  /* 0x00543c0901007387 */ /* 0x0101e80000100800 */
[----:B0-----:R-:W3:Y:S04]  /*de7f0*/  LDL.LU R9, [R1+0x4df0] ;  /* 0x004df00001097983 */ /* 0x001ee80000300800 */
[----:B------:R-:W2:Y:S04]  /*de800*/  LDL.LU R22, [R1+0x4e08] ;  /* 0x004e080001167983 */ /* 0x000ea80000300800 */
[----:B------:R-:W4:Y:S04]  /*de810*/  LDL.LU R21, [R1+0x4e04] ;  /* 0x004e040001157983 */ /* 0x000f280000300800 */
[----:B------:R-:W4:Y:S04]  /*de820*/  LDL.LU R20, [R1+0x4e10] ;  /* 0x004e100001147983 */ /* 0x000f280000300800 */
[----:B--2---:R0:W-:Y:S04]  /*de830*/  STL.64 [R1+0x5418], R22 ;  /* 0x0054181601007387 */ /* 0x0041e80000100a00 */
[----:B0-----:R-:W2:Y:S04]  /*de840*/  LDL.LU R22, [R1+0x4e00] ;  /* 0x004e000001167983 */ /* 0x001ea80000300800 */
[----:B--2---:R0:W-:Y:S04]  /*de850*/  STL [R1+0x5460], R22 ;  /* 0x0054601601007387 */ /* 0x0041e80000100800 */
[----:B0-----:R-:W2:Y:S04]  /*de860*/  LDL.LU R22, [R1+0x4ddc] ;  /* 0x004ddc0001167983 */ /* 0x001ea80000300800 */
[----:B--2---:R0:W-:Y:S04]  /*de870*/  STL [R1+0x5468], R22 ;  /* 0x0054681601007387 */ /* 0x0041e80000100800 */
[----:B0-----:R-:W2:Y:S04]  /*de880*/  LDL.LU R22, [R1+0x4dd4] ;  /* 0x004dd40001167983 */ /* 0x001ea80000300800 */
[----:B------:R-:W3:Y:S04]  /*de890*/  LDL.LU R23, [R1+0x4dfc] ;  /* 0x004dfc0001177983 */ /* 0x000ee80000300800 */
[----:B---3--:R0:W-:Y:S04]  /*de8a0*/  STL [R1+0x5464], R23 ;  /* 0x0054641701007387 */ /* 0x0081e80000100800 */
[----:B0-----:R-:W3:Y:S04]  /*de8b0*/  LDL.LU R23, [R1+0x4de0] ;  /* 0x004de00001177983 */ /* 0x001ee80000300800 */
[----:B---3--:R0:W-:Y:S04]  /*de8c0*/  STL [R1+0x546c], R23 ;  /* 0x00546c1701007387 */ /* 0x0081e80000100800 */
[----:B0-----:R-:W2:Y:S04]  /*de8d0*/  LDL.LU R23, [R1+0x4dd8] ;  /* 0x004dd80001177983 */ /* 0x001ea80000300800 */
[----:B----4-:R0:W-:Y:S04]  /*de8e0*/  STL.64 [R1+0x5410], R20 ;  /* 0x0054101401007387 */ /* 0x0101e80000100a00 */
[----:B0-----:R-:W3:Y:S04]  /*de8f0*/  LDL.LU R20, [R1+0x430] ;  /* 0x0004300001147983 */ /* 0x001ee80000300800 */
[----:B------:R-:W3:Y:S04]  /*de900*/  LDL.LU R21, [R1+0x434] ;  /* 0x0004340001157983 */ /* 0x000ee80000300800 */
[----:B--2---:R0:W-:Y:S04]  /*de910*/  STL.64 [R1+0x5478], R22 ;  /* 0x0054781601007387 */ /* 0x0041e80000100a00 */
[----:B---3--:R1:W-:Y:S01]  /*de920*/  STL.64 [R1+0x5470], R20 ;  /* 0x0054701401007387 */ /* 0x0083e20000100a00 */
[----:B0-----:R-:W-:-:S03]  /*de930*/  IMAD.MOV.U32 R22, RZ, RZ, R2 ;  /* 0x000000ffff167224 */ /* 0x001fc600078e0002 */
[----:B-1----:R-:W2:Y:S04]  /*de940*/  LDL.LU R20, [R1+0x420] ;  /* 0x0004200001147983 */ /* 0x002ea80000300800 */
[----:B------:R-:W3:Y:S04]  /*de950*/  LDL.LU R21, [R1+0x424] ;  /* 0x0004240001157983 */ /* 0x000ee80000300800 */
[----:B------:R-:W4:Y:S04]  /*de960*/  LDL.LU R29, [R1+0x4e0c] ;  /* 0x004e0c00011d7983 */ /* 0x000f280000300800 */
[----:B------:R-:W4:Y:S04]  /*de970*/  LDL.LU R28, [R1+0x4e18] ;  /* 0x004e1800011c7983 */ /* 0x000f280000300800 */
[----:B------:R-:W4:Y:S04]  /*de980*/  LDL.LU R3, [R1+0x4e14] ;  /* 0x004e140001037983 */ /* 0x000f280000300800 */
[----:B------:R-:W4:Y:S04]  /*de990*/  LDL.LU R2, [R1+0x450] ;  /* 0x0004500001027983 */ /* 0x000f280000300800 */
[----:B------:R-:W2:Y:S04]  /*de9a0*/  LDL.LU R10, [R1+0x454] ;  /* 0x00045400010a7983 */ /* 0x000ea80000300800 */
[----:B------:R-:W2:Y:S04]  /*de9b0*/  LDL.LU R11, [R1+0x4e20] ;  /* 0x004e2000010b7983 */ /* 0x000ea80000300800 */
[----:B--2---:R0:W-:Y:S04]  /*de9c0*/  STL.64 [R1+0x5448], R10 ;  /* 0x0054480a01007387 */ /* 0x0041e80000100a00 */
[----:B0-----:R-:W2:Y:S04]  /*de9d0*/  LDL.LU R10, [R1+0x4de8] ;  /* 0x004de800010a7983 */ /* 0x001ea80000300800 */
[----:B------:R-:W2:Y:S04]  /*de9e0*/  LDL.LU R11, [R1+0x4de4] ;  /* 0x004de400010b7983 */ /* 0x000ea80000300800 */
[----:B------:R-:W-:Y:S04]  /*de9f0*/  STL.64 [R1+0x5440], R8 ;  /* 0x0054400801007387 */ /* 0x000fe80000100a00 */
[----:B------:R-:W4:Y:S04]  /*dea00*/  LDL.LU R13, [R1+0x4e1c] ;  /* 0x004e1c00010d7983 */ /* 0x000f280000300800 */
[----:B------:R-:W4:Y:S04]  /*dea10*/  LDL.LU R12, [R1+0x4e28] ;  /* 0x004e2800010c7983 */ /* 0x000f280000300800 */
[----:B------:R-:W3:Y:S04]  /*dea20*/  LDL.LU R16, [R1+0x4e24] ;  /* 0x004e240001107983 */ /* 0x000ee80000300800 */
        /* <DEDUP_REMOVED lines=20> */
[----:B------:R-:W2:Y:S04]  /*deb70*/  LDL.LU R18, [R1+0x2c8] ;  /* 0x0002c80001127983 */ /* 0x000ea80000300800 */
[----:B------:R-:W2:Y:S01]  /*deb80*/  LDL.LU R19, [R1+0x2cc] ;  /* 0x0002cc0001137983 */ /* 0x000ea20000300800 */
[----:B------:R-:W-:-:S02]  /*deb90*/  F2FP.F16.E4M3.UNPACK_B R8, R20.H1 ;  /* 0x00000014ff08723e */ /* 0x000fc400030006ff */
[----:B------:R-:W-:Y:S01]  /*deba0*/  F2FP.F16.E4M3.UNPACK_B R9, R21.H1 ;  /* 0x00000015ff09723e */ /* 0x000fe200030006ff */
[----:B------:R-:W3:Y:S04]  /*debb0*/  LDL.LU R0, [R1+0x464] ;  /* 0x0004640001007983 */ /* 0x000ee80000300800 */
[----:B------:R-:W3:Y:S04]  /*debc0*/  LDL.LU R24, [R1+0x4e38] ;  /* 0x004e380001187983 */ /* 0x000ee80000300800 */
[----:B------:R-:W3:Y:S04]  /*debd0*/  LDL.LU R25, [R1+0x4e34] ;  /* 0x004e340001197983 */ /* 0x000ee80000300800 */
[----:B------:R-:W3:Y:S04]  /*debe0*/  LDL.LU R26, [R1+0x4e40] ;  /* 0x004e4000011a7983 */ /* 0x000ee80000300800 */
        /* <DEDUP_REMOVED lines=10> */
[----:B------:R-:W3:Y:S01]  /*dec90*/  LDL.LU.64 R20, [R1+0x5470] ;  /* 0x0054700001147983 */ /* 0x000ee20000300a00 */
[----:B----4-:R-:W-:-:S03]  /*deca0*/  IMAD R22, R22, 0x100, R23 ;  /* 0x0000010016167824 */ /* 0x010fc600078e0217 */
[----:B------:R-:W4:Y:S04]  /*decb0*/  LDL.LU R23, [R1+0x546c] ;  /* 0x00546c0001177983 */ /* 0x000f280000300800 */
[----:B------:R0:W-:Y:S04]  /*decc0*/  STL [R1+0x64], R22 ;  /* 0x0000641601007387 */ /* 0x0001e80000100800 */
[----:B0-----:R-:W4:Y:S04]  /*decd0*/  LDL.LU R22, [R1+0x5468] ;  /* 0x0054680001167983 */ /* 0x001f280000300800 */
[----:B------:R-:W-:Y:S01]  /*dece0*/  STL [R1+0x3a8], R8 ;  /* 0x0003a80801007387 */ /* 0x000fe20000100800 */
[----:B------:R-:W-:-:S02]  /*decf0*/  IMAD R10, R11, 0x100, R10 ;  /* 0x000001000b0a7824 */ /* 0x000fc400078e020a */
[----:B----4-:R-:W-:Y:S02]  /*ded00*/  IMAD R22, R22, 0x100, R23 ;  /* 0x0000010016167824 */ /* 0x010fe400078e0217 */
[----:B------:R-:W4:Y:S04]  /*ded10*/  LDL.LU R23, [R1+0x5464] ;  /* 0x0054640001177983 */ /* 0x000f280000300800 */
[----:B------:R0:W-:Y:S04]  /*ded20*/  STL [R1+0x74], R22 ;  /* 0x0000741601007387 */ /* 0x0001e80000100800 */
[----:B0-----:R-:W4:Y:S04]  /*ded30*/  LDL.LU R22, [R1+0x5460] ;  /* 0x0054600001167983 */ /* 0x001f280000300800 */
        /* <DEDUP_REMOVED lines=9> */
[----:B------:R-:W3:Y:S02]  /*dedd0*/  LDL.LU.64 R8, [R1+0x5440] ;  /* 0x0054400001087983 */ /* 0x000ee40000300a00 */
[----:B---3--:R-:W-:-:S02]  /*dede0*/  IMAD R8, R8, 0x100, R9 ;  /* 0x0000010008087824 */ /* 0x008fc400078e0209 */
[----:B------:R-:W3:Y:S04]  /*dedf0*/  LDL.LU R9, [R1+0x543c] ;  /* 0x00543c0001097983 */ /* 0x000ee80000300800 */
[----:B------:R0:W-:Y:S04]  /*dee00*/  STL [R1+0x70], R8 ;  /* 0x0000700801007387 */ /* 0x0001e80000100800 */
[----:B0-----:R-:W3:Y:S01]  /*dee10*/  LDL.LU R8, [R1+0x5438] ;  /* 0x0054380001087983 */ /* 0x001ee20000300800 */
[----:B------:R-:W-:Y:S02]  /*dee20*/  F2FP.F16.E4M3.UNPACK_B R20, R20.H1 ;  /* 0x00000014ff14723e */ /* 0x000fe400030006ff */
[----:B------:R-:W-:Y:S01]  /*dee30*/  F2FP.F16.E4M3.UNPACK_B R21, R21.H1 ;  /* 0x00000015ff15723e */ /* 0x000fe200030006ff */
[----:B----4-:R-:W-:-:S02]  /*dee40*/  IMAD R22, R23, 0x100, R22 ;  /* 0x0000010017167824 */ /* 0x010fc400078e0216 */
[----:B------:R-:W-:Y:S01]  /*dee50*/  STL [R1+0x3a0], R20 ;  /* 0x0003a01401007387 */ /* 0x000fe20000100800 */
[----:B---3--:R-:W-:-:S03]  /*dee60*/  IMAD R8, R8, 0x100, R9 ;  /* 0x0000010008087824 */ /* 0x008fc600078e0209 */
[----:B------:R-:W3:Y:S04]  /*dee70*/  LDL.LU R9, [R1+0x5434] ;  /* 0x0054340001097983 */ /* 0x000ee80000300800 */
        /* <DEDUP_REMOVED lines=12> */
[----:B----4-:R-:W-:Y:S01]  /*def40*/  F2FP.F16.E4M3.UNPACK_B R8, R8.H1 ;  /* 0x00000008ff08723e */ /* 0x010fe200030006ff */
[----:B---3--:R-:W-:-:S02]  /*def50*/  IMAD R21, R21, 0x100, R22 ;  /* 0x0000010015157824 */ /* 0x008fc400078e0216 */
[----:B------:R-:W3:Y:S04]  /*def60*/  LDL.LU R22, [R1+0x5408] ;  /* 0x0054080001167983 */ /* 0x000ee80000300800 */
[----:B------:R0:W-:Y:S01]  /*def70*/  STL [R1+0x44], R21 ;  /* 0x0000441501007387 */ /* 0x0001e20000100800 */
[----:B------:R-:W-:-:S03]  /*def80*/  IMAD R29, R29, 0x100, R20 ;  /* 0x000001001d1d7824 */ /* 0x000fc600078e0214 */
[----:B0-----:R-:W3:Y:S04]  /*def90*/  LDL.LU R21, [R1+0x5404] ;  /* 0x0054040001157983 */ /* 0x001ee80000300800 */
[----:B------:R-:W-:Y:S04]  /*defa0*/  STL [R1+0x398], R8 ;  /* 0x0003980801007387 */ /* 0x000fe80000100800 */
[----:B------:R-:W3:Y:S01]  /*defb0*/  LDL.LU R20, [R1+0x5400] ;  /* 0x0054000001147983 */ /* 0x000ee20000300800 */
[----:B------:R-:W-:Y:S01]  /*defc0*/  F2FP.F16.E4M3.UNPACK_B R9, R9.H1 ;  /* 0x00000009ff09723e */ /* 0x000fe200030006ff */
[----:B------:R-:W-:-:S04]  /*defd0*/  IMAD R28, R3, 0x100, R28 ;  /* 0x00000100031c7824 */ /* 0x000fc800078e021c */
        /* <DEDUP_REMOVED lines=9> */
[----:B------:R-:W-:Y:S01]  /*df070*/  F2FP.F16.E4M3.UNPACK_B R2, R2.H1 ;  /* 0x00000002ff02723e */ /* 0x000fe200030006ff */
[----:B------:R-:W-:Y:S01]  /*df080*/  IMAD R8, R13, 0x100, R11 ;  /* 0x000001000d087824 */ /* 0x000fe200078e020b */
[----:B------:R-:W-:Y:S01]  /*df090*/  F2FP.F16.E4M3.UNPACK_B R3, R10.H1 ;  /* 0x0000000aff03723e */ /* 0x000fe200030006ff */
[----:B--2---:R-:W-:-:S02]  /*df0a0*/  IMAD R9, R16, 0x100, R12 ;  /* 0x0000010010097824 */ /* 0x004fc400078e020c */
[----:B------:R-:W-:Y:S04]  /*df0b0*/  STL [R1+0x390], R2 ;  /* 0x0003900201007387 */ /* 0x000fe80000100800 */
[----:B------:R0:W-:Y:S04]  /*df0c0*/  STL [R1+0x54], R8 ;  /* 0x0000540801007387 */ /* 0x0001e80000100800 */
[----:B------:R-:W-:Y:S04]  /*df0d0*/  STL [R1+0x394], R3 ;  /* 0x0003940301007387 */ /* 0x000fe80000100800 */
[----:B------:R-:W-:Y:S01]  /*df0e0*/  STL [R1+0x60], R9 ;  /* 0x0000600901007387 */ /* 0x000fe20000100800 */
[----:B0-----:R-:W-:-:S05]  /*df0f0*/  IMAD R8, R18, 0x100, R17 ;  /* 0x0000010012087824 */ /* 0x001fca00078e0211 */
[----:B------:R3:W-:Y:S01]  /*df100*/  STL [R1+0x6c], R8 ;  /* 0x00006c0801007387 */ /* 0x0007e20000100800 */
[----:B------:R-:W-:Y:S02]  /*df110*/  F2FP.F16.E4M3.UNPACK_B R12, R19.H1 ;  /* 0x00000013ff0c723e */ /* 0x000fe400030006ff */
[----:B------:R-:W-:-:S03]  /*df120*/  F2FP.F16.E4M3.UNPACK_B R0, R0.H1 ;  /* 0x00000000ff00723e */ /* 0x000fc600030006ff */
[----:B------:R-:W-:Y:S01]  /*df130*/  STL [R1+0x388], R12 ;  /* 0x0003880c01007387 */ /* 0x000fe20000100800 */
[----:B---3--:R-:W-:Y:S07]  /*df140*/  HMMA.16816.F32 R8, R4, R2, R20 ;  /* 0x000000020408723c */ /* 0x008fee0000001814 */
[----:B------:R-:W-:Y:S02]  /*df150*/  IMAD R2, R25, 0x100, R24 ;  /* 0x0000010019027824 */ /* 0x000fe400078e0218 */
[----:B------:R-:W-:-:S14]  /*df160*/  IMAD R3, R27, 0x100, R26 ;  /* 0x000001001b037824 */ /* 0x000fdc00078e021a */
[----:B------:R-:W-:Y:S04]  /*df170*/  STL.64 [R1+0xac0], R8 ;  /* 0x000ac00801007387 */ /* 0x000fe80000100a00 */
[----:B------:R-:W-:Y:S04]  /*df180*/  STL.64 [R1+0xac8], R10 ;  /* 0x000ac80a01007387 */ /* 0x000fe80000100a00 */
[----:B------:R0:W-:Y:S04]  /*df190*/  STL [R1+0x28], R2 ;  /* 0x0000280201007387 */ /* 0x0001e80000100800 */
[----:B------:R-:W-:Y:S04]  /*df1a0*/  STL [R1+0x38c], R0 ;  /* 0x00038c0001007387 */ /* 0x000fe80000100800 */
[----:B------:R-:W-:Y:S04]  /*df1b0*/  STL [R1+0x68], R3 ;  /* 0x0000680301007387 */ /* 0x000fe80000100800 */
[----:B------:R-:W2:Y:S04]  /*df1c0*/  LDL.LU R17, [R1+0x4e98] ;  /* 0x004e980001117983 */ /* 0x000ea80000300800 */
[----:B------:R-:W3:Y:S01]  /*df1d0*/  LDL.LU R18, [R1+0x4e94] ;  /* 0x004e940001127983 */ /* 0x000ee20000300800 */
[----:B0-----:R-:W-:-:S05]  /*df1e0*/  IMAD R2, R15, 0x100, R14 ;  /* 0x000001000f027824 */ /* 0x001fca00078e020e */
[----:B------:R-:W-:Y:S04]  /*df1f0*/  STL [R1+0x7c], R2 ;  /* 0x00007c0201007387 */ /* 0x000fe80000100800 */
[----:B------:R-:W3:Y:S04]  /*df200*/  LDL.LU R19, [R1+0x4ea0] ;  /* 0x004ea00001137983 */ /* 0x000ee80000300800 */
[----:B---3--:R-:W-:Y:S04]  /*df210*/  STL.64 [R1+0x5370], R18 ;  /* 0x0053701201007387 */ /* 0x008fe80000100a00 */
[----:B--2---:R0:W-:Y:S04]  /*df220*/  STL [R1+0x5368], R17 ;  /* 0x0053681101007387 */ /* 0x0041e80000100800 */
[----:B------:R-:W2:Y:S04]  /*df230*/  LDL.LU R16, [R1+0x530] ;  /* 0x0005300001107983 */ /* 0x000ea80000300800 */
[----:B0-----:R-:W2:Y:S04]  /*df240*/  LDL.LU R17, [R1+0x534] ;  /* 0x0005340001117983 */ /* 0x001ea80000300800 */
[----:B------:R-:W3:Y:S04]  /*df250*/  LDL.LU R18, [R1+0x538] ;  /* 0x0005380001127983 */ /* 0x000ee80000300800 */
[----:B------:R-:W3:Y:S04]  /*df260*/  LDL.LU R19, [R1+0x53c] ;  /* 0x00053c0001137983 */ /* 0x000ee80000300800 */
[----:B------:R-:W4:Y:S04]  /*df270*/  LDL.LU R26, [R1+0x4e50] ;  /* 0x004e5000011a7983 */ /* 0x000f280000300800 */
[----:B------:R-:W4:Y:S04]  /*df280*/  LDL.LU R27, [R1+0x4e4c] ;  /* 0x004e4c00011b7983 */ /* 0x000f280000300800 */
[----:B------:R-:W2:Y:S04]  /*df290*/  LDL.LU R2, [R1+0x490] ;  /* 0x0004900001027983 */ /* 0x000ea80000300800 */
[----:B--2---:R0:W-:Y:S04]  /*df2a0*/  STL [R1+0x5398], R2 ;  /* 0x0053980201007387 */ /* 0x0041e80000100800 */
[----:B0-----:R-:W2:Y:S04]  /*df2b0*/  LDL.LU R2, [R1+0x4e6c] ;  /* 0x004e6c0001027983 */ /* 0x001ea80000300800 */
[----:B--2---:R0:W-:Y:S04]  /*df2c0*/  STL [R1+0x53a0], R2 ;  /* 0x0053a00201007387 */ /* 0x0041e80000100800 */
[----:B0-----:R-:W2:Y:S04]  /*df2d0*/  LDL.LU R2, [R1+0x4e64] ;  /* 0x004e640001027983 */ /* 0x001ea80000300800 */
[----:B--2---:R-:W-:Y:S04]  /*df2e0*/  STL [R1+0x53c8], R2 ;  /* 0x0053c80201007387 */ /* 0x004fe80000100800 */
[----:B------:R-:W2:Y:S04]  /*df2f0*/  LDL.LU R3, [R1+0x494] ;  /* 0x0004940001037983 */ /* 0x000ea80000300800 */
[----:B--2---:R0:W-:Y:S04]  /*df300*/  STL [R1+0x539c], R3 ;  /* 0x00539c0301007387 */ /* 0x0041e80000100800 */
[----:B0-----:R-:W2:Y:S04]  /*df310*/  LDL.LU R3, [R1+0x4e70] ;  /* 0x004e700001037983 */ /* 0x001ea80000300800 */
[----:B--2---:R0:W-:Y:S04]  /*df320*/  STL [R1+0x53a4], R3 ;  /* 0x0053a40301007387 */ /* 0x0041e80000100800 */
[----:B0-----:R-:W2:Y:S04]  /*df330*/  LDL.LU R3, [R1+0x4e68] ;  /* 0x004e680001037983 */ /* 0x001ea80000300800 */
[----:B--2---:R-:W-:Y:S04]  /*df340*/  STL [R1+0x53cc], R3 ;  /* 0x0053cc0301007387 */ /* 0x004fe80000100800 */
[----:B---3--:R0:W-:Y:S04]  /*df350*/  STL.64 [R1+0x5380], R18 ;  /* 0x0053801201007387 */ /* 0x0081e80000100a00 */
[----:B0-----:R-:W2:Y:S04]  /*df360*/  LDL.LU R18, [R1+0x4e78] ;  /* 0x004e780001127983 */ /* 0x001ea80000300800 */
[----:B------:R-:W2:Y:S04]  /*df370*/  LDL.LU R19, [R1+0x4e74] ;  /* 0x004e740001137983 */ /* 0x000ea80000300800 */
[----:B------:R-:W-:Y:S04]  /*df380*/  STL.64 [R1+0x5378], R16 ;  /* 0x0053781001007387 */ /* 0x000fe80000100a00 */
        /* <DEDUP_REMOVED lines=16> */
[----:B------:R0:W-:Y:S02]  /*df490*/  STL.64 [R1+0x53d8], R18 ;  /* 0x0053d81201007387 */ /* 0x0001e40000100a00 */
[----:B0-----:R-:W-:-:S02]  /*df4a0*/  IMAD.MOV.U32 R18, RZ, RZ, R12 ;  /* 0x000000ffff127224 */ /* 0x001fc400078e000c */
[----:B--2---:R0:W-:Y:S04]  /*df4b0*/  STL.64 [R1+0x53d0], R16 ;  /* 0x0053d01001007387 */ /* 0x0041e80000100a00 */
[----:B0-----:R-:W2:Y:S04]  /*df4c0*/  LDL.LU R16, [R1+0x470] ;  /* 0x0004700001107983 */ /* 0x001ea80000300800 */
[----:B------:R-:W3:Y:S04]  /*df4d0*/  LDL.LU R17, [R1+0x474] ;  /* 0x0004740001117983 */ /* 0x000ee80000300800 */
[----:B----4-:R0:W-:Y:S04]  /*df4e0*/  STL.64 [R1+0x53b0], R10 ;  /* 0x0053b00a01007387 */ /* 0x0101e80000100a00 */
[----:B0-----:R-:W4:Y:S04]  /*df4f0*/  LDL.LU R10, [R1+0x4e60] ;  /* 0x004e6000010a7983 */ /* 0x001f280000300800 */
[----:B------:R-:W4:Y:S04]  /*df500*/  LDL.LU R11, [R1+0x4e5c] ;  /* 0x004e5c00010b7983 */ /* 0x000f280000300800 */
[----:B------:R-:W-:Y:S04]  /*df510*/  STL.64 [R1+0x53a8], R8 ;  /* 0x0053a80801007387 */ /* 0x000fe80000100a00 */
[----:B------:R-:W4:Y:S04]  /*df520*/  LDL.LU R13, [R1+0x4a0] ;  /* 0x0004a000010d7983 */ /* 0x000f280000300800 */
[----:B------:R-:W4:Y:S04]  /*df530*/  LDL.LU R12, [R1+0x4a4] ;  /* 0x0004a400010c7983 */ /* 0x000f280000300800 */
[----:B------:R-:W2:Y:S04]  /*df540*/  LDL.LU R24, [R1+0x4e9c] ;  /* 0x004e9c0001187983 */ /* 0x000ea80000300800 */
[----:B------:R-:W2:Y:S04]  /*df550*/  LDL.LU R25, [R1+0x4ea8] ;  /* 0x004ea80001197983 */ /* 0x000ea80000300800 */
[----:B------:R-:W-:Y:S04]  /*df560*/  STL.64 [R1+0x53e8], R26 ;  /* 0x0053e81a01007387 */ /* 0x000fe80000100a00 */
[----:B--2---:R0:W-:Y:S04]  /*df570*/  STL.64 [R1+0x53e0], R24 ;  /* 0x0053e01801007387 */ /* 0x0041e80000100a00 */
[----:B0-----:R-:W2:Y:S04]  /*df580*/  LDL.LU R24, [R1+0x360] ;  /* 0x0003600001187983 */ /* 0x001ea80000300800 */
[----:B------:R-:W2:Y:S04]  /*df590*/  LDL.LU R25, [R1+0x364] ;  /* 0x0003640001197983 */ /* 0x000ea80000300800 */
[----:B------:R-:W2:Y:S04]  /*df5a0*/  LDL.LU R26, [R1+0x368] ;  /* 0x00036800011a7983 */ /* 0x000ea80000300800 */
[----:B------:R-:W2:Y:S04]  /*df5b0*/  LDL.LU R27, [R1+0x36c] ;  /* 0x00036c00011b7983 */ /* 0x000ea80000300800 */
[----:B------:R-:W4:Y:S04]  /*df5c0*/  LDL.LU R14, [R1+0x4ea4] ;  /* 0x004ea400010e7983 */ /* 0x000f280000300800 */
[----:B------:R-:W4:Y:S01]  /*df5d0*/  LDL.LU R15, [R1+0x4b0] ;  /* 0x0004b000010f7983 */ /* 0x000f220000300800 */
[----:B------:R-:W-:Y:S01]  /*df5e0*/  IMAD.MOV.U32 R19, RZ, RZ, R0 ;  /* 0x000000ffff137224 */ /* 0x000fe200078e0000 */
[----:B------:R-:W-:-:S02]  /*df5f0*/  F2FP.F16.E4M3.UNPACK_B R8, R16.H1 ;  /* 0x00000010ff08723e */ /* 0x000fc400030006ff */
[----:B---3--:R-:W-:Y:S01]  /*df600*/  F2FP.F16.E4M3.UNPACK_B R9, R17.H1 ;  /* 0x00000011ff09723e */ /* 0x008fe200030006ff */
[----:B----4-:R-:W-:Y:S04]  /*df610*/  STL.64 [R1+0x53c0], R14 ;  /* 0x0053c00e01007387 */ /* 0x010fe80000100a00 */
[----:B------:R0:W-:Y:S01]  /*df620*/  STL.64 [R1+0x53b8], R12 ;  /* 0x0053b80c01007387 */ /* 0x0001e20000100a00 */
[----:B--2---:R-:W-:Y:S03]  /*df630*/  HMMA.16816.F32 R16, R4, R18, R24 ;  /* 0x000000120410723c */ /* 0x004fe60000001818 */
        /* <DEDUP_REMOVED lines=9> */
[----:B------:R-:W2:Y:S04]  /*df6d0*/  LDL.LU.64 R26, [R1+0x53e8] ;  /* 0x0053e800011a7983 */ /* 0x000ea80000300a00 */
[----:B------:R-:W4:Y:S04]  /*df6e0*/  LDL.LU.64 R24, [R1+0x53e0] ;  /* 0x0053e00001187983 */ /* 0x000f280000300a00 */
[----:B------:R-:W-:Y:S04]  /*df6f0*/  STL.64 [R1+0xab0], R16 ;  /* 0x000ab01001007387 */ /* 0x000fe80000100a00 */
[----:B------:R0:W-:Y:S01]  /*df700*/  STL.64 [R1+0xab8], R18 ;  /* 0x000ab81201007387 */ /* 0x0001e20000100a00 */
[----:B------:R-:W-:-:S03]  /*df710*/  IMAD R2, R2, 0x100, R3 ;  /* 0x0000010002027824 */ /* 0x000fc600078e0203 */
[----:B0-----:R-:W3:Y:S04]  /*df720*/  LDL.LU.64 R18, [R1+0x53d8] ;  /* 0x0053d80001127983 */ /* 0x001ee80000300a00 */
[----:B------:R-:W4:Y:S04]  /*df730*/  LDL.LU.64 R16, [R1+0x53d0] ;  /* 0x0053d00001107983 */ /* 0x000f280000300a00 */
[----:B------:R-:W-:Y:S01]  /*df740*/  STL [R1+0x380], R8 ;  /* 0x0003800801007387 */ /* 0x000fe20000100800 */
[----:B------:R-:W-:Y:S02]  /*df750*/  IMAD R10, R11, 0x100, R10 ;  /* 0x000001000b0a7824 */ /* 0x000fe400078e020a */
[----:B--2---:R-:W-:-:S02]  /*df760*/  IMAD R27, R27, 0x100, R26 ;  /* 0x000001001b1b7824 */ /* 0x004fc400078e021a */
[----:B------:R-:W2:Y:S04]  /*df770*/  LDL.LU R26, [R1+0x4eb0] ;  /* 0x004eb000011a7983 */ /* 0x000ea80000300800 */
[----:B------:R0:W-:Y:S04]  /*df780*/  STL [R1+0x30], R27 ;  /* 0x0000301b01007387 */ /* 0x0001e80000100800 */
[----:B------:R-:W-:Y:S04]  /*df790*/  STL [R1+0x384], R9 ;  /* 0x0003840901007387 */ /* 0x000fe80000100800 */
[----:B0-----:R-:W2:Y:S04]  /*df7a0*/  LDL.LU R27, [R1+0x4eac] ;  /* 0x004eac00011b7983 */ /* 0x001ea80000300800 */
[----:B------:R-:W3:Y:S04]  /*df7b0*/  LDL.LU R3, [R1+0x53cc] ;  /* 0x0053cc0001037983 */ /* 0x000ee80000300800 */
[----:B------:R0:W-:Y:S04]  /*df7c0*/  STL [R1+0x40], R2 ;  /* 0x0000400201007387 */ /* 0x0001e80000100800 */
[----:B0-----:R-:W3:Y:S04]  /*df7d0*/  LDL.LU R2, [R1+0x53c8] ;  /* 0x0053c80001027983 */ /* 0x001ee80000300800 */
[----:B------:R0:W-:Y:S02]  /*df7e0*/  STL [R1+0x50], R10 ;  /* 0x0000500a01007387 */ /* 0x0001e40000100800 */
[----:B0-----:R-:W-:Y:S02]  /*df7f0*/  HMMA.16816.F32 R8, R4, R8, R12 ;  /* 0x000000080408723c */ /* 0x001fe4000000180c */
[----:B------:R-:W2:Y:S01]  /*df800*/  LDL.LU.64 R14, [R1+0x53c0] ;  /* 0x0053c000010e7983 */ /* 0x000ea20000300a00 */
[----:B----4-:R-:W-:-:S03]  /*df810*/  F2FP.F16.E4M3.UNPACK_B R17, R17.H1 ;  /* 0x00000011ff11723e */ /* 0x010fc600030006ff */
[----:B------:R-:W4:-:S15]  /*df820*/  LDL.LU.64 R12, [R1+0x53b8] ;  /* 0x0053b800010c7983 */ /* 0x000f1e0000300a00 */
[----:B------:R-:W-:-:S02]  /*df830*/  NOP ;  /* 0x0000000000007918 */ /* 0x000fc40000000000 */
[----:B------:R-:W-:Y:S04]  /*df840*/  STL.64 [R1+0xaa0], R8 ;  /* 0x000aa00801007387 */ /* 0x000fe80000100a00 */
[----:B------:R0:W-:Y:S04]  /*df850*/  STL.64 [R1+0xaa8], R10 ;  /* 0x000aa80a01007387 */ /* 0x0001e80000100a00 */
[----:B0-----:R-:W2:Y:S04]  /*df860*/  LDL.LU.64 R10, [R1+0x53b0] ;  /* 0x0053b000010a7983 */ /* 0x001ea80000300a00 */
[----:B------:R-:W2:Y:S04]  /*df870*/  LDL.LU.64 R8, [R1+0x53a8] ;  /* 0x0053a80001087983 */ /* 0x000ea80000300a00 */
[----:B------:R-:W-:Y:S01]  /*df880*/  STL [R1+0x37c], R17 ;  /* 0x00037c1101007387 */ /* 0x000fe20000100800 */
[----:B---3--:R-:W-:-:S03]  /*df890*/  IMAD R2, R2, 0x100, R3 ;  /* 0x0000010002027824 */ /* 0x008fc600078e0203 */
[----:B------:R-:W3:Y:S04]  /*df8a0*/  LDL.LU R3, [R1+0x53a4] ;  /* 0x0053a40001037983 */ /* 0x000ee80000300800 */
[----:B------:R0:W-:Y:S04]  /*df8b0*/  STL [R1+0x34], R2 ;  /* 0x0000340201007387 */ /* 0x0001e80000100800 */
[----:B0-----:R-:W3:Y:S01]  /*df8c0*/  LDL.LU R2, [R1+0x53a0] ;  /* 0x0053a00001027983 */ /* 0x001ee20000300800 */
[----:B------:R-:W-:Y:S01]  /*df8d0*/  F2FP.F16.E4M3.UNPACK_B R16, R16.H1 ;  /* 0x00000010ff10723e */ /* 0x000fe200030006ff */
[----:B------:R-:W-:-:S04]  /*df8e0*/  IMAD R18, R19, 0x100, R18 ;  /* 0x0000010013127824 */ /* 0x000fc800078e0212 */
[----:B------:R-:W-:Y:S01]  /*df8f0*/  STL [R1+0x378], R16 ;  /* 0x0003781001007387 */ /* 0x000fe20000100800 */
[----:B---3--:R-:W-:-:S03]  /*df900*/  IMAD R2, R2, 0x100, R3 ;  /* 0x0000010002027824 */ /* 0x008fc600078e0203 */
[----:B------:R-:W3:Y:S04]  /*df910*/  LDL.LU R3, [R1+0x539c] ;  /* 0x00539c0001037983 */ /* 0x000ee80000300800 */
[----:B------:R0:W-:Y:S04]  /*df920*/  STL [R1+0x48], R2 ;  /* 0x0000480201007387 */ /* 0x0001e80000100800 */
[----:B0-----:R-:W4:Y:S04]  /*df930*/  LDL.LU R2, [R1+0x5398] ;  /* 0x0053980001027983 */ /* 0x001f280000300800 */
        /* <DEDUP_REMOVED lines=9> */
[----:B------:R-:W-:Y:S01]  /*df9d0*/  IMAD R28, R28, 0x100, R29 ;  /* 0x000001001c1c7824 */ /* 0x000fe200078e021d */
[----:B---3--:R-:W-:-:S02]  /*df9e0*/  F2FP.F16.E4M3.UNPACK_B R3, R3.H1 ;  /* 0x00000003ff03723e */ /* 0x008fc400030006ff */
[----:B----4-:R-:W-:-:S05]  /*df9f0*/  F2FP.F16.E4M3.UNPACK_B R2, R2.H1 ;  /* 0x00000002ff02723e */ /* 0x010fca00030006ff */
[----:B------:R-:W-:Y:S04]  /*dfa00*/  STL [R1+0x370], R2 ;  /* 0x0003700201007387 */ /* 0x000fe80000100800 */
[----:B------:R-:W-:Y:S04]  /*dfa10*/  STL [R1+0x1c], R28 ;  /* 0x00001c1c01007387 */ /* 0x000fe80000100800 */
[----:B------:R-:W-:Y:S01]  /*dfa20*/  STL [R1+0x374], R3 ;  /* 0x0003740301007387 */ /* 0x000fe20000100800 */
[----:B--2---:R-:W-:Y:S02]  /*dfa30*/  IMAD R10, R11, 0x100, R10 ;  /* 0x000001000b0a7824 */ /* 0x004fe400078e020a */
[----:B------:R-:W-:-:S05]  /*dfa40*/  IMAD R8, R9, 0x100, R8 ;  /* 0x0000010009087824 */ /* 0x000fca00078e0208 */
[----:B------:R-:W-:Y:S04]  /*dfa50*/  STL [R1+0x24], R8 ;  /* 0x0000240801007387 */ /* 0x000fe80000100800 */
[----:B------:R-:W-:Y:S01]  /*dfa60*/  STL [R1+0x460], R10 ;  /* 0x0004600a01007387 */ /* 0x000fe20000100800 */
[----:B------:R-:W-:-:S15]  /*dfa70*/  HMMA.16816.F32 R16, R4, R2, R16 ;  /* 0x000000020410723c */ /* 0x000fde0000001810 */
[----:B------:R-:W-:-:S08]  /*dfa80*/  NOP ;  /* 0x0000000000007918 */ /* 0x000fd00000000000 */
[----:B------:R-:W-:Y:S04]  /*dfa90*/  STL.64 [R1+0xa80], R16 ;  /* 0x000a801001007387 */ /* 0x000fe80000100a00 */
[----:B------:R0:W-:Y:S04]  /*dfaa0*/  STL.64 [R1+0xa88], R18 ;  /* 0x000a881201007387 */ /* 0x0001e80000100a00 */
[----:B0-----:R-:W2:Y:S04]  /*dfab0*/  LDL.LU.64 R18, [R1+0x5370] ;  /* 0x0053700001127983 */ /* 0x001ea80000300a00 */
[----:B------:R-:W2:Y:S01]  /*dfac0*/  LDL.LU R17, [R1+0x5368] ;  /* 0x0053680001117983 */ /* 0x000ea20000300800 */
[----:B------:R-:W-:-:S02]  /*dfad0*/  F2FP.F16.E4M3.UNPACK_B R8, R13.H1 ;  /* 0x0000000dff08723e */ /* 0x000fc400030006ff */
[----:B------:R-:W-:-:S03]  /*dfae0*/  F2FP.F16.E4M3.UNPACK_B R9, R12.H1 ;  /* 0x0000000cff09723e */ /* 0x000fc600030006ff */
[----:B------:R-:W-:Y:S01]  /*dfaf0*/  STL [R1+0x368], R8 ;  /* 0x0003680801007387 */ /* 0x000fe20000100800 */
[----:B------:R-:W-:Y:S01]  /*dfb00*/  F2FP.F16.E4M3.UNPACK_B R0, R0.H1 ;  /* 0x00000000ff00723e */ /* 0x000fe200030006ff */
[----:B--2---:R-:W-:-:S05]  /*dfb10*/  IMAD R3, R18, 0x100, R17 ;  /* 0x0000010012037824 */ /* 0x004fca00078e0211 */
[----:B------:R-:W-:Y:S04]  /*dfb20*/  STL [R1+0x20], R3 ;  /* 0x0000200301007387 */ /* 0x000fe80000100800 */
[----:B------:R0:W-:Y:S02]  /*dfb30*/  STL [R1+0x36c], R9 ;  /* 0x00036c0901007387 */ /* 0x0001e40000100800 */
[----:B0-----:R-:W-:Y:S01]  /*dfb40*/  HMMA.16816.F32 R8, R4, R8, R20 ;  /* 0x000000080408723c */ /* 0x001fe20000001814 */
[----:B------:R-:W-:Y:S02]  /*dfb50*/  IMAD R2, R24, 0x100, R19 ;  /* 0x0000010018027824 */ /* 0x000fe400078e0213 */
[----:B------:R-:W-:-:S03]  /*dfb60*/  IMAD R3, R14, 0x100, R25 ;  /* 0x000001000e037824 */ /* 0x000fc600078e0219 */
[----:B------:R0:W-:Y:S04]  /*dfb70*/  STL [R1+0x38], R2 ;  /* 0x0000380201007387 */ /* 0x0001e80000100800 */
[----:B------:R1:W-:Y:S04]  /*dfb80*/  STL [R1+0x4c], R3 ;  /* 0x00004c0301007387 */ /* 0x0003e80000100800 */
[----:B------:R-:W-:Y:S01]  /*dfb90*/  STL [R1+0x5364], R6 ;  /* 0x0053640601007387 */ /* 0x000fe20000100800 */
[----:B0-----:R-:W-:-:S05]  /*dfba0*/  F2FP.F16.E4M3.UNPACK_B R2, R15.H1 ;  /* 0x0000000fff02723e */ /* 0x001fca00030006ff */
[----:B------:R-:W-:Y:S04]  /*dfbb0*/  STL [R1+0x360], R2 ;  /* 0x0003600201007387 */ /* 0x000fe80000100800 */
[----:B------:R-:W-:Y:S04]  /*dfbc0*/  STL.64 [R1+0xa70], R8 ;  /* 0x000a700801007387 */ /* 0x000fe80000100a00 */
[----:B------:R-:W-:Y:S04]  /*dfbd0*/  STL.64 [R1+0xa78], R10 ;  /* 0x000a780a01007387 */ /* 0x000fe80000100a00 */
[----:B------:R-:W-:Y:S04]  /*dfbe0*/  STL [R1+0x5360], R7 ;  /* 0x0053600701007387 */ /* 0x000fe80000100800 */
[----:B------:R-:W-:Y:S04]  /*dfbf0*/  STL [R1+0x364], R0 ;  /* 0x0003640001007387 */ /* 0x000fe80000100800 */
[----:B------:R-:W2:Y:S04]  /*dfc00*/  LDL.LU R14, [R1+0x4f28] ;  /* 0x004f2800010e7983 */ /* 0x000ea80000300800 */
[----:B------:R-:W2:Y:S01]  /*dfc10*/  LDL.LU R15, [R1+0x4f24] ;  /* 0x004f2400010f7983 */ /* 0x000ea20000300800 */
[----:B-1----:R-:W-:-:S03]  /*dfc20*/  IMAD R3, R27, 0x100, R26 ;  /* 0x000001001b037824 */ /* 0x002fc600078e021a */
[----:B--2---:R0:W-:Y:S04]  /*dfc30*/  STL.64 [R1+0x52d0], R14 ;  /* 0x0052d00e01007387 */ /* 0x0041e80000100a00 */
[----:B------:R-:W2:Y:S04]  /*dfc40*/  LDL.LU R12, [R1+0x5e0] ;  /* 0x0005e000010c7983 */ /* 0x000ea80000300800 */
[----:B------:R-:W-:Y:S04]  /*dfc50*/  STL [R1], R3 ;  /* 0x0000000301007387 */ /* 0x000fe80000100800 */
[----:B------:R-:W2:Y:S04]  /*dfc60*/  LDL.LU R13, [R1+0x5e4] ;  /* 0x0005e400010d7983 */ /* 0x000ea80000300800 */
[----:B0-----:R-:W3:Y:S04]  /*dfc70*/  LDL.LU R14, [R1+0x5e8] ;  /* 0x0005e800010e7983 */ /* 0x001ee80000300800 */
[----:B------:R-:W3:Y:S04]  /*dfc80*/  LDL.LU R15, [R1+0x5ec] ;  /* 0x0005ec00010f7983 */ /* 0x000ee80000300800 */
[----:B------:R-:W4:Y:S04]  /*dfc90*/  LDL.LU R8, [R1+0x4f0] ;  /* 0x0004f00001087983 */ /* 0x000f280000300800 */
[----:B----4-:R0:W-:Y:S04]  /*dfca0*/  STL [R1+0x5300], R8 ;  /* 0x0053000801007387 */ /* 0x0101e80000100800 */
[----:B0-----:R-:W4:Y:S04]  /*dfcb0*/  LDL.LU R8, [R1+0x4ee4] ;  /* 0x004ee40001087983 */ /* 0x001f280000300800 */
[----:B----4-:R0:W-:Y:S04]  /*dfcc0*/  STL [R1+0x5308], R8 ;  /* 0x0053080801007387 */ /* 0x0101e80000100800 */
[----:B0-----:R-:W4:Y:S04]  /*dfcd0*/  LDL.LU R8, [R1+0x4edc] ;  /* 0x004edc0001087983 */ /* 0x001f280000300800 */
[----:B------:R-:W2:Y:S04]  /*dfce0*/  LDL.LU R9, [R1+0x4f4] ;  /* 0x0004f40001097983 */ /* 0x000ea80000300800 */
[----:B--2---:R0:W-:Y:S04]  /*dfcf0*/  STL [R1+0x5304], R9 ;  /* 0x0053040901007387 */ /* 0x0041e80000100800 */
[----:B0-----:R-:W2:Y:S04]  /*dfd00*/  LDL.LU R9, [R1+0x4ee8] ;  /* 0x004ee80001097983 */ /* 0x001ea80000300800 */
[----:B--2---:R0:W-:Y:S04]  /*dfd10*/  STL [R1+0x530c], R9 ;  /* 0x00530c0901007387 */ /* 0x0041e80000100800 */
[----:B0-----:R-:W4:Y:S04]  /*dfd20*/  LDL.LU R9, [R1+0x4ee0] ;  /* 0x004ee00001097983 */ /* 0x001f280000300800 */
[----:B---3--:R0:W-:Y:S04]  /*dfd30*/  STL.64 [R1+0x52e8], R14 ;  /* 0x0052e80e01007387 */ /* 0x0081e80000100a00 */
        /* <DEDUP_REMOVED lines=10> */
[----:B------:R0:W-:Y:S04]  /*dfde0*/  STL.64 [R1+0x52e0], R12 ;  /* 0x0052e00c01007387 */ /* 0x0001e80000100a00 */
[----:B0-----:R-:W3:Y:S04]  /*dfdf0*/  LDL.LU R12, [R1+0x4d0] ;  /* 0x0004d000010c7983 */ /* 0x001ee80000300800 */
[----:B------:R-:W3:Y:S04]  /*dfe00*/  LDL.LU R13, [R1+0x4d4] ;  /* 0x0004d400010d7983 */ /* 0x000ee80000300800 */
[----:B--2---:R0:W-:Y:S04]  /*dfe10*/  STL.64 [R1+0x5348], R14 ;  /* 0x0053480e01007387 */ /* 0x0041e80000100a00 */
[----:B------:R-:W2:Y:S04]  /*dfe20*/  LDL.LU R6, [R1+0x4eb8] ;  /* 0x004eb80001067983 */ /* 0x000ea80000300800 */
[----:B------:R-:W2:Y:S01]  /*dfe30*/  LDL.LU R7, [R1+0x4eb4] ;  /* 0x004eb40001077983 */ /* 0x000ea20000300800 */
[----:B0-----:R-:W-:-:S03]  /*dfe40*/  IMAD.MOV.U32 R15, RZ, RZ, R0 ;  /* 0x000000ffff0f7224 */ /* 0x001fc600078e0000 */
[----:B---3--:R0:W-:Y:S01]  /*dfe50*/  STL.64 [R1+0x5340], R12 ;  /* 0x0053400c01007387 */ /* 0x0081e20000100a00 */
[----:B------:R-:W-:-:S03]  /*dfe60*/  IMAD.MOV.U32 R14, RZ, RZ, R2 ;  /* 0x000000ffff0e7224 */ /* 0x000fc600078e0002 */
[----:B0-----:R-:W3:Y:S04]  /*dfe70*/  LDL.LU R12, [R1+0x4c0] ;  /* 0x0004c000010c7983 */ /* 0x001ee80000300800 */
[----:B------:R-:W3:Y:S04]  /*dfe80*/  LDL.LU R13, [R1+0x4c4] ;  /* 0x0004c400010d7983 */ /* 0x000ee80000300800 */
[----:B------:R-:W3:Y:S04]  /*dfe90*/  LDL.LU R0, [R1+0x4ef8] ;  /* 0x004ef80001007983 */ /* 0x000ee80000300800 */
[----:B------:R-:W3:Y:S04]  /*dfea0*/  LDL.LU R29, [R1+0x4ef4] ;  /* 0x004ef400011d7983 */ /* 0x000ee80000300800 */
[----:B------:R-:W3:Y:S04]  /*dfeb0*/  LDL.LU R28, [R1+0x4f00] ;  /* 0x004f0000011c7983 */ /* 0x000ee80000300800 */
[----:B------:R-:W3:Y:S04]  /*dfec0*/  LDL.LU R3, [R1+0x4efc] ;  /* 0x004efc0001037983 */ /* 0x000ee80000300800 */
[----:B------:R-:W3:Y:S04]  /*dfed0*/  LDL.LU R2, [R1+0x4f08] ;  /* 0x004f080001027983 */ /* 0x000ee80000300800 */
[----:B------:R-:W4:Y:S04]  /*dfee0*/  LDL.LU R10, [R1+0x4f04] ;  /* 0x004f0400010a7983 */ /* 0x000f280000300800 */
[----:B------:R-:W4:Y:S04]  /*dfef0*/  LDL.LU R11, [R1+0x510] ;  /* 0x00051000010b7983 */ /* 0x000f280000300800 */
[----:B----4-:R0:W-:Y:S04]  /*dff00*/  STL.64 [R1+0x5318], R10 ;  /* 0x0053180a01007387 */ /* 0x0101e80000100a00 */
[----:B0-----:R-:W4:Y:S04]  /*dff10*/  LDL.LU R10, [R1+0x4ed8] ;  /* 0x004ed800010a7983 */ /* 0x001f280000300800 */
[----:B------:R-:W4:Y:S04]  /*dff20*/  LDL.LU R11, [R1+0x4ed4] ;  /* 0x004ed400010b7983 */ /* 0x000f280000300800 */
[----:B------:R0:W-:Y:S04]  /*dff30*/  STL.64 [R1+0x5310], R8 ;  /* 0x0053100801007387 */ /* 0x0001e80000100a00 */
[----:B0-----:R-:W3:Y:S04]  /*dff40*/  LDL.LU R8, [R1+0x4ec0] ;  /* 0x004ec00001087983 */ /* 0x001ee80000300800 */
        /* <DEDUP_REMOVED lines=17> */
[----:B------:R-:W-:-:S03]  /*e0060*/  IMAD R7, R7, 0x100, R6 ;  /* 0x0000010007077824 */ /* 0x000fc600078e0206 */
        /* <DEDUP_REMOVED lines=14> */
[----:B------:R-:W2:Y:S04]  /*e0150*/  LDL.LU R6, [R1+0x5364] ;  /* 0x0053640001067983 */ /* 0x000ea80000300800 */
[----:B------:R0:W-:Y:S04]  /*e0160*/  STL [R1+0x3c], R7 ;  /* 0x00003c0701007387 */ /* 0x0001e80000100800 */
[----:B0-----:R-:W2:Y:S01]  /*e0170*/  LDL.LU R7, [R1+0x5360] ;  /* 0x0053600001077983 */ /* 0x001ea20000300800 */
[----:B---3--:R-:W-:Y:S01]  /*e0180*/  IMAD R9, R9, 0x100, R8 ;  /* 0x0000010009097824 */ /* 0x008fe200078e0208 */
[----:B------:R-:W-:-:S04]  /*e0190*/  F2FP.F16.E4M3.UNPACK_B R8, R12.H1 ;  /* 0x0000000cff08723e */ /* 0x000fc800030006ff */
[----:B------:R0:W-:Y:S02]  /*e01a0*/  STL [R1+0x450], R9 ;  /* 0x0004500901007387 */ /* 0x0001e40000100800 */
[----:B0-----:R-:W-:Y:S02]  /*e01b0*/  F2FP.F16.E4M3.UNPACK_B R9, R13.H1 ;  /* 0x0000000dff09723e */ /* 0x001fe400030006ff */
[----:B--2---:R-:W-:Y:S01]  /*e01c0*/  HMMA.16816.F32 R12, R4, R14, R16 ;  /* 0x0000000e040c723c */ /* 0x004fe20000001810 */
[----:B------:R-:W2:Y:S04]  /*e01d0*/  LDL.LU.64 R18, [R1+0x5358] ;  /* 0x0053580001127983 */ /* 0x000ea80000300a00 */
[----:B------:R-:W2:-:S15]  /*e01e0*/  LDL.LU.64 R16, [R1+0x5350] ;  /* 0x0053500001107983 */ /* 0x000e9e0000300a00 */
[----:B------:R-:W-:-:S03]  /*e01f0*/  NOP ;  /* 0x0000000000007918 */ /* 0x000fc60000000000 */
[----:B------:R-:W-:Y:S04]  /*e0200*/  STL.64 [R1+0xa60], R12 ;  /* 0x000a600c01007387 */ /* 0x000fe80000100a00 */
[----:B------:R0:W-:Y:S04]  /*e0210*/  STL.64 [R1+0xa68], R14 ;  /* 0x000a680e01007387 */ /* 0x0001e80000100a00 */
[----:B0-----:R-:W3:Y:S04]  /*e0220*/  LDL.LU.64 R14, [R1+0x5348] ;  /* 0x00534800010e7983 */ /* 0x001ee80000300a00 */
[----:B------:R-:W4:Y:S01]  /*e0230*/  LDL.LU.64 R12, [R1+0x5340] ;  /* 0x00534000010c7983 */ /* 0x000f220000300a00 */
[----:B---3--:R-:W-:-:S03]  /*e0240*/  IMAD R14, R14, 0x100, R15 ;  /* 0x000001000e0e7824 */ /* 0x008fc600078e020f */
[----:B------:R-:W3:Y:S04]  /*e0250*/  LDL.LU R15, [R1+0x533c] ;  /* 0x00533c00010f7983 */ /* 0x000ee80000300800 */
[----:B------:R0:W-:Y:S04]  /*e0260*/  STL [R1+0x10], R14 ;  /* 0x0000100e01007387 */ /* 0x0001e80000100800 */
[----:B0-----:R-:W3:Y:S04]  /*e0270*/  LDL.LU R14, [R1+0x5338] ;  /* 0x00533800010e7983 */ /* 0x001ee80000300800 */
[----:B------:R-:W-:Y:S01]  /*e0280*/  STL [R1+0x358], R8 ;  /* 0x0003580801007387 */ /* 0x000fe20000100800 */
[----:B------:R-:W-:-:S02]  /*e0290*/  IMAD R10, R11, 0x100, R10 ;  /* 0x000001000b0a7824 */ /* 0x000fc400078e020a */
[----:B---3--:R-:W-:Y:S02]  /*e02a0*/  IMAD R14, R14, 0x100, R15 ;  /* 0x000001000e0e7824 */ /* 0x008fe400078e020f */
[----:B------:R-:W3:Y:S04]  /*e02b0*/  LDL.LU R15, [R1+0x5334] ;  /* 0x00533400010f7983 */ /* 0x000ee80000300800 */
[----:B------:R0:W-:Y:S04]  /*e02c0*/  STL [R1+0x18], R14 ;  /* 0x0000180e01007387 */ /* 0x0001e80000100800 */
[----:B0-----:R-:W3:Y:S04]  /*e02d0*/  LDL.LU R14, [R1+0x5330] ;  /* 0x00533000010e7983 */ /* 0x001ee80000300800 */
        /* <DEDUP_REMOVED lines=9> */
[----:B------:R-:W4:Y:S02]  /*e0370*/  LDL.LU.64 R8, [R1+0x5310] ;  /* 0x0053100001087983 */ /* 0x000f240000300a00 */
[----:B----4-:R-:W-:-:S02]  /*e0380*/  IMAD R8, R8, 0x100, R9 ;  /* 0x0000010008087824 */ /* 0x010fc400078e0209 */
[----:B------:R-:W4:Y:S04]  /*e0390*/  LDL.LU R9, [R1+0x530c] ;  /* 0x00530c0001097983 */ /* 0x000f280000300800 */
[----:B------:R0:W-:Y:S04]  /*e03a0*/  STL [R1+0x14], R8 ;  /* 0x0000140801007387 */ /* 0x0001e80000100800 */
[----:B0-----:R-:W4:Y:S01]  /*e03b0*/  LDL.LU R8, [R1+0x5308] ;  /* 0x0053080001087983 */ /* 0x001f220000300800 */
[----:B------:R-:W-:Y:S02]  /*e03c0*/  F2FP.F16.E4M3.UNPACK_B R12, R12.H1 ;  /* 0x0000000cff0c723e */ /* 0x000fe400030006ff */
[----:B------:R-:W-:Y:S01]  /*e03d0*/  F2FP.F16.E4M3.UNPACK_B R13, R13.H1 ;  /* 0x0000000dff0d723e */ /* 0x000fe200030006ff */
[----:B---3--:R-:W-:-:S02]  /*e03e0*/  IMAD R14, R15, 0x100, R14 ;  /* 0x000001000f0e7824 */ /* 0x008fc400078e020e */
[----:B------:R-:W-:Y:S01]  /*e03f0*/  STL [R1+0x350], R12 ;  /* 0x0003500c01007387 */ /* 0x000fe20000100800 */
[----:B----4-:R-:W-:-:S03]  /*e0400*/  IMAD R8, R8, 0x100, R9 ;  /* 0x0000010008087824 */ /* 0x010fc600078e0209 */
        /* <DEDUP_REMOVED lines=13> */
[----:B------:R-:W-:-:S02]  /*e04e0*/  IMAD R29, R29, 0x100, R0 ;  /* 0x000001001d1d7824 */ /* 0x000fc400078e0200 */
[----:B------:R-:W-:Y:S01]  /*e04f0*/  IMAD R3, R3, 0x100, R28 ;  /* 0x0000010003037824 */ /* 0x000fe200078e021c */
[----:B------:R-:W2:Y:S01]  /*e0500*/  LDL.LU R0, [R1+0x52d8] ;  /* 0x0052d80001007983 */ /* 0x000ea20000300800 */
[----:B------:R-:W-:Y:S01]  /*e0510*/  IMAD R10, R10, 0x100, R2 ;  /* 0x000001000a0a7824 */ /* 0x000fe200078e0202 */
[----:B------:R-:W-:Y:S02]  /*e0520*/  F2FP.F16.E4M3.UNPACK_B R2, R11.H1 ;  /* 0x0000000bff02723e */ /* 0x000fe400030006ff */
[----:B---3--:R-:W-:Y:S02]  /*e0530*/  F2FP.F16.E4M3.UNPACK_B R9, R9.H1 ;  /* 0x00000009ff09723e */ /* 0x008fe400030006ff */
[----:B----4-:R-:W-:-:S05]  /*e0540*/  F2FP.F16.E4M3.UNPACK_B R8, R8.H1 ;  /* 0x00000008ff08723e */ /* 0x010fca00030006ff */
[----:B------:R-:W-:Y:S04]  /*e0550*/  STL [R1+0x348], R8 ;  /* 0x0003480801007387 */ /* 0x000fe80000100800 */
[----:B------:R-:W-:Y:S04]  /*e0560*/  STL [R1+0x4], R29 ;  /* 0x0000041d01007387 */ /* 0x000fe80000100800 */
[----:B------:R-:W-:Y:S04]  /*e0570*/  STL [R1+0x34c], R9 ;  /* 0x00034c0901007387 */ /* 0x000fe80000100800 */
[----:B------:R2:W-:Y:S04]  /*e0580*/  STL [R1+0x8], R3 ;  /* 0x0000080301007387 */ /* 0x0005e80000100800 */
[----:B------:R0:W-:Y:S01]  /*e0590*/  STL [R1+0x444], R10 ;  /* 0x0004440a01007387 */ /* 0x0001e20000100800 */
[----:B--2---:R-:W-:Y:S01]  /*e05a0*/  F2FP.F16.E4M3.UNPACK_B R3, R16.H1 ;  /* 0x00000010ff03723e */ /* 0x004fe200030006ff */
[----:B0-----:R-:W-:Y:S02]  /*e05b0*/  HMMA.16816.F32 R8, R4, R8, R12 ;  /* 0x000000080408723c */ /* 0x001fe4000000180c */
[----:B------:R-:W2:Y:S01]  /*e05c0*/  LDL.LU.64 R14, [R1+0x52d0] ;  /* 0x0052d000010e7983 */ /* 0x000ea20000300a00 */
[----:B------:R-:W-:-:S15]  /*e05d0*/  F2FP.F16.E4M3.UNPACK_B R16, R23.H1 ;  /* 0x00000017ff10723e */ /* 0x000fde00030006ff */
[----:B------:R-:W-:-:S05]  /*e05e0*/  NOP ;  /* 0x0000000000007918 */ /* 0x000fca0000000000 */
[----:B------:R0:W-:Y:S04]  /*e05f0*/  STL.64 [R1+0xa30], R8 ;  /* 0x000a300801007387 */ /* 0x0001e80000100a00 */
[----:B------:R1:W-:Y:S04]  /*e0600*/  STL.64 [R1+0xa38], R10 ;  /* 0x000a380a01007387 */ /* 0x0003e80000100a00 */
[----:B0-----:R-:W3:Y:S01]  /*e0610*/  LDL.LU.64 R8, [R1+0x52c8] ;  /* 0x0052c80001087983 */ /* 0x001ee20000300a00 */
[----:B-1----:R-:W-:-:S03]  /*e0620*/  IMAD R10, R18, 0x100, R17 ;  /* 0x00000100120a7824 */ /* 0x002fc600078e0211 */
[----:B------:R-:W-:Y:S01]  /*e0630*/  STL [R1+0x340], R2 ;  /* 0x0003400201007387 */ /* 0x000fe20000100800 */
[----:B------:R-:W-:-:S03]  /*e0640*/  IMAD R11, R20, 0x100, R19 ;  /* 0x00000100140b7824 */ /* 0x000fc600078e0213 */
[----:B------:R0:W-:Y:S02]  /*e0650*/  STL [R1+0xc], R10 ;  /* 0x00000c0a01007387 */ /* 0x0001e40000100800 */
[----:B0-----:R-:W-:Y:S02]  /*e0660*/  IMAD R10, R22, 0x100, R21 ;  /* 0x00000100160a7824 */ /* 0x001fe400078e0215 */
[----:B------:R-:W-:Y:S06]  /*e0670*/  HMMA.16816.F32 R20, R4, R2, R24 ;  /* 0x000000020414723c */ /* 0x000fec0000001818 */
[----:B------:R-:W-:Y:S04]  /*e0680*/  STL [R1+0x344], R3 ;  /* 0x0003440301007387 */ /* 0x000fe80000100800 */
[----:B------:R-:W-:Y:S04]  /*e0690*/  STL [R1+0x414], R11 ;  /* 0x0004140b01007387 */ /* 0x000fe80000100800 */
[----:B------:R2:W-:Y:S04]  /*e06a0*/  STL [R1+0x424], R10 ;  /* 0x0004240a01007387 */ /* 0x0005e80000100800 */
[----:B------:R-:W-:Y:S05]  /*e06b0*/  STL [R1+0x338], R16 ;  /* 0x0003381001007387 */ /* 0x000fea0000100800 */
[----:B------:R0:W-:Y:S04]  /*e06c0*/  STL.64 [R1+0xa20], R20 ;  /* 0x000a201401007387 */ /* 0x0001e80000100a00 */
[----:B------:R1:W-:Y:S04]  /*e06d0*/  STL.64 [R1+0xa28], R22 ;  /* 0x000a281601007387 */ /* 0x0003e80000100a00 */
[----:B------:R-:W4:Y:S01]  /*e06e0*/  LDL.LU R29, [R1+0x4f70] ;  /* 0x004f7000011d7983 */ /* 0x000f220000300800 */
[----:B------:R-:W-:-:S05]  /*e06f0*/  F2FP.F16.E4M3.UNPACK_B R0, R0.H1 ;  /* 0x00000000ff00723e */ /* 0x000fca00030006ff */
[----:B------:R-:W-:Y:S01]  /*e0700*/  STL [R1+0x33c], R0 ;  /* 0x00033c0001007387 */ /* 0x000fe20000100800 */
[----:B--2---:R-:W-:-:S03]  /*e0710*/  IMAD R10, R15, 0x100, R14 ;  /* 0x000001000f0a7824 */ /* 0x004fc600078e020e */
[----:B----4-:R2:W-:Y:S04]  /*e0720*/  STL [R1+0x52a4], R29 ;  /* 0x0052a41d01007387 */ /* 0x0105e80000100800 */
[----:B------:R-:W4:Y:S04]  /*e0730*/  LDL.LU R11, [R1+0x4f6c] ;  /* 0x004f6c00010b7983 */ /* 0x000f280000300800 */
[----:B------:R-:W3:Y:S04]  /*e0740*/  LDL.LU R28, [R1+0x4f78] ;  /* 0x004f7800011c7983 */ /* 0x000ee80000300800 */
[----:B------:R-:W4:Y:S04]  /*e0750*/  LDL.LU R15, [R1+0x4f74] ;  /* 0x004f7400010f7983 */ /* 0x000f280000300800 */
[----:B0-----:R-:W3:Y:S04]  /*e0760*/  LDL.LU R20, [R1+0xcf0] ;  /* 0x000cf00001147983 */ /* 0x001ee80000300800 */
[----:B------:R-:W3:Y:S04]  /*e0770*/  LDL.LU R21, [R1+0xcf4] ;  /* 0x000cf40001157983 */ /* 0x000ee80000300800 */
[----:B-1----:R-:W3:Y:S04]  /*e0780*/  LDL.LU R22, [R1+0xcf8] ;  /* 0x000cf80001167983 */ /* 0x002ee80000300800 */
[----:B------:R-:W3:Y:S04]  /*e0790*/  LDL.LU R23, [R1+0xcfc] ;  /* 0x000cfc0001177983 */ /* 0x000ee80000300800 */
[----:B--2---:R-:W2:Y:S04]  /*e07a0*/  LDL.LU R29, [R1+0x4f40] ;  /* 0x004f4000011d7983 */ /* 0x004ea80000300800 */
[----:B------:R-:W3:Y:S04]  /*e07b0*/  LDL.LU R12, [R1+0x4f3c] ;  /* 0x004f3c00010c7983 */ /* 0x000ee80000300800 */
[----:B------:R-:W2:Y:S04]  /*e07c0*/  LDL.LU R3, [R1+0x4f48] ;  /* 0x004f480001037983 */ /* 0x000ea80000300800 */
[----:B------:R-:W4:Y:S04]  /*e07d0*/  LDL.LU R14, [R1+0x4f44] ;  /* 0x004f4400010e7983 */ /* 0x000f280000300800 */
[----:B------:R-:W2:Y:S04]  /*e07e0*/  LDL.LU R2, [R1+0x4f58] ;  /* 0x004f580001027983 */ /* 0x000ea80000300800 */
[----:B------:R-:W3:Y:S04]  /*e07f0*/  LDL.LU R13, [R1+0x4f54] ;  /* 0x004f5400010d7983 */ /* 0x000ee80000300800 */
[----:B----4-:R0:W-:Y:S04]  /*e0800*/  STL.64 [R1+0x52b0], R14 ;  /* 0x0052b00e01007387 */ /* 0x0101e80000100a00 */
[----:B------:R-:W4:Y:S04]  /*e0810*/  LDL.LU R26, [R1+0x540] ;  /* 0x00054000011a7983 */ /* 0x000f280000300800 */
[----:B------:R-:W2:Y:S04]  /*e0820*/  LDL.LU R27, [R1+0x544] ;  /* 0x00054400011b7983 */ /* 0x000ea80000300800 */
[----:B---3--:R1:W-:Y:S01]  /*e0830*/  STL.64 [R1+0x52a8], R12 ;  /* 0x0052a80c01007387 */ /* 0x0083e20000100a00 */
[----:B0-----:R-:W-:-:S03]  /*e0840*/  IMAD.MOV.U32 R15, RZ, RZ, R0 ;  /* 0x000000ffff0f7224 */ /* 0x001fc600078e0000 */
[----:B-1----:R-:W3:Y:S04]  /*e0850*/  LDL.LU R12, [R1+0x4f38] ;  /* 0x004f3800010c7983 */ /* 0x002ee80000300800 */
[----:B------:R-:W3:Y:S04]  /*e0860*/  LDL.LU R13, [R1+0x4f34] ;  /* 0x004f3400010d7983 */ /* 0x000ee80000300800 */
[----:B------:R-:W2:Y:S04]  /*e0870*/  LDL.LU R0, [R1+0x4f60] ;  /* 0x004f600001007983 */ /* 0x000ea80000300800 */
[----:B------:R-:W4:Y:S04]  /*e0880*/  LDL.LU R18, [R1+0x570] ;  /* 0x0005700001127983 */ /* 0x000f280000300800 */
[----:B------:R-:W4:Y:S04]  /*e0890*/  LDL.LU R19, [R1+0x574] ;  /* 0x0005740001137983 */ /* 0x000f280000300800 */
[----:B------:R0:W-:Y:S04]  /*e08a0*/  STL.64 [R1+0x5260], R22 ;  /* 0x0052601601007387 */ /* 0x0001e80000100a00 */
[----:B0-----:R-:W3:Y:S04]  /*e08b0*/  LDL.LU R22, [R1+0x4f5c] ;  /* 0x004f5c0001167983 */ /* 0x001ee80000300800 */
[----:B------:R-:W3:Y:S04]  /*e08c0*/  LDL.LU R23, [R1+0x4f68] ;  /* 0x004f680001177983 */ /* 0x000ee80000300800 */
[----:B------:R0:W-:Y:S04]  /*e08d0*/  STL.64 [R1+0x5258], R20 ;  /* 0x0052581401007387 */ /* 0x0001e80000100a00 */
[----:B0-----:R-:W2:Y:S04]  /*e08e0*/  LDL.LU R20, [R1+0x560] ;  /* 0x0005600001147983 */ /* 0x001ea80000300800 */
[----:B------:R-:W2:Y:S01]  /*e08f0*/  LDL.LU R21, [R1+0x564] ;  /* 0x0005640001157983 */ /* 0x000ea20000300800 */
[----:B------:R-:W-:-:S03]  /*e0900*/  IMAD.MOV.U32 R14, RZ, RZ, R16 ;  /* 0x000000ffff0e7224 */ /* 0x000fc600078e0010 */
        /* <DEDUP_REMOVED lines=8> */
[----:B----4-:R0:W-:Y:S04]  /*e0990*/  STL.64 [R1+0x5288], R18 ;  /* 0x0052881201007387 */ /* 0x0101e80000100a00 */
[----:B0-----:R-:W4:Y:S04]  /*e09a0*/  LDL.LU R18, [R1+0x4f50] ;  /* 0x004f500001127983 */ /* 0x001f280000300800 */
[----:B------:R-:W4:Y:S04]  /*e09b0*/  LDL.LU R19, [R1+0x4f4c] ;  /* 0x004f4c0001137983 */ /* 0x000f280000300800 */
[----:B---3--:R0:W-:Y:S04]  /*e09c0*/  STL.64 [R1+0x5280], R16 ;  /* 0x0052801001007387 */ /* 0x0081e80000100a00 */
[----:B0-----:R-:W3:Y:S04]  /*e09d0*/  LDL.LU R16, [R1+0x4f30] ;  /* 0x004f300001107983 */ /* 0x001ee80000300800 */
[----:B------:R-:W3:Y:S04]  /*e09e0*/  LDL.LU R17, [R1+0x4f2c] ;  /* 0x004f2c0001117983 */ /* 0x000ee80000300800 */
[----:B------:R-:W4:Y:S04]  /*e09f0*/  LDL.LU R24, [R1+0x590] ;  /* 0x0005900001187983 */ /* 0x000f280000300800 */
[----:B------:R-:W4:Y:S04]  /*e0a00*/  LDL.LU R25, [R1+0x594] ;  /* 0x0005940001197983 */ /* 0x000f280000300800 */
[----:B------:R-:W-:Y:S04]  /*e0a10*/  STL [R1+0x5050], R10 ;  /* 0x0050500a01007387 */ /* 0x000fe80000100800 */
[----:B------:R-:W-:Y:S04]  /*e0a20*/  STL [R1+0x5270], R11 ;  /* 0x0052700b01007387 */ /* 0x000fe80000100800 */
[----:B------:R0:W-:Y:S04]  /*e0a30*/  STL.64 [R1+0x5268], R8 ;  /* 0x0052680801007387 */ /* 0x0001e80000100a00 */
[----:B0-----:R-:W2:Y:S04]  /*e0a40*/  LDL.LU R8, [R1+0xcd0] ;  /* 0x000cd00001087983 */ /* 0x001ea80000300800 */
[----:B------:R-:W2:Y:S04]  /*e0a50*/  LDL.LU R9, [R1+0xcd4] ;  /* 0x000cd40001097983 */ /* 0x000ea80000300800 */
[----:B------:R-:W4:Y:S04]  /*e0a60*/  LDL.LU R10, [R1+0xcd8] ;  /* 0x000cd800010a7983 */ /* 0x000f280000300800 */
[----:B------:R-:W4:Y:S01]  /*e0a70*/  LDL.LU R11, [R1+0xcdc] ;  /* 0x000cdc00010b7983 */ /* 0x000f220000300800 */
[----:B------:R-:W-:-:S02]  /*e0a80*/  IMAD R12, R13, 0x100, R12 ;  /* 0x000001000d0c7824 */ /* 0x000fc400078e020c */
[----:B---3--:R-:W-:Y:S01]  /*e0a90*/  IMAD R17, R17, 0x100, R16 ;  /* 0x0000010011117824 */ /* 0x008fe200078e0210 */
[----:B----4-:R-:W-:Y:S04]  /*e0aa0*/  STL.64 [R1+0x5298], R10 ;  /* 0x0052980a01007387 */ /* 0x010fe80000100a00 */
[----:B--2---:R0:W-:Y:S04]  /*e0ab0*/  STL.64 [R1+0x5290], R8 ;  /* 0x0052900801007387 */ /* 0x0041e80000100a00 */
[----:B0-----:R-:W2:Y:S04]  /*e0ac0*/  LDL.LU R8, [R1+0xcb0] ;  /* 0x000cb00001087983 */ /* 0x001ea80000300800 */
[----:B------:R-:W2:Y:S04]  /*e0ad0*/  LDL.LU R9, [R1+0xcb4] ;  /* 0x000cb40001097983 */ /* 0x000ea80000300800 */
[----:B------:R-:W2:Y:S04]  /*e0ae0*/  LDL.LU R10, [R1+0xcb8] ;  /* 0x000cb800010a7983 */ /* 0x000ea80000300800 */
[----:B------:R-:W2:Y:S04]  /*e0af0*/  LDL.LU R11, [R1+0xcbc] ;  /* 0x000cbc00010b7983 */ /* 0x000ea80000300800 */
[----:B------:R-:W-:Y:S04]  /*e0b00*/  STL [R1+0x420], R17 ;  /* 0x0004201101007387 */ /* 0x000fe80000100800 */
[----:B------:R0:W-:Y:S02]  /*e0b10*/  STL [R1+0x430], R12 ;  /* 0x0004300c01007387 */ /* 0x0001e40000100800 */
[----:B0-----:R-:W-:Y:S01]  /*e0b20*/  HMMA.16816.F32 R12, R4, R14, R20 ;  /* 0x0000000e040c723c */ /* 0x001fe20000001814 */
[----:B------:R-:W-:-:S02]  /*e0b30*/  F2FP.F16.E4M3.UNPACK_B R16, R26.H1 ;  /* 0x0000001aff10723e */ /* 0x000fc400030006ff */
[----:B------:R-:W-:Y:S01]  /*e0b40*/  F2FP.F16.E4M3.UNPACK_B R17, R27.H1 ;  /* 0x0000001bff11723e */ /* 0x000fe200030006ff */
[----:B------:R-:W3:Y:S04]  /*e0b50*/  LDL.LU R26, [R1+0x4f88] ;  /* 0x004f8800011a7983 */ /* 0x000ee80000300800 */
[----:B------:R-:W3:Y:S04]  /*e0b60*/  LDL.LU R27, [R1+0x4f84] ;  /* 0x004f8400011b7983 */ /* 0x000ee80000300800 */
[----:B------:R-:W-:Y:S04]  /*e0b70*/  STL [R1+0x330], R16 ;  /* 0x0003301001007387 */ /* 0x000fe80000100800 */
[----:B------:R-:W4:Y:S04]  /*e0b80*/  LDL.LU.64 R22, [R1+0x52c0] ;  /* 0x0052c00001167983 */ /* 0x000f280000300a00 */
[----:B------:R-:W2:Y:S04]  /*e0b90*/  LDL.LU.64 R20, [R1+0x52b8] ;  /* 0x0052b80001147983 */ /* 0x000ea80000300a00 */
[----:B------:R-:W-:Y:S04]  /*e0ba0*/  STL.64 [R1+0xa10], R12 ;  /* 0x000a100c01007387 */ /* 0x000fe80000100a00 */
[----:B------:R0:W-:Y:S04]  /*e0bb0*/  STL.64 [R1+0xa18], R14 ;  /* 0x000a180e01007387 */ /* 0x0001e80000100a00 */
[----:B0-----:R-:W3:Y:S04]  /*e0bc0*/  LDL.LU.64 R14, [R1+0x52b0] ;  /* 0x0052b000010e7983 */ /* 0x001ee80000300a00 */
[----:B------:R-:W4:Y:S01]  /*e0bd0*/  LDL.LU.64 R12, [R1+0x52a8] ;  /* 0x0052a800010c7983 */ /* 0x000f220000300a00 */
[----:B------:R-:W-:-:S03]  /*e0be0*/  IMAD R18, R19, 0x100, R18 ;  /* 0x0000010013127824 */ /* 0x000fc600078e0212 */
[----:B------:R-:W-:Y:S01]  /*e0bf0*/  STL [R1+0x334], R17 ;  /* 0x0003341101007387 */ /* 0x000fe20000100800 */
[----:B--2---:R-:W-:Y:S01]  /*e0c00*/  F2FP.F16.E4M3.UNPACK_B R20, R20.H1 ;  /* 0x00000014ff14723e */ /* 0x004fe200030006ff */
[----:B---3--:R-:W-:Y:S02]  /*e0c10*/  IMAD R14, R14, 0x100, R3 ;  /* 0x000001000e0e7824 */ /* 0x008fe400078e0203 */
[----:B----4-:R-:W-:Y:S02]  /*e0c20*/  IMAD R12, R12, 0x100, R29 ;  /* 0x000001000c0c7824 */ /* 0x010fe400078e021d */
[----:B------:R-:W2:Y:S04]  /*e0c30*/  LDL.LU R29, [R1+0x52a4] ;  /* 0x0052a400011d7983 */ /* 0x000ea80000300800 */
[----:B------:R-:W3:Y:S04]  /*e0c40*/  LDL.LU R3, [R1+0x52a0] ;  /* 0x0052a00001037983 */ /* 0x000ee80000300800 */
[----:B------:R0:W-:Y:S02]  /*e0c50*/  STL [R1+0x40c], R18 ;  /* 0x00040c1201007387 */ /* 0x0001e40000100800 */
[----:B0-----:R-:W-:Y:S02]  /*e0c60*/  HMMA.16816.F32 R16, R4, R16, R8 ;  /* 0x000000100410723c */ /* 0x001fe40000001808 */
[----:B------:R-:W4:Y:S04]  /*e0c70*/  LDL.LU.64 R10, [R1+0x5298] ;  /* 0x00529800010a7983 */ /* 0x000f280000300a00 */
[----:B------:R-:W4:Y:S01]  /*e0c80*/  LDL.LU.64 R8, [R1+0x5290] ;  /* 0x0052900001087983 */ /* 0x000f220000300a00 */
[----:B------:R-:W-:-:S02]  /*e0c90*/  IMAD R13, R13, 0x100, R2 ;  /* 0x000001000d0d7824 */ /* 0x000fc400078e0202 */
[----:B------:R-:W-:-:S14]  /*e0ca0*/  IMAD R22, R22, 0x100, R0 ;  /* 0x0000010016167824 */ /* 0x000fdc00078e0200 */
[----:B------:R-:W-:Y:S04]  /*e0cb0*/  STL.64 [R1+0xa00], R16 ;  /* 0x000a001001007387 */ /* 0x000fe80000100a00 */
[----:B------:R0:W-:Y:S04]  /*e0cc0*/  STL.64 [R1+0xa08], R18 ;  /* 0x000a081201007387 */ /* 0x0001e80000100a00 */
[----:B0-----:R-:W2:Y:S04]  /*e0cd0*/  LDL.LU.64 R18, [R1+0x5288] ;  /* 0x0052880001127983 */ /* 0x001ea80000300a00 */
[----:B------:R-:W3:Y:S04]  /*e0ce0*/  LDL.LU.64 R16, [R1+0x5280] ;  /* 0x0052800001107983 */ /* 0x000ee80000300a00 */
[----:B------:R-:W3:Y:S04]  /*e0cf0*/  LDL.LU R2, [R1+0x5278] ;  /* 0x0052780001027983 */ /* 0x000ee80000300800 */
[----:B------:R-:W-:Y:S04]  /*e0d00*/  STL [R1+0x328], R20 ;  /* 0x0003281401007387 */ /* 0x000fe80000100800 */
[----:B------:R-:W4:Y:S01]  /*e0d10*/  LDL.LU R0, [R1+0x5274] ;  /* 0x0052740001007983 */ /* 0x000f220000300800 */
[----:B------:R-:W-:-:S05]  /*e0d20*/  F2FP.F16.E4M3.UNPACK_B R21, R21.H1 ;  /* 0x00000015ff15723e */ /* 0x000fca00030006ff */
[----:B------:R-:W-:Y:S04]  /*e0d30*/  STL [R1+0x32c], R21 ;  /* 0x00032c1501007387 */ /* 0x000fe80000100800 */
[----:B------:R0:W-:Y:S01]  /*e0d40*/  STL [R1+0x408], R22 ;  /* 0x0004081601007387 */ /* 0x0001e20000100800 */
[----:B----4-:R-:W-:Y:S02]  /*e0d50*/  IMAD R0, R0, 0x100, R23 ;  /* 0x0000010000007824 */ /* 0x010fe400078e0217 */
[----:B0-----:R-:W-:Y:S03]  /*e0d60*/  HMMA.16816.F32 R20, R4, R20, R8 ;  /* 0x000000140414723c */ /* 0x001fe60000001808 */
[----:B------:R-:W-:Y:S04]  /*e0d70*/  STL [R1+0x5054], R0 ;  /* 0x0050540001007387 */ /* 0x000fe80000100800 */
[----:B------:R-:W4:Y:S04]  /*e0d80*/  LDL.LU R11, [R1+0x5270] ;  /* 0x00527000010b7983 */ /* 0x000f280000300800 */
[----:B------:R-:W3:-:S12]  /*e0d90*/  LDL.LU.64 R8, [R1+0x5268] ;  /* 0x0052680001087983 */ /* 0x000ed80000300a00 */
[----:B------:R-:W-:Y:S04]  /*e0da0*/  STL.64 [R1+0x9f0], R20 ;  /* 0x0009f01401007387 */ /* 0x000fe80000100a00 */
[----:B------:R0:W-:Y:S04]  /*e0db0*/  STL.64 [R1+0x9f8], R22 ;  /* 0x0009f81601007387 */ /* 0x0001e80000100a00 */
[----:B0-----:R-:W3:Y:S04]  /*e0dc0*/  LDL.LU.64 R22, [R1+0x5260] ;  /* 0x0052600001167983 */ /* 0x001ee80000300a00 */
[----:B------:R-:W3:Y:S01]  /*e0dd0*/  LDL.LU.64 R20, [R1+0x5258] ;  /* 0x0052580001147983 */ /* 0x000ee20000300a00 */
[----:B--2---:R-:W-:-:S02]  /*e0de0*/  F2FP.F16.E4M3.UNPACK_B R18, R18.H1 ;  /* 0x00000012ff12723e */ /* 0x004fc400030006ff */
[----:B------:R-:W-:Y:S01]  /*e0df0*/  F2FP.F16.E4M3.UNPACK_B R19, R19.H1 ;  /* 0x00000013ff13723e */ /* 0x000fe200030006ff */
[----:B------:R-:W-:Y:S02]  /*e0e00*/  IMAD R15, R15, 0x100, R28 ;  /* 0x000001000f0f7824 */ /* 0x000fe400078e021c */
[----:B------:R-:W-:Y:S01]  /*e0e10*/  STL [R1+0x320], R18 ;  /* 0x0003201201007387 */ /* 0x000fe20000100800 */
[----:B------:R-:W-:Y:S02]  /*e0e20*/  F2FP.F16.E4M3.UNPACK_B R10, R24.H1 ;  /* 0x00000018ff0a723e */ /* 0x000fe400030006ff */
[----:B------:R-:W-:Y:S01]  /*e0e30*/  F2FP.F16.E4M3.UNPACK_B R0, R25.H1 ;  /* 0x00000019ff00723e */ /* 0x000fe200030006ff */
[----:B----4-:R-:W-:-:S05]  /*e0e40*/  IMAD R11, R11, 0x100, R29 ;  /* 0x000001000b0b7824 */ /* 0x010fca00078e021d */
[----:B------:R-:W-:Y:S04]  /*e0e50*/  STL [R1+0x5078], R11 ;  /* 0x0050780b01007387 */ /* 0x000fe80000100800 */
[----:B------:R-:W-:Y:S04]  /*e0e60*/  STL [R1+0x324], R19 ;  /* 0x0003241301007387 */ /* 0x000fe80000100800 */
[----:B------:R-:W-:Y:S04]  /*e0e70*/  STL.64 [R1+0x5018], R14 ;  /* 0x0050180e01007387 */ /* 0x000fe80000100a00 */
[----:B------:R3:W-:Y:S02]  /*e0e80*/  STL.64 [R1+0x5010], R12 ;  /* 0x0050100c01007387 */ /* 0x0007e40000100a00 */
[----:B---3--:R-:W-:Y:S02]  /*e0e90*/  HMMA.16816.F32 R12, R4, R18, R20 ;  /* 0x00000012040c723c */ /* 0x008fe40000001814 */
[----:B------:R-:W2:Y:S04]  /*e0ea0*/  LDL.LU R18, [R1+0x4f8c] ;  /* 0x004f8c0001127983 */ /* 0x000ea80000300800 */
[----:B------:R-:W-:-:S15]  /*e0eb0*/  STL [R1+0x318], R10 ;  /* 0x0003180a01007387 */ /* 0x000fde0000100800 */
[----:B------:R-:W-:-:S02]  /*e0ec0*/  NOP ;  /* 0x0000000000007918 */ /* 0x000fc40000000000 */
[----:B------:R0:W-:Y:S04]  /*e0ed0*/  STL.64 [R1+0x9e0], R12 ;  /* 0x0009e00c01007387 */ /* 0x0001e80000100a00 */
[----:B------:R1:W-:Y:S04]  /*e0ee0*/  STL.64 [R1+0x9e8], R14 ;  /* 0x0009e80e01007387 */ /* 0x0003e80000100a00 */
[----:B------:R-:W3:Y:S04]  /*e0ef0*/  LDL.LU R29, [R1+0x4f98] ;  /* 0x004f9800011d7983 */ /* 0x000ee80000300800 */
[----:B------:R-:W-:Y:S04]  /*e0f00*/  STL [R1+0x31c], R0 ;  /* 0x00031c0001007387 */ /* 0x000fe80000100800 */
[----:B------:R-:W3:Y:S04]  /*e0f10*/  LDL.LU R19, [R1+0x4f94] ;  /* 0x004f940001137983 */ /* 0x000ee80000300800 */
[----:B------:R-:W4:Y:S04]  /*e0f20*/  LDL.LU R25, [R1+0x4fb4] ;  /* 0x004fb40001197983 */ /* 0x000f280000300800 */
[----:B------:R-:W2:Y:S04]  /*e0f30*/  LDL.LU R22, [R1+0x4fbc] ;  /* 0x004fbc0001167983 */ /* 0x000ea80000300800 */
[----:B------:R-:W4:Y:S04]  /*e0f40*/  LDL.LU R28, [R1+0x5b4] ;  /* 0x0005b400011c7983 */ /* 0x000f280000300800 */
[----:B------:R-:W3:Y:S04]  /*e0f50*/  LDL.LU R20, [R1+0x4f9c] ;  /* 0x004f9c0001147983 */ /* 0x000ee80000300800 */
[----:B0-----:R-:W2:Y:S04]  /*e0f60*/  LDL.LU R13, [R1+0x4fa8] ;  /* 0x004fa800010d7983 */ /* 0x001ea80000300800 */
[----:B------:R-:W4:Y:S04]  /*e0f70*/  LDL.LU R24, [R1+0x4fa4] ;  /* 0x004fa40001187983 */ /* 0x000f280000300800 */
[----:B-1----:R-:W3:Y:S04]  /*e0f80*/  LDL.LU R14, [R1+0x4fb0] ;  /* 0x004fb000010e7983 */ /* 0x002ee80000300800 */
[----:B------:R-:W4:Y:S04]  /*e0f90*/  LDL.LU R21, [R1+0x4fac] ;  /* 0x004fac0001157983 */ /* 0x000f280000300800 */
[----:B------:R-:W3:Y:S04]  /*e0fa0*/  LDL.LU R15, [R1+0x5c0] ;  /* 0x0005c000010f7983 */ /* 0x000ee80000300800 */
[----:B------:R-:W4:Y:S04]  /*e0fb0*/  LDL.LU R11, [R1+0x5c4] ;  /* 0x0005c400010b7983 */ /* 0x000f280000300800 */
[----:B------:R-:W2:Y:S01]  /*e0fc0*/  LDL.LU R12, [R1+0x4fc8] ;  /* 0x004fc800010c7983 */ /* 0x000ea20000300800 */
[----:B------:R-:W-:-:S02]  /*e0fd0*/  IMAD R16, R17, 0x100, R16 ;  /* 0x0000010011107824 */ /* 0x000fc400078e0210 */
[----:B------:R-:W-:Y:S01]  /*e0fe0*/  IMAD R17, R27, 0x100, R26 ;  /* 0x000001001b117824 */ /* 0x000fe200078e021a */
[----:B---3--:R-:W-:Y:S04]  /*e0ff0*/  STL.64 [R1+0x5240], R14 ;  /* 0x0052400e01007387 */ /* 0x008fe80000100a00 */
[----:B--2---:R0:W-:Y:S04]  /*e1000*/  STL.64 [R1+0x5238], R12 ;  /* 0x0052380c01007387 */ /* 0x0041e80000100a00 */
[----:B0-----:R-:W2:Y:S04]  /*e1010*/  LDL.LU R12, [R1+0x4f90] ;  /* 0x004f9000010c7983 */ /* 0x001ea80000300800 */
[----:B------:R-:W3:Y:S01]  /*e1020*/  LDL.LU R13, [R1+0x5b0] ;  /* 0x0005b000010d7983 */ /* 0x000ee20000300800 */
[----:B------:R-:W-:-:S03]  /*e1030*/  IMAD.MOV.U32 R15, RZ, RZ, R0 ;  /* 0x000000ffff0f7224 */ /* 0x000fc600078e0000 */
[----:B------:R-:W3:Y:S04]  /*e1040*/  LDL.LU R26, [R1+0x4fc4] ;  /* 0x004fc400011a7983 */ /* 0x000ee80000300800 */
[----:B------:R-:W3:Y:S04]  /*e1050*/  LDL.LU R0, [R1+0x4fd0] ;  /* 0x004fd00001007983 */ /* 0x000ee80000300800 */
[----:B------:R-:W4:Y:S01]  /*e1060*/  LDL.LU R23, [R1+0x4fcc] ;  /* 0x004fcc0001177983 */ /* 0x000f220000300800 */
[----:B------:R-:W-:-:S03]  /*e1070*/  IMAD.MOV.U32 R14, RZ, RZ, R10 ;  /* 0x000000ffff0e7224 */ /* 0x000fc600078e000a */
[----:B----4-:R-:W-:Y:S04]  /*e1080*/  STL.64 [R1+0x5250], R22 ;  /* 0x0052501601007387 */ /* 0x010fe80000100a00 */
[----:B------:R0:W-:Y:S04]  /*e1090*/  STL.64 [R1+0x5248], R20 ;  /* 0x0052481401007387 */ /* 0x0001e80000100a00 */
[----:B0-----:R-:W4:Y:S04]  /*e10a0*/  LDL.LU R20, [R1+0xd00] ;  /* 0x000d000001147983 */ /* 0x001f280000300800 */
[----:B------:R-:W4:Y:S04]  /*e10b0*/  LDL.LU R21, [R1+0xd04] ;  /* 0x000d040001157983 */ /* 0x000f280000300800 */
[----:B------:R-:W4:Y:S04]  /*e10c0*/  LDL.LU R22, [R1+0xd08] ;  /* 0x000d080001167983 */ /* 0x000f280000300800 */
[----:B------:R-:W4:Y:S04]  /*e10d0*/  LDL.LU R23, [R1+0xd0c] ;  /* 0x000d0c0001177983 */ /* 0x000f280000300800 */
[----:B------:R-:W3:Y:S01]  /*e10e0*/  LDL.LU R10, [R1+0x4fd8] ;  /* 0x004fd800010a7983 */ /* 0x000ee20000300800 */
[----:B--2---:R-:W-:-:S02]  /*e10f0*/  IMAD R18, R18, 0x100, R12 ;  /* 0x0000010012127824 */ /* 0x004fc400078e020c */
[----:B------:R-:W-:Y:S01]  /*e1100*/  IMAD R19, R19, 0x100, R29 ;  /* 0x0000010013137824 */ /* 0x000fe200078e021d */
[----:B---3--:R0:W-:Y:S04]  /*e1110*/  STL [R1+0x5228], R10 ;  /* 0x0052280a01007387 */ /* 0x0081e80000100800 */
[----:B0-----:R-:W2:Y:S04]  /*e1120*/  LDL.LU R10, [R1+0x4fa0] ;  /* 0x004fa000010a7983 */ /* 0x001ea80000300800 */
[----:B------:R-:W-:Y:S04]  /*e1130*/  STL.64 [R1+0x5220], R8 ;  /* 0x0052200801007387 */ /* 0x000fe80000100a00 */
[----:B------:R-:W3:Y:S04]  /*e1140*/  LDL.LU R27, [R1+0x4fd4] ;  /* 0x004fd400011b7983 */ /* 0x000ee80000300800 */
[----:B------:R-:W3:Y:S04]  /*e1150*/  LDL.LU R29, [R1+0x1a8] ;  /* 0x0001a800011d7983 */ /* 0x000ee80000300800 */
[----:B------:R0:W-:Y:S04]  /*e1160*/  STL.64 [R1+0x4ff0], R18 ;  /* 0x004ff01201007387 */ /* 0x0001e80000100a00 */
[----:B0-----:R-:W2:Y:S04]  /*e1170*/  LDL.LU R18, [R1+0x4fb8] ;  /* 0x004fb80001127983 */ /* 0x001ea80000300800 */
[----:B------:R-:W2:Y:S01]  /*e1180*/  LDL.LU R19, [R1+0x4fc0] ;  /* 0x004fc00001137983 */ /* 0x000ea20000300800 */
[----:B------:R-:W-:-:S02]  /*e1190*/  F2FP.F16.E4M3.UNPACK_B R8, R13.H1 ;  /* 0x0000000dff08723e */ /* 0x000fc400030006ff */
[----:B----4-:R-:W-:Y:S01]  /*e11a0*/  HMMA.16816.F32 R12, R4, R14, R20 ;  /* 0x0000000e040c723c */ /* 0x010fe20000001814 */
[----:B------:R0:W-:Y:S01]  /*e11b0*/  STL.64 [R1+0x4fe8], R16 ;  /* 0x004fe81001007387 */ /* 0x0001e20000100a00 */
[----:B------:R-:W-:-:S03]  /*e11c0*/  F2FP.F16.E4M3.UNPACK_B R9, R28.H1 ;  /* 0x0000001cff09723e */ /* 0x000fc600030006ff */
[----:B--2---:R1:W-:Y:S04]  /*e11d0*/  STL.64 [R1+0x5230], R18 ;  /* 0x0052301201007387 */ /* 0x0043e80000100a00 */
[----:B0-----:R-:W2:Y:S04]  /*e11e0*/  LDL.LU R16, [R1+0xd40] ;  /* 0x000d400001107983 */ /* 0x001ea80000300800 */
[----:B------:R-:W2:Y:S04]  /*e11f0*/  LDL.LU R17, [R1+0xd44] ;  /* 0x000d440001117983 */ /* 0x000ea80000300800 */
[----:B-1----:R-:W2:Y:S04]  /*e1200*/  LDL.LU R18, [R1+0xd48] ;  /* 0x000d480001127983 */ /* 0x002ea80000300800 */
[----:B------:R-:W2:Y:S04]  /*e1210*/  LDL.LU R19, [R1+0xd4c] ;  /* 0x000d4c0001137983 */ /* 0x000ea80000300800 */
[----:B------:R-:W4:Y:S04]  /*e1220*/  LDL.LU R28, [R1+0x1ac] ;  /* 0x0001ac00011c7983 */ /* 0x000f280000300800 */
[----:B------:R-:W3:Y:S04]  /*e1230*/  LDL.LU.64 R22, [R1+0x5250] ;  /* 0x0052500001167983 */ /* 0x000ee80000300a00 */
[----:B------:R-:W2:Y:S04]  /*e1240*/  LDL.LU.64 R20, [R1+0x5248] ;  /* 0x0052480001147983 */ /* 0x000ea80000300a00 */
[----:B------:R-:W-:Y:S04]  /*e1250*/  STL.64 [R1+0x9d0], R12 ;  /* 0x0009d00c01007387 */ /* 0x000fe80000100a00 */
[----:B------:R0:W-:Y:S04]  /*e1260*/  STL.64 [R1+0x9d8], R14 ;  /* 0x0009d80e01007387 */ /* 0x0001e80000100a00 */
[----:B0-----:R-:W4:Y:S04]  /*e1270*/  LDL.LU.64 R14, [R1+0x5240] ;  /* 0x00524000010e7983 */ /* 0x001f280000300a00 */
[----:B------:R-:W3:Y:S04]  /*e1280*/  LDL.LU.64 R12, [R1+0x5238] ;  /* 0x00523800010c7983 */ /* 0x000ee80000300a00 */
[----:B------:R-:W-:Y:S04]  /*e1290*/  STL [R1+0x310], R8 ;  /* 0x0003100801007387 */ /* 0x000fe80000100800 */
[----:B------:R-:W-:Y:S01]  /*e12a0*/  STL [R1+0x314], R9 ;  /* 0x0003140901007387 */ /* 0x000fe20000100800 */
[----:B--2---:R-:W-:-:S02]  /*e12b0*/  IMAD R20, R20, 0x100, R10 ;  /* 0x0000010014147824 */ /* 0x004fc400078e020a */
[----:B----4-:R-:W-:Y:S02]  /*e12c0*/  IMAD R21, R21, 0x100, R14 ;  /* 0x0000010015157824 */ /* 0x010fe400078e020e */
[----:B---3--:R-:W-:Y:S02]  /*e12d0*/  IMAD R24, R24, 0x100, R13 ;  /* 0x0000010018187824 */ /* 0x008fe400078e020d */
[----:B------:R-:W2:Y:S04]  /*e12e0*/  LDL.LU R13, [R1+0x1b8] ;  /* 0x0001b800010d7983 */ /* 0x000ea80000300800 */
[----:B------:R-:W3:Y:S04]  /*e12f0*/  LDL.LU R14, [R1+0x1bc] ;  /* 0x0001bc00010e7983 */ /* 0x000ee80000300800 */
[----:B------:R0:W-:Y:S02]  /*e1300*/  STL.64 [R1+0x4ff8], R20 ;  /* 0x004ff81401007387 */ /* 0x0001e40000100a00 */
[----:B0-----:R-:W-:-:S02]  /*e1310*/  F2FP.F16.E4M3.UNPACK_B R21, R11.H1 ;  /* 0x0000000bff15723e */ /* 0x001fc400030006ff */
[----:B------:R-:W-:Y:S01]  /*e1320*/  HMMA.16816.F32 R8, R4, R8, R16 ;  /* 0x000000080408723c */ /* 0x000fe20000001810 */
[----:B------:R-:W-:Y:S02]  /*e1330*/  F2FP.F16.E4M3.UNPACK_B R20, R15.H1 ;  /* 0x0000000fff14723e */ /* 0x000fe400030006ff */
[----:B------:R-:W4:Y:S04]  /*e1340*/  LDL.LU R15, [R1+0x1d8] ;  /* 0x0001d800010f7983 */ /* 0x000f280000300800 */
[----:B------:R-:W2:-:S15]  /*e1350*/  LDL.LU.64 R18, [R1+0x5230] ;  /* 0x0052300001127983 */ /* 0x000e9e0000300a00 */
[----:B------:R-:W-:-:S01]  /*e1360*/  NOP ;  /* 0x0000000000007918 */ /* 0x000fc20000000000 */
[----:B------:R-:W-:Y:S04]  /*e1370*/  STL.64 [R1+0x9c0], R8 ;  /* 0x0009c00801007387 */ /* 0x000fe80000100a00 */
[----:B------:R0:W-:Y:S04]  /*e1380*/  STL.64 [R1+0x9c8], R10 ;  /* 0x0009c80a01007387 */ /* 0x0001e80000100a00 */
[----:B0-----:R-:W3:Y:S04]  /*e1390*/  LDL.LU R10, [R1+0x5228] ;  /* 0x00522800010a7983 */ /* 0x001ee80000300800 */
[----:B------:R-:W4:Y:S04]  /*e13a0*/  LDL.LU.64 R8, [R1+0x5220] ;  /* 0x0052200001087983 */ /* 0x000f280000300a00 */
[----:B------:R-:W-:Y:S04]  /*e13b0*/  STL [R1+0x110], R20 ;  /* 0x0001101401007387 */ /* 0x000fe80000100800 */
[----:B------:R-:W4:Y:S01]  /*e13c0*/  LDL.LU R11, [R1+0x1dc] ;  /* 0x0001dc00010b7983 */ /* 0x000f220000300800 */
[----:B------:R-:W-:-:S03]  /*e13d0*/  IMAD R23, R23, 0x100, R0 ;  /* 0x0000010017177824 */ /* 0x000fc600078e0200 */
[----:B------:R-:W-:Y:S04]  /*e13e0*/  STL [R1+0x114], R21 ;  /* 0x0001141501007387 */ /* 0x000fe80000100800 */
[----:B------:R-:W4:Y:S01]  /*e13f0*/  LDL.LU R17, [R1+0x1e8] ;  /* 0x0001e80001117983 */ /* 0x000f220000300800 */
[----:B------:R-:W-:Y:S02]  /*e1400*/  IMAD R26, R26, 0x100, R12 ;  /* 0x000001001a1a7824 */ /* 0x000fe400078e020c */
[----:B--2---:R-:W-:Y:S02]  /*e1410*/  IMAD R22, R22, 0x100, R19 ;  /* 0x0000010016167824 */ /* 0x004fe400078e0213 */
[----:B------:R-:W-:-:S03]  /*e1420*/  IMAD R25, R25, 0x100, R18 ;  /* 0x0000010019197824 */ /* 0x000fc600078e0212 */
[----:B------:R-:W-:Y:S04]  /*e1430*/  STL [R1+0x50d8], R22 ;  /* 0x0050d81601007387 */ /* 0x000fe80000100800 */
[----:B------:R-:W2:Y:S04]  /*e1440*/  LDL.LU R18, [R1+0x1ec] ;  /* 0x0001ec0001127983 */ /* 0x000ea80000300800 */
[----:B------:R-:W-:Y:S04]  /*e1450*/  STL [R1+0x50dc], R23 ;  /* 0x0050dc1701007387 */ /* 0x000fe80000100800 */
[----:B------:R-:W2:Y:S01]  /*e1460*/  LDL.LU R0, [R1+0x208] ;  /* 0x0002080001007983 */ /* 0x000ea20000300800 */
[----:B---3--:R-:W-:-:S03]  /*e1470*/  IMAD R27, R27, 0x100, R10 ;  /* 0x000001001b1b7824 */ /* 0x008fc600078e020a */
[----:B------:R-:W3:Y:S04]  /*e1480*/  LDL.LU R10, [R1+0x20c] ;  /* 0x00020c00010a7983 */ /* 0x000ee80000300800 */
[----:B------:R-:W-:Y:S04]  /*e1490*/  STL.64 [R1+0x5008], R26 ;  /* 0x0050081a01007387 */ /* 0x000fe80000100a00 */
[----:B------:R0:W-:Y:S04]  /*e14a0*/  STL.64 [R1+0x5000], R24 ;  /* 0x0050001801007387 */ /* 0x0001e80000100a00 */
[----:B0-----:R-:W4:Y:S04]  /*e14b0*/  LDL.LU R24, [R1+0xd20] ;  /* 0x000d200001187983 */ /* 0x001f280000300800 */
[----:B------:R-:W4:Y:S04]  /*e14c0*/  LDL.LU R25, [R1+0xd24] ;  /* 0x000d240001197983 */ /* 0x000f280000300800 */
[----:B------:R-:W4:Y:S04]  /*e14d0*/  LDL.LU R26, [R1+0xd28] ;  /* 0x000d2800011a7983 */ /* 0x000f280000300800 */
[----:B------:R-:W4:Y:S04]  /*e14e0*/  LDL.LU R27, [R1+0xd2c] ;  /* 0x000d2c00011b7983 */ /* 0x000f280000300800 */
[----:B------:R-:W3:Y:S04]  /*e14f0*/  LDL.LU R19, [R1+0x218] ;  /* 0x0002180001137983 */ /* 0x000ee80000300800 */
[----:B------:R-:W3:Y:S01]  /*e1500*/  LDL.LU R12, [R1+0x21c] ;  /* 0x00021c00010c7983 */ /* 0x000ee20000300800 */
[----:B----4-:R-:W-:-:S15]  /*e1510*/  HMMA.16816.F32 R4, R4, R20, R24 ;  /* 0x000000140404723c */ /* 0x010fde0000001818 */
[----:B------:R-:W-:-:S08]  /*e1520*/  NOP ;  /* 0x0000000000007918 */ /* 0x000fd00000000000 */
[----:B------:R0:W-:Y:S04]  /*e1530*/  STL.64 [R1+0x9b0], R4 ;  /* 0x0009b00401007387 */ /* 0x0001e80000100a00 */
[----:B------:R1:W-:Y:S01]  /*e1540*/  STL.64 [R1+0x9b8], R6 ;  /* 0x0009b80601007387 */ /* 0x0003e20000100a00 */
[-C--:B0-----:R-:W-:Y:S02]  /*e1550*/  F2FP.F16.E4M3.UNPACK_B R4, R29.reuse ;  /* 0x0000001dff04723e */ /* 0x081fe400020006ff */
[----:B-1----:R-:W-:Y:S02]  /*e1560*/  F2FP.F16.E4M3.UNPACK_B R6, R29.H1 ;  /* 0x0000001dff06723e */ /* 0x002fe400030006ff */
[-C--:B------:R-:W-:Y:S01]  /*e1570*/  F2FP.F16.E4M3.UNPACK_B R5, R28.reuse ;  /* 0x0000001cff05723e */ /* 0x080fe200020006ff */
[----:B------:R0:W-:Y:S04]  /*e1580*/  STL [R1+0x308], R4 ;  /* 0x0003080401007387 */ /* 0x0001e80000100800 */
[----:B------:R1:W-:Y:S04]  /*e1590*/  STL [R1+0x300], R6 ;  /* 0x0003000601007387 */ /* 0x0003e80000100800 */
[----:B------:R-:W4:Y:S04]  /*e15a0*/  LDL.LU R29, [R1+0x228] ;  /* 0x00022800011d7983 */ /* 0x000f280000300800 */
[----:B------:R2:W-:Y:S01]  /*e15b0*/  STL [R1+0x30c], R5 ;  /* 0x00030c0501007387 */ /* 0x0005e20000100800 */
[----:B0-----:R-:W-:-:S03]  /*e15c0*/  F2FP.F16.E4M3.UNPACK_B R4, R28.H1 ;  /* 0x0000001cff04723e */ /* 0x001fc600030006ff */
[----:B------:R-:W4:Y:S04]  /*e15d0*/  LDL.LU R28, [R1+0x22c] ;  /* 0x00022c00011c7983 */ /* 0x000f280000300800 */
[----:B------:R0:W-:Y:S01]  /*e15e0*/  STL [R1+0x304], R4 ;  /* 0x0003040401007387 */ /* 0x0001e20000100800 */
[-C--:B-1----:R-:W-:Y:S02]  /*e15f0*/  F2FP.F16.E4M3.UNPACK_B R6, R13.reuse.H1 ;  /* 0x0000000dff06723e */ /* 0x082fe400030006ff */
[----:B--2---:R-:W-:Y:S02]  /*e1600*/  F2FP.F16.E4M3.UNPACK_B R5, R14 ;  /* 0x0000000eff05723e */ /* 0x004fe400020006ff */
[----:B0-----:R-:W-:-:S05]  /*e1610*/  F2FP.F16.E4M3.UNPACK_B R4, R13 ;  /* 0x0000000dff04723e */ /* 0x001fca00020006ff */
[----:B------:R0:W-:Y:S04]  /*e1620*/  STL [R1+0x2f8], R4 ;  /* 0x0002f80401007387 */ /* 0x0001e80000100800 */
[----:B------:R1:W-:Y:S04]  /*e1630*/  STL [R1+0x2f0], R6 ;  /* 0x0002f00601007387 */ /* 0x0003e80000100800 */
[----:B------:R-:W2:Y:S04]  /*e1640*/  LDL.LU R13, [R1+0x248] ;  /* 0x00024800010d7983 */ /* 0x000ea80000300800 */
[----:B------:R3:W-:Y:S01]  /*e1650*/  STL [R1+0x2fc], R5 ;  /* 0x0002fc0501007387 */ /* 0x0007e20000100800 */
[----:B0-----:R-:W-:-:S03]  /*e1660*/  F2FP.F16.E4M3.UNPACK_B R4, R14.H1 ;  /* 0x0000000eff04723e */ /* 0x001fc600030006ff */
[----:B------:R-:W2:Y:S04]  /*e1670*/  LDL.LU R14, [R1+0x24c] ;  /* 0x00024c00010e7983 */ /* 0x000ea80000300800 */
[----:B------:R0:W-:Y:S01]  /*e1680*/  STL [R1+0x2f4], R4 ;  /* 0x0002f40401007387 */ /* 0x0001e20000100800 */
[----:B-1----:R-:W-:Y:S02]  /*e1690*/  F2FP.F16.E4M3.UNPACK_B R6, R15.H1 ;  /* 0x0000000fff06723e */ /* 0x002fe400030006ff */
[----:B---3--:R-:W-:Y:S02]  /*e16a0*/  F2FP.F16.E4M3.UNPACK_B R5, R11 ;  /* 0x0000000bff05723e */ /* 0x008fe400020006ff */
[----:B0-----:R-:W-:-:S05]  /*e16b0*/  F2FP.F16.E4M3.UNPACK_B R4, R15 ;  /* 0x0000000fff04723e */ /* 0x001fca00020006ff */
[----:B------:R0:W-:Y:S04]  /*e16c0*/  STL [R1+0x2e8], R4 ;  /* 0x0002e80401007387 */ /* 0x0001e80000100800 */
[----:B------:R1:W-:Y:S04]  /*e16d0*/  STL [R1+0x2e0], R6 ;  /* 0x0002e00601007387 */ /* 0x0003e80000100800 */
[----:B------:R-:W3:Y:S04]  /*e16e0*/  LDL.LU R15, [R1+0x278] ;  /* 0x00027800010f7983 */ /* 0x000ee80000300800 */
[----:B------:R1:W-:Y:S01]  /*e16f0*/  STL [R1+0x2ec], R5 ;  /* 0x0002ec0501007387 */ /* 0x0003e20000100800 */
[----:B0-----:R-:W-:-:S03]  /*e1700*/  F2FP.F16.E4M3.UNPACK_B R4, R11.H1 ;  /* 0x0000000bff04723e */ /* 0x001fc600030006ff */
[----:B------:R-:W3:Y:S04]  /*e1710*/  LDL.LU R11, [R1+0x27c] ;  /* 0x00027c00010b7983 */ /* 0x000ee80000300800 */
[----:B------:R0:W-:Y:S01]  /*e1720*/  STL [R1+0x2e4], R4 ;  /* 0x0002e40401007387 */ /* 0x0001e20000100800 */
[-C--:B-1----:R-:W-:Y:S02]  /*e1730*/  F2FP.F16.E4M3.UNPACK_B R6, R17.reuse.H1 ;  /* 0x00000011ff06723e */ /* 0x082fe400030006ff */
[----:B------:R-:W-:Y:S02]  /*e1740*/  F2FP.F16.E4M3.UNPACK_B R5, R18 ;  /* 0x00000012ff05723e */ /* 0x000fe400020006ff */
[----:B0-----:R-:W-:-:S05]  /*e1750*/  F2FP.F16.E4M3.UNPACK_B R4, R17 ;  /* 0x00000011ff04723e */ /* 0x001fca00020006ff */
[----:B------:R0:W-:Y:S04]  /*e1760*/  STL [R1+0x2d8], R4 ;  /* 0x0002d80401007387 */ /* 0x0001e80000100800 */
[----:B------:R1:W-:Y:S04]  /*e1770*/  STL [R1+0x2d0], R6 ;  /* 0x0002d00601007387 */ /* 0x0003e80000100800 */
[----:B------:R-:W3:Y:S04]  /*e1780*/  LDL.LU R17, [R1+0x258] ;  /* 0x0002580001117983 */ /* 0x000ee80000300800 */
[----:B------:R1:W-:Y:S01]  /*e1790*/  STL [R1+0x2dc], R5 ;  /* 0x0002dc0501007387 */ /* 0x0003e20000100800 */
[----:B0-----:R-:W-:-:S02]  /*e17a0*/  F2FP.F16.E4M3.UNPACK_B R4, R18.H1 ;  /* 0x00000012ff04723e */ /* 0x001fc400030006ff */
[----:B-1----:R-:W-:Y:S01]  /*e17b0*/  F2FP.F16.E4M3.UNPACK_B R6, R0 ;  /* 0x00000000ff06723e */ /* 0x002fe200020006ff */
[----:B------:R-:W3:Y:S04]  /*e17c0*/  LDL.LU R18, [R1+0x25c] ;  /* 0x00025c0001127983 */ /* 0x000ee80000300800 */
[----:B------:R0:W-:Y:S01]  /*e17d0*/  STL [R1+0x2d4], R4 ;  /* 0x0002d40401007387 */ /* 0x0001e20000100800 */
[----:B------:R-:W-:-:S03]  /*e17e0*/  F2FP.F16.E4M3.UNPACK_B R5, R10 ;  /* 0x0000000aff05723e */ /* 0x000fc600020006ff */
[----:B------:R1:W-:Y:S01]  /*e17f0*/  STL [R1+0x2c8], R6 ;  /* 0x0002c80601007387 */ /* 0x0003e20000100800 */
[----:B0-----:R-:W-:-:S03]  /*e1800*/  F2FP.F16.E4M3.UNPACK_B R4, R0.H1 ;  /* 0x00000000ff04723e */ /* 0x001fc600030006ff */
[----:B------:R-:W3:Y:S04]  /*e1810*/  LDL.LU R0, [R1+0x418] ;  /* 0x0004180001007983 */ /* 0x000ee80000300800 */
[----:B------:R0:W-:Y:S04]  /*e1820*/  STL [R1+0x2c0], R4 ;  /* 0x0002c00401007387 */ /* 0x0001e80000100800 */
[----:B------:R0:W-:Y:S01]  /*e1830*/  STL [R1+0x2cc], R5 ;  /* 0x0002cc0501007387 */ /* 0x0001e20000100800 */
[----:B-1----:R-:W-:Y:S02]  /*e1840*/  F2FP.F16.E4M3.UNPACK_B R6, R19 ;  /* 0x00000013ff06723e */ /* 0x002fe400020006ff */
[----:B0-----:R-:W-:-:S02]  /*e1850*/  F2FP.F16.E4M3.UNPACK_B R4, R10.H1 ;  /* 0x0000000aff04723e */ /* 0x001fc400030006ff */
[----:B------:R-:W3:Y:S04]  /*e1860*/  LDL.LU R10, [R1+0x41c] ;  /* 0x00041c00010a7983 */ /* 0x000ee80000300800 */
[----:B------:R0:W-:Y:S01]  /*e1870*/  STL [R1+0x2c4], R4 ;  /* 0x0002c40401007387 */ /* 0x0001e20000100800 */
[----:B------:R-:W-:-:S03]  /*e1880*/  F2FP.F16.E4M3.UNPACK_B R5, R12 ;  /* 0x0000000cff05723e */ /* 0x000fc600020006ff */
[----:B------:R-:W-:Y:S01]  /*e1890*/  STL [R1+0x2b8], R6 ;  /* 0x0002b80601007387 */ /* 0x000fe20000100800 */
[----:B0-----:R-:W-:-:S03]  /*e18a0*/  F2FP.F16.E4M3.UNPACK_B R4, R19.H1 ;  /* 0x00000013ff04723e */ /* 0x001fc600030006ff */
[----:B------:R-:W3:Y:S04]  /*e18b0*/  LDL.LU R19, [R1+0x428] ;  /* 0x0004280001137983 */ /* 0x000ee80000300800 */
[----:B------:R0:W-:Y:S04]  /*e18c0*/  STL [R1+0x2b0], R4 ;  /* 0x0002b00401007387 */ /* 0x0001e80000100800 */
[----:B------:R1:W-:Y:S01]  /*e18d0*/  STL [R1+0x2bc], R5 ;  /* 0x0002bc0501007387 */ /* 0x0003e20000100800 */
[----:B0-----:R-:W-:-:S03]  /*e18e0*/  F2FP.F16.E4M3.UNPACK_B R4, R12.H1 ;  /* 0x0000000cff04723e */ /* 0x001fc600030006ff */
[----:B------:R-:W3:Y:S04]  /*e18f0*/  LDL.LU R12, [R1+0x42c] ;  /* 0x00042c00010c7983 */ /* 0x000ee80000300800 */
[----:B------:R0:W-:Y:S01]  /*e1900*/  STL [R1+0x2b4], R4 ;  /* 0x0002b40401007387 */ /* 0x0001e20000100800 */
[-C--:B----4-:R-:W-:Y:S02]  /*e1910*/  F2FP.F16.E4M3.UNPACK_B R6, R29.reuse ;  /* 0x0000001dff06723e */ /* 0x090fe400020006ff */
[----:B-1----:R-:W-:-:S03]  /*e1920*/  F2FP.F16.E4M3.UNPACK_B R5, R29.H1 ;  /* 0x0000001dff05723e */ /* 0x002fc600030006ff */
[----:B------:R-:W-:Y:S04]  /*e1930*/  STL [R1+0x2a8], R6 ;  /* 0x0002a80601007387 */ /* 0x000fe80000100800 */
[----:B------:R-:W4:Y:S01]  /*e1940*/  LDL.LU R29, [R1+0x438] ;  /* 0x00043800011d7983 */ /* 0x000f220000300800 */
[----:B0-----:R-:W-:-:S03]  /*e1950*/  F2FP.F16.E4M3.UNPACK_B R4, R28 ;  /* 0x0000001cff04723e */ /* 0x001fc600020006ff */
[----:B------:R0:W-:Y:S04]  /*e1960*/  STL [R1+0x2a0], R5 ;  /* 0x0002a00501007387 */ /* 0x0001e80000100800 */
[----:B------:R2:W-:Y:S01]  /*e1970*/  STL [R1+0x2ac], R4 ;  /* 0x0002ac0401007387 */ /* 0x0005e20000100800 */
[----:B0-----:R-:W-:-:S03]  /*e1980*/  F2FP.F16.E4M3.UNPACK_B R5, R28.H1 ;  /* 0x0000001cff05723e */ /* 0x001fc600030006ff */
[----:B------:R-:W4:Y:S04]  /*e1990*/  LDL.LU R28, [R1+0x43c] ;  /* 0x00043c00011c7983 */ /* 0x000f280000300800 */
[----:B------:R0:W-:Y:S01]  /*e19a0*/  STL [R1+0x2a4], R5 ;  /* 0x0002a40501007387 */ /* 0x0001e20000100800 */
[-C--:B--2---:R-:W-:Y:S02]  /*e19b0*/  F2FP.F16.E4M3.UNPACK_B R4, R13.reuse ;  /* 0x0000000dff04723e */ /* 0x084fe400020006ff */
[----:B------:R-:W-:-:S03]  /*e19c0*/  F2FP.F16.E4M3.UNPACK_B R6, R13.H1 ;  /* 0x0000000dff06723e */ /* 0x000fc600030006ff */
[----:B------:R1:W-:Y:S04]  /*e19d0*/  STL [R1+0x290], R4 ;  /* 0x0002900401007387 */ /* 0x0003e80000100800 */
[----:B------:R3:W-:Y:S04]  /*e19e0*/  STL [R1+0x288], R6 ;  /* 0x0002880601007387 */ /* 0x0007e80000100800 */
[----:B------:R-:W2:Y:S01]  /*e19f0*/  LDL.LU R13, [R1+0x448] ;  /* 0x00044800010d7983 */ /* 0x000ea20000300800 */
[-C--:B0-----:R-:W-:Y:S02]  /*e1a00*/  F2FP.F16.E4M3.UNPACK_B R5, R14.reuse ;  /* 0x0000000eff05723e */ /* 0x081fe400020006ff */
[----:B-1----:R-:W-:-:S03]  /*e1a10*/  F2FP.F16.E4M3.UNPACK_B R4, R14.H1 ;  /* 0x0000000eff04723e */ /* 0x002fc600030006ff */
[----:B------:R-:W-:Y:S04]  /*e1a20*/  STL [R1+0x294], R5 ;  /* 0x0002940501007387 */ /* 0x000fe80000100800 */
[----:B------:R-:W2:Y:S04]  /*e1a30*/  LDL.LU R14, [R1+0x44c] ;  /* 0x00044c00010e7983 */ /* 0x000ea80000300800 */
[----:B------:R0:W-:Y:S01]  /*e1a40*/  STL [R1+0x28c], R4 ;  /* 0x00028c0401007387 */ /* 0x0001e20000100800 */
[-C--:B---3--:R-:W-:Y:S02]  /*e1a50*/  F2FP.F16.E4M3.UNPACK_B R6, R15.reuse.H1 ;  /* 0x0000000fff06723e */ /* 0x088fe400030006ff */
[----:B0-----:R-:W-:-:S05]  /*e1a60*/  F2FP.F16.E4M3.UNPACK_B R4, R15 ;  /* 0x0000000fff04723e */ /* 0x001fca00020006ff */
[----:B------:R0:W-:Y:S01]  /*e1a70*/  STL [R1+0x280], R4 ;  /* 0x0002800401007387 */ /* 0x0001e20000100800 */
[----:B------:R-:W-:-:S03]  /*e1a80*/  F2FP.F16.E4M3.UNPACK_B R5, R11 ;  /* 0x0000000bff05723e */ /* 0x000fc600020006ff */
[----:B------:R1:W-:Y:S04]  /*e1a90*/  STL [R1+0x278], R6 ;  /* 0x0002780601007387 */ /* 0x0003e80000100800 */
[----:B------:R-:W3:Y:S01]  /*e1aa0*/  LDL.LU R15, [R1+0x458] ;  /* 0x00045800010f7983 */ /* 0x000ee20000300800 */
[----:B0-----:R-:W-:-:S03]  /*e1ab0*/  F2FP.F16.E4M3.UNPACK_B R4, R11.H1 ;  /* 0x0000000bff04723e */ /* 0x001fc600030006ff */
[----:B------:R-:W-:Y:S04]  /*e1ac0*/  STL [R1+0x284], R5 ;  /* 0x0002840501007387 */ /* 0x000fe80000100800 */
[----:B------:R-:W3:Y:S04]  /*e1ad0*/  LDL.LU R11, [R1+0x45c] ;  /* 0x00045c00010b7983 */ /* 0x000ee80000300800 */
[----:B------:R0:W-:Y:S01]  /*e1ae0*/  STL [R1+0x27c], R4 ;  /* 0x00027c0401007387 */ /* 0x0001e20000100800 */
[-C--:B-1----:R-:W-:Y:S02]  /*e1af0*/  F2FP.F16.E4M3.UNPACK_B R6, R17.reuse.H1 ;  /* 0x00000011ff06723e */ /* 0x082fe400030006ff */
[----:B0-----:R-:W-:-:S05]  /*e1b00*/  F2FP.F16.E4M3.UNPACK_B R4, R17 ;  /* 0x00000011ff04723e */ /* 0x001fca00020006ff */
[----:B------:R0:W-:Y:S01]  /*e1b10*/  STL [R1+0x270], R4 ;  /* 0x0002700401007387 */ /* 0x0001e20000100800 */
[----:B------:R-:W-:-:S03]  /*e1b20*/  F2FP.F16.E4M3.UNPACK_B R5, R18 ;  /* 0x00000012ff05723e */ /* 0x000fc600020006ff */
[----:B------:R1:W-:Y:S04]  /*e1b30*/  STL [R1+0x268], R6 ;  /* 0x0002680601007387 */ /* 0x0003e80000100800 */
[----:B------:R1:W-:Y:S01]  /*e1b40*/  STL [R1+0x274], R5 ;  /* 0x0002740501007387 */ /* 0x0003e20000100800 */
[----:B0-----:R-:W-:Y:S02]  /*e1b50*/  F2FP.F16.E4M3.UNPACK_B R4, R18.H1 ;  /* 0x00000012ff04723e */ /* 0x001fe400030006ff */
[----:B-1----:R-:W-:-:S03]  /*e1b60*/  F2FP.F16.E4M3.UNPACK_B R6, R0 ;  /* 0x00000000ff06723e */ /* 0x002fc600020006ff */
[----:B------:R0:W-:Y:S01]  /*e1b70*/  STL [R1+0x26c], R4 ;  /* 0x00026c0401007387 */ /* 0x0001e20000100800 */
[----:B------:R-:W-:-:S03]  /*e1b80*/  F2FP.F16.E4M3.UNPACK_B R5, R0.H1 ;  /* 0x00000000ff05723e */ /* 0x000fc600030006ff */
[----:B------:R-:W-:Y:S04]  /*e1b90*/  STL [R1+0x260], R6 ;  /* 0x0002600601007387 */ /* 0x000fe80000100800 */
[----:B------:R-:W3:Y:S04]  /*e1ba0*/  LDL.LU R0, [R1+0x468] ;  /* 0x0004680001007983 */ /* 0x000ee80000300800 */
[----:B------:R1:W-:Y:S01]  /*e1bb0*/  STL [R1+0x258], R5 ;  /* 0x0002580501007387 */ /* 0x0003e20000100800 */
[-C--:B0-----:R-:W-:Y:S02]  /*e1bc0*/  F2FP.F16.E4M3.UNPACK_B R4, R10.reuse ;  /* 0x0000000aff04723e */ /* 0x081fe400020006ff */
[----:B-1----:R-:W-:-:S03]  /*e1bd0*/  F2FP.F16.E4M3.UNPACK_B R5, R10.H1 ;  /* 0x0000000aff05723e */ /* 0x002fc600030006ff */
[----:B------:R0:W-:Y:S04]  /*e1be0*/  STL [R1+0x264], R4 ;  /* 0x0002640401007387 */ /* 0x0001e80000100800 */
[----:B------:R-:W3:Y:S04]  /*e1bf0*/  LDL.LU R10, [R1+0x46c] ;  /* 0x00046c00010a7983 */ /* 0x000ee80000300800 */
[----:B------:R1:W-:Y:S01]  /*e1c00*/  STL [R1+0x25c], R5 ;  /* 0x00025c0501007387 */ /* 0x0003e20000100800 */
[-C--:B------:R-:W-:Y:S02]  /*e1c10*/  F2FP.F16.E4M3.UNPACK_B R6, R19.reuse.H1 ;  /* 0x00000013ff06723e */ /* 0x080fe400030006ff */
[----:B0-----:R-:W-:-:S05]  /*e1c20*/  F2FP.F16.E4M3.UNPACK_B R4, R19 ;  /* 0x00000013ff04723e */ /* 0x001fca00020006ff */
[----:B------:R0:W-:Y:S04]  /*e1c30*/  STL [R1+0x250], R4 ;  /* 0x0002500401007387 */ /* 0x0001e80000100800 */
[----:B------:R4:W-:Y:S04]  /*e1c40*/  STL [R1+0x248], R6 ;  /* 0x0002480601007387 */ /* 0x0009e80000100800 */
[----:B------:R-:W3:Y:S01]  /*e1c50*/  LDL.LU R22, [R1+0x478] ;  /* 0x0004780001167983 */ /* 0x000ee20000300800 */
[-C--:B-1----:R-:W-:Y:S02]  /*e1c60*/  F2FP.F16.E4M3.UNPACK_B R5, R12.reuse ;  /* 0x0000000cff05723e */ /* 0x082fe400020006ff */
[----:B0-----:R-:W-:-:S03]  /*e1c70*/  F2FP.F16.E4M3.UNPACK_B R4, R12.H1 ;  /* 0x0000000cff04723e */ /* 0x001fc600030006ff */
[----:B------:R-:W-:Y:S04]  /*e1c80*/  STL [R1+0x254], R5 ;  /* 0x0002540501007387 */ /* 0x000fe80000100800 */
[----:B------:R-:W3:Y:S04]  /*e1c90*/  LDL.LU R20, [R1+0x47c] ;  /* 0x00047c0001147983 */ /* 0x000ee80000300800 */
[----:B------:R0:W-:Y:S01]  /*e1ca0*/  STL [R1+0x24c], R4 ;  /* 0x00024c0401007387 */ /* 0x0001e20000100800 */
[-C--:B----4-:R-:W-:Y:S02]  /*e1cb0*/  F2FP.F16.E4M3.UNPACK_B R6, R29.reuse ;  /* 0x0000001dff06723e */ /* 0x090fe400020006ff */
[----:B0-----:R-:W-:-:S03]  /*e1cc0*/  F2FP.F16.E4M3.UNPACK_B R4, R29.H1 ;  /* 0x0000001dff04723e */ /* 0x001fc600030006ff */
[----:B------:R-:W-:Y:S04]  /*e1cd0*/  STL [R1+0x240], R6 ;  /* 0x0002400601007387 */ /* 0x000fe80000100800 */
[----:B------:R-:W4:Y:S04]  /*e1ce0*/  LDL.LU R21, [R1+0x488] ;  /* 0x0004880001157983 */ /* 0x000f280000300800 */
[----:B------:R0:W-:Y:S01]  /*e1cf0*/  STL [R1+0x238], R4 ;  /* 0x0002380401007387 */ /* 0x0001e20000100800 */
[-C--:B------:R-:W-:Y:S02]  /*e1d00*/  F2FP.F16.E4M3.UNPACK_B R5, R28.reuse ;  /* 0x0000001cff05723e */ /* 0x080fe400020006ff */
[----:B0-----:R-:W-:-:S03]  /*e1d10*/  F2FP.F16.E4M3.UNPACK_B R4, R28.H1 ;  /* 0x0000001cff04723e */ /* 0x001fc600030006ff */
[----:B------:R-:W-:Y:S04]  /*e1d20*/  STL [R1+0x244], R5 ;  /* 0x0002440501007387 */ /* 0x000fe80000100800 */
[----:B------:R-:W4:Y:S04]  /*e1d30*/  LDL.LU R29, [R1+0x48c] ;  /* 0x00048c00011d7983 */ /* 0x000f280000300800 */
[----:B------:R-:W4:Y:S04]  /*e1d40*/  LDL.LU R28, [R1+0x498] ;  /* 0x00049800011c7983 */ /* 0x000f280000300800 */
[----:B------:R0:W-:Y:S01]  /*e1d50*/  STL [R1+0x23c], R4 ;  /* 0x00023c0401007387 */ /* 0x0001e20000100800 */
[----:B--2---:R-:W-:-:S05]  /*e1d60*/  F2FP.F16.E4M3.UNPACK_B R6, R13 ;  /* 0x0000000dff06723e */ /* 0x004fca00020006ff */
[----:B------:R-:W-:Y:S01]  /*e1d70*/  STL [R1+0x230], R6 ;  /* 0x0002300601007387 */ /* 0x000fe20000100800 */
[----:B0-----:R-:W-:-:S03]  /*e1d80*/  F2FP.F16.E4M3.UNPACK_B R4, R13.H1 ;  /* 0x0000000dff04723e */ /* 0x001fc600030006ff */
[----:B------:R-:W2:Y:S01]  /*e1d90*/  LDL.LU R16, [R1+0x49c] ;  /* 0x00049c0001107983 */ /* 0x000ea20000300800 */
[----:B------:R-:W-:-:S03]  /*e1da0*/  F2FP.F16.E4M3.UNPACK_B R5, R14 ;  /* 0x0000000eff05723e */ /* 0x000fc600020006ff */
[----:B------:R0:W-:Y:S04]  /*e1db0*/  STL [R1+0x228], R4 ;  /* 0x0002280401007387 */ /* 0x0001e80000100800 */
[----:B------:R-:W-:Y:S04]  /*e1dc0*/  STL [R1+0x234], R5 ;  /* 0x0002340501007387 */ /* 0x000fe80000100800 */
[----:B------:R-:W2:Y:S04]  /*e1dd0*/  LDL.LU R17, [R1+0x4a8] ;  /* 0x0004a80001117983 */ /* 0x000ea80000300800 */
[----:B------:R-:W2:Y:S01]  /*e1de0*/  LDL.LU R18, [R1+0x4ac] ;  /* 0x0004ac0001127983 */ /* 0x000ea20000300800 */
[----:B0-----:R-:W-:-:S05]  /*e1df0*/  F2FP.F16.E4M3.UNPACK_B R4, R14.H1 ;  /* 0x0000000eff04723e */ /* 0x001fca00030006ff */
[----:B------:R0:W-:Y:S01]  /*e1e00*/  STL [R1+0x22c], R4 ;  /* 0x00022c0401007387 */ /* 0x0001e20000100800 */
[-C--:B---3--:R-:W-:Y:S02]  /*e1e10*/  F2FP.F16.E4M3.UNPACK_B R6, R15.reuse ;  /* 0x0000000fff06723e */ /* 0x088fe400020006ff */
[----:B0-----:R-:W-:-:S03]  /*e1e20*/  F2FP.F16.E4M3.UNPACK_B R4, R15.H1 ;  /* 0x0000000fff04723e */ /* 0x001fc600030006ff */
[----:B------:R-:W-:Y:S04]  /*e1e30*/  STL [R1+0x220], R6 ;  /* 0x0002200601007387 */ /* 0x000fe80000100800 */
[----:B------:R-:W3:Y:S01]  /*e1e40*/  LDL.LU R19, [R1+0x4b8] ;  /* 0x0004b80001137983 */ /* 0x000ee20000300800 */
[----:B------:R-:W-:-:S03]  /*e1e50*/  F2FP.F16.E4M3.UNPACK_B R5, R11 ;  /* 0x0000000bff05723e */ /* 0x000fc600020006ff */
[----:B------:R0:W-:Y:S04]  /*e1e60*/  STL [R1+0x218], R4 ;  /* 0x0002180401007387 */ /* 0x0001e80000100800 */
[----:B------:R1:W-:Y:S04]  /*e1e70*/  STL [R1+0x224], R5 ;  /* 0x0002240501007387 */ /* 0x0003e80000100800 */
[----:B------:R-:W3:Y:S04]  /*e1e80*/  LDL.LU R12, [R1+0x4bc] ;  /* 0x0004bc00010c7983 */ /* 0x000ee80000300800 */
[----:B------:R-:W3:Y:S01]  /*e1e90*/  LDL.LU R13, [R1+0x4c8] ;  /* 0x0004c800010d7983 */ /* 0x000ee20000300800 */
[----:B0-----:R-:W-:-:S05]  /*e1ea0*/  F2FP.F16.E4M3.UNPACK_B R4, R11.H1 ;  /* 0x0000000bff04723e */ /* 0x001fca00030006ff */
[----:B------:R0:W-:Y:S04]  /*e1eb0*/  STL [R1+0x21c], R4 ;  /* 0x00021c0401007387 */ /* 0x0001e80000100800 */
[----:B------:R-:W3:Y:S01]  /*e1ec0*/  LDL.LU R14, [R1+0x4cc] ;  /* 0x0004cc00010e7983 */ /* 0x000ee20000300800 */
[-C--:B-1----:R-:W-:Y:S02]  /*e1ed0*/  F2FP.F16.E4M3.UNPACK_B R5, R0.reuse ;  /* 0x00000000ff05723e */ /* 0x082fe400020006ff */
[----:B0-----:R-:W-:-:S03]  /*e1ee0*/  F2FP.F16.E4M3.UNPACK_B R4, R0.H1 ;  /* 0x00000000ff04723e */ /* 0x001fc600030006ff */
[----:B------:R-:W-:Y:S04]  /*e1ef0*/  STL [R1+0x210], R5 ;  /* 0x0002100501007387 */ /* 0x000fe80000100800 */
[----:B------:R-:W3:Y:S04]  /*e1f00*/  LDL.LU R15, [R1+0x4d8] ;  /* 0x0004d800010f7983 */ /* 0x000ee80000300800 */
[----:B------:R0:W-:Y:S01]  /*e1f10*/  STL [R1+0x208], R4 ;  /* 0x0002080401007387 */ /* 0x0001e20000100800 */
[-C--:B------:R-:W-:Y:S02]  /*e1f20*/  F2FP.F16.E4M3.UNPACK_B R0, R10.reuse ;  /* 0x0000000aff00723e */ /* 0x080fe400020006ff */
[----:B0-----:R-:W-:-:S03]  /*e1f30*/  F2FP.F16.E4M3.UNPACK_B R4, R10.H1 ;  /* 0x0000000aff04723e */ /* 0x001fc600030006ff */
[----:B------:R0:W-:Y:S04]  /*e1f40*/  STL [R1+0x214], R0 ;  /* 0x0002140001007387 */ /* 0x0001e80000100800 */
[----:B------:R-:W3:Y:S04]  /*e1f50*/  LDL.LU R11, [R1+0x4dc] ;  /* 0x0004dc00010b7983 */ /* 0x000ee80000300800 */
[----:B0-----:R-:W3:Y:S04]  /*e1f60*/  LDL.LU R0, [R1+0x4f8] ;  /* 0x0004f80001007983 */ /* 0x001ee80000300800 */
[----:B------:R0:W-:Y:S01]  /*e1f70*/  STL [R1+0x20c], R4 ;  /* 0x00020c0401007387 */ /* 0x0001e20000100800 */
[----:B------:R-:W-:-:S03]  /*e1f80*/  F2FP.F16.E4M3.UNPACK_B R5, R22 ;  /* 0x00000016ff05723e */ /* 0x000fc600020006ff */
[----:B------:R-:W3:Y:S04]  /*e1f90*/  LDL.LU R10, [R1+0x4fc] ;  /* 0x0004fc00010a7983 */ /* 0x000ee80000300800 */
[----:B------:R1:W-:Y:S01]  /*e1fa0*/  STL [R1+0x200], R5 ;  /* 0x0002000501007387 */ /* 0x0003e20000100800 */
[----:B0-----:R-:W-:Y:S02]  /*e1fb0*/  F2FP.F16.E4M3.UNPACK_B R4, R22.H1 ;  /* 0x00000016ff04723e */ /* 0x001fe400030006ff */
[----:B------:R-:W-:-:S03]  /*e1fc0*/  F2FP.F16.E4M3.UNPACK_B R6, R20 ;  /* 0x00000014ff06723e */ /* 0x000fc600020006ff */
[----:B------:R4:W-:Y:S01]  /*e1fd0*/  STL [R1+0x1f8], R4 ;  /* 0x0001f80401007387 */ /* 0x0009e20000100800 */
[----:B-1----:R-:W-:-:S03]  /*e1fe0*/  F2FP.F16.E4M3.UNPACK_B R5, R20.H1 ;  /* 0x00000014ff05723e */ /* 0x002fc600030006ff */
[----:B------:R0:W-:Y:S04]  /*e1ff0*/  STL [R1+0x204], R6 ;  /* 0x0002040601007387 */ /* 0x0001e80000100800 */
[----:B------:R1:W-:Y:S01]  /*e2000*/  STL [R1+0x1fc], R5 ;  /* 0x0001fc0501007387 */ /* 0x0003e20000100800 */
[-C--:B----4-:R-:W-:Y:S02]  /*e2010*/  F2FP.F16.E4M3.UNPACK_B R4, R21.reuse ;  /* 0x00000015ff04723e */ /* 0x090fe400020006ff */
[----:B0-----:R-:W-:-:S03]  /*e2020*/  F2FP.F16.E4M3.UNPACK_B R6, R21.H1 ;  /* 0x00000015ff06723e */ /* 0x001fc600030006ff */
[----:B------:R0:W-:Y:S04]  /*e2030*/  STL [R1+0x1f0], R4 ;  /* 0x0001f00401007387 */ /* 0x0001e80000100800 */
[----:B------:R4:W-:Y:S01]  /*e2040*/  STL [R1+0x1e8], R6 ;  /* 0x0001e80601007387 */ /* 0x0009e20000100800 */
[-C--:B-1----:R-:W-:Y:S02]  /*e2050*/  F2FP.F16.E4M3.UNPACK_B R5, R29.reuse ;  /* 0x0000001dff05723e */ /* 0x082fe400020006ff */
[----:B0-----:R-:W-:Y:S02]  /*e2060*/  F2FP.F16.E4M3.UNPACK_B R4, R29.H1 ;  /* 0x0000001dff04723e */ /* 0x001fe400030006ff */
[-C--:B----4-:R-:W-:Y:S01]  /*e2070*/  F2FP.F16.E4M3.UNPACK_B R6, R28.reuse ;  /* 0x0000001cff06723e */ /* 0x090fe200020006ff */
[----:B------:R-:W4:Y:S04]  /*e2080*/  LDL.LU R29, [R1+0x518] ;  /* 0x00051800011d7983 */ /* 0x000f280000300800 */
[----:B------:R0:W-:Y:S04]  /*e2090*/  STL [R1+0x1f4], R5 ;  /* 0x0001f40501007387 */ /* 0x0001e80000100800 */
[----:B------:R2:W-:Y:S04]  /*e20a0*/  STL [R1+0x1ec], R4 ;  /* 0x0001ec0401007387 */ /* 0x0005e80000100800 */
[----:B------:R1:W-:Y:S01]  /*e20b0*/  STL [R1+0x1e0], R6 ;  /* 0x0001e00601007387 */ /* 0x0003e20000100800 */
[----:B0-----:R-:W-:-:S03]  /*e20c0*/  F2FP.F16.E4M3.UNPACK_B R5, R28.H1 ;  /* 0x0000001cff05723e */ /* 0x001fc600030006ff */
[----:B------:R-:W4:Y:S01]  /*e20d0*/  LDL R28, [R1+0x51c] ;  /* 0x00051c00011c7983 */ /* 0x000f220000100800 */
[----:B--2---:R-:W-:-:S03]  /*e20e0*/  F2FP.F16.E4M3.UNPACK_B R4, R16 ;  /* 0x00000010ff04723e */ /* 0x004fc600020006ff */
[----:B------:R0:W-:Y:S04]  /*e20f0*/  STL [R1+0x1d8], R5 ;  /* 0x0001d80501007387 */ /* 0x0001e80000100800 */
[----:B------:R2:W-:Y:S01]  /*e2100*/  STL [R1+0x1e4], R4 ;  /* 0x0001e40401007387 */ /* 0x0005e20000100800 */
[-C--:B-1----:R-:W-:Y:S02]  /*e2110*/  F2FP.F16.E4M3.UNPACK_B R6, R17.reuse.H1 ;  /* 0x00000011ff06723e */ /* 0x082fe400030006ff */
[----:B0-----:R-:W-:Y:S02]  /*e2120*/  F2FP.F16.E4M3.UNPACK_B R5, R16.H1 ;  /* 0x00000010ff05723e */ /* 0x001fe400030006ff */
[----:B--2---:R-:W-:-:S03]  /*e2130*/  F2FP.F16.E4M3.UNPACK_B R4, R17 ;  /* 0x00000011ff04723e */ /* 0x004fc600020006ff */
[----:B------:R0:W-:Y:S04]  /*e2140*/  STL [R1+0x1dc], R5 ;  /* 0x0001dc0501007387 */ /* 0x0001e80000100800 */
[----:B------:R1:W-:Y:S04]  /*e2150*/  STL [R1+0x1d0], R4 ;  /* 0x0001d00401007387 */ /* 0x0003e80000100800 */
[----:B------:R3:W-:Y:S01]  /*e2160*/  STL [R1+0x1c8], R6 ;  /* 0x0001c80601007387 */ /* 0x0007e20000100800 */
[-C--:B0-----:R-:W-:Y:S02]  /*e2170*/  F2FP.F16.E4M3.UNPACK_B R5, R18.reuse ;  /* 0x00000012ff05723e */ /* 0x081fe400020006ff */
[----:B-1----:R-:W-:-:S02]  /*e2180*/  F2FP.F16.E4M3.UNPACK_B R4, R18.H1 ;  /* 0x00000012ff04723e */ /* 0x002fc400030006ff */
[-C--:B---3--:R-:W-:Y:S01]  /*e2190*/  F2FP.F16.E4M3.UNPACK_B R6, R19.reuse ;  /* 0x00000013ff06723e */ /* 0x088fe200020006ff */
[----:B------:R0:W-:Y:S04]  /*e21a0*/  STL [R1+0x1d4], R5 ;  /* 0x0001d40501007387 */ /* 0x0001e80000100800 */
[----:B------:R1:W-:Y:S04]  /*e21b0*/  STL [R1+0x1cc], R4 ;  /* 0x0001cc0401007387 */ /* 0x0003e80000100800 */
[----:B------:R2:W-:Y:S01]  /*e21c0*/  STL [R1+0x1c0], R6 ;  /* 0x0001c00601007387 */ /* 0x0005e20000100800 */
[----:B0-----:R-:W-:-:S02]  /*e21d0*/  F2FP.F16.E4M3.UNPACK_B R5, R19.H1 ;  /* 0x00000013ff05723e */ /* 0x001fc400030006ff */
[-C--:B-1----:R-:W-:Y:S02]  /*e21e0*/  F2FP.F16.E4M3.UNPACK_B R4, R12.reuse ;  /* 0x0000000cff04723e */ /* 0x082fe400020006ff */
[----:B--2---:R-:W-:Y:S01]  /*e21f0*/  F2FP.F16.E4M3.UNPACK_B R6, R12.H1 ;  /* 0x0000000cff06723e */ /* 0x004fe200030006ff */
[----:B------:R0:W-:Y:S04]  /*e2200*/  STL [R1+0x1b8], R5 ;  /* 0x0001b80501007387 */ /* 0x0001e80000100800 */
[----:B------:R1:W-:Y:S04]  /*e2210*/  STL [R1+0x1c4], R4 ;  /* 0x0001c40401007387 */ /* 0x0003e80000100800 */
[----:B------:R2:W-:Y:S01]  /*e2220*/  STL [R1+0x1bc], R6 ;  /* 0x0001bc0601007387 */ /* 0x0005e20000100800 */
[----:B0-----:R-:W-:-:S02]  /*e2230*/  F2FP.F16.E4M3.UNPACK_B R5, R13 ;  /* 0x0000000dff05723e */ /* 0x001fc400020006ff */
[----:B-1----:R-:W-:Y:S02]  /*e2240*/  F2FP.F16.E4M3.UNPACK_B R4, R13.H1 ;  /* 0x0000000dff04723e */ /* 0x002fe400030006ff */
[-C--:B--2---:R-:W-:Y:S01]  /*e2250*/  F2FP.F16.E4M3.UNPACK_B R6, R14.reuse ;  /* 0x0000000eff06723e */ /* 0x084fe200020006ff */
        /* <DEDUP_REMOVED lines=10> */
[----:B-1----:R-:W-:-:S03]  /*e2300*/  F2FP.F16.E4M3.UNPACK_B R4, R11.H1 ;  /* 0x0000000bff04723e */ /* 0x002fc600030006ff */
[----:B------:R0:W-:Y:S04]  /*e2310*/  STL [R1+0x1a4], R5 ;  /* 0x0001a40501007387 */ /* 0x0001e80000100800 */
[----:B------:R1:W-:Y:S01]  /*e2320*/  STL [R1+0x19c], R4 ;  /* 0x00019c0401007387 */ /* 0x0003e20000100800 */
[-C--:B--2---:R-:W-:Y:S02]  /*e2330*/  F2FP.F16.E4M3.UNPACK_B R6, R0.reuse ;  /* 0x00000000ff06723e */ /* 0x084fe400020006ff */
[----:B------:R-:W-:Y:S02]  /*e2340*/  F2FP.F16.E4M3.UNPACK_B R16, R9 ;  /* 0x00000009ff10723e */ /* 0x000fe400020006ff */
[----:B0-----:R-:W-:Y:S02]  /*e2350*/  F2FP.F16.E4M3.UNPACK_B R5, R0.H1 ;  /* 0x00000000ff05723e */ /* 0x001fe400030006ff */
[----:B-1----:R-:W-:-:S02]  /*e2360*/  F2FP.F16.E4M3.UNPACK_B R4, R10 ;  /* 0x0000000aff04723e */ /* 0x002fc400020006ff */
[----:B------:R-:W-:Y:S01]  /*e2370*/  F2FP.F16.E4M3.UNPACK_B R0, R10.H1 ;  /* 0x0000000aff00723e */ /* 0x000fe200030006ff */
[----:B------:R-:W-:Y:S04]  /*e2380*/  STL [R1+0x190], R6 ;  /* 0x0001900601007387 */ /* 0x000fe80000100800 */
[----:B------:R-:W-:Y:S04]  /*e2390*/  STL [R1+0x188], R5 ;  /* 0x0001880501007387 */ /* 0x000fe80000100800 */
[----:B------:R-:W-:Y:S01]  /*e23a0*/  STL [R1+0x194], R4 ;  /* 0x0001940401007387 */ /* 0x000fe20000100800 */
[----:B------:R-:W-:-:S03]  /*e23b0*/  F2FP.F16.E4M3.UNPACK_B R17, R2 ;  /* 0x00000002ff11723e */ /* 0x000fc600020006ff */
[----:B------:R4:W-:Y:S01]  /*e23c0*/  STL [R1+0x18c], R0 ;  /* 0x00018c0001007387 */ /* 0x0009e20000100800 */
[----:B------:R-:W-:-:S03]  /*e23d0*/  F2FP.F16.E4M3.UNPACK_B R18, R3 ;  /* 0x00000003ff12723e */ /* 0x000fc600020006ff */
[----:B------:R-:W-:Y:S04]  /*e23e0*/  STL [R1+0xe0], R16 ;  /* 0x0000e01001007387 */ /* 0x000fe80000100800 */
[----:B------:R-:W-:Y:S01]  /*e23f0*/  STL [R1+0xe4], R17 ;  /* 0x0000e41101007387 */ /* 0x000fe20000100800 */
[-C--:B----4-:R-:W-:Y:S02]  /*e2400*/  F2FP.F16.E4M3.UNPACK_B R0, R29.reuse ;  /* 0x0000001dff00723e */ /* 0x090fe400020006ff */
[----:B------:R-:W-:-:S03]  /*e2410*/  F2FP.F16.E4M3.UNPACK_B R2, R29.H1 ;  /* 0x0000001dff02723e */ /* 0x000fc600030006ff */
[----:B------:R0:W-:Y:S04]  /*e2420*/  STL [R1+0x180], R0 ;  /* 0x0001800001007387 */ /* 0x0001e80000100800 */
[----:B------:R-:W-:Y:S04]  /*e2430*/  STL [R1+0xe8], R18 ;  /* 0x0000e81201007387 */ /* 0x000fe80000100800 */
[----:B------:R1:W-:Y:S04]  /*e2440*/  STL [R1+0x178], R2 ;  /* 0x0001780201007387 */ /* 0x0003e80000100800 */
[----:B------:R-:W2:Y:S04]  /*e2450*/  LDL.LU R20, [R1+0x59c] ;  /* 0x00059c0001147983 */ /* 0x000ea80000300800 */
[----:B------:R-:W3:Y:S01]  /*e2460*/  LDL R10, [R1+0x3e0] ;  /* 0x0003e000010a7983 */ /* 0x000ee20000100800 */
[----:B0-----:R-:W-:-:S05]  /*e2470*/  F2FP.F16.E4M3.UNPACK_B R0, R28 ;  /* 0x0000001cff00723e */ /* 0x001fca00020006ff */
[----:B------:R-:W-:Y:S04]  /*e2480*/  STL [R1+0x184], R0 ;  /* 0x0001840001007387 */ /* 0x000fe80000100800 */
[----:B------:R-:W3:Y:S01]  /*e2490*/  LDL R11, [R1+0x3e4] ;  /* 0x0003e400010b7983 */ /* 0x000ee20000100800 */
[----:B------:R-:W-:-:S03]  /*e24a0*/  F2FP.F16.E4M3.UNPACK_B R19, R8 ;  /* 0x00000008ff13723e */ /* 0x000fc600020006ff */
[----:B---3--:R0:W-:Y:S04]  /*e24b0*/  STL.64 [R1+0x51c8], R10 ;  /* 0x0051c80a01007387 */ /* 0x0081e80000100a00 */
[----:B------:R-:W3:Y:S04]  /*e24c0*/  LDL R22, [R1+0x3e8] ;  /* 0x0003e80001167983 */ /* 0x000ee80000100800 */
[----:B------:R-:W3:Y:S04]  /*e24d0*/  LDL R23, [R1+0x3ec] ;  /* 0x0003ec0001177983 */ /* 0x000ee80000100800 */
[----:B------:R-:W4:Y:S04]  /*e24e0*/  LDL.LU R29, [R1+0x568] ;  /* 0x00056800011d7983 */ /* 0x000f280000300800 */
[----:B------:R-:W2:Y:S04]  /*e24f0*/  LDL R4, [R1+0x3f0] ;  /* 0x0003f00001047983 */ /* 0x000ea80000100800 */
[----:B------:R-:W2:Y:S04]  /*e2500*/  LDL R5, [R1+0x3f4] ;  /* 0x0003f40001057983 */ /* 0x000ea80000100800 */
[----:B------:R-:W3:Y:S04]  /*e2510*/  LDL.LU R3, [R1+0x56c] ;  /* 0x00056c0001037983 */ /* 0x000ee80000300800 */
[----:B-1----:R-:W3:Y:S04]  /*e2520*/  LDL.LU R2, [R1+0x578] ;  /* 0x0005780001027983 */ /* 0x002ee80000300800 */
[----:B------:R-:W4:Y:S04]  /*e2530*/  LDL.LU R8, [R1+0x11e0] ;  /* 0x0011e00001087983 */ /* 0x000f280000300800 */
[----:B------:R-:W4:Y:S04]  /*e2540*/  LDL.LU R9, [R1+0x11e4] ;  /* 0x0011e40001097983 */ /* 0x000f280000300800 */
[----:B0-----:R-:W2:Y:S04]  /*e2550*/  LDL.LU R10, [R1+0x11e8] ;  /* 0x0011e800010a7983 */ /* 0x001ea80000300800 */
[----:B------:R-:W2:Y:S04]  /*e2560*/  LDL.LU R11, [R1+0x11ec] ;  /* 0x0011ec00010b7983 */ /* 0x000ea80000300800 */
[----:B--2---:R0:W-:Y:S04]  /*e2570*/  STL.64 [R1+0x51e0], R10 ;  /* 0x0051e00a01007387 */ /* 0x0041e80000100a00 */
[----:B0-----:R-:W2:Y:S04]  /*e2580*/  LDL R10, [R1+0x3f8] ;  /* 0x0003f800010a7983 */ /* 0x001ea80000100800 */
[----:B------:R-:W2:Y:S04]  /*e2590*/  LDL R11, [R1+0x3fc] ;  /* 0x0003fc00010b7983 */ /* 0x000ea80000100800 */
[----:B------:R-:W3:Y:S04]  /*e25a0*/  LDL.LU R28, [R1+0x52c] ;  /* 0x00052c00011c7983 */ /* 0x000ee80000300800 */
[----:B----4-:R0:W-:Y:S04]  /*e25b0*/  STL.64 [R1+0x51d8], R8 ;  /* 0x0051d80801007387 */ /* 0x0101e80000100a00 */
[----:B0-----:R-:W4:Y:S04]  /*e25c0*/  LDL.LU R8, [R1+0x548] ;  /* 0x0005480001087983 */ /* 0x001f280000300800 */
[----:B------:R-:W4:Y:S04]  /*e25d0*/  LDL.LU R9, [R1+0x54c] ;  /* 0x00054c0001097983 */ /* 0x000f280000300800 */
[----:B--2---:R0:W-:Y:S04]  /*e25e0*/  STL.64 [R1+0x5208], R10 ;  /* 0x0052080a01007387 */ /* 0x0041e80000100a00 */
[----:B0-----:R-:W2:Y:S04]  /*e25f0*/  LDL R10, [R1+0x400] ;  /* 0x00040000010a7983 */ /* 0x001ea80000100800 */
[----:B------:R-:W2:Y:S04]  /*e2600*/  LDL R11, [R1+0x404] ;  /* 0x00040400010b7983 */ /* 0x000ea80000100800 */
[----:B----4-:R0:W-:Y:S04]  /*e2610*/  STL.64 [R1+0x5200], R8 ;  /* 0x0052000801007387 */ /* 0x0101e80000100a00 */
[----:B0-----:R-:W4:Y:S04]  /*e2620*/  LDL.LU R8, [R1+0x51c] ;  /* 0x00051c0001087983 */ /* 0x001f280000300800 */
[----:B------:R-:W3:Y:S04]  /*e2630*/  LDL.LU R9, [R1+0x528] ;  /* 0x0005280001097983 */ /* 0x000ee80000300800 */
[----:B------:R-:W2:Y:S04]  /*e2640*/  LDL.LU R6, [R1+0x57c] ;  /* 0x00057c0001067983 */ /* 0x000ea80000300800 */
[----:B------:R-:W2:Y:S04]  /*e2650*/  LDL.LU R7, [R1+0x598] ;  /* 0x0005980001077983 */ /* 0x000ea80000300800 */
[----:B--2---:R-:W-:Y:S04]  /*e2660*/  STL.64 [R1+0x51f0], R6 ;  /* 0x0051f00601007387 */ /* 0x004fe80000100a00 */
[----:B------:R0:W-:Y:S04]  /*e2670*/  STL.64 [R1+0x51e8], R4 ;  /* 0x0051e80401007387 */ /* 0x0001e80000100a00 */
[----:B0-----:R-:W2:Y:S04]  /*e2680*/  LDL.LU R4, [R1+0x11d0] ;  /* 0x0011d00001047983 */ /* 0x001ea80000300800 */
[----:B------:R-:W2:Y:S04]  /*e2690*/  LDL.LU R5, [R1+0x11d4] ;  /* 0x0011d40001057983 */ /* 0x000ea80000300800 */
[----:B------:R-:W3:Y:S04]  /*e26a0*/  LDL.LU R6, [R1+0x11d8] ;  /* 0x0011d80001067983 */ /* 0x000ee80000300800 */
[----:B------:R-:W3:Y:S01]  /*e26b0*/  LDL.LU R7, [R1+0x11dc] ;  /* 0x0011dc0001077983 */ /* 0x000ee20000300800 */
[----:B----4-:R-:W-:-:S03]  /*e26c0*/  F2FP.F16.E4M3.UNPACK_B R8, R8.H1 ;  /* 0x00000008ff08723e */ /* 0x010fc600030006ff */
        /* <DEDUP_REMOVED lines=16> */
[----:B------:R-:W-:Y:S04]  /*e27d0*/  STL [R1+0xec], R19 ;  /* 0x0000ec1301007387 */ /* 0x000fe80000100800 */
[----:B------:R0:W-:Y:S02]  /*e27e0*/  STL [R1+0x17c], R8 ;  /* 0x00017c0801007387 */ /* 0x0001e40000100800 */
[----:B0-----:R-:W-:-:S05]  /*e27f0*/  F2FP.F16.E4M3.UNPACK_B R8, R9 ;  /* 0x00000009ff08723e */ /* 0x001fca00020006ff */
[----:B------:R0:W-:Y:S02]  /*e2800*/  STL [R1+0x170], R8 ;  /* 0x0001700801007387 */ /* 0x0001e40000100800 */
[----:B0-----:R-:W-:Y:S02]  /*e2810*/  F2FP.F16.E4M3.UNPACK_B R8, R9.H1 ;  /* 0x00000009ff08723e */ /* 0x001fe400030006ff */
[----:B------:R-:W-:-:S03]  /*e2820*/  F2FP.F16.E4M3.UNPACK_B R9, R28 ;  /* 0x0000001cff09723e */ /* 0x000fc600020006ff */
[----:B------:R-:W-:Y:S04]  /*e2830*/  STL [R1+0x168], R8 ;  /* 0x0001680801007387 */ /* 0x000fe80000100800 */
[----:B------:R2:W-:Y:S01]  /*e2840*/  STL [R1+0x174], R9 ;  /* 0x0001740901007387 */ /* 0x0005e20000100800 */
[----:B------:R-:W-:Y:S01]  /*e2850*/  F2FP.F16.E4M3.UNPACK_B R28, R28.H1 ;  /* 0x0000001cff1c723e */ /* 0x000fe200030006ff */
[----:B--2---:R-:W-:Y:S02]  /*e2860*/  HMMA.16816.F32 R8, R16, R10, R4 ;  /* 0x0000000a1008723c */ /* 0x004fe40000001804 */
[----:B------:R-:W2:Y:S04]  /*e2870*/  LDL.LU.64 R6, [R1+0x5218] ;  /* 0x0052180001067983 */ /* 0x000ea80000300a00 */
[----:B------:R-:W-:Y:S04]  /*e2880*/  STL [R1+0x16c], R28 ;  /* 0x00016c1c01007387 */ /* 0x000fe80000100800 */
[----:B------:R-:W2:-:S13]  /*e2890*/  LDL.LU.64 R4, [R1+0x5210] ;  /* 0x0052100001047983 */ /* 0x000e9a0000300a00 */
[----:B------:R-:W-:Y:S04]  /*e28a0*/  STL.64 [R1+0x9a0], R8 ;  /* 0x0009a00801007387 */ /* 0x000fe80000100a00 */
[----:B------:R0:W-:Y:S04]  /*e28b0*/  STL.64 [R1+0x9a8], R10 ;  /* 0x0009a80a01007387 */ /* 0x0001e80000100a00 */
[----:B0-----:R-:W2:Y:S04]  /*e28c0*/  LDL.LU.64 R10, [R1+0x5208] ;  /* 0x00520800010a7983 */ /* 0x001ea80000300a00 */
[----:B------:R-:W3:Y:S02]  /*e28d0*/  LDL.LU.64 R8, [R1+0x5200] ;  /* 0x0052000001087983 */ /* 0x000ee40000300a00 */
[----:B---3--:R-:W-:-:S02]  /*e28e0*/  F2FP.F16.E4M3.UNPACK_B R28, R8 ;  /* 0x00000008ff1c723e */ /* 0x008fc400020006ff */
[----:B------:R-:W-:-:S03]  /*e28f0*/  F2FP.F16.E4M3.UNPACK_B R8, R8.H1 ;  /* 0x00000008ff08723e */ /* 0x000fc600030006ff */
[----:B------:R0:W-:Y:S04]  /*e2900*/  STL [R1+0x160], R28 ;  /* 0x0001601c01007387 */ /* 0x0001e80000100800 */
[----:B0-----:R-:W3:Y:S04]  /*e2910*/  LDL.LU R28, [R1+0x51f8] ;  /* 0x0051f800011c7983 */ /* 0x001ee80000300800 */
[----:B------:R0:W-:Y:S02]  /*e2920*/  STL [R1+0x158], R8 ;  /* 0x0001580801007387 */ /* 0x0001e40000100800 */
[----:B0-----:R-:W-:-:S05]  /*e2930*/  F2FP.F16.E4M3.UNPACK_B R8, R9 ;  /* 0x00000009ff08723e */ /* 0x001fca00020006ff */
[----:B------:R0:W-:Y:S02]  /*e2940*/  STL [R1+0x164], R8 ;  /* 0x0001640801007387 */ /* 0x0001e40000100800 */
[----:B0-----:R-:W-:Y:S02]  /*e2950*/  F2FP.F16.E4M3.UNPACK_B R8, R9.H1 ;  /* 0x00000009ff08723e */ /* 0x001fe400030006ff */
[----:B------:R-:W-:-:S05]  /*e2960*/  F2FP.F16.E4M3.UNPACK_B R9, R29 ;  /* 0x0000001dff09723e */ /* 0x000fca00020006ff */
[----:B------:R-:W-:Y:S04]  /*e2970*/  STL [R1+0x150], R9 ;  /* 0x0001500901007387 */ /* 0x000fe80000100800 */
[----:B------:R2:W-:Y:S02]  /*e2980*/  STL [R1+0x15c], R8 ;  /* 0x00015c0801007387 */ /* 0x0005e40000100800 */
[----:B--2---:R-:W-:Y:S02]  /*e2990*/  HMMA.16816.F32 R8, R16, R10, R4 ;  /* 0x0000000a1008723c */ /* 0x004fe40000001804 */
[----:B------:R-:W2:Y:S04]  /*e29a0*/  LDL.LU.64 R6, [R1+0x51f0] ;  /* 0x0051f00001067983 */ /* 0x000ea80000300a00 */
[----:B------:R-:W4:-:S15]  /*e29b0*/  LDL.LU.64 R4, [R1+0x51e8] ;  /* 0x0051e80001047983 */ /* 0x000f1e0000300a00 */
[----:B------:R-:W-:-:S02]  /*e29c0*/  NOP ;  /* 0x0000000000007918 */ /* 0x000fc40000000000 */
[----:B------:R-:W-:Y:S04]  /*e29d0*/  STL.64 [R1+0x990], R8 ;  /* 0x0009900801007387 */ /* 0x000fe80000100a00 */
[----:B------:R0:W-:Y:S04]  /*e29e0*/  STL.64 [R1+0x998], R10 ;  /* 0x0009980a01007387 */ /* 0x0001e80000100a00 */
[----:B0-----:R-:W4:Y:S04]  /*e29f0*/  LDL.LU.64 R10, [R1+0x51e0] ;  /* 0x0051e000010a7983 */ /* 0x001f280000300a00 */
[----:B------:R-:W4:Y:S01]  /*e2a00*/  LDL.LU.64 R8, [R1+0x51d8] ;  /* 0x0051d80001087983 */ /* 0x000f220000300a00 */
[----:B------:R-:W-:-:S05]  /*e2a10*/  F2FP.F16.E4M3.UNPACK_B R29, R29.H1 ;  /* 0x0000001dff1d723e */ /* 0x000fca00030006ff */
[----:B------:R0:W-:Y:S02]  /*e2a20*/  STL [R1+0x148], R29 ;  /* 0x0001481d01007387 */ /* 0x0001e40000100800 */
[-C--:B0-----:R-:W-:Y:S02]  /*e2a30*/  F2FP.F16.E4M3.UNPACK_B R29, R3.reuse ;  /* 0x00000003ff1d723e */ /* 0x081fe400020006ff */
[----:B------:R-:W-:-:S03]  /*e2a40*/  F2FP.F16.E4M3.UNPACK_B R3, R3.H1 ;  /* 0x00000003ff03723e */ /* 0x000fc600030006ff */
[----:B------:R0:W-:Y:S04]  /*e2a50*/  STL [R1+0x154], R29 ;  /* 0x0001541d01007387 */ /* 0x0001e80000100800 */
[----:B0-----:R-:W3:Y:S04]  /*e2a60*/  LDL.LU R29, [R1+0x51d0] ;  /* 0x0051d000011d7983 */ /* 0x001ee80000300800 */
[----:B------:R0:W-:Y:S02]  /*e2a70*/  STL [R1+0x14c], R3 ;  /* 0x00014c0301007387 */ /* 0x0001e40000100800 */
[----:B0-----:R-:W-:-:S02]  /*e2a80*/  F2FP.F16.E4M3.UNPACK_B R3, R2 ;  /* 0x00000002ff03723e */ /* 0x001fc400020006ff */
[----:B------:R-:W-:-:S03]  /*e2a90*/  F2FP.F16.E4M3.UNPACK_B R2, R2.H1 ;  /* 0x00000002ff02723e */ /* 0x000fc600030006ff */
[----:B------:R-:W-:Y:S01]  /*e2aa0*/  STL [R1+0x140], R3 ;  /* 0x0001400301007387 */ /* 0x000fe20000100800 */
[----:B----4-:R-:W-:-:S15]  /*e2ab0*/  HMMA.16816.F32 R8, R16, R4, R8 ;  /* 0x000000041008723c */ /* 0x010fde0000001808 */
[----:B------:R-:W-:-:S08]  /*e2ac0*/  NOP ;  /* 0x0000000000007918 */ /* 0x000fd00000000000 */
[----:B------:R-:W-:Y:S04]  /*e2ad0*/  STL.64 [R1+0x980], R8 ;  /* 0x0009800801007387 */ /* 0x000fe80000100a00 */
[----:B------:R-:W-:Y:S04]  /*e2ae0*/  STL [R1+0x138], R2 ;  /* 0x0001380201007387 */ /* 0x000fe80000100800 */
[----:B------:R0:W-:Y:S04]  /*e2af0*/  STL.64 [R1+0x988], R10 ;  /* 0x0009880a01007387 */ /* 0x0001e80000100a00 */
[----:B0-----:R-:W4:Y:S01]  /*e2b00*/  LDL.LU.64 R10, [R1+0x51c8] ;  /* 0x0051c800010a7983 */ /* 0x001f220000300a00 */
[----:B------:R-:W-:Y:S01]  /*e2b10*/  HMMA.16816.F32 R24, R16, R22, R24 ;  /* 0x000000161018723c */ /* 0x000fe20000001818 */
[----:B--2---:R-:W-:-:S02]  /*e2b20*/  F2FP.F16.E4M3.UNPACK_B R2, R6 ;  /* 0x00000006ff02723e */ /* 0x004fc400020006ff */
[----:B------:R-:W-:Y:S02]  /*e2b30*/  F2FP.F16.E4M3.UNPACK_B R3, R6.H1 ;  /* 0x00000006ff03723e */ /* 0x000fe400030006ff */
[-C--:B------:R-:W-:Y:S01]  /*e2b40*/  F2FP.F16.E4M3.UNPACK_B R4, R7.reuse ;  /* 0x00000007ff04723e */ /* 0x080fe200020006ff */
[----:B------:R0:W-:Y:S04]  /*e2b50*/  STL [R1+0x144], R2 ;  /* 0x0001440201007387 */ /* 0x0001e80000100800 */
[----:B------:R1:W-:Y:S04]  /*e2b60*/  STL [R1+0x13c], R3 ;  /* 0x00013c0301007387 */ /* 0x0003e80000100800 */
[----:B------:R2:W-:Y:S01]  /*e2b70*/  STL [R1+0x130], R4 ;  /* 0x0001300401007387 */ /* 0x0005e20000100800 */
[----:B0-----:R-:W-:-:S02]  /*e2b80*/  F2FP.F16.E4M3.UNPACK_B R2, R7.H1 ;  /* 0x00000007ff02723e */ /* 0x001fc400030006ff */
[-C--:B-1----:R-:W-:Y:S02]  /*e2b90*/  F2FP.F16.E4M3.UNPACK_B R3, R20.reuse ;  /* 0x00000014ff03723e */ /* 0x082fe400020006ff */
[----:B--2---:R-:W-:Y:S01]  /*e2ba0*/  F2FP.F16.E4M3.UNPACK_B R4, R21 ;  /* 0x00000015ff04723e */ /* 0x004fe200020006ff */
[----:B------:R0:W-:Y:S04]  /*e2bb0*/  STL [R1+0x128], R2 ;  /* 0x0001280201007387 */ /* 0x0001e80000100800 */
[----:B------:R1:W-:Y:S04]  /*e2bc0*/  STL [R1+0x134], R3 ;  /* 0x0001340301007387 */ /* 0x0003e80000100800 */
[----:B------:R-:W-:Y:S04]  /*e2bd0*/  STL.64 [R1+0x970], R24 ;  /* 0x0009701801007387 */ /* 0x000fe80000100a00 */
[----:B------:R-:W-:Y:S01]  /*e2be0*/  STL.64 [R1+0x978], R26 ;  /* 0x0009781a01007387 */ /* 0x000fe20000100a00 */
[----:B0-----:R-:W-:-:S05]  /*e2bf0*/  F2FP.F16.E4M3.UNPACK_B R2, R20.H1 ;  /* 0x00000014ff02723e */ /* 0x001fca00030006ff */
[----:B------:R0:W-:Y:S04]  /*e2c00*/  STL [R1+0x12c], R2 ;  /* 0x00012c0201007387 */ /* 0x0001e80000100800 */
[----:B------:R4:W-:Y:S01]  /*e2c10*/  STL [R1+0x120], R4 ;  /* 0x0001200401007387 */ /* 0x0009e20000100800 */
[----:B-1----:R-:W-:Y:S02]  /*e2c20*/  F2FP.F16.E4M3.UNPACK_B R3, R21.H1 ;  /* 0x00000015ff03723e */ /* 0x002fe400030006ff */
[-C--:B0-----:R-:W-:Y:S02]  /*e2c30*/  F2FP.F16.E4M3.UNPACK_B R2, R0.reuse ;  /* 0x00000000ff02723e */ /* 0x081fe400020006ff */
[----:B------:R-:W-:Y:S01]  /*e2c40*/  F2FP.F16.E4M3.UNPACK_B R0, R0.H1 ;  /* 0x00000000ff00723e */ /* 0x000fe200030006ff */
[----:B------:R-:W-:Y:S04]  /*e2c50*/  STL [R1+0x118], R3 ;  /* 0x0001180301007387 */ /* 0x000fe80000100800 */
[----:B------:R-:W-:Y:S04]  /*e2c60*/  STL [R1+0x124], R2 ;  /* 0x0001240201007387 */ /* 0x000fe80000100800 */
[----:B------:R-:W-:Y:S01]  /*e2c70*/  STL [R1+0x11c], R0 ;  /* 0x00011c0001007387 */ /* 0x000fe20000100800 */
[----:B----4-:R-:W-:Y:S07]  /*e2c80*/  HMMA.16816.F32 R4, R16, R10, R12 ;  /* 0x0000000a1004723c */ /* 0x010fee000000180c */
[----:B---3--:R-:W-:-:S02]  /*e2c90*/  IMAD.MOV.U32 R12, RZ, RZ, R29 ;  /* 0x000000ffff0c7224 */ /* 0x008fc400078e001d */
[----:B------:R-:W2:Y:S01]  /*e2ca0*/  LDL.LU R29, [R1+0x51c4] ;  /* 0x0051c400011d7983 */ /* 0x000ea20000300800 */
[----:B------:R-:W-:-:S13]  /*e2cb0*/  IMAD.MOV.U32 R13, RZ, RZ, R28 ;  /* 0x000000ffff0d7224 */ /* 0x000fda00078e001c */
[----:B------:R2:W-:Y:S04]  /*e2cc0*/  STL.64 [R1+0x960], R4 ;  /* 0x0009600401007387 */ /* 0x0005e80000100a00 */
[----:B------:R-:W-:Y:S04]  /*e2cd0*/  STL.64 [R1+0x968], R6 ;  /* 0x0009680601007387 */ /* 0x000fe80000100a00 */
[----:B------:R-:W-:Y:S04]  /*e2ce0*/  STL [R1+0x5190], R12 ;  /* 0x0051900c01007387 */ /* 0x000fe80000100800 */
[----:B------:R-:W3:Y:S04]  /*e2cf0*/  LDL.LU R28, [R1+0x51c0] ;  /* 0x0051c000011c7983 */ /* 0x000ee80000300800 */
[----:B------:R-:W4:Y:S04]  /*e2d00*/  LDL.LU R20, [R1+0x1240] ;  /* 0x0012400001147983 */ /* 0x000f280000300800 */
[----:B------:R-:W4:Y:S04]  /*e2d10*/  LDL.LU R21, [R1+0x1244] ;  /* 0x0012440001157983 */ /* 0x000f280000300800 */
[----:B------:R-:W4:Y:S04]  /*e2d20*/  LDL.LU R22, [R1+0x1248] ;  /* 0x0012480001167983 */ /* 0x000f280000300800 */
[----:B------:R-:W4:Y:S01]  /*e2d30*/  LDL.LU R23, [R1+0x124c] ;  /* 0x00124c0001177983 */ /* 0x000f220000300800 */
[----:B--2---:R-:W-:-:S03]  /*e2d40*/  IMAD.MOV.U32 R4, RZ, RZ, R29 ;  /* 0x000000ffff047224 */ /* 0x004fc600078e001d */
[----:B------:R-:W2:Y:S01]  /*e2d50*/  LDL.LU R29, [R1+0x51bc] ;  /* 0x0051bc00011d7983 */ /* 0x000ea20000300800 */
[----:B---3--:R-:W-:-:S03]  /*e2d60*/  IMAD.MOV.U32 R5, RZ, RZ, R28 ;  /* 0x000000ffff057224 */ /* 0x008fc600078e001c */
[----:B------:R-:W3:Y:S04]  /*e2d70*/  LDL.LU R28, [R1+0x51b8] ;  /* 0x0051b800011c7983 */ /* 0x000ee80000300800 */
[----:B----4-:R-:W-:Y:S04]  /*e2d80*/  STL.64 [R1+0x5168], R22 ;  /* 0x0051681601007387 */ /* 0x010fe80000100a00 */
[----:B------:R0:W-:Y:S04]  /*e2d90*/  STL.64 [R1+0x5160], R20 ;  /* 0x0051601401007387 */ /* 0x0001e80000100a00 */
[----:B0-----:R-:W4:Y:S04]  /*e2da0*/  LDL.LU R20, [R1+0x1230] ;  /* 0x0012300001147983 */ /* 0x001f280000300800 */
[----:B------:R-:W4:Y:S04]  /*e2db0*/  LDL.LU R21, [R1+0x1234] ;  /* 0x0012340001157983 */ /* 0x000f280000300800 */
[----:B------:R-:W2:Y:S04]  /*e2dc0*/  LDL.LU R22, [R1+0x1238] ;  /* 0x0012380001167983 */ /* 0x000ea80000300800 */
[----:B------:R-:W2:Y:S04]  /*e2dd0*/  LDL.LU R23, [R1+0x123c] ;  /* 0x00123c0001177983 */ /* 0x000ea80000300800 */
[----:B--2---:R0:W-:Y:S04]  /*e2de0*/  STL.64 [R1+0x5178], R22 ;  /* 0x0051781601007387 */ /* 0x0041e80000100a00 */
[----:B0-----:R-:W2:Y:S01]  /*e2df0*/  LDL R22, [R1+0x3d0] ;  /* 0x0003d00001167983 */ /* 0x001ea20000100800 */
[----:B------:R-:W-:-:S03]  /*e2e00*/  IMAD.MOV.U32 R23, RZ, RZ, R29 ;  /* 0x000000ffff177224 */ /* 0x000fc600078e001d */
[----:B------:R-:W3:Y:S04]  /*e2e10*/  LDL.LU R29, [R1+0x5c8] ;  /* 0x0005c800011d7983 */ /* 0x000ee80000300800 */
[----:B------:R-:W3:Y:S04]  /*e2e20*/  LDL.LU R12, [R1+0xd4] ;  /* 0x0000d400010c7983 */ /* 0x000ee80000300800 */
[----:B----4-:R0:W-:Y:S04]  /*e2e30*/  STL.64 [R1+0x5170], R20 ;  /* 0x0051701401007387 */ /* 0x0101e80000100a00 */
[----:B0-----:R-:W4:Y:S04]  /*e2e40*/  LDL.LU R20, [R1+0xc8] ;  /* 0x0000c80001147983 */ /* 0x001f280000300800 */
[----:B------:R-:W4:Y:S04]  /*e2e50*/  LDL.LU R21, [R1+0xd0] ;  /* 0x0000d00001157983 */ /* 0x000f280000300800 */
[----:B--2---:R0:W-:Y:S04]  /*e2e60*/  STL.64 [R1+0x51a0], R22 ;  /* 0x0051a01601007387 */ /* 0x0041e80000100a00 */
[----:B0-----:R-:W2:Y:S04]  /*e2e70*/  LDL R22, [R1+0x3d8] ;  /* 0x0003d80001167983 */ /* 0x001ea80000100800 */
[----:B------:R-:W2:Y:S04]  /*e2e80*/  LDL.LU R3, [R1+0x5cc] ;  /* 0x0005cc0001037983 */ /* 0x000ea80000300800 */
[----:B----4-:R0:W-:Y:S04]  /*e2e90*/  STL.64 [R1+0x5198], R20 ;  /* 0x0051981401007387 */ /* 0x0101e80000100a00 */
[----:B0-----:R-:W4:Y:S04]  /*e2ea0*/  LDL.LU R21, [R1+0xbc] ;  /* 0x0000bc0001157983 */ /* 0x001f280000300800 */
[----:B------:R-:W4:Y:S04]  /*e2eb0*/  LDL.LU R8, [R1+0x94] ;  /* 0x0000940001087983 */ /* 0x000f280000300800 */
[----:B------:R-:W4:Y:S04]  /*e2ec0*/  LDL.LU R9, [R1+0xa4] ;  /* 0x0000a40001097983 */ /* 0x000f280000300800 */
[----:B------:R-:W3:Y:S04]  /*e2ed0*/  LDL.LU R6, [R1+0xb0] ;  /* 0x0000b00001067983 */ /* 0x000ee80000300800 */
[----:B------:R-:W3:Y:S04]  /*e2ee0*/  LDL.LU R7, [R1+0xa0] ;  /* 0x0000a00001077983 */ /* 0x000ee80000300800 */
[----:B---3--:R-:W-:Y:S04]  /*e2ef0*/  STL.64 [R1+0x5188], R6 ;  /* 0x0051880601007387 */ /* 0x008fe80000100a00 */
[----:B------:R0:W-:Y:S04]  /*e2f00*/  STL.64 [R1+0x5180], R4 ;  /* 0x0051800401007387 */ /* 0x0001e80000100a00 */
[----:B0-----:R-:W3:Y:S04]  /*e2f10*/  LDL.LU R4, [R1+0x1220] ;  /* 0x0012200001047983 */ /* 0x001ee80000300800 */
[----:B------:R-:W3:Y:S04]  /*e2f20*/  LDL.LU R5, [R1+0x1224] ;  /* 0x0012240001057983 */ /* 0x000ee80000300800 */
[----:B------:R-:W4:Y:S04]  /*e2f30*/  LDL.LU R6, [R1+0x1228] ;  /* 0x0012280001067983 */ /* 0x000f280000300800 */
[----:B------:R-:W4:Y:S01]  /*e2f40*/  LDL.LU R7, [R1+0x122c] ;  /* 0x00122c0001077983 */ /* 0x000f220000300800 */
[----:B------:R-:W-:Y:S01]  /*e2f50*/  IMAD.MOV.U32 R23, RZ, RZ, R28 ;  /* 0x000000ffff177224 */ /* 0x000fe200078e001c */
[----:B------:R-:W-:-:S02]  /*e2f60*/  F2FP.F16.E4M3.UNPACK_B R28, R29 ;  /* 0x0000001dff1c723e */ /* 0x000fc400020006ff */
[----:B------:R-:W-:Y:S02]  /*e2f70*/  F2FP.F16.E4M3.UNPACK_B R2, R29.H1 ;  /* 0x0000001dff02723e */ /* 0x000fe400030006ff */
[-C--:B--2---:R-:W-:Y:S01]  /*e2f80*/  F2FP.F16.E4M3.UNPACK_B R29, R3.reuse ;  /* 0x00000003ff1d723e */ /* 0x084fe200020006ff */
[----:B----4-:R-:W-:Y:S04]  /*e2f90*/  STL.64 [R1+0x51b0], R6 ;  /* 0x0051b00601007387 */ /* 0x010fe80000100a00 */
[----:B---3--:R0:W-:Y:S04]  /*e2fa0*/  STL.64 [R1+0x51a8], R4 ;  /* 0x0051a80401007387 */ /* 0x0081e80000100a00 */
        /* <DEDUP_REMOVED lines=13> */
[----:B------:R0:W-:Y:S01]  /*e3080*/  STL [R1+0x507c], R28 ;  /* 0x00507c1c01007387 */ /* 0x0001e20000100800 */
[----:B------:R-:W-:-:S02]  /*e3090*/  F2FP.F16.E4M3.UNPACK_B R3, R3.H1 ;  /* 0x00000003ff03723e */ /* 0x000fc400030006ff */
[----:B------:R-:W-:Y:S01]  /*e30a0*/  F2FP.F16.E4M3.UNPACK_B R21, R21 ;  /* 0x00000015ff15723e */ /* 0x000fe200020006ff */
[----:B0-----:R-:W3:Y:S04]  /*e30b0*/  LDL.LU R28, [R1+0xcc] ;  /* 0x0000cc00011c7983 */ /* 0x001ee80000300800 */
[----:B------:R0:W-:Y:S04]  /*e30c0*/  STL [R1+0x5080], R2 ;  /* 0x0050800201007387 */ /* 0x0001e80000100800 */
[----:B0-----:R-:W4:Y:S04]  /*e30d0*/  LDL.LU R2, [R1+0xc4] ;  /* 0x0000c40001027983 */ /* 0x001f280000300800 */
[----:B------:R0:W-:Y:S04]  /*e30e0*/  STL [R1+0x50a8], R29 ;  /* 0x0050a81d01007387 */ /* 0x0001e80000100800 */
[----:B0-----:R-:W3:Y:S04]  /*e30f0*/  LDL.LU R29, [R1+0xc0] ;  /* 0x0000c000011d7983 */ /* 0x001ee80000300800 */
        /* <DEDUP_REMOVED lines=11> */
[----:B------:R-:W-:-:S05]  /*e31b0*/  F2FP.F16.E4M3.UNPACK_B R12, R12 ;  /* 0x0000000cff0c723e */ /* 0x000fca00020006ff */
[----:B------:R0:W-:Y:S01]  /*e31c0*/  STL [R1+0xf0], R12 ;  /* 0x0000f00c01007387 */ /* 0x0001e20000100800 */
[----:B----4-:R-:W-:-:S03]  /*e31d0*/  F2FP.F16.E4M3.UNPACK_B R3, R3 ;  /* 0x00000003ff03723e */ /* 0x010fc600020006ff */
[----:B0-----:R-:W4:Y:S04]  /*e31e0*/  LDL.LU R12, [R1+0x5190] ;  /* 0x00519000010c7983 */ /* 0x001f280000300800 */
[----:B------:R3:W-:Y:S02]  /*e31f0*/  STL [R1+0x104], R3 ;  /* 0x0001040301007387 */ /* 0x0007e40000100800 */
[----:B---3--:R-:W-:-:S05]  /*e3200*/  F2FP.F16.E4M3.UNPACK_B R3, R29 ;  /* 0x0000001dff03723e */ /* 0x008fca00020006ff */
[----:B------:R0:W-:Y:S01]  /*e3210*/  STL [R1+0xf4], R3 ;  /* 0x0000f40301007387 */ /* 0x0001e20000100800 */
[----:B--2---:R-:W-:Y:S02]  /*e3220*/  F2FP.F16.E4M3.UNPACK_B R29, R20 ;  /* 0x00000014ff1d723e */ /* 0x004fe400020006ff */
[----:B0-----:R-:W-:Y:S02]  /*e3230*/  F2FP.F16.E4M3.UNPACK_B R3, R21 ;  /* 0x00000015ff03723e */ /* 0x001fe400020006ff */
[----:B------:R-:W-:Y:S01]  /*e3240*/  HMMA.16816.F32 R20, R16, R22, R4 ;  /* 0x000000161014723c */ /* 0x000fe20000001804 */
[----:B------:R-:W-:Y:S04]  /*e3250*/  STL [R1+0x108], R29 ;  /* 0x0001081d01007387 */ /* 0x000fe80000100800 */
[----:B------:R-:W2:Y:S04]  /*e3260*/  LDL.LU.64 R6, [R1+0x5188] ;  /* 0x0051880001067983 */ /* 0x000ea80000300a00 */
[----:B------:R-:W-:Y:S04]  /*e3270*/  STL [R1+0xf8], R3 ;  /* 0x0000f80301007387 */ /* 0x000fe80000100800 */
[----:B------:R-:W3:Y:S10]  /*e3280*/  LDL.LU.64 R4, [R1+0x5180] ;  /* 0x0051800001047983 */ /* 0x000ef40000300a00 */
[----:B------:R-:W-:Y:S04]  /*e3290*/  STL.64 [R1+0x940], R20 ;  /* 0x0009401401007387 */ /* 0x000fe80000100a00 */
[----:B------:R0:W-:Y:S04]  /*e32a0*/  STL.64 [R1+0x948], R22 ;  /* 0x0009481601007387 */ /* 0x0001e80000100a00 */
[----:B0-----:R-:W3:Y:S04]  /*e32b0*/  LDL.LU.64 R22, [R1+0x5178] ;  /* 0x0051780001167983 */ /* 0x001ee80000300a00 */
[----:B------:R-:W3:Y:S01]  /*e32c0*/  LDL.LU.64 R20, [R1+0x5170] ;  /* 0x0051700001147983 */ /* 0x000ee20000300a00 */
[----:B------:R-:W-:-:S02]  /*e32d0*/  F2FP.F16.E4M3.UNPACK_B R3, R2 ;  /* 0x00000002ff03723e */ /* 0x000fc400020006ff */
[----:B------:R-:W-:Y:S02]  /*e32e0*/  F2FP.F16.E4M3.UNPACK_B R2, R28 ;  /* 0x0000001cff02723e */ /* 0x000fe400020006ff */
[----:B------:R-:W-:Y:S01]  /*e32f0*/  F2FP.F16.E4M3.UNPACK_B R8, R8 ;  /* 0x00000008ff08723e */ /* 0x000fe200020006ff */
[----:B------:R0:W-:Y:S04]  /*e3300*/  STL [R1+0x10c], R3 ;  /* 0x00010c0301007387 */ /* 0x0001e80000100800 */
[----:B------:R2:W-:Y:S04]  /*e3310*/  STL [R1+0xfc], R2 ;  /* 0x0000fc0201007387 */ /* 0x0005e80000100800 */
[----:B------:R-:W-:Y:S01]  /*e3320*/  STL [R1+0xd0], R8 ;  /* 0x0000d00801007387 */ /* 0x000fe20000100800 */
[----:B0-----:R-:W-:-:S05]  /*e3330*/  F2FP.F16.E4M3.UNPACK_B R3, R9 ;  /* 0x00000009ff03723e */ /* 0x001fca00020006ff */
[----:B------:R-:W-:Y:S01]  /*e3340*/  STL [R1+0xc0], R3 ;  /* 0x0000c00301007387 */ /* 0x000fe20000100800 */
[----:B--2---:R-:W-:Y:S01]  /*e3350*/  F2FP.F16.E4M3.UNPACK_B R2, R6 ;  /* 0x00000006ff02723e */ /* 0x004fe200020006ff */
[----:B---3--:R-:W-:-:S15]  /*e3360*/  HMMA.16816.F32 R20, R16, R4, R20 ;  /* 0x000000041014723c */ /* 0x008fde0000001814 */
[----:B------:R-:W-:-:S08]  /*e3370*/  NOP ;  /* 0x0000000000007918 */ /* 0x000fd00000000000 */
[----:B------:R-:W-:Y:S04]  /*e3380*/  STL.64 [R1+0x930], R20 ;  /* 0x0009301401007387 */ /* 0x000fe80000100a00 */
[----:B------:R-:W-:Y:S04]  /*e3390*/  STL [R1+0xd4], R2 ;  /* 0x0000d40201007387 */ /* 0x000fe80000100800 */
[----:B------:R0:W-:Y:S04]  /*e33a0*/  STL.64 [R1+0x938], R22 ;  /* 0x0009381601007387 */ /* 0x0001e80000100a00 */
[----:B0-----:R-:W4:Y:S04]  /*e33b0*/  LDL.LU.64 R22, [R1+0x5168] ;  /* 0x0051680001167983 */ /* 0x001f280000300a00 */
[----:B------:R-:W4:Y:S01]  /*e33c0*/  LDL.LU.64 R20, [R1+0x5160] ;  /* 0x0051600001147983 */ /* 0x000f220000300a00 */
[----:B------:R-:W-:-:S02]  /*e33d0*/  F2FP.F16.E4M3.UNPACK_B R2, R7 ;  /* 0x00000007ff02723e */ /* 0x000fc400020006ff */
[----:B------:R-:W-:Y:S02]  /*e33e0*/  F2FP.F16.E4M3.UNPACK_B R3, R24 ;  /* 0x00000018ff03723e */ /* 0x000fe400020006ff */
[----:B------:R-:W-:Y:S01]  /*e33f0*/  F2FP.F16.E4M3.UNPACK_B R4, R25 ;  /* 0x00000019ff04723e */ /* 0x000fe200020006ff */
[----:B------:R0:W-:Y:S04]  /*e3400*/  STL [R1+0xc4], R2 ;  /* 0x0000c40201007387 */ /* 0x0001e80000100800 */
[----:B------:R1:W-:Y:S04]  /*e3410*/  STL [R1+0xd8], R3 ;  /* 0x0000d80301007387 */ /* 0x0003e80000100800 */
[----:B------:R2:W-:Y:S01]  /*e3420*/  STL [R1+0xc8], R4 ;  /* 0x0000c80401007387 */ /* 0x0005e20000100800 */
[----:B0-----:R-:W-:-:S02]  /*e3430*/  F2FP.F16.E4M3.UNPACK_B R2, R26 ;  /* 0x0000001aff02723e */ /* 0x001fc400020006ff */
[----:B-1----:R-:W-:-:S03]  /*e3440*/  F2FP.F16.E4M3.UNPACK_B R3, R27 ;  /* 0x0000001bff03723e */ /* 0x002fc600020006ff */
[----:B------:R0:W-:Y:S04]  /*e3450*/  STL [R1+0xdc], R2 ;  /* 0x0000dc0201007387 */ /* 0x0001e80000100800 */
[----:B------:R1:W-:Y:S01]  /*e3460*/  STL [R1+0xcc], R3 ;  /* 0x0000cc0301007387 */ /* 0x0003e20000100800 */
[----:B--2---:R-:W-:Y:S02]  /*e3470*/  F2FP.F16.E4M3.UNPACK_B R4, R15 ;  /* 0x0000000fff04723e */ /* 0x004fe400020006ff */
[----:B0-----:R-:W-:Y:S02]  /*e3480*/  F2FP.F16.E4M3.UNPACK_B R2, R14 ;  /* 0x0000000eff02723e */ /* 0x001fe400020006ff */
[----:B-1----:R-:W-:Y:S01]  /*e3490*/  F2FP.F16.E4M3.UNPACK_B R3, R11 ;  /* 0x0000000bff03723e */ /* 0x002fe200020006ff */
[----:B----4-:R-:W-:-:S15]  /*e34a0*/  HMMA.16816.F32 R20, R16, R12, R20 ;  /* 0x0000000c1014723c */ /* 0x010fde0000001814 */
[----:B------:R-:W-:-:S08]  /*e34b0*/  NOP ;  /* 0x0000000000007918 */ /* 0x000fd00000000000 */
[----:B------:R-:W-:Y:S04]  /*e34c0*/  STL.64 [R1+0x920], R20 ;  /* 0x0009201401007387 */ /* 0x000fe80000100a00 */
[----:B------:R-:W-:Y:S04]  /*e34d0*/  STL.64 [R1+0x928], R22 ;  /* 0x0009281601007387 */ /* 0x000fe80000100a00 */
[----:B------:R0:W-:Y:S04]  /*e34e0*/  STL [R1+0xb0], R2 ;  /* 0x0000b00201007387 */ /* 0x0001e80000100800 */
[----:B------:R1:W-:Y:S04]  /*e34f0*/  STL [R1+0xb4], R4 ;  /* 0x0000b40401007387 */ /* 0x0003e80000100800 */
[----:B------:R-:W-:Y:S01]  /*e3500*/  STL [R1+0xb8], R3 ;  /* 0x0000b80301007387 */ /* 0x000fe20000100800 */
[----:B0-----:R-:W-:-:S02]  /*e3510*/  F2FP.F16.E4M3.UNPACK_B R2, R0 ;  /* 0x00000000ff02723e */ /* 0x001fc400020006ff */
[----:B------:R-:W-:Y:S02]  /*e3520*/  F2FP.F16.E4M3.UNPACK_B R0, R10 ;  /* 0x0000000aff00723e */ /* 0x000fe400020006ff */
[----:B------:R-:W2:Y:S04]  /*e3530*/  LDL R10, [R1+0x390] ;  /* 0x00039000010a7983 */ /* 0x000ea80000100800 */
[----:B------:R-:W-:Y:S04]  /*e3540*/  STL [R1+0xbc], R2 ;  /* 0x0000bc0201007387 */ /* 0x000fe80000100800 */
[----:B------:R-:W-:Y:S04]  /*e3550*/  STL [R1+0xa0], R0 ;  /* 0x0000a00001007387 */ /* 0x000fe80000100800 */
[----:B------:R-:W3:Y:S04]  /*e3560*/  LDL R24, [R1+0x398] ;  /* 0x0003980001187983 */ /* 0x000ee80000100800 */
[----:B------:R-:W2:Y:S04]  /*e3570*/  LDL R11, [R1+0x394] ;  /* 0x00039400010b7983 */ /* 0x000ea80000100800 */
[----:B---3--:R-:W-:Y:S04]  /*e3580*/  STL [R1+0x5100], R24 ;  /* 0x0051001801007387 */ /* 0x008fe80000100800 */
[----:B------:R-:W3:Y:S04]  /*e3590*/  LDL R25, [R1+0x39c] ;  /* 0x00039c0001197983 */ /* 0x000ee80000100800 */
[----:B---3--:R-:W-:Y:S04]  /*e35a0*/  STL [R1+0x5104], R25 ;  /* 0x0051041901007387 */ /* 0x008fe80000100800 */
[----:B-1----:R-:W3:Y:S04]  /*e35b0*/  LDL.LU R4, [R1+0x14c0] ;  /* 0x0014c00001047983 */ /* 0x002ee80000300800 */
[----:B------:R-:W3:Y:S04]  /*e35c0*/  LDL.LU R5, [R1+0x14c4] ;  /* 0x0014c40001057983 */ /* 0x000ee80000300800 */
[----:B------:R-:W4:Y:S04]  /*e35d0*/  LDL.LU R6, [R1+0x14c8] ;  /* 0x0014c80001067983 */ /* 0x000f280000300800 */
[----:B------:R-:W4:Y:S04]  /*e35e0*/  LDL.LU R7, [R1+0x14cc] ;  /* 0x0014cc0001077983 */ /* 0x000f280000300800 */
[----:B----4-:R0:W-:Y:S04]  /*e35f0*/  STL.64 [R1+0x50c0], R6 ;  /* 0x0050c00601007387 */ /* 0x0101e80000100a00 */
[----:B0-----:R-:W4:Y:S04]  /*e3600*/  LDL R6, [R1+0x3a0] ;  /* 0x0003a00001067983 */ /* 0x001f280000100800 */
[----:B------:R-:W4:Y:S04]  /*e3610*/  LDL R7, [R1+0x3a4] ;  /* 0x0003a40001077983 */ /* 0x000f280000100800 */
[----:B------:R-:W2:Y:S04]  /*e3620*/  LDL.LU R23, [R1+0x604] ;  /* 0x0006040001177983 */ /* 0x000ea80000300800 */
[----:B--2---:R-:W-:Y:S04]  /*e3630*/  STL [R1+0x5108], R23 ;  /* 0x0051081701007387 */ /* 0x004fe80000100800 */
[----:B------:R-:W2:Y:S04]  /*e3640*/  LDL.LU R22, [R1+0x54] ;  /* 0x0000540001167983 */ /* 0x000ea80000300800 */
[----:B--2---:R-:W-:Y:S04]  /*e3650*/  STL [R1+0x5130], R22 ;  /* 0x0051301601007387 */ /* 0x004fe80000100800 */
[----:B------:R-:W2:Y:S04]  /*e3660*/  LDL.LU R3, [R1+0x28] ;  /* 0x0000280001037983 */ /* 0x000ea80000300800 */
[----:B--2---:R-:W-:Y:S04]  /*e3670*/  STL [R1+0x5134], R3 ;  /* 0x0051340301007387 */ /* 0x004fe80000100800 */
[----:B---3--:R0:W-:Y:S04]  /*e3680*/  STL.64 [R1+0x50b8], R4 ;  /* 0x0050b80401007387 */ /* 0x0081e80000100a00 */
[----:B0-----:R-:W2:Y:S04]  /*e3690*/  LDL.LU R4, [R1+0x60] ;  /* 0x0000600001047983 */ /* 0x001ea80000300800 */
[----:B------:R-:W2:Y:S04]  /*e36a0*/  LDL.LU R5, [R1+0x6c] ;  /* 0x00006c0001057983 */ /* 0x000ea80000300800 */
[----:B----4-:R0:W-:Y:S04]  /*e36b0*/  STL.64 [R1+0x50e8], R6 ;  /* 0x0050e80601007387 */ /* 0x0101e80000100a00 */
[----:B0-----:R-:W3:Y:S04]  /*e36c0*/  LDL R6, [R1+0x3a8] ;  /* 0x0003a80001067983 */ /* 0x001ee80000100800 */
[----:B------:R-:W3:Y:S04]  /*e36d0*/  LDL R7, [R1+0x3ac] ;  /* 0x0003ac0001077983 */ /* 0x000ee80000100800 */
[----:B------:R-:W4:Y:S04]  /*e36e0*/  LDL.LU R23, [R1+0x70] ;  /* 0x0000700001177983 */ /* 0x000f280000300800 */
[----:B----4-:R-:W-:Y:S04]  /*e36f0*/  STL [R1+0x5138], R23 ;  /* 0x0051381701007387 */ /* 0x010fe80000100800 */
[----:B------:R-:W4:Y:S04]  /*e3700*/  LDL.LU R25, [R1+0x80] ;  /* 0x0000800001197983 */ /* 0x000f280000300800 */
[----:B------:R-:W4:Y:S04]  /*e3710*/  LDL.LU R24, [R1+0x600] ;  /* 0x0006000001187983 */ /* 0x000f280000300800 */
[----:B--2---:R0:W-:Y:S04]  /*e3720*/  STL.64 [R1+0x50e0], R4 ;  /* 0x0050e00401007387 */ /* 0x0041e80000100a00 */
[----:B0-----:R-:W2:Y:S04]  /*e3730*/  LDL.LU R4, [R1+0x44] ;  /* 0x0000440001047983 */ /* 0x001ea80000300800 */
[----:B------:R-:W2:Y:S04]  /*e3740*/  LDL.LU R5, [R1+0x58] ;  /* 0x0000580001057983 */ /* 0x000ea80000300800 */
[----:B---3--:R0:W-:Y:S04]  /*e3750*/  STL.64 [R1+0x5118], R6 ;  /* 0x0051180601007387 */ /* 0x0081e80000100a00 */
[----:B0-----:R-:W3:Y:S04]  /*e3760*/  LDL R6, [R1+0x3b0] ;  /* 0x0003b00001067983 */ /* 0x001ee80000100800 */
[----:B------:R-:W3:Y:S04]  /*e3770*/  LDL R7, [R1+0x3b4] ;  /* 0x0003b40001077983 */ /* 0x000ee80000100800 */
[----:B------:R-:W4:Y:S04]  /*e3780*/  LDL.LU R23, [R1+0x98] ;  /* 0x0000980001177983 */ /* 0x000f280000300800 */
        /* <DEDUP_REMOVED lines=8> */
[----:B--2---:R-:W-:Y:S04]  /*e3810*/  STL.64 [R1+0x5140], R4 ;  /* 0x0051400401007387 */ /* 0x004fe80000100a00 */
[----:B------:R-:W2:Y:S04]  /*e3820*/  LDL.LU R29, [R1+0x68] ;  /* 0x00006800011d7983 */ /* 0x000ea80000300800 */
[----:B------:R-:W2:Y:S04]  /*e3830*/  LDL.LU R2, [R1+0x7c] ;  /* 0x00007c0001027983 */ /* 0x000ea80000300800 */
[----:B------:R-:W2:Y:S04]  /*e3840*/  LDL.LU R28, [R1+0x30] ;  /* 0x00003000011c7983 */ /* 0x000ea80000300800 */
[----:B------:R-:W4:Y:S04]  /*e3850*/  LDL.LU R8, [R1+0x40] ;  /* 0x0000400001087983 */ /* 0x000f280000300800 */
[----:B------:R-:W4:Y:S04]  /*e3860*/  LDL.LU R9, [R1+0x50] ;  /* 0x0000500001097983 */ /* 0x000f280000300800 */
[----:B------:R-:W-:Y:S04]  /*e3870*/  STL.64 [R1+0x50d0], R10 ;  /* 0x0050d00a01007387 */ /* 0x000fe80000100a00 */
[----:B----4-:R0:W-:Y:S04]  /*e3880*/  STL.64 [R1+0x50c8], R8 ;  /* 0x0050c80801007387 */ /* 0x0101e80000100a00 */
        /* <DEDUP_REMOVED lines=31> */
[----:B---3--:R-:W-:Y:S03]  /*e3a80*/  HMMA.16816.F32 R4, R16, R6, R8 ;  /* 0x000000061004723c */ /* 0x008fe60000001808 */
[----:B------:R-:W3:Y:S04]  /*e3a90*/  LDL.LU.64 R10, [R1+0x5158] ;  /* 0x00515800010a7983 */ /* 0x000ee80000300a00 */
[----:B------:R-:W3:-:S15]  /*e3aa0*/  LDL.LU.64 R8, [R1+0x5150] ;  /* 0x0051500001087983 */ /* 0x000ede0000300a00 */
[----:B------:R-:W-:-:S01]  /*e3ab0*/  NOP ;  /* 0x0000000000007918 */ /* 0x000fc20000000000 */
[----:B------:R-:W-:Y:S04]  /*e3ac0*/  STL.64 [R1+0x910], R4 ;  /* 0x0009100401007387 */ /* 0x000fe80000100a00 */
[----:B------:R0:W-:Y:S04]  /*e3ad0*/  STL.64 [R1+0x918], R6 ;  /* 0x0009180601007387 */ /* 0x0001e80000100a00 */
[----:B0-----:R-:W3:Y:S04]  /*e3ae0*/  LDL.LU.64 R6, [R1+0x5148] ;  /* 0x0051480001067983 */ /* 0x001ee80000300a00 */
[----:B------:R-:W2:Y:S01]  /*e3af0*/  LDL.LU.64 R4, [R1+0x5140] ;  /* 0x0051400001047983 */ /* 0x000ea20000300a00 */
[----:B------:R-:W-:-:S02]  /*e3b00*/  F2FP.F16.E4M3.UNPACK_B R23, R23 ;  /* 0x00000017ff17723e */ /* 0x000fc400020006ff */
[----:B------:R-:W-:Y:S02]  /*e3b10*/  F2FP.F16.E4M3.UNPACK_B R3, R3 ;  /* 0x00000003ff03723e */ /* 0x000fe400020006ff */
[----:B------:R-:W-:Y:S01]  /*e3b20*/  F2FP.F16.E4M3.UNPACK_B R22, R22 ;  /* 0x00000016ff16723e */ /* 0x000fe200020006ff */
[----:B------:R0:W-:Y:S04]  /*e3b30*/  STL [R1+0x90], R23 ;  /* 0x0000901701007387 */ /* 0x0001e80000100800 */
[----:B0-----:R-:W4:Y:S04]  /*e3b40*/  LDL.LU R23, [R1+0x5138] ;  /* 0x0051380001177983 */ /* 0x001f280000300800 */
[----:B------:R0:W-:Y:S04]  /*e3b50*/  STL [R1+0xa4], R3 ;  /* 0x0000a40301007387 */ /* 0x0001e80000100800 */
[----:B0-----:R-:W4:Y:S04]  /*e3b60*/  LDL.LU R3, [R1+0x5134] ;  /* 0x0051340001037983 */ /* 0x001f280000300800 */
[----:B------:R0:W-:Y:S04]  /*e3b70*/  STL [R1+0x94], R22 ;  /* 0x0000941601007387 */ /* 0x0001e80000100800 */
[----:B0-----:R-:W4:Y:S01]  /*e3b80*/  LDL.LU R22, [R1+0x5130] ;  /* 0x0051300001167983 */ /* 0x001f220000300800 */
[----:B--2---:R-:W-:-:S02]  /*e3b90*/  F2FP.F16.E4M3.UNPACK_B R5, R5 ;  /* 0x00000005ff05723e */ /* 0x004fc400020006ff */
[----:B------:R-:W-:-:S03]  /*e3ba0*/  F2FP.F16.E4M3.UNPACK_B R4, R4 ;  /* 0x00000004ff04723e */ /* 0x000fc600020006ff */
        /* <DEDUP_REMOVED lines=8> */
[----:B0-----:R-:W2:Y:S04]  /*e3c30*/  LDL.LU.64 R6, [R1+0x5118] ;  /* 0x0051180001067983 */ /* 0x001ea80000300a00 */
[----:B------:R-:W3:Y:S01]  /*e3c40*/  LDL.LU.64 R4, [R1+0x5110] ;  /* 0x0051100001047983 */ /* 0x000ee20000300a00 */
[----:B----4-:R-:W-:-:S02]  /*e3c50*/  F2FP.F16.E4M3.UNPACK_B R23, R23 ;  /* 0x00000017ff17723e */ /* 0x010fc400020006ff */
        /* <DEDUP_REMOVED lines=8> */
[----:B---3--:R-:W-:-:S02]  /*e3ce0*/  F2FP.F16.E4M3.UNPACK_B R5, R5 ;  /* 0x00000005ff05723e */ /* 0x008fc400020006ff */
[----:B------:R-:W-:-:S03]  /*e3cf0*/  F2FP.F16.E4M3.UNPACK_B R4, R4 ;  /* 0x00000004ff04723e */ /* 0x000fc600020006ff */
        /* <DEDUP_REMOVED lines=11> */
[----:B------:R-:W-:-:S03]  /*e3db0*/  F2FP.F16.E4M3.UNPACK_B R22, R22 ;  /* 0x00000016ff16723e */ /* 0x000fc600020006ff */
[----:B------:R0:W-:Y:S04]  /*e3dc0*/  STL [R1+0x8c], R23 ;  /* 0x00008c1701007387 */ /* 0x0001e80000100800 */
[----:B0-----:R-:W4:Y:S04]  /*e3dd0*/  LDL.LU R23, [R1+0x50dc] ;  /* 0x0050dc0001177983 */ /* 0x001f280000300800 */
[----:B------:R0:W-:Y:S04]  /*e3de0*/  STL [R1+0x70], R22 ;  /* 0x0000701601007387 */ /* 0x0001e80000100800 */
[----:B0-----:R-:W4:Y:S01]  /*e3df0*/  LDL.LU R22, [R1+0x50d8] ;  /* 0x0050d80001167983 */ /* 0x001f220000300800 */
[----:B------:R-:W-:-:S02]  /*e3e00*/  F2FP.F16.E4M3.UNPACK_B R3, R3 ;  /* 0x00000003ff03723e */ /* 0x000fc400020006ff */
[----:B---3--:R-:W-:Y:S02]  /*e3e10*/  F2FP.F16.E4M3.UNPACK_B R4, R4 ;  /* 0x00000004ff04723e */ /* 0x008fe400020006ff */
[----:B------:R-:W-:-:S03]  /*e3e20*/  F2FP.F16.E4M3.UNPACK_B R5, R5 ;  /* 0x00000005ff05723e */ /* 0x000fc600020006ff */
[----:B------:R-:W-:Y:S04]  /*e3e30*/  STL [R1+0x60], R4 ;  /* 0x0000600401007387 */ /* 0x000fe80000100800 */
[----:B------:R2:W-:Y:S02]  /*e3e40*/  STL [R1+0x74], R5 ;  /* 0x0000740501007387 */ /* 0x0005e40000100800 */
[----:B--2---:R-:W-:Y:S02]  /*e3e50*/  HMMA.16816.F32 R4, R16, R6, R8 ;  /* 0x000000061004723c */ /* 0x004fe40000001808 */
[----:B------:R-:W2:Y:S04]  /*e3e60*/  LDL.LU.64 R10, [R1+0x50d0] ;  /* 0x0050d000010a7983 */ /* 0x000ea80000300a00 */
[----:B------:R-:W-:Y:S04]  /*e3e70*/  STL [R1+0x64], R3 ;  /* 0x0000640301007387 */ /* 0x000fe80000100800 */
[----:B------:R-:W3:-:S13]  /*e3e80*/  LDL.LU.64 R8, [R1+0x50c8] ;  /* 0x0050c80001087983 */ /* 0x000eda0000300a00 */
[----:B------:R-:W-:Y:S04]  /*e3e90*/  STL.64 [R1+0x8e0], R4 ;  /* 0x0008e00401007387 */ /* 0x000fe80000100a00 */
[----:B------:R0:W-:Y:S04]  /*e3ea0*/  STL.64 [R1+0x8e8], R6 ;  /* 0x0008e80601007387 */ /* 0x0001e80000100a00 */
[----:B0-----:R-:W4:Y:S04]  /*e3eb0*/  LDL.LU.64 R6, [R1+0x50c0] ;  /* 0x0050c00001067983 */ /* 0x001f280000300a00 */
[----:B------:R-:W4:Y:S01]  /*e3ec0*/  LDL.LU.64 R4, [R1+0x50b8] ;  /* 0x0050b80001047983 */ /* 0x000f220000300a00 */
[----:B------:R-:W-:-:S02]  /*e3ed0*/  F2FP.F16.E4M3.UNPACK_B R29, R29 ;  /* 0x0000001dff1d723e */ /* 0x000fc400020006ff */
[----:B------:R-:W-:Y:S02]  /*e3ee0*/  F2FP.F16.E4M3.UNPACK_B R3, R2 ;  /* 0x00000002ff03723e */ /* 0x000fe400020006ff */
[----:B------:R-:W-:Y:S01]  /*e3ef0*/  F2FP.F16.E4M3.UNPACK_B R28, R28 ;  /* 0x0000001cff1c723e */ /* 0x000fe200020006ff */
[----:B------:R-:W-:Y:S04]  /*e3f00*/  STL [R1+0x78], R29 ;  /* 0x0000781d01007387 */ /* 0x000fe80000100800 */
[----:B------:R0:W-:Y:S04]  /*e3f10*/  STL [R1+0x68], R3 ;  /* 0x0000680301007387 */ /* 0x0001e80000100800 */
[----:B------:R-:W-:Y:S01]  /*e3f20*/  STL [R1+0x7c], R28 ;  /* 0x00007c1c01007387 */ /* 0x000fe20000100800 */
[----:B------:R-:W-:-:S02]  /*e3f30*/  F2FP.F16.E4M3.UNPACK_B R0, R0 ;  /* 0x00000000ff00723e */ /* 0x000fc400020006ff */
[----:B---3--:R-:W-:Y:S02]  /*e3f40*/  F2FP.F16.E4M3.UNPACK_B R2, R8 ;  /* 0x00000008ff02723e */ /* 0x008fe400020006ff */
[----:B0-----:R-:W-:-:S03]  /*e3f50*/  F2FP.F16.E4M3.UNPACK_B R3, R9 ;  /* 0x00000009ff03723e */ /* 0x001fc600020006ff */
[----:B------:R0:W-:Y:S04]  /*e3f60*/  STL [R1+0x6c], R2 ;  /* 0x00006c0201007387 */ /* 0x0001e80000100800 */
[----:B------:R1:W-:Y:S01]  /*e3f70*/  STL [R1+0x50], R3 ;  /* 0x0000500301007387 */ /* 0x0003e20000100800 */
[----:B----4-:R-:W-:Y:S01]  /*e3f80*/  HMMA.16816.F32 R4, R16, R24, R4 ;  /* 0x000000181004723c */ /* 0x010fe20000001804 */
[----:B0-----:R-:W-:Y:S02]  /*e3f90*/  F2FP.F16.E4M3.UNPACK_B R2, R26 ;  /* 0x0000001aff02723e */ /* 0x001fe400020006ff */
[----:B-1----:R-:W-:-:S15]  /*e3fa0*/  F2FP.F16.E4M3.UNPACK_B R3, R20 ;  /* 0x00000014ff03723e */ /* 0x002fde00020006ff */
[----:B------:R-:W-:-:S05]  /*e3fb0*/  NOP ;  /* 0x0000000000007918 */ /* 0x000fca0000000000 */
[----:B------:R0:W-:Y:S04]  /*e3fc0*/  STL.64 [R1+0x8d0], R4 ;  /* 0x0008d00401007387 */ /* 0x0001e80000100a00 */
[----:B------:R-:W-:Y:S04]  /*e3fd0*/  STL.64 [R1+0x8d8], R6 ;  /* 0x0008d80601007387 */ /* 0x000fe80000100a00 */
[----:B------:R-:W-:Y:S01]  /*e3fe0*/  STL [R1+0x54], R2 ;  /* 0x0000540201007387 */ /* 0x000fe20000100800 */
[----:B0-----:R-:W-:-:S05]  /*e3ff0*/  F2FP.F16.E4M3.UNPACK_B R4, R27 ;  /* 0x0000001bff04723e */ /* 0x001fca00020006ff */
[----:B------:R2:W-:Y:S02]  /*e4000*/  STL [R1+0x58], R4 ;  /* 0x0000580401007387 */ /* 0x0005e40000100800 */
[----:B--2---:R-:W-:Y:S01]  /*e4010*/  HMMA.16816.F32 R4, R16, R10, R12 ;  /* 0x0000000a1004723c */ /* 0x004fe2000000180c */
[----:B------:R-:W-:Y:S01]  /*e4020*/  F2FP.F16.E4M3.UNPACK_B R2, R21 ;  /* 0x00000015ff02723e */ /* 0x000fe200020006ff */
[----:B------:R-:W-:Y:S04]  /*e4030*/  STL [R1+0x5c], R3 ;  /* 0x00005c0301007387 */ /* 0x000fe80000100800 */
[----:B------:R-:W-:Y:S04]  /*e4040*/  STL [R1+0x40], R2 ;  /* 0x0000400201007387 */ /* 0x000fe80000100800 */
[----:B------:R-:W-:Y:S04]  /*e4050*/  STL [R1+0x50b0], R19 ;  /* 0x0050b01301007387 */ /* 0x000fe80000100800 */
[----:B------:R-:W-:Y:S04]  /*e4060*/  STL [R1+0x30], R0 ;  /* 0x0000300001007387 */ /* 0x000fe80000100800 */
[----:B------:R-:W2:Y:S05]  /*e4070*/  LDL R20, [R1+0x368] ;  /* 0x0003680001147983 */ /* 0x000eaa0000100800 */
[----:B------:R0:W-:Y:S04]  /*e4080*/  STL.64 [R1+0x8c0], R4 ;  /* 0x0008c00401007387 */ /* 0x0001e80000100a00 */
[----:B------:R-:W-:Y:S04]  /*e4090*/  STL.64 [R1+0x8c8], R6 ;  /* 0x0008c80601007387 */ /* 0x000fe80000100a00 */
[----:B------:R-:W2:Y:S04]  /*e40a0*/  LDL R21, [R1+0x36c] ;  /* 0x00036c0001157983 */ /* 0x000ea80000100800 */
[----:B------:R-:W-:Y:S04]  /*e40b0*/  STL.64 [R1+0x5028], R22 ;  /* 0x0050281601007387 */ /* 0x000fe80000100a00 */
[----:B--2---:R-:W-:Y:S04]  /*e40c0*/  STL.64 [R1+0x5020], R20 ;  /* 0x0050201401007387 */ /* 0x004fe80000100a00 */
[----:B------:R-:W2:Y:S04]  /*e40d0*/  LDL R14, [R1+0x370] ;  /* 0x00037000010e7983 */ /* 0x000ea80000100800 */
[----:B------:R-:W2:Y:S04]  /*e40e0*/  LDL R15, [R1+0x374] ;  /* 0x00037400010f7983 */ /* 0x000ea80000100800 */
[----:B0-----:R-:W3:Y:S04]  /*e40f0*/  LDL.LU R4, [R1+0x444] ;  /* 0x0004440001047983 */ /* 0x001ee80000300800 */
[----:B------:R-:W4:Y:S04]  /*e4100*/  LDL.LU R5, [R1+0xc] ;  /* 0x00000c0001057983 */ /* 0x000f280000300800 */
[----:B------:R-:W3:Y:S04]  /*e4110*/  LDL.LU R12, [R1+0x414] ;  /* 0x00041400010c7983 */ /* 0x000ee80000300800 */
[----:B------:R-:W3:Y:S04]  /*e4120*/  LDL.LU R13, [R1+0x424] ;  /* 0x00042400010d7983 */ /* 0x000ee80000300800 */
[----:B--2---:R0:W-:Y:S04]  /*e4130*/  STL.64 [R1+0x5038], R14 ;  /* 0x0050380e01007387 */ /* 0x0041e80000100a00 */
[----:B0-----:R-:W2:Y:S04]  /*e4140*/  LDL R14, [R1+0x378] ;  /* 0x00037800010e7983 */ /* 0x001ea80000100800 */
[----:B------:R-:W2:Y:S04]  /*e4150*/  LDL R15, [R1+0x37c] ;  /* 0x00037c00010f7983 */ /* 0x000ea80000100800 */
[----:B------:R-:W4:Y:S04]  /*e4160*/  LDL.LU R0, [R1+0x14] ;  /* 0x0000140001007983 */ /* 0x000f280000300800 */
[----:B------:R-:W4:Y:S04]  /*e4170*/  LDL.LU R10, [R1+0x434] ;  /* 0x00043400010a7983 */ /* 0x000f280000300800 */
[----:B------:R-:W4:Y:S04]  /*e4180*/  LDL.LU R8, [R1+0x8] ;  /* 0x0000080001087983 */ /* 0x000f280000300800 */
[----:B---3--:R0:W-:Y:S04]  /*e4190*/  STL.64 [R1+0x5030], R12 ;  /* 0x0050300c01007387 */ /* 0x0081e80000100a00 */
[----:B0-----:R-:W3:Y:S04]  /*e41a0*/  LDL.LU R12, [R1+0x440] ;  /* 0x00044000010c7983 */ /* 0x001ee80000300800 */
        /* <DEDUP_REMOVED lines=14> */
[----:B------:R-:W2:Y:S04]  /*e4290*/  LDL.LU R3, [R1+0x20] ;  /* 0x0000200001037983 */ /* 0x000ea80000300800 */
[----:B------:R-:W2:Y:S04]  /*e42a0*/  LDL.LU R29, [R1+0x38] ;  /* 0x00003800011d7983 */ /* 0x000ea80000300800 */
[----:B---3--:R0:W-:Y:S04]  /*e42b0*/  STL.64 [R1+0x5088], R12 ;  /* 0x0050880c01007387 */ /* 0x0081e80000100a00 */
[----:B0-----:R-:W3:Y:S04]  /*e42c0*/  LDL.LU R12, [R1+0x4c] ;  /* 0x00004c00010c7983 */ /* 0x001ee80000300800 */
[----:B------:R-:W3:Y:S04]  /*e42d0*/  LDL.LU R13, [R1] ;  /* 0x00000000010d7983 */ /* 0x000ee80000300800 */
        /* <DEDUP_REMOVED lines=16> */
[----:B------:R-:W-:-:S03]  /*e43e0*/  F2FP.F16.E4M3.UNPACK_B R19, R19 ;  /* 0x00000013ff13723e */ /* 0x000fc600020006ff */
        /* <DEDUP_REMOVED lines=14> */
[----:B0-----:R-:W2:Y:S01]  /*e44d0*/  LDL.LU R19, [R1+0x50b0] ;  /* 0x0050b00001137983 */ /* 0x001ea20000300800 */
[----:B------:R-:W-:-:S02]  /*e44e0*/  F2FP.F16.E4M3.UNPACK_B R3, R3 ;  /* 0x00000003ff03723e */ /* 0x000fc400020006ff */
[----:B------:R-:W-:Y:S02]  /*e44f0*/  F2FP.F16.E4M3.UNPACK_B R29, R29 ;  /* 0x0000001dff1d723e */ /* 0x000fe400020006ff */
[----:B---3--:R-:W-:Y:S02]  /*e4500*/  F2FP.F16.E4M3.UNPACK_B R13, R13 ;  /* 0x0000000dff0d723e */ /* 0x008fe400020006ff */
[----:B------:R-:W-:Y:S01]  /*e4510*/  F2FP.F16.E4M3.UNPACK_B R12, R12 ;  /* 0x0000000cff0c723e */ /* 0x000fe200020006ff */
[----:B------:R0:W-:Y:S04]  /*e4520*/  STL [R1+0x34], R3 ;  /* 0x0000340301007387 */ /* 0x0001e80000100800 */
[----:B0-----:R-:W3:Y:S04]  /*e4530*/  LDL.LU R3, [R1+0x50ac] ;  /* 0x0050ac0001037983 */ /* 0x001ee80000300800 */
        /* <DEDUP_REMOVED lines=11> */
[----:B------:R-:W4:Y:S01]  /*e45f0*/  LDL.LU.64 R12, [R1+0x5088] ;  /* 0x00508800010c7983 */ /* 0x000f220000300a00 */
[----:B------:R-:W-:-:S02]  /*e4600*/  F2FP.F16.E4M3.UNPACK_B R2, R2 ;  /* 0x00000002ff02723e */ /* 0x000fc400020006ff */
[----:B------:R-:W-:Y:S02]  /*e4610*/  F2FP.F16.E4M3.UNPACK_B R28, R28 ;  /* 0x0000001cff1c723e */ /* 0x000fe400020006ff */
[----:B------:R-:W-:Y:S01]  /*e4620*/  F2FP.F16.E4M3.UNPACK_B R11, R11 ;  /* 0x0000000bff0b723e */ /* 0x000fe200020006ff */
[----:B------:R0:W-:Y:S04]  /*e4630*/  STL [R1+0x3c], R2 ;  /* 0x00003c0201007387 */ /* 0x0001e80000100800 */
[----:B0-----:R-:W3:Y:S04]  /*e4640*/  LDL.LU R2, [R1+0x5080] ;  /* 0x0050800001027983 */ /* 0x001ee80000300800 */
[----:B------:R0:W-:Y:S04]  /*e4650*/  STL [R1+0x20], R28 ;  /* 0x0000201c01007387 */ /* 0x0001e80000100800 */
[----:B0-----:R-:W3:Y:S04]  /*e4660*/  LDL.LU R28, [R1+0x507c] ;  /* 0x00507c00011c7983 */ /* 0x001ee80000300800 */
[----:B------:R0:W-:Y:S04]  /*e4670*/  STL [R1+0x24], R11 ;  /* 0x0000240b01007387 */ /* 0x0001e80000100800 */
[----:B0-----:R-:W3:Y:S01]  /*e4680*/  LDL.LU R11, [R1+0x5078] ;  /* 0x00507800010b7983 */ /* 0x001ee20000300800 */
[----:B----4-:R-:W-:-:S02]  /*e4690*/  F2FP.F16.E4M3.UNPACK_B R13, R13 ;  /* 0x0000000dff0d723e */ /* 0x010fc400020006ff */
        /* <DEDUP_REMOVED lines=12> */
[----:B------:R-:W-:-:S03]  /*e4760*/  F2FP.F16.E4M3.UNPACK_B R10, R10 ;  /* 0x0000000aff0a723e */ /* 0x000fc600020006ff */
[----:B------:R0:W-:Y:S04]  /*e4770*/  STL [R1+0x10], R0 ;  /* 0x0000100001007387 */ /* 0x0001e80000100800 */
[----:B0-----:R-:W3:Y:S04]  /*e4780*/  LDL.LU R0, [R1+0x5054] ;  /* 0x0050540001007983 */ /* 0x001ee80000300800 */
[----:B------:R0:W-:Y:S04]  /*e4790*/  STL [R1], R10 ;  /* 0x0000000a01007387 */ /* 0x0001e80000100800 */
[----:B0-----:R-:W3:Y:S01]  /*e47a0*/  LDL.LU R10, [R1+0x5050] ;  /* 0x00505000010a7983 */ /* 0x001ee20000300800 */
[----:B------:R-:W-:-:S02]  /*e47b0*/  F2FP.F16.E4M3.UNPACK_B R8, R8 ;  /* 0x00000008ff08723e */ /* 0x000fc400020006ff */
[----:B----4-:R-:W-:Y:S02]  /*e47c0*/  F2FP.F16.E4M3.UNPACK_B R12, R12 ;  /* 0x0000000cff0c723e */ /* 0x010fe400020006ff */
[----:B------:R-:W-:-:S03]  /*e47d0*/  F2FP.F16.E4M3.UNPACK_B R13, R13 ;  /* 0x0000000dff0d723e */ /* 0x000fc600020006ff */
[----:B------:R-:W-:Y:S04]  /*e47e0*/  STL [R1+0x14], R12 ;  /* 0x0000140c01007387 */ /* 0x000fe80000100800 */
[----:B------:R2:W-:Y:S02]  /*e47f0*/  STL [R1+0x4], R13 ;  /* 0x0000040d01007387 */ /* 0x0005e40000100800 */
[----:B--2---:R-:W-:Y:S02]  /*e4800*/  HMMA.16816.F32 R12, R16, R14, R20 ;  /* 0x0000000e100c723c */ /* 0x004fe40000001814 */
[----:B------:R-:W2:Y:S04]  /*e4810*/  LDL.LU.64 R22, [R1+0x5048] ;  /* 0x0050480001167983 */ /* 0x000ea80000300a00 */
[----:B------:R-:W-:Y:S04]  /*e4820*/  STL [R1+0x18], R8 ;  /* 0x0000180801007387 */ /* 0x000fe80000100800 */
[----:B------:R-:W2:-:S13]  /*e4830*/  LDL.LU.64 R20, [R1+0x5040] ;  /* 0x0050400001147983 */ /* 0x000e9a0000300a00 */
[----:B------:R-:W-:Y:S04]  /*e4840*/  STL.64 [R1+0x890], R12 ;  /* 0x0008900c01007387 */ /* 0x000fe80000100a00 */
[----:B------:R0:W-:Y:S04]  /*e4850*/  STL.64 [R1+0x898], R14 ;  /* 0x0008980e01007387 */ /* 0x0001e80000100a00 */
[----:B0-----:R-:W2:Y:S04]  /*e4860*/  LDL.LU.64 R14, [R1+0x5038] ;  /* 0x00503800010e7983 */ /* 0x001ea80000300a00 */
[----:B------:R-:W4:Y:S01]  /*e4870*/  LDL.LU.64 R12, [R1+0x5030] ;  /* 0x00503000010c7983 */ /* 0x000f220000300a00 */
[----:B------:R-:W-:-:S02]  /*e4880*/  F2FP.F16.E4M3.UNPACK_B R4, R4 ;  /* 0x00000004ff04723e */ /* 0x000fc400020006ff */
[----:B------:R-:W-:-:S03]  /*e4890*/  F2FP.F16.E4M3.UNPACK_B R5, R5 ;  /* 0x00000005ff05723e */ /* 0x000fc600020006ff */
[----:B------:R-:W-:Y:S04]  /*e48a0*/  STL [R1+0x8], R4 ;  /* 0x0000080401007387 */ /* 0x000fe80000100800 */
[----:B------:R3:W-:Y:S02]  /*e48b0*/  STL [R1+0x1c], R5 ;  /* 0x00001c0501007387 */ /* 0x0007e40000100800 */
[----:B---3--:R-:W-:Y:S02]  /*e48c0*/  F2FP.F16.E4M3.UNPACK_B R5, R10 ;  /* 0x0000000aff05723e */ /* 0x008fe400020006ff */
[----:B----4-:R-:W-:Y:S02]  /*e48d0*/  F2FP.F16.E4M3.UNPACK_B R8, R12 ;  /* 0x0000000cff08723e */ /* 0x010fe400020006ff */
[----:B------:R-:W-:-:S02]  /*e48e0*/  F2FP.F16.E4M3.UNPACK_B R4, R13 ;  /* 0x0000000dff04723e */ /* 0x000fc400020006ff */
[C---:B--2---:R-:W-:Y:S01]  /*e48f0*/  HMMA.16816.F32 R12, R16.reuse, R14, R20 ;  /* 0x0000000e100c723c */ /* 0x044fe20000001814 */
[----:B------:R-:W-:Y:S04]  /*e4900*/  STL [R1+0xc], R8 ;  /* 0x00000c0801007387 */ /* 0x000fe80000100800 */
[----:B------:R-:W2:Y:S04]  /*e4910*/  LDL.LU R10, [R1+0x408] ;  /* 0x00040800010a7983 */ /* 0x000ea80000300800 */
[----:B------:R-:W3:Y:S04]  /*e4920*/  LDL.LU.64 R22, [R1+0x5028] ;  /* 0x0050280001167983 */ /* 0x000ee80000300a00 */
[----:B------:R-:W4:Y:S10]  /*e4930*/  LDL.LU.64 R20, [R1+0x5020] ;  /* 0x0050200001147983 */ /* 0x000f340000300a00 */
[----:B------:R-:W-:Y:S04]  /*e4940*/  STL.64 [R1+0x880], R12 ;  /* 0x0008800c01007387 */ /* 0x000fe80000100a00 */
[----:B------:R0:W-:Y:S04]  /*e4950*/  STL.64 [R1+0x888], R14 ;  /* 0x0008880e01007387 */ /* 0x0001e80000100a00 */
[----:B0-----:R-:W2:Y:S04]  /*e4960*/  LDL.LU.64 R14, [R1+0x5018] ;  /* 0x00501800010e7983 */ /* 0x001ea80000300a00 */
[----:B------:R-:W3:Y:S01]  /*e4970*/  LDL.LU.64 R12, [R1+0x5010] ;  /* 0x00501000010c7983 */ /* 0x000ee20000300a00 */
[----:B----4-:R-:W-:Y:S03]  /*e4980*/  HMMA.16816.F32 R16, R16, R20, R24 ;  /* 0x000000141010723c */ /* 0x010fe60000001818 */
[----:B------:R-:W4:Y:S04]  /*e4990*/  LDL.LU.64 R26, [R1+0x5008] ;  /* 0x00500800011a7983 */ /* 0x000f280000300a00 */
[----:B------:R-:W4:Y:S04]  /*e49a0*/  LDL.LU.64 R24, [R1+0x5000] ;  /* 0x0050000001187983 */ /* 0x000f280000300a00 */
[----:B------:R-:W4:-:S12]  /*e49b0*/  LDL.LU.64 R20, [R1+0x4ff8] ;  /* 0x004ff80001147983 */ /* 0x000f180000300a00 */
[----:B------:R-:W-:Y:S04]  /*e49c0*/  STL.64 [R1+0x870], R16 ;  /* 0x0008701001007387 */ /* 0x000fe80000100a00 */
[----:B------:R0:W-:Y:S01]  /*e49d0*/  STL.64 [R1+0x878], R18 ;  /* 0x0008781201007387 */ /* 0x0001e20000100a00 */
[----:B---3--:R-:W-:Y:S02]  /*e49e0*/  F2FP.F16.E4M3.UNPACK_B R8, R12 ;  /* 0x0000000cff08723e */ /* 0x008fe400020006ff */
[----:B--2---:R-:W-:Y:S01]  /*e49f0*/  F2FP.F16.E4M3.UNPACK_B R12, R14 ;  /* 0x0000000eff0c723e */ /* 0x004fe200020006ff */
[----:B0-----:R-:W2:Y:S04]  /*e4a00*/  LDL.LU.64 R18, [R1+0x4ff0] ;  /* 0x004ff00001127983 */ /* 0x001ea80000300a00 */
[----:B------:R-:W3:Y:S01]  /*e4a10*/  LDL.LU.64 R16, [R1+0x4fe8] ;  /* 0x004fe80001107983 */ /* 0x000ee20000300a00 */
[----:B------:R-:W-:-:S03]  /*e4a20*/  F2FP.F16.E4M3.UNPACK_B R14, R0 ;  /* 0x00000000ff0e723e */ /* 0x000fc600020006ff */
[----:B------:R-:W3:Y:S01]  /*e4a30*/  LDL.LU R0, [R1+0x4fe4] ;  /* 0x004fe40001007983 */ /* 0x000ee20000300800 */
[----:B------:R-:W-:Y:S02]  /*e4a40*/  F2FP.F16.E4M3.UNPACK_B R6, R6 ;  /* 0x00000006ff06723e */ /* 0x000fe400020006ff */
[----:B------:R-:W-:Y:S02]  /*e4a50*/  F2FP.F16.E4M3.UNPACK_B R7, R7 ;  /* 0x00000007ff07723e */ /* 0x000fe400020006ff */
[----:B------:R-:W-:Y:S02]  /*e4a60*/  F2FP.F16.E4M3.UNPACK_B R9, R9 ;  /* 0x00000009ff09723e */ /* 0x000fe400020006ff */
[----:B------:R-:W-:Y:S02]  /*e4a70*/  F2FP.F16.E4M3.UNPACK_B R13, R13 ;  /* 0x0000000dff0d723e */ /* 0x000fe400020006ff */
[----:B------:R-:W-:Y:S02]  /*e4a80*/  F2FP.F16.E4M3.UNPACK_B R10, R10 ;  /* 0x0000000aff0a723e */ /* 0x000fe400020006ff */
[----:B------:R-:W-:-:S02]  /*e4a90*/  F2FP.F16.E4M3.UNPACK_B R11, R11 ;  /* 0x0000000bff0b723e */ /* 0x000fc400020006ff */
[----:B------:R-:W-:Y:S02]  /*e4aa0*/  F2FP.F16.E4M3.UNPACK_B R15, R15 ;  /* 0x0000000fff0f723e */ /* 0x000fe400020006ff */
[----:B------:R-:W-:Y:S02]  /*e4ab0*/  F2FP.F16.E4M3.UNPACK_B R22, R22 ;  /* 0x00000016ff16723e */ /* 0x000fe400020006ff */
[----:B------:R-:W-:Y:S02]  /*e4ac0*/  F2FP.F16.E4M3.UNPACK_B R23, R23 ;  /* 0x00000017ff17723e */ /* 0x000fe400020006ff */
[----:B----4-:R-:W-:Y:S02]  /*e4ad0*/  F2FP.F16.E4M3.UNPACK_B R26, R26 ;  /* 0x0000001aff1a723e */ /* 0x010fe400020006ff */
[----:B------:R-:W-:Y:S02]  /*e4ae0*/  F2FP.F16.E4M3.UNPACK_B R24, R24 ;  /* 0x00000018ff18723e */ /* 0x000fe400020006ff */
[----:B------:R-:W-:-:S02]  /*e4af0*/  F2FP.F16.E4M3.UNPACK_B R20, R20 ;  /* 0x00000014ff14723e */ /* 0x000fc400020006ff */
[----:B------:R-:W-:Y:S02]  /*e4b00*/  F2FP.F16.E4M3.UNPACK_B R21, R21 ;  /* 0x00000015ff15723e */ /* 0x000fe400020006ff */
[----:B------:R-:W-:Y:S02]  /*e4b10*/  F2FP.F16.E4M3.UNPACK_B R25, R25 ;  /* 0x00000019ff19723e */ /* 0x000fe400020006ff */
[----:B------:R-:W-:Y:S02]  /*e4b20*/  F2FP.F16.E4M3.UNPACK_B R27, R27 ;  /* 0x0000001bff1b723e */ /* 0x000fe400020006ff */
[----:B--2---:R-:W-:Y:S02]  /*e4b30*/  F2FP.F16.E4M3.UNPACK_B R18, R18 ;  /* 0x00000012ff12723e */ /* 0x004fe400020006ff */
[----:B---3--:R-:W-:Y:S02]  /*e4b40*/  F2FP.F16.E4M3.UNPACK_B R16, R16 ;  /* 0x00000010ff10723e */ /* 0x008fe400020006ff */
[----:B------:R-:W-:-:S02]  /*e4b50*/  F2FP.F16.E4M3.UNPACK_B R17, R17 ;  /* 0x00000011ff11723e */ /* 0x000fc400020006ff */
[----:B------:R-:W-:Y:S01]  /*e4b60*/  F2FP.F16.E4M3.UNPACK_B R19, R19 ;  /* 0x00000013ff13723e */ /* 0x000fe200020006ff */
[----:B------:R-:W-:Y:S04]  /*e4b70*/  STL.64 [R1+0x7ce8], R6 ;  /* 0x007ce80601007387 */ /* 0x000fe80000100a00 */
[----:B------:R-:W-:Y:S04]  /*e4b80*/  STL.64 [R1+0x7ce0], R4 ;  /* 0x007ce00401007387 */ /* 0x000fe80000100a00 */
[----:B------:R-:W-:Y:S04]  /*e4b90*/  STL.64 [R1+0x7ca8], R20 ;  /* 0x007ca81401007387 */ /* 0x000fe80000100a00 */
[----:B------:R-:W-:Y:S04]  /*e4ba0*/  STL.64 [R1+0x7aa0], R16 ;  /* 0x007aa01001007387 */ /* 0x000fe80000100a00 */
[----:B------:R-:W-:Y:S04]  /*e4bb0*/  STL [R1+0x7a9c], R18 ;  /* 0x007a9c1201007387 */ /* 0x000fe80000100800 */
[----:B------:R-:W-:Y:S04]  /*e4bc0*/  STL [R1+0x7a98], R19 ;  /* 0x007a981301007387 */ /* 0x000fe80000100800 */
[----:B------:R0:W-:Y:S04]  /*e4bd0*/  STL [R1+0x76fc], R28 ;  /* 0x0076fc1c01007387 */ /* 0x0001e80000100800 */
[----:B------:R1:W-:Y:S04]  /*e4be0*/  STL [R1+0x76f8], R29 ;  /* 0x0076f81d01007387 */ /* 0x0003e80000100800 */
[----:B0-----:R-:W2:Y:S04]  /*e4bf0*/  LDL.LU R28, [R1+0x310] ;  /* 0x00031000011c7983 */ /* 0x001ea80000300800 */
[----:B-1----:R-:W2:Y:S04]  /*e4c00*/  LDL.LU R29, [R1+0x314] ;  /* 0x00031400011d7983 */ /* 0x002ea80000300800 */
[----:B--2---:R-:W-:Y:S04]  /*e4c10*/  STL.64 [R1+0x85b8], R28 ;  /* 0x0085b81c01007387 */ /* 0x004fe80000100a00 */
[----:B------:R-:W2:Y:S04]  /*e4c20*/  LDL.LU.64 R20, [R1+0x3e8] ;  /* 0x0003e80001147983 */ /* 0x000ea80000300a00 */
[----:B------:R-:W3:Y:S04]  /*e4c30*/  LDL.LU.64 R16, [R1+0x110] ;  /* 0x0001100001107983 */ /* 0x000ee80000300a00 */
[----:B------:R-:W-:Y:S04]  /*e4c40*/  STL.64 [R1+0x6af0], R10 ;  /* 0x006af00a01007387 */ /* 0x000fe80000100a00 */
[----:B------:R-:W-:Y:S04]  /*e4c50*/  STL.64 [R1+0x6ae8], R8 ;  /* 0x006ae80801007387 */ /* 0x000fe80000100a00 */
[----:B------:R0:W-:Y:S04]  /*e4c60*/  STL [R1+0x6984], R22 ;  /* 0x0069841601007387 */ /* 0x0001e80000100800 */
[----:B------:R1:W-:Y:S04]  /*e4c70*/  STL [R1+0x6980], R23 ;  /* 0x0069801701007387 */ /* 0x0003e80000100800 */
[----:B0-----:R-:W4:Y:S04]  /*e4c80*/  LDL.LU R22, [R1+0x3e0] ;  /* 0x0003e00001167983 */ /* 0x001f280000300800 */
[----:B-1----:R-:W4:Y:S04]  /*e4c90*/  LDL.LU R23, [R1+0x3e4] ;  /* 0x0003e40001177983 */ /* 0x002f280000300800 */
[----:B----4-:R-:W-:Y:S04]  /*e4ca0*/  STL.64 [R1+0x8560], R22 ;  /* 0x0085601601007387 */ /* 0x010fe80000100a00 */
[----:B--2---:R0:W-:Y:S04]  /*e4cb0*/  STL.64 [R1+0x8558], R20 ;  /* 0x0085581401007387 */ /* 0x0041e80000100a00 */
[----:B0-----:R-:W2:Y:S04]  /*e4cc0*/  LDL.LU.64 R20, [R1+0xe0] ;  /* 0x0000e00001147983 */ /* 0x001ea80000300a00 */
[----:B------:R-:W2:Y:S04]  /*e4cd0*/  LDL.LU.64 R22, [R1+0xe8] ;  /* 0x0000e80001167983 */ /* 0x000ea80000300a00 */
[----:B------:R0:W-:Y:S04]  /*e4ce0*/  STL [R1+0x64a4], R2 ;  /* 0x0064a40201007387 */ /* 0x0001e80000100800 */
[----:B------:R1:W-:Y:S04]  /*e4cf0*/  STL [R1+0x64a0], R3 ;  /* 0x0064a00301007387 */ /* 0x0003e80000100800 */
[----:B0-----:R-:W4:Y:S04]  /*e4d00*/  LDL.LU R2, [R1+0x328] ;  /* 0x0003280001027983 */ /* 0x001f280000300800 */
[----:B-1----:R-:W4:Y:S04]  /*e4d10*/  LDL.LU R3, [R1+0x32c] ;  /* 0x00032c0001037983 */ /* 0x002f280000300800 */
[----:B------:R0:W-:Y:S04]  /*e4d20*/  STL.64 [R1+0x5988], R14 ;  /* 0x0059880e01007387 */ /* 0x0001e80000100a00 */
[----:B0-----:R-:W3:Y:S04]  /*e4d30*/  LDL.LU R14, [R1+0x320] ;  /* 0x00032000010e7983 */ /* 0x001ee80000300800 */
[----:B------:R-:W3:Y:S04]  /*e4d40*/  LDL.LU R15, [R1+0x324] ;  /* 0x00032400010f7983 */ /* 0x000ee80000300800 */
[----:B------:R0:W-:Y:S04]  /*e4d50*/  STL.64 [R1+0x5980], R12 ;  /* 0x0059800c01007387 */ /* 0x0001e80000100a00 */
[----:B0-----:R-:W2:Y:S04]  /*e4d60*/  LDL.LU R12, [R1+0x330] ;  /* 0x00033000010c7983 */ /* 0x001ea80000300800 */
[----:B------:R-:W2:Y:S04]  /*e4d70*/  LDL.LU R13, [R1+0x334] ;  /* 0x00033400010d7983 */ /* 0x000ea80000300800 */
[----:B---3--:R0:W-:Y:S04]  /*e4d80*/  STL.64 [R1+0x85e8], R14 ;  /* 0x0085e80e01007387 */ /* 0x0081e80000100a00 */
[----:B--2---:R1:W-:Y:S04]  /*e4d90*/  STL.64 [R1+0x85e0], R12 ;  /* 0x0085e00c01007387 */ /* 0x0043e80000100a00 */
[----:B------:R-:W2:Y:S04]  /*e4da0*/  LDL.64 R18, [R1+0x3b8] ;  /* 0x0003b80001127983 */ /* 0x000ea80000100a00 */
[----:B------:R-:W3:Y:S04]  /*e4db0*/  LDL R28, [R1+0x338] ;  /* 0x00033800011c7983 */ /* 0x000ee80000100800 */
[----:B------:R-:W3:Y:S04]  /*e4dc0*/  LDL R29, [R1+0x33c] ;  /* 0x00033c00011d7983 */ /* 0x000ee80000100800 */
[----:B--2---:R-:W-:Y:S04]  /*e4dd0*/  STL.64 [R1+0x8518], R18 ;  /* 0x0085181201007387 */ /* 0x004fe80000100a00 */
[----:B------:R2:W-:Y:S04]  /*e4de0*/  STL.64 [R1+0x85f0], R16 ;  /* 0x0085f01001007387 */ /* 0x0005e80000100a00 */
[----:B0-----:R-:W4:Y:S04]  /*e4df0*/  LDL R14, [R1+0x340] ;  /* 0x00034000010e7983 */ /* 0x001f280000100800 */
[----:B------:R-:W4:Y:S04]  /*e4e00*/  LDL R15, [R1+0x344] ;  /* 0x00034400010f7983 */ /* 0x000f280000100800 */
[----:B-1----:R-:W3:Y:S04]  /*e4e10*/  LDL R12, [R1+0x348] ;  /* 0x00034800010c7983 */ /* 0x002ee80000100800 */
[----:B------:R-:W3:Y:S04]  /*e4e20*/  LDL R13, [R1+0x34c] ;  /* 0x00034c00010d7983 */ /* 0x000ee80000100800 */
[----:B------:R-:W2:Y:S04]  /*e4e30*/  LDL R4, [R1+0x3b0] ;  /* 0x0003b00001047983 */ /* 0x000ea80000100800 */
[----:B------:R-:W2:Y:S04]  /*e4e40*/  LDL R5, [R1+0x3b4] ;  /* 0x0003b40001057983 */ /* 0x000ea80000100800 */
        /* <DEDUP_REMOVED lines=38> */
[----:B------:R-:W2:Y:S04]  /*e50b0*/  LDL.64 R6, [R1+0x3a8] ;  /* 0x0003a80001067983 */ /* 0x000ea80000100a00 */
[----:B--2---:R-:W-:Y:S04]  /*e50c0*/  STL.64 [R1+0x8510], R6 ;  /* 0x0085100601007387 */ /* 0x004fe80000100a00 */
[----:B------:R0:W-:Y:S04]  /*e50d0*/  STL.64 [R1+0x8508], R4 ;  /* 0x0085080401007387 */ /* 0x0001e80000100a00 */
[----:B0-----:R-:W2:Y:S04]  /*e50e0*/  LDL.LU R4, [R1+0x19b0] ;  /* 0x0019b00001047983 */ /* 0x001ea80000300800 */
[----:B------:R-:W2:Y:S04]  /*e50f0*/  LDL.LU R5, [R1+0x19b4] ;  /* 0x0019b40001057983 */ /* 0x000ea80000300800 */
[----:B------:R-:W2:Y:S04]  /*e5100*/  LDL.LU R6, [R1+0x19b8] ;  /* 0x0019b80001067983 */ /* 0x000ea80000300800 */
[----:B------:R-:W2:Y:S04]  /*e5110*/  LDL.LU R7, [R1+0x19bc] ;  /* 0x0019bc0001077983 */ /* 0x000ea80000300800 */
[----:B------:R-:W3:Y:S04]  /*e5120*/  LDL.64 R10, [R1+0x390] ;  /* 0x00039000010a7983 */ /* 0x000ee80000100a00 */
[----:B------:R-:W2:Y:S01]  /*e5130*/  LDL.64 R8, [R1+0x398] ;  /* 0x0003980001087983 */ /* 0x000ea20000100a00 */
[C---:B----4-:R-:W-:Y:S03]  /*e5140*/  HMMA.16816.F32 R12, R20.reuse, R14, R16 ;  /* 0x0000000e140c723c */ /* 0x050fe60000001810 */
[----:B---3--:R-:W-:Y:S04]  /*e5150*/  STL.64 [R1+0x84d8], R10 ;  /* 0x0084d80a01007387 */ /* 0x008fe80000100a00 */
[----:B--2---:R0:W-:Y:S04]  /*e5160*/  STL.64 [R1+0x84d0], R8 ;  /* 0x0084d00801007387 */ /* 0x0041e80000100a00 */
[----:B0-----:R-:W2:Y:S04]  /*e5170*/  LDL.LU R8, [R1+0x19c0] ;  /* 0x0019c00001087983 */ /* 0x001ea80000300800 */
[----:B------:R-:W2:Y:S04]  /*e5180*/  LDL.LU R9, [R1+0x19c4] ;  /* 0x0019c40001097983 */ /* 0x000ea80000300800 */
[----:B------:R-:W2:Y:S04]  /*e5190*/  LDL.LU R10, [R1+0x19c8] ;  /* 0x0019c800010a7983 */ /* 0x000ea80000300800 */
[----:B------:R-:W2:Y:S04]  /*e51a0*/  LDL.LU R11, [R1+0x19cc] ;  /* 0x0019cc00010b7983 */ /* 0x000ea80000300800 */
[----:B------:R0:W-:Y:S04]  /*e51b0*/  STL.64 [R1+0x56b8], R26 ;  /* 0x0056b81a01007387 */ /* 0x0001e80000100a00 */
[----:B0-----:R-:W3:Y:S04]  /*e51c0*/  LDL.LU.64 R26, [R1+0x3f0] ;  /* 0x0003f000011a7983 */ /* 0x001ee80000300a00 */
[----:B------:R0:W-:Y:S04]  /*e51d0*/  STL.64 [R1+0x56b0], R24 ;  /* 0x0056b01801007387 */ /* 0x0001e80000100a00 */
[----:B0-----:R-:W4:Y:S04]  /*e51e0*/  LDL.LU.64 R24, [R1+0x3f8] ;  /* 0x0003f80001187983 */ /* 0x001f280000300a00 */
[----:B---3--:R-:W-:Y:S04]  /*e51f0*/  STL.64 [R1+0x8580], R26 ;  /* 0x0085801a01007387 */ /* 0x008fe80000100a00 */
[----:B----4-:R0:W-:Y:S04]  /*e5200*/  STL.64 [R1+0x8578], R24 ;  /* 0x0085781801007387 */ /* 0x0101e80000100a00 */
[----:B0-----:R-:W3:Y:S04]  /*e5210*/  LDL.LU R24, [R1+0x19d0] ;  /* 0x0019d00001187983 */ /* 0x001ee80000300800 */
[----:B------:R-:W3:Y:S04]  /*e5220*/  LDL.LU R25, [R1+0x19d4] ;  /* 0x0019d40001197983 */ /* 0x000ee80000300800 */
[----:B------:R-:W3:Y:S04]  /*e5230*/  LDL.LU R26, [R1+0x19d8] ;  /* 0x0019d800011a7983 */ /* 0x000ee80000300800 */
[----:B------:R-:W3:Y:S04]  /*e5240*/  LDL.LU R27, [R1+0x19dc] ;  /* 0x0019dc00011b7983 */ /* 0x000ee80000300800 */
[----:B------:R-:W-:Y:S04]  /*e5250*/  STL [R1+0x4fe4], R0 ;  /* 0x004fe40001007387 */ /* 0x000fe80000100800 */
        /* <DEDUP_REMOVED lines=27> */
[----:B------:R-:W4:-:S15]  /*e5410*/  LDL.LU.64 R16, [R1+0x85f0] ;  /* 0x0085f00001107983 */ /* 0x000f1e0000300a00 */
[----:B------:R-:W-:-:S06]  /*e5420*/  NOP ;  /* 0x0000000000007918 */ /* 0x000fcc0000000000 */
[----:B------:R-:W-:Y:S04]  /*e5430*/  STL.64 [R1+0x820], R12 ;  /* 0x0008200c01007387 */ /* 0x000fe80000100a00 */
[----:B------:R0:W-:Y:S04]  /*e5440*/  STL.64 [R1+0x828], R14 ;  /* 0x0008280e01007387 */ /* 0x0001e80000100a00 */
[----:B0-----:R-:W4:Y:S04]  /*e5450*/  LDL.LU.64 R14, [R1+0x85e8] ;  /* 0x0085e800010e7983 */ /* 0x001f280000300a00 */
[----:B------:R-:W2:Y:S01]  /*e5460*/  LDL.LU.64 R12, [R1+0x85e0] ;  /* 0x0085e000010c7983 */ /* 0x000ea20000300a00 */
[----:B---3--:R-:W-:-:S15]  /*e5470*/  HMMA.16816.F32 R24, R20, R28, R24 ;  /* 0x0000001c1418723c */ /* 0x008fde0000001818 */
[----:B------:R-:W-:-:S08]  /*e5480*/  NOP ;  /* 0x0000000000007918 */ /* 0x000fd00000000000 */
[----:B------:R-:W-:Y:S04]  /*e5490*/  STL.64 [R1+0x810], R24 ;  /* 0x0008101801007387 */ /* 0x000fe80000100a00 */
[----:B------:R2:W-:Y:S02]  /*e54a0*/  STL.64 [R1+0x818], R26 ;  /* 0x0008181a01007387 */ /* 0x0005e40000100a00 */
[C---:B--2---:R-:W-:Y:S06]  /*e54b0*/  HMMA.16816.F32 R24, R20.reuse, R12, R8 ;  /* 0x0000000c1418723c */ /* 0x044fec0000001808 */
[----:B------:R-:W-:-:S15]  /*e54c0*/  HMMA.16816.F32 R8, R20, R2, R4 ;  /* 0x000000021408723c */ /* 0x000fde0000001804 */
[----:B------:R-:W-:-:S02]  /*e54d0*/  NOP ;  /* 0x0000000000007918 */ /* 0x000fc40000000000 */
[----:B------:R-:W-:Y:S04]  /*e54e0*/  STL.64 [R1+0x800], R24 ;  /* 0x0008001801007387 */ /* 0x000fe80000100a00 */
[----:B------:R-:W-:Y:S04]  /*e54f0*/  STL.64 [R1+0x808], R26 ;  /* 0x0008081a01007387 */ /* 0x000fe80000100a00 */
[----:B------:R-:W-:Y:S04]  /*e5500*/  STL.64 [R1+0x7f0], R8 ;  /* 0x0007f00801007387 */ /* 0x000fe80000100a00 */
[----:B------:R0:W-:Y:S04]  /*e5510*/  STL.64 [R1+0x7f8], R10 ;  /* 0x0007f80a01007387 */ /* 0x0001e80000100a00 */
[----:B------:R-:W2:Y:S04]  /*e5520*/  LDL R18, [R1+0x3c8] ;  /* 0x0003c80001127983 */ /* 0x000ea80000100800 */
[----:B------:R-:W2:Y:S01]  /*e5530*/  LDL R19, [R1+0x3cc] ;  /* 0x0003cc0001137983 */ /* 0x000ea20000100800 */
[----:B------:R-:W-:-:S03]  /*e5540*/  IMAD.MOV.U32 R6, RZ, RZ, R20 ;  /* 0x000000ffff067224 */ /* 0x000fc600078e0014 */
[----:B0-----:R-:W3:Y:S01]  /*e5550*/  LDL.64 R10, [R1+0x3d0] ;  /* 0x0003d000010a7983 */ /* 0x001ee20000100a00 */
[----:B------:R-:W-:Y:S02]  /*e5560*/  IMAD.MOV.U32 R5, RZ, RZ, R21 ;  /* 0x000000ffff057224 */ /* 0x000fe400078e0015 */
[----:B------:R-:W-:Y:S02]  /*e5570*/  IMAD.MOV.U32 R4, RZ, RZ, R22 ;  /* 0x000000ffff047224 */ /* 0x000fe400078e0016 */
[----:B------:R-:W-:Y:S01]  /*e5580*/  IMAD.MOV.U32 R0, RZ, RZ, R23 ;  /* 0x000000ffff007224 */ /* 0x000fe200078e0017 */
[----:B--2---:R-:W-:Y:S04]  /*e5590*/  STL.64 [R1+0x85b0], R18 ;  /* 0x0085b01201007387 */ /* 0x004fe80000100a00 */
[----:B----4-:R-:W-:Y:S04]  /*e55a0*/  STL.64 [R1+0x85a8], R16 ;  /* 0x0085a81001007387 */ /* 0x010fe80000100a00 */
[----:B------:R-:W2:Y:S04]  /*e55b0*/  LDL R8, [R1+0x3d8] ;  /* 0x0003d80001087983 */ /* 0x000ea80000100800 */
[----:B------:R-:W2:Y:S04]  /*e55c0*/  LDL R9, [R1+0x3dc] ;  /* 0x0003dc0001097983 */ /* 0x000ea80000100800 */
        /* <DEDUP_REMOVED lines=11> */
[----:B---3--:R-:W-:Y:S04]  /*e5680*/  STL.64 [R1+0x8588], R20 ;  /* 0x0085881401007387 */ /* 0x008fe80000100a00 */
[----:B------:R-:W3:Y:S04]  /*e5690*/  LDL.LU R24, [R1+0x1960] ;  /* 0x0019600001187983 */ /* 0x000ee80000300800 */
[----:B------:R-:W3:Y:S04]  /*e56a0*/  LDL.LU R25, [R1+0x1964] ;  /* 0x0019640001197983 */ /* 0x000ee80000300800 */
[----:B------:R-:W4:Y:S04]  /*e56b0*/  LDL.LU R26, [R1+0x1968] ;  /* 0x00196800011a7983 */ /* 0x000f280000300800 */
[----:B------:R-:W4:Y:S04]  /*e56c0*/  LDL.LU R27, [R1+0x196c] ;  /* 0x00196c00011b7983 */ /* 0x000f280000300800 */
[----:B------:R-:W2:Y:S04]  /*e56d0*/  LDL.64 R28, [R1+0x318] ;  /* 0x00031800011c7983 */ /* 0x000ea80000100a00 */
        /* <DEDUP_REMOVED lines=24> */
[----:B--2---:R0:W-:Y:S04]  /*e5860*/  STL.64 [R1+0x8538], R8 ;  /* 0x0085380801007387 */ /* 0x0041e80000100a00 */
[----:B0-----:R-:W2:Y:S04]  /*e5870*/  LDL.LU R8, [R1+0x1920] ;  /* 0x0019200001087983 */ /* 0x001ea80000300800 */
[----:B------:R-:W2:Y:S04]  /*e5880*/  LDL.LU R9, [R1+0x1924] ;  /* 0x0019240001097983 */ /* 0x000ea80000300800 */
[----:B------:R-:W4:Y:S04]  /*e5890*/  LDL.LU R10, [R1+0x1928] ;  /* 0x00192800010a7983 */ /* 0x000f280000300800 */
[----:B------:R-:W4:Y:S01]  /*e58a0*/  LDL.LU R11, [R1+0x192c] ;  /* 0x00192c00010b7983 */ /* 0x000f220000300800 */
[----:B------:R-:W-:-:S02]  /*e58b0*/  IMAD.MOV.U32 R21, RZ, RZ, R5 ;  /* 0x000000ffff157224 */ /* 0x000fc400078e0005 */
[----:B------:R-:W-:Y:S02]  /*e58c0*/  IMAD.MOV.U32 R22, RZ, RZ, R4 ;  /* 0x000000ffff167224 */ /* 0x000fe400078e0004 */
        /* <DEDUP_REMOVED lines=14> */
[----:B------:R-:W-:Y:S04]  /*e59b0*/  STL.64 [R1+0x7e0], R16 ;  /* 0x0007e01001007387 */ /* 0x000fe80000100a00 */
[----:B------:R0:W-:Y:S04]  /*e59c0*/  STL.64 [R1+0x7e8], R18 ;  /* 0x0007e81201007387 */ /* 0x0001e80000100a00 */
[----:B0-----:R-:W4:Y:S04]  /*e59d0*/  LDL.LU.64 R18, [R1+0x85d8] ;  /* 0x0085d80001127983 */ /* 0x001f280000300a00 */
[----:B------:R-:W4:Y:S04]  /*e59e0*/  LDL.LU.64 R16, [R1+0x85d0] ;  /* 0x0085d00001107983 */ /* 0x000f280000300a00 */
[----:B------:R0:W-:Y:S04]  /*e59f0*/  STL.64 [R1+0x8440], R14 ;  /* 0x0084400e01007387 */ /* 0x0001e80000100a00 */
[----:B------:R1:W-:Y:S01]  /*e5a00*/  STL.64 [R1+0x8438], R12 ;  /* 0x0084380c01007387 */ /* 0x0003e20000100a00 */
[----:B------:R-:W-:-:S02]  /*e5a10*/  IMAD.MOV.U32 R2, RZ, RZ, R28 ;  /* 0x000000ffff027224 */ /* 0x000fc400078e001c */
[----:B------:R-:W-:Y:S01]  /*e5a20*/  IMAD.MOV.U32 R3, RZ, RZ, R29 ;  /* 0x000000ffff037224 */ /* 0x000fe200078e001d */
[----:B0-----:R-:W2:Y:S04]  /*e5a30*/  LDL.64 R14, [R1+0xb8] ;  /* 0x0000b800010e7983 */ /* 0x001ea80000100a00 */
[----:B-1----:R-:W2:Y:S01]  /*e5a40*/  LDL.64 R12, [R1+0xb0] ;  /* 0x0000b000010c7983 */ /* 0x002ea20000100a00 */
[----:B----4-:R-:W-:-:S15]  /*e5a50*/  HMMA.16816.F32 R16, R20, R28, R16 ;  /* 0x0000001c1410723c */ /* 0x010fde0000001810 */
[----:B------:R-:W-:-:S08]  /*e5a60*/  NOP ;  /* 0x0000000000007918 */ /* 0x000fd00000000000 */
[----:B------:R-:W-:Y:S04]  /*e5a70*/  STL.64 [R1+0x7d0], R16 ;  /* 0x0007d01001007387 */ /* 0x000fe80000100a00 */
[----:B------:R0:W-:Y:S04]  /*e5a80*/  STL.64 [R1+0x7d8], R18 ;  /* 0x0007d81201007387 */ /* 0x0001e80000100a00 */
[----:B0-----:R-:W4:Y:S04]  /*e5a90*/  LDL.LU.64 R18, [R1+0x85c8] ;  /* 0x0085c80001127983 */ /* 0x001f280000300a00 */
[----:B------:R-:W4:Y:S04]  /*e5aa0*/  LDL.LU.64 R16, [R1+0x85c0] ;  /* 0x0085c00001107983 */ /* 0x000f280000300a00 */
[----:B------:R-:W4:Y:S04]  /*e5ab0*/  LDL.LU.64 R28, [R1+0x85b8] ;  /* 0x0085b800011c7983 */ /* 0x000f280000300a00 */
[----:B------:R0:W-:Y:S04]  /*e5ac0*/  STL.64 [R1+0x8488], R2 ;  /* 0x0084880201007387 */ /* 0x0001e80000100a00 */
[----:B0-----:R-:W2:Y:S01]  /*e5ad0*/  LDL.64 R2, [R1+0x400] ;  /* 0x0004000001027983 */ /* 0x001ea20000100a00 */
[----:B----4-:R-:W-:-:S15]  /*e5ae0*/  HMMA.16816.F32 R16, R20, R28, R16 ;  /* 0x0000001c1410723c */ /* 0x010fde0000001810 */
[----:B------:R-:W-:-:S08]  /*e5af0*/  NOP ;  /* 0x0000000000007918 */ /* 0x000fd00000000000 */
[----:B------:R-:W-:Y:S04]  /*e5b00*/  STL.64 [R1+0x7c0], R16 ;  /* 0x0007c01001007387 */ /* 0x000fe80000100a00 */
[----:B------:R0:W-:Y:S04]  /*e5b10*/  STL.64 [R1+0x7c8], R18 ;  /* 0x0007c81201007387 */ /* 0x0001e80000100a00 */
[----:B0-----:R-:W3:Y:S04]  /*e5b20*/  LDL.LU.64 R18, [R1+0x85b0] ;  /* 0x0085b00001127983 */ /* 0x001ee80000300a00 */
[----:B------:R-:W4:Y:S04]  /*e5b30*/  LDL.LU.64 R16, [R1+0x85a8] ;  /* 0x0085a80001107983 */ /* 0x000f280000300a00 */
        /* <DEDUP_REMOVED lines=53> */
[----:B------:R-:W-:Y:S02]  /*e5e90*/  IMAD.MOV.U32 R3, RZ, RZ, R14 ;  /* 0x000000ffff037224 */ /* 0x000fe400078e000e */
[----:B------:R-:W-:Y:S01]  /*e5ea0*/  IMAD.MOV.U32 R2, RZ, RZ, R15 ;  /* 0x000000ffff027224 */ /* 0x000fe200078e000f */
[----:B--2---:R-:W-:-:S15]  /*e5eb0*/  HMMA.16816.F32 R20, R12, R8, R20 ;  /* 0x000000080c14723c */ /* 0x004fde0000001814 */
[----:B------:R-:W-:-:S08]  /*e5ec0*/  NOP ;  /* 0x0000000000007918 */ /* 0x000fd00000000000 */
[----:B------:R-:W-:Y:S04]  /*e5ed0*/  STL.64 [R1+0x750], R20 ;  /* 0x0007501401007387 */ /* 0x000fe80000100a00 */
[----:B------:R3:W-:Y:S02]  /*e5ee0*/  STL.64 [R1+0x758], R22 ;  /* 0x0007581601007387 */ /* 0x0007e40000100a00 */
[----:B---3--:R-:W-:Y:S06]  /*e5ef0*/  HMMA.16816.F32 R20, R12, R10, R24 ;  /* 0x0000000a0c14723c */ /* 0x008fec0000001818 */
[----:B------:R-:W-:-:S02]  /*e5f00*/  IMAD.MOV.U32 R9, RZ, RZ, R12 ;  /* 0x000000ffff097224 */ /* 0x000fc400078e000c */
[----:B------:R-:W-:-:S15]  /*e5f10*/  IMAD.MOV.U32 R8, RZ, RZ, R13 ;  /* 0x000000ffff087224 */ /* 0x000fde00078e000d */
[----:B------:R0:W-:Y:S04]  /*e5f20*/  STL.64 [R1+0x740], R20 ;  /* 0x0007401401007387 */ /* 0x0001e80000100a00 */
[----:B------:R1:W-:Y:S01]  /*e5f30*/  STL.64 [R1+0x748], R22 ;  /* 0x0007481601007387 */ /* 0x0003e20000100a00 */
[----:B0-----:R-:W-:Y:S02]  /*e5f40*/  IMAD.MOV.U32 R21, RZ, RZ, R10 ;  /* 0x000000ffff157224 */ /* 0x001fe400078e000a */
[----:B------:R-:W-:Y:S02]  /*e5f50*/  IMAD.MOV.U32 R20, RZ, RZ, R11 ;  /* 0x000000ffff147224 */ /* 0x000fe400078e000b */
[----:B-1----:R-:W-:Y:S02]  /*e5f60*/  IMAD.MOV.U32 R22, RZ, RZ, R3 ;  /* 0x000000ffff167224 */ /* 0x002fe400078e0003 */
[----:B------:R-:W-:Y:S01]  /*e5f70*/  IMAD.MOV.U32 R23, RZ, RZ, R2 ;  /* 0x000000ffff177224 */ /* 0x000fe200078e0002 */
[----:B------:R0:W-:Y:S04]  /*e5f80*/  STL.64 [R1+0x8520], R20 ;  /* 0x0085201401007387 */ /* 0x0001e80000100a00 */
[----:B------:R-:W2:Y:S04]  /*e5f90*/  LDL.64 R12, [R1+0x378] ;  /* 0x00037800010c7983 */ /* 0x000ea80000100a00 */
[----:B------:R-:W3:Y:S01]  /*e5fa0*/  LDL R14, [R1+0x370] ;  /* 0x00037000010e7983 */ /* 0x000ee20000100800 */
[----:B0-----:R-:W-:-:S02]  /*e5fb0*/  IMAD.MOV.U32 R20, RZ, RZ, R9 ;  /* 0x000000ffff147224 */ /* 0x001fc400078e0009 */
[----:B------:R-:W-:-:S07]  /*e5fc0*/  IMAD.MOV.U32 R21, RZ, RZ, R8 ;  /* 0x000000ffff157224 */ /* 0x000fce00078e0008 */
[----:B------:R-:W-:-:S15]  /*e5fd0*/  HMMA.16816.F32 R4, R20, R18, R4 ;  /* 0x000000121404723c */ /* 0x000fde0000001804 */
[----:B------:R-:W-:-:S08]  /*e5fe0*/  NOP ;  /* 0x0000000000007918 */ /* 0x000fd00000000000 */
[----:B------:R-:W-:Y:S04]  /*e5ff0*/  STL.64 [R1+0x730], R4 ;  /* 0x0007300401007387 */ /* 0x000fe80000100a00 */
[----:B------:R-:W-:Y:S04]  /*e6000*/  STL.64 [R1+0x738], R6 ;  /* 0x0007380601007387 */ /* 0x000fe80000100a00 */
[----:B------:R-:W3:Y:S04]  /*e6010*/  LDL R15, [R1+0x374] ;  /* 0x00037400010f7983 */ /* 0x000ee80000100800 */
[----:B---3--:R-:W-:Y:S04]  /*e6020*/  STL.64 [R1+0x84a8], R14 ;  /* 0x0084a80e01007387 */ /* 0x008fe80000100a00 */
[----:B--2---:R0:W-:Y:S04]  /*e6030*/  STL.64 [R1+0x84a0], R12 ;  /* 0x0084a00c01007387 */ /* 0x0041e80000100a00 */
[----:B------:R-:W2:Y:S04]  /*e6040*/  LDL R2, [R1+0x380] ;  /* 0x0003800001027983 */ /* 0x000ea80000100800 */
[----:B------:R-:W2:Y:S04]  /*e6050*/  LDL R3, [R1+0x384] ;  /* 0x0003840001037983 */ /* 0x000ea80000100800 */
        /* <DEDUP_REMOVED lines=12> */
[----:B------:R-:W3:Y:S04]  /*e6120*/  LDL.64 R18, [R1+0x3c0] ;  /* 0x0003c00001127983 */ /* 0x000ee80000100a00 */
        /* <DEDUP_REMOVED lines=10> */
[----:B------:R0:W-:Y:S04]  /*e61d0*/  STL.64 [R1+0x84f0], R10 ;  /* 0x0084f00a01007387 */ /* 0x0001e80000100a00 */
[----:B------:R-:W4:Y:S04]  /*e61e0*/  LDL.LU R8, [R1+0x18b0] ;  /* 0x0018b00001087983 */ /* 0x000f280000300800 */
[----:B------:R-:W4:Y:S04]  /*e61f0*/  LDL.LU R9, [R1+0x18b4] ;  /* 0x0018b40001097983 */ /* 0x000f280000300800 */
[----:B0-----:R-:W3:Y:S04]  /*e6200*/  LDL.LU R10, [R1+0x18b8] ;  /* 0x0018b800010a7983 */ /* 0x001ee80000300800 */
        /* <DEDUP_REMOVED lines=28> */
[----:B0-----:R-:W2:Y:S01]  /*e63d0*/  LDL.LU.64 R20, [R1+0x8520] ;  /* 0x0085200001147983 */ /* 0x001ea20000300a00 */
[----:B-1----:R-:W-:-:S02]  /*e63e0*/  IMAD.MOV.U32 R23, RZ, RZ, R18 ;  /* 0x000000ffff177224 */ /* 0x002fc400078e0012 */
[----:B------:R-:W-:Y:S02]  /*e63f0*/  IMAD.MOV.U32 R22, RZ, RZ, R19 ;  /* 0x000000ffff167224 */ /* 0x000fe400078e0013 */
[----:B------:R-:W4:Y:S04]  /*e6400*/  LDL.LU.64 R18, [R1+0x8518] ;  /* 0x0085180001127983 */ /* 0x000f280000300a00 */
[----:B------:R-:W-:Y:S04]  /*e6410*/  STL.64 [R1+0x8420], R22 ;  /* 0x0084201601007387 */ /* 0x000fe80000100a00 */
[----:B--2---:R0:W-:Y:S04]  /*e6420*/  STL.64 [R1+0x8418], R20 ;  /* 0x0084181401007387 */ /* 0x0041e80000100a00 */
        /* <DEDUP_REMOVED lines=52> */
[----:B------:R0:W-:Y:S04]  /*e6770*/  STL.64 [R1+0x82f0], R8 ;  /* 0x0082f00801007387 */ /* 0x0001e80000100a00 */
[----:B0-----:R-:W2:Y:S02]  /*e6780*/  LDL.64 R8, [R1+0x388] ;  /* 0x0003880001087983 */ /* 0x001ea40000100a00 */
[----:B--2---:R-:W-:-:S15]  /*e6790*/  HMMA.16816.F32 R12, R20, R8, R12 ;  /* 0x00000008140c723c */ /* 0x004fde000000180c */
[----:B------:R-:W-:-:S08]  /*e67a0*/  NOP ;  /* 0x0000000000007918 */ /* 0x000fd00000000000 */
[----:B------:R-:W-:Y:S04]  /*e67b0*/  STL.64 [R1+0x6b0], R12 ;  /* 0x0006b00c01007387 */ /* 0x000fe80000100a00 */
[----:B------:R0:W-:Y:S04]  /*e67c0*/  STL.64 [R1+0x6b8], R14 ;  /* 0x0006b80e01007387 */ /* 0x0001e80000100a00 */
[----:B0-----:R-:W2:Y:S04]  /*e67d0*/  LDL.LU.64 R14, [R1+0x84a8] ;  /* 0x0084a800010e7983 */ /* 0x001ea80000300a00 */
[----:B------:R-:W3:Y:S01]  /*e67e0*/  LDL.LU.64 R12, [R1+0x84a0] ;  /* 0x0084a000010c7983 */ /* 0x000ee20000300a00 */
[----:B------:R-:W-:-:S02]  /*e67f0*/  IMAD.MOV.U32 R10, RZ, RZ, R9 ;  /* 0x000000ffff0a7224 */ /* 0x000fc400078e0009 */
[----:B------:R-:W-:-:S03]  /*e6800*/  IMAD.MOV.U32 R11, RZ, RZ, R8 ;  /* 0x000000ffff0b7224 */ /* 0x000fc600078e0008 */
[----:B------:R-:W-:Y:S04]  /*e6810*/  STL [R1+0x831c], R10 ;  /* 0x00831c0a01007387 */ /* 0x000fe80000100800 */
[----:B------:R4:W-:Y:S02]  /*e6820*/  STL [R1+0x8318], R11 ;  /* 0x0083180b01007387 */ /* 0x0009e40000100800 */
[----:B----4-:R-:W-:-:S15]  /*e6830*/  HMMA.16816.F32 R8, R20, R2, R4 ;  /* 0x000000021408723c */ /* 0x010fde0000001804 */
[----:B------:R-:W-:-:S08]  /*e6840*/  NOP ;  /* 0x0000000000007918 */ /* 0x000fd00000000000 */
[----:B------:R-:W-:Y:S04]  /*e6850*/  STL.64 [R1+0x6a0], R8 ;  /* 0x0006a00801007387 */ /* 0x000fe80000100a00 */
[----:B------:R0:W-:Y:S01]  /*e6860*/  STL.64 [R1+0x6a8], R10 ;  /* 0x0006a80a01007387 */ /* 0x0001e20000100a00 */
[----:B---3--:R-:W-:Y:S06]  /*e6870*/  HMMA.16816.F32 R4, R20, R12, R16 ;  /* 0x0000000c1404723c */ /* 0x008fec0000001810 */
[----:B0-----:R-:W-:-:S02]  /*e6880*/  IMAD.MOV.U32 R11, RZ, RZ, R13 ;  /* 0x000000ffff0b7224 */ /* 0x001fc400078e000d */
[----:B------:R-:W-:-:S15]  /*e6890*/  IMAD.MOV.U32 R10, RZ, RZ, R12 ;  /* 0x000000ffff0a7224 */ /* 0x000fde00078e000c */
[----:B------:R0:W-:Y:S04]  /*e68a0*/  STL.64 [R1+0x690], R4 ;  /* 0x0006900401007387 */ /* 0x0001e80000100a00 */
[----:B------:R-:W-:Y:S04]  /*e68b0*/  STL.64 [R1+0x698], R6 ;  /* 0x0006980601007387 */ /* 0x000fe80000100a00 */
[----:B------:R-:W-:Y:S04]  /*e68c0*/  STL [R1+0x8324], R11 ;  /* 0x0083240b01007387 */ /* 0x000fe80000100800 */
[----:B------:R2:W-:Y:S04]  /*e68d0*/  STL [R1+0x8320], R10 ;  /* 0x0083200a01007387 */ /* 0x0005e80000100800 */
[----:B0-----:R-:W3:Y:S01]  /*e68e0*/  LDL.LU R4, [R1+0x17a0] ;  /* 0x0017a00001047983 */ /* 0x001ee20000300800 */
[----:B--2---:R-:W-:-:S15]  /*e68f0*/  HMMA.16816.F32 R8, R20, R14, R24 ;  /* 0x0000000e1408723c */ /* 0x004fde0000001818 */
[----:B------:R-:W-:-:S08]  /*e6900*/  NOP ;  /* 0x0000000000007918 */ /* 0x000fd00000000000 */
[----:B------:R-:W-:Y:S04]  /*e6910*/  STL.64 [R1+0x680], R8 ;  /* 0x0006800801007387 */ /* 0x000fe80000100a00 */
[----:B------:R-:W-:Y:S04]  /*e6920*/  STL.64 [R1+0x688], R10 ;  /* 0x0006880a01007387 */ /* 0x000fe80000100a00 */
[----:B------:R-:W3:Y:S04]  /*e6930*/  LDL.LU R5, [R1+0x17a4] ;  /* 0x0017a40001057983 */ /* 0x000ee80000300800 */
[----:B------:R-:W2:Y:S04]  /*e6940*/  LDL.LU R6, [R1+0x17a8] ;  /* 0x0017a80001067983 */ /* 0x000ea80000300800 */
[----:B------:R-:W2:Y:S04]  /*e6950*/  LDL.LU R7, [R1+0x17ac] ;  /* 0x0017ac0001077983 */ /* 0x000ea80000300800 */
[----:B------:R-:W4:Y:S04]  /*e6960*/  LDL R14, [R1+0x340] ;  /* 0x00034000010e7983 */ /* 0x000f280000100800 */
[----:B------:R-:W4:Y:S04]  /*e6970*/  LDL R15, [R1+0x344] ;  /* 0x00034400010f7983 */ /* 0x000f280000100800 */
[----:B------:R-:W3:Y:S04]  /*e6980*/  LDL.64 R12, [R1+0x348] ;  /* 0x00034800010c7983 */ /* 0x000ee80000100a00 */
[----:B----4-:R0:W-:Y:S04]  /*e6990*/  STL.64 [R1+0x8460], R14 ;  /* 0x0084600e01007387 */ /* 0x0101e80000100a00 */
[----:B------:R-:W4:Y:S04]  /*e69a0*/  LDL R26, [R1+0x360] ;  /* 0x00036000011a7983 */ /* 0x000f280000100800 */
[----:B------:R-:W4:Y:S04]  /*e69b0*/  LDL R27, [R1+0x364] ;  /* 0x00036400011b7983 */ /* 0x000f280000100800 */
[----:B0-----:R-:W2:Y:S04]  /*e69c0*/  LDL R14, [R1+0x350] ;  /* 0x00035000010e7983 */ /* 0x001ea80000100800 */
[----:B------:R-:W2:Y:S04]  /*e69d0*/  LDL R15, [R1+0x354] ;  /* 0x00035400010f7983 */ /* 0x000ea80000100800 */
[----:B------:R-:W4:Y:S04]  /*e69e0*/  LDL.64 R2, [R1+0x368] ;  /* 0x0003680001027983 */ /* 0x000f280000100a00 */
[----:B------:R-:W3:Y:S04]  /*e69f0*/  LDL.LU R16, [R1+0x1820] ;  /* 0x0018200001107983 */ /* 0x000ee80000300800 */
[----:B------:R-:W3:Y:S04]  /*e6a00*/  LDL.LU R17, [R1+0x1824] ;  /* 0x0018240001117983 */ /* 0x000ee80000300800 */
[----:B------:R-:W2:Y:S04]  /*e6a10*/  LDL.LU R18, [R1+0x1828] ;  /* 0x0018280001127983 */ /* 0x000ea80000300800 */
[----:B------:R-:W2:Y:S04]  /*e6a20*/  LDL.LU R19, [R1+0x182c] ;  /* 0x00182c0001137983 */ /* 0x000ea80000300800 */
[----:B--2---:R-:W-:Y:S04]  /*e6a30*/  STL.64 [R1+0x8498], R18 ;  /* 0x0084981201007387 */ /* 0x004fe80000100a00 */
[----:B---3--:R0:W-:Y:S04]  /*e6a40*/  STL.64 [R1+0x8490], R16 ;  /* 0x0084901001007387 */ /* 0x0081e80000100a00 */
[----:B0-----:R-:W4:Y:S04]  /*e6a50*/  LDL.LU R16, [R1+0x1830] ;  /* 0x0018300001107983 */ /* 0x001f280000300800 */
[----:B------:R-:W4:Y:S04]  /*e6a60*/  LDL.LU R17, [R1+0x1834] ;  /* 0x0018340001117983 */ /* 0x000f280000300800 */
[----:B------:R-:W4:Y:S04]  /*e6a70*/  LDL.LU R18, [R1+0x1838] ;  /* 0x0018380001127983 */ /* 0x000f280000300800 */
[----:B------:R-:W4:Y:S04]  /*e6a80*/  LDL.LU R19, [R1+0x183c] ;  /* 0x00183c0001137983 */ /* 0x000f280000300800 */
[----:B------:R-:W2:Y:S04]  /*e6a90*/  LDL.64 R8, [R1+0x358] ;  /* 0x0003580001087983 */ /* 0x000ea80000100a00 */
[----:B------:R0:W-:Y:S04]  /*e6aa0*/  STL.64 [R1+0x8458], R12 ;  /* 0x0084580c01007387 */ /* 0x0001e80000100a00 */
[----:B------:R1:W-:Y:S04]  /*e6ab0*/  STL.64 [R1+0x8478], R14 ;  /* 0x0084780e01007387 */ /* 0x0003e80000100a00 */
[----:B0-----:R-:W2:Y:S04]  /*e6ac0*/  LDL.LU R12, [R1+0x1810] ;  /* 0x00181000010c7983 */ /* 0x001ea80000300800 */
[----:B------:R-:W2:Y:S04]  /*e6ad0*/  LDL.LU R13, [R1+0x1814] ;  /* 0x00181400010d7983 */ /* 0x000ea80000300800 */
[----:B-1----:R-:W2:Y:S04]  /*e6ae0*/  LDL.LU R14, [R1+0x1818] ;  /* 0x00181800010e7983 */ /* 0x002ea80000300800 */
[----:B------:R-:W2:Y:S04]  /*e6af0*/  LDL.LU R15, [R1+0x181c] ;  /* 0x00181c00010f7983 */ /* 0x000ea80000300800 */
[----:B------:R-:W3:Y:S04]  /*e6b00*/  LDL.64 R24, [R1+0x338] ;  /* 0x0003380001187983 */ /* 0x000ee80000100a00 */
[----:B------:R-:W-:Y:S04]  /*e6b10*/  STL.64 [R1+0x8430], R6 ;  /* 0x0084300601007387 */ /* 0x000fe80000100a00 */
        /* <DEDUP_REMOVED lines=11> */
[----:B------:R-:W-:Y:S06]  /*e6bd0*/  HMMA.16816.F32 R16, R20, R2, R16 ;  /* 0x000000021410723c */ /* 0x000fec0000001810 */
[----:B------:R-:W-:-:S02]  /*e6be0*/  IMAD.MOV.U32 R11, RZ, RZ, R2 ;  /* 0x000000ffff0b7224 */ /* 0x000fc400078e0002 */
[----:B------:R-:W-:Y:S01]  /*e6bf0*/  IMAD.MOV.U32 R10, RZ, RZ, R3 ;  /* 0x000000ffff0a7224 */ /* 0x000fe200078e0003 */
        /* <DEDUP_REMOVED lines=8> */
[----:B0-----:R-:W4:Y:S04]  /*e6c80*/  LDL.LU.64 R18, [R1+0x8498] ;  /* 0x0084980001127983 */ /* 0x001f280000300a00 */
[----:B------:R-:W4:Y:S04]  /*e6c90*/  LDL.LU.64 R16, [R1+0x8490] ;  /* 0x0084900001107983 */ /* 0x000f280000300a00 */
[----:B------:R-:W3:Y:S01]  /*e6ca0*/  LDL.LU.64 R2, [R1+0x8488] ;  /* 0x0084880001027983 */ /* 0x000ee20000300a00 */
[C---:B------:R-:W-:Y:S03]  /*e6cb0*/  HMMA.16816.F32 R12, R20.reuse, R8, R12 ;  /* 0x00000008140c723c */ /* 0x040fe6000000180c */
[----:B------:R-:W-:Y:S04]  /*e6cc0*/  STL [R1+0x832c], R10 ;  /* 0x00832c0a01007387 */ /* 0x000fe80000100800 */
[----:B------:R-:W-:Y:S01]  /*e6cd0*/  STL [R1+0x8328], R11 ;  /* 0x0083280b01007387 */ /* 0x000fe20000100800 */
[----:B----4-:R-:W-:Y:S07]  /*e6ce0*/  HMMA.16816.F32 R16, R20, R26, R16 ;  /* 0x0000001a1410723c */ /* 0x010fee0000001810 */
[----:B---3--:R-:W-:-:S02]  /*e6cf0*/  IMAD.MOV.U32 R26, RZ, RZ, R2 ;  /* 0x000000ffff1a7224 */ /* 0x008fc400078e0002 */
[----:B------:R-:W3:Y:S01]  /*e6d00*/  LDL.LU R2, [R1+0x8484] ;  /* 0x0084840001027983 */ /* 0x000ee20000300800 */
[----:B------:R-:W-:-:S13]  /*e6d10*/  IMAD.MOV.U32 R27, RZ, RZ, R3 ;  /* 0x000000ffff1b7224 */ /* 0x000fda00078e0003 */
[----:B------:R0:W-:Y:S04]  /*e6d20*/  STL.64 [R1+0x660], R16 ;  /* 0x0006601001007387 */ /* 0x0001e80000100a00 */
[----:B------:R1:W-:Y:S04]  /*e6d30*/  STL.64 [R1+0x668], R18 ;  /* 0x0006681201007387 */ /* 0x0003e80000100a00 */
[----:B------:R-:W4:Y:S04]  /*e6d40*/  LDL.LU R3, [R1+0x8480] ;  /* 0x0084800001037983 */ /* 0x000f280000300800 */
[----:B0-----:R-:W4:Y:S04]  /*e6d50*/  LDL.LU R16, [R1+0x1790] ;  /* 0x0017900001107983 */ /* 0x001f280000300800 */
[----:B------:R-:W4:Y:S04]  /*e6d60*/  LDL.LU R17, [R1+0x1794] ;  /* 0x0017940001117983 */ /* 0x000f280000300800 */
[----:B-1----:R-:W4:Y:S04]  /*e6d70*/  LDL.LU R18, [R1+0x1798] ;  /* 0x0017980001127983 */ /* 0x002f280000300800 */
[----:B------:R-:W4:Y:S04]  /*e6d80*/  LDL.LU R19, [R1+0x179c] ;  /* 0x00179c0001137983 */ /* 0x000f280000300800 */
[----:B------:R-:W-:Y:S04]  /*e6d90*/  STL.64 [R1+0x650], R12 ;  /* 0x0006500c01007387 */ /* 0x000fe80000100a00 */
[----:B------:R0:W-:Y:S04]  /*e6da0*/  STL.64 [R1+0x658], R14 ;  /* 0x0006580e01007387 */ /* 0x0001e80000100a00 */
[----:B0-----:R-:W2:Y:S01]  /*e6db0*/  LDL.LU.64 R14, [R1+0x8478] ;  /* 0x00847800010e7983 */ /* 0x001ea20000300a00 */
[----:B------:R-:W-:-:S02]  /*e6dc0*/  IMAD.MOV.U32 R11, RZ, RZ, R9 ;  /* 0x000000ffff0b7224 */ /* 0x000fc400078e0009 */
[----:B------:R-:W-:-:S03]  /*e6dd0*/  IMAD.MOV.U32 R10, RZ, RZ, R8 ;  /* 0x000000ffff0a7224 */ /* 0x000fc600078e0008 */
[----:B------:R-:W-:Y:S04]  /*e6de0*/  STL [R1+0x8334], R11 ;  /* 0x0083340b01007387 */ /* 0x000fe80000100800 */
[----:B------:R0:W-:Y:S04]  /*e6df0*/  STL [R1+0x8330], R10 ;  /* 0x0083300a01007387 */ /* 0x0001e80000100800 */
[----:B------:R-:W3:Y:S04]  /*e6e00*/  LDL.LU R8, [R1+0x17f0] ;  /* 0x0017f00001087983 */ /* 0x000ee80000300800 */
[----:B------:R-:W3:Y:S04]  /*e6e10*/  LDL.LU R9, [R1+0x17f4] ;  /* 0x0017f40001097983 */ /* 0x000ee80000300800 */
[----:B0-----:R-:W3:Y:S04]  /*e6e20*/  LDL.LU R10, [R1+0x17f8] ;  /* 0x0017f800010a7983 */ /* 0x001ee80000300800 */
[----:B------:R-:W3:Y:S01]  /*e6e30*/  LDL.LU R11, [R1+0x17fc] ;  /* 0x0017fc00010b7983 */ /* 0x000ee20000300800 */
[----:B--2---:R-:W-:Y:S03]  /*e6e40*/  HMMA.16816.F32 R12, R20, R14, R4 ;  /* 0x0000000e140c723c */ /* 0x004fe60000001804 */
[----:B------:R-:W2:Y:S04]  /*e6e50*/  LDL.LU.64 R6, [R1+0x8470] ;  /* 0x0084700001067983 */ /* 0x000ea80000300a00 */
[----:B------:R-:W2:-:S15]  /*e6e60*/  LDL.LU.64 R4, [R1+0x8468] ;  /* 0x0084680001047983 */ /* 0x000e9e0000300a00 */
[----:B------:R-:W-:-:S01]  /*e6e70*/  NOP ;  /* 0x0000000000007918 */ /* 0x000fc20000000000 */
[----:B------:R-:W-:Y:S04]  /*e6e80*/  STL.64 [R1+0x640], R12 ;  /* 0x0006400c01007387 */ /* 0x000fe80000100a00 */
[----:B------:R0:W-:Y:S04]  /*e6e90*/  STL.64 [R1+0x648], R14 ;  /* 0x0006480e01007387 */ /* 0x0001e80000100a00 */
[----:B0-----:R-:W2:Y:S04]  /*e6ea0*/  LDL.LU.64 R14, [R1+0x8460] ;  /* 0x00846000010e7983 */ /* 0x001ea80000300a00 */
[----:B------:R-:W3:Y:S02]  /*e6eb0*/  LDL.LU.64 R12, [R1+0x8458] ;  /* 0x00845800010c7983 */ /* 0x000ee40000300a00 */
[----:B---3--:R-:W-:-:S15]  /*e6ec0*/  HMMA.16816.F32 R8, R20, R12, R8 ;  /* 0x0000000c1408723c */ /* 0x008fde0000001808 */
[----:B------:R-:W-:-:S08]  /*e6ed0*/  NOP ;  /* 0x0000000000007918 */ /* 0x000fd00000000000 */
[----:B------:R-:W-:Y:S04]  /*e6ee0*/  STL.64 [R1+0x630], R8 ;  /* 0x0006300801007387 */ /* 0x000fe80000100a00 */
[----:B------:R0:W-:Y:S02]  /*e6ef0*/  STL.64 [R1+0x638], R10 ;  /* 0x0006380a01007387 */ /* 0x0001e40000100a00 */
[----:B0-----:R-:W-:Y:S02]  /*e6f00*/  IMAD.MOV.U32 R10, RZ, RZ, R13 ;  /* 0x000000ffff0a7224 */ /* 0x001fe400078e000d */
[----:B------:R-:W-:-:S03]  /*e6f10*/  IMAD.MOV.U32 R11, RZ, RZ, R12 ;  /* 0x000000ffff0b7224 */ /* 0x000fc600078e000c */
[----:B------:R0:W-:Y:S04]  /*e6f20*/  STL [R1+0x833c], R10 ;  /* 0x00833c0a01007387 */ /* 0x0001e80000100800 */
[----:B------:R1:W-:Y:S04]  /*e6f30*/  STL [R1+0x8338], R11 ;  /* 0x0083380b01007387 */ /* 0x0003e80000100800 */
[----:B------:R-:W3:Y:S04]  /*e6f40*/  LDL.LU R8, [R1+0x17d0] ;  /* 0x0017d00001087983 */ /* 0x000ee80000300800 */
[----:B------:R-:W3:Y:S04]  /*e6f50*/  LDL.LU R9, [R1+0x17d4] ;  /* 0x0017d40001097983 */ /* 0x000ee80000300800 */
[----:B0-----:R-:W3:Y:S04]  /*e6f60*/  LDL.LU R10, [R1+0x17d8] ;  /* 0x0017d800010a7983 */ /* 0x001ee80000300800 */
[----:B-1----:R-:W3:Y:S01]  /*e6f70*/  LDL.LU R11, [R1+0x17dc] ;  /* 0x0017dc00010b7983 */ /* 0x002ee20000300800 */
[----:B--2---:R-:W-:Y:S03]  /*e6f80*/  HMMA.16816.F32 R12, R20, R14, R4 ;  /* 0x0000000e140c723c */ /* 0x004fe60000001804 */
[----:B------:R-:W2:Y:S04]  /*e6f90*/  LDL.LU.64 R6, [R1+0x8450] ;  /* 0x0084500001067983 */ /* 0x000ea80000300a00 */
[----:B------:R-:W2:-:S15]  /*e6fa0*/  LDL.LU.64 R4, [R1+0x8448] ;  /* 0x0084480001047983 */ /* 0x000e9e0000300a00 */
[----:B------:R-:W-:-:S01]  /*e6fb0*/  NOP ;  /* 0x0000000000007918 */ /* 0x000fc20000000000 */
        /* <DEDUP_REMOVED lines=8> */
[----:B0-----:R-:W-:Y:S02]  /*e7040*/  IMAD.MOV.U32 R10, RZ, RZ, R24 ;  /* 0x000000ffff0a7224 */ /* 0x001fe400078e0018 */
[----:B------:R-:W-:-:S05]  /*e7050*/  IMAD.MOV.U32 R11, RZ, RZ, R25 ;  /* 0x000000ffff0b7224 */ /* 0x000fca00078e0019 */
[----:B------:R0:W-:Y:S01]  /*e7060*/  STL.64 [R1+0x8350], R10 ;  /* 0x0083500a01007387 */ /* 0x0001e20000100a00 */
[C---:B--2---:R-:W-:Y:S03]  /*e7070*/  HMMA.16816.F32 R4, R20.reuse, R12, R4 ;  /* 0x0000000c1404723c */ /* 0x044fe60000001804 */
[----:B------:R-:W2:Y:S04]  /*e7080*/  LDL.LU R8, [R1+0x17b0] ;  /* 0x0017b00001087983 */ /* 0x000ea80000300800 */
[----:B------:R-:W2:Y:S04]  /*e7090*/  LDL.LU R9, [R1+0x17b4] ;  /* 0x0017b40001097983 */ /* 0x000ea80000300800 */
[----:B0-----:R-:W2:Y:S04]  /*e70a0*/  LDL.LU R10, [R1+0x17b8] ;  /* 0x0017b800010a7983 */ /* 0x001ea80000300800 */
[----:B------:R-:W2:Y:S08]  /*e70b0*/  LDL.LU R11, [R1+0x17bc] ;  /* 0x0017bc00010b7983 */ /* 0x000eb00000300800 */
[----:B------:R-:W-:Y:S04]  /*e70c0*/  STL.64 [R1+0x600], R4 ;  /* 0x0006000401007387 */ /* 0x000fe80000100a00 */
[----:B------:R0:W-:Y:S04]  /*e70d0*/  STL.64 [R1+0x608], R6 ;  /* 0x0006080601007387 */ /* 0x0001e80000100a00 */
[----:B0-----:R-:W3:Y:S04]  /*e70e0*/  LDL.LU.64 R6, [R1+0x8430] ;  /* 0x0084300001067983 */ /* 0x001ee80000300a00 */
[----:B------:R-:W3:Y:S04]  /*e70f0*/  LDL.LU.64 R4, [R1+0x8428] ;  /* 0x0084280001047983 */ /* 0x000ee80000300a00 */
[----:B------:R-:W-:Y:S04]  /*e7100*/  STL [R1+0x8314], R2 ;  /* 0x0083140201007387 */ /* 0x000fe80000100800 */
[----:B----4-:R-:W-:Y:S01]  /*e7110*/  STL [R1+0x8310], R3 ;  /* 0x0083100301007387 */ /* 0x010fe20000100800 */
[----:B--2---:R-:W-:-:S15]  /*e7120*/  HMMA.16816.F32 R8, R20, R2, R8 ;  /* 0x000000021408723c */ /* 0x004fde0000001808 */
[----:B------:R-:W-:-:S08]  /*e7130*/  NOP ;  /* 0x0000000000007918 */ /* 0x000fd00000000000 */
[----:B------:R-:W-:Y:S04]  /*e7140*/  STL.64 [R1+0x5f0], R8 ;  /* 0x0005f00801007387 */ /* 0x000fe80000100a00 */
[----:B------:R3:W-:Y:S02]  /*e7150*/  STL.64 [R1+0x5f8], R10 ;  /* 0x0005f80a01007387 */ /* 0x0007e40000100a00 */
[----:B---3--:R-:W-:Y:S06]  /*e7160*/  HMMA.16816.F32 R8, R20, R14, R4 ;  /* 0x0000000e1408723c */ /* 0x008fec0000001804 */
[----:B------:R-:W-:-:S02]  /*e7170*/  IMAD.MOV.U32 R3, RZ, RZ, R22 ;  /* 0x000000ffff037224 */ /* 0x000fc400078e0016 */
[----:B------:R-:W-:Y:S02]  /*e7180*/  IMAD.MOV.U32 R2, RZ, RZ, R23 ;  /* 0x000000ffff027224 */ /* 0x000fe400078e0017 */
[----:B------:R-:W-:Y:S02]  /*e7190*/  IMAD.MOV.U32 R5, RZ, RZ, R20 ;  /* 0x000000ffff057224 */ /* 0x000fe400078e0014 */
[----:B------:R-:W-:-:S11]  /*e71a0*/  IMAD.MOV.U32 R4, RZ, RZ, R21 ;  /* 0x000000ffff047224 */ /* 0x000fd600078e0015 */
[----:B------:R-:W-:Y:S04]  /*e71b0*/  STL.64 [R1+0x5e0], R8 ;  /* 0x0005e00801007387 */ /* 0x000fe80000100a00 */
[----:B------:R-:W-:Y:S04]  /*e71c0*/  STL.64 [R1+0x5e8], R10 ;  /* 0x0005e80a01007387 */ /* 0x000fe80000100a00 */
[----:B------:R-:W2:Y:S04]  /*e71d0*/  LDL.LU.64 R22, [R1+0x8420] ;  /* 0x0084200001167983 */ /* 0x000ea80000300a00 */
[----:B------:R-:W3:Y:S04]  /*e71e0*/  LDL.LU.64 R20, [R1+0x8418] ;  /* 0x0084180001147983 */ /* 0x000ee80000300a00 */
[----:B------:R-:W-:Y:S04]  /*e71f0*/  STL.64 [R1+0x81e0], R14 ;  /* 0x0081e00e01007387 */ /* 0x000fe80000100a00 */
[----:B------:R0:W-:Y:S04]  /*e7200*/  STL.64 [R1+0x81d8], R12 ;  /* 0x0081d80c01007387 */ /* 0x0001e80000100a00 */
[----:B0-----:R-:W4:Y:S04]  /*e7210*/  LDL.LU.64 R12, [R1+0x80] ;  /* 0x00008000010c7983 */ /* 0x001f280000300a00 */
[----:B------:R-:W2:Y:S04]  /*e7220*/  LDL.LU.64 R14, [R1+0x88] ;  /* 0x00008800010e7983 */ /* 0x000ea80000300a00 */
[----:B--2---:R0:W-:Y:S04]  /*e7230*/  STL.64 [R1+0x83f0], R14 ;  /* 0x0083f00e01007387 */ /* 0x0041e80000100a00 */
[----:B----4-:R1:W-:Y:S01]  /*e7240*/  STL.64 [R1+0x83e8], R12 ;  /* 0x0083e80c01007387 */ /* 0x0103e20000100a00 */
[----:B0-----:R-:W-:-:S02]  /*e7250*/  IMAD.MOV.U32 R14, RZ, RZ, R3 ;  /* 0x000000ffff0e7224 */ /* 0x001fc400078e0003 */
[----:B------:R-:W-:Y:S02]  /*e7260*/  IMAD.MOV.U32 R15, RZ, RZ, R2 ;  /* 0x000000ffff0f7224 */ /* 0x000fe400078e0002 */
[----:B-1----:R-:W-:Y:S02]  /*e7270*/  IMAD.MOV.U32 R12, RZ, RZ, R5 ;  /* 0x000000ffff0c7224 */ /* 0x002fe400078e0005 */
[----:B------:R-:W-:-:S07]  /*e7280*/  IMAD.MOV.U32 R13, RZ, RZ, R4 ;  /* 0x000000ffff0d7224 */ /* 0x000fce00078e0004 */
[----:B------:R-:W-:-:S15]  /*e7290*/  HMMA.16816.F32 R4, R12, R26, R16 ;  /* 0x0000001a0c04723c */ /* 0x000fde0000001810 */
[----:B------:R-:W-:-:S08]  /*e72a0*/  NOP ;  /* 0x0000000000007918 */ /* 0x000fd00000000000 */
[----:B------:R0:W-:Y:S04]  /*e72b0*/  STL.64 [R1+0x5d0], R4 ;  /* 0x0005d00401007387 */ /* 0x0001e80000100a00 */
[----:B------:R1:W-:Y:S04]  /*e72c0*/  STL.64 [R1+0x5d8], R6 ;  /* 0x0005d80601007387 */ /* 0x0003e80000100a00 */
[----:B------:R-:W2:Y:S01]  /*e72d0*/  LDL.64 R10, [R1+0x3c8] ;  /* 0x0003c800010a7983 */ /* 0x000ea20000100a00 */
[----:B------:R-:W-:Y:S02]  /*e72e0*/  IMAD.MOV.U32 R8, RZ, RZ, R23 ;  /* 0x000000ffff087224 */ /* 0x000fe400078e0017 */
[----:B------:R-:W-:-:S02]  /*e72f0*/  IMAD.MOV.U32 R9, RZ, RZ, R22 ;  /* 0x000000ffff097224 */ /* 0x000fc400078e0016 */
[----:B---3--:R-:W-:Y:S02]  /*e7300*/  IMAD.MOV.U32 R3, RZ, RZ, R20 ;  /* 0x000000ffff037224 */ /* 0x008fe400078e0014 */
[----:B------:R-:W-:Y:S01]  /*e7310*/  IMAD.MOV.U32 R2, RZ, RZ, R21 ;  /* 0x000000ffff027224 */ /* 0x000fe200078e0015 */
[----:B--2---:R-:W-:Y:S04]  /*e7320*/  STL.64 [R1+0x8370], R10 ;  /* 0x0083700a01007387 */ /* 0x004fe80000100a00 */
[----:B------:R2:W-:Y:S04]  /*e7330*/  STL.64 [R1+0x8368], R8 ;  /* 0x0083680801007387 */ /* 0x0005e80000100a00 */
[----:B0-----:R-:W3:Y:S04]  /*e7340*/  LDL.LU R4, [R1+0x16d0] ;  /* 0x0016d00001047983 */ /* 0x001ee80000300800 */
[----:B------:R-:W3:Y:S04]  /*e7350*/  LDL.LU R5, [R1+0x16d4] ;  /* 0x0016d40001057983 */ /* 0x000ee80000300800 */
[----:B-1----:R-:W4:Y:S04]  /*e7360*/  LDL.LU R6, [R1+0x16d8] ;  /* 0x0016d80001067983 */ /* 0x002f280000300800 */
[----:B------:R-:W4:Y:S04]  /*e7370*/  LDL.LU R7, [R1+0x16dc] ;  /* 0x0016dc0001077983 */ /* 0x000f280000300800 */
[----:B--2---:R-:W2:Y:S04]  /*e7380*/  LDL.LU R8, [R1+0x1700] ;  /* 0x0017000001087983 */ /* 0x004ea80000300800 */
[----:B------:R-:W2:Y:S04]  /*e7390*/  LDL.LU R9, [R1+0x1704] ;  /* 0x0017040001097983 */ /* 0x000ea80000300800 */
[----:B------:R-:W3:Y:S04]  /*e73a0*/  LDL.LU R10, [R1+0x1708] ;  /* 0x00170800010a7983 */ /* 0x000ee80000300800 */
[----:B------:R-:W3:Y:S04]  /*e73b0*/  LDL.LU R11, [R1+0x170c] ;  /* 0x00170c00010b7983 */ /* 0x000ee80000300800 */
[----:B------:R-:W4:Y:S04]  /*e73c0*/  LDL.LU R20, [R1+0x1740] ;  /* 0x0017400001147983 */ /* 0x000f280000300800 */
[----:B------:R-:W4:Y:S04]  /*e73d0*/  LDL.LU R21, [R1+0x1744] ;  /* 0x0017440001157983 */ /* 0x000f280000300800 */
[----:B------:R-:W2:Y:S04]  /*e73e0*/  LDL.LU R22, [R1+0x1748] ;  /* 0x0017480001167983 */ /* 0x000ea80000300800 */
[----:B------:R-:W2:Y:S01]  /*e73f0*/  LDL.LU R23, [R1+0x174c] ;  /* 0x00174c0001177983 */ /* 0x000ea20000300800 */
[----:B------:R-:W-:-:S02]  /*e7400*/  IMAD.MOV.U32 R26, RZ, RZ, R29 ;  /* 0x000000ffff1a7224 */ /* 0x000fc400078e001d */
[----:B------:R-:W-:Y:S01]  /*e7410*/  IMAD.MOV.U32 R27, RZ, RZ, R0 ;  /* 0x000000ffff1b7224 */ /* 0x000fe200078e0000 */
[----:B------:R-:W3:Y:S04]  /*e7420*/  LDL.LU R29, [R1+0x8410] ;  /* 0x00841000011d7983 */ /* 0x000ee80000300800 */
[----:B------:R-:W-:Y:S04]  /*e7430*/  STL.64 [R1+0x83f8], R26 ;  /* 0x0083f81a01007387 */ /* 0x000fe80000100a00 */
        /* <DEDUP_REMOVED lines=47> */
[----:B0-----:R-:W4:Y:S04]  /*e7730*/  LDL.LU.64 R18, [R1+0x8408] ;  /* 0x0084080001127983 */ /* 0x001f280000300a00 */
[----:B------:R-:W2:Y:S02]  /*e7740*/  LDL.LU.64 R16, [R1+0x8400] ;  /* 0x0084000001107983 */ /* 0x000ea40000300a00 */
[----:B--2---:R-:W-:Y:S02]  /*e7750*/  HMMA.16816.F32 R12, R12, R16, R24 ;  /* 0x000000100c0c723c */ /* 0x004fe40000001818 */
[----:B------:R-:W2:-:S15]  /*e7760*/  LDL.LU.64 R26, [R1+0x83f8] ;  /* 0x0083f800011a7983 */ /* 0x000e9e0000300a00 */
[----:B------:R-:W-:-:S06]  /*e7770*/  NOP ;  /* 0x0000000000007918 */ /* 0x000fcc0000000000 */
[----:B------:R-:W-:Y:S04]  /*e7780*/  STL.64 [R1+0x5b0], R12 ;  /* 0x0005b00c01007387 */ /* 0x000fe80000100a00 */
[----:B------:R0:W-:Y:S04]  /*e7790*/  STL.64 [R1+0x5b8], R14 ;  /* 0x0005b80e01007387 */ /* 0x0001e80000100a00 */
[----:B0-----:R-:W2:Y:S04]  /*e77a0*/  LDL.LU.64 R14, [R1+0x83f0] ;  /* 0x0083f000010e7983 */ /* 0x001ea80000300a00 */
[----:B------:R-:W2:Y:S02]  /*e77b0*/  LDL.LU.64 R12, [R1+0x83e8] ;  /* 0x0083e800010c7983 */ /* 0x000ea40000300a00 */
        /* <DEDUP_REMOVED lines=13> */
[----:B------:R-:W3:Y:S04]  /*e7890*/  LDL.LU.64 R20, [R1+0x83b8] ;  /* 0x0083b80001147983 */ /* 0x000ee80000300a00 */
[----:B------:R0:W-:Y:S04]  /*e78a0*/  STL.64 [R1+0x8168], R24 ;  /* 0x0081681801007387 */ /* 0x0001e80000100a00 */
[----:B0-----:R-:W2:Y:S01]  /*e78b0*/  LDL.64 R24, [R1+0x3d8] ;  /* 0x0003d80001187983 */ /* 0x001ea20000100a00 */
[----:B---3--:R-:W-:-:S15]  /*e78c0*/  HMMA.16816.F32 R20, R12, R26, R20 ;  /* 0x0000001a0c14723c */ /* 0x008fde0000001814 */
[----:B------:R-:W-:-:S08]  /*e78d0*/  NOP ;  /* 0x0000000000007918 */ /* 0x000fd00000000000 */
[----:B------:R-:W-:Y:S04]  /*e78e0*/  STL.64 [R1+0x580], R20 ;  /* 0x0005801401007387 */ /* 0x000fe80000100a00 */
[----:B------:R0:W-:Y:S04]  /*e78f0*/  STL.64 [R1+0x588], R22 ;  /* 0x0005881601007387 */ /* 0x0001e80000100a00 */
[----:B0-----:R-:W3:Y:S04]  /*e7900*/  LDL.LU.64 R22, [R1+0x83b0] ;  /* 0x0083b00001167983 */ /* 0x001ee80000300a00 */
[----:B------:R-:W4:Y:S04]  /*e7910*/  LDL.LU.64 R20, [R1+0x83a8] ;  /* 0x0083a80001147983 */ /* 0x000f280000300a00 */
[----:B------:R-:W-:Y:S04]  /*e7920*/  STL [R1+0x8184], R26 ;  /* 0x0081841a01007387 */ /* 0x000fe80000100800 */
[----:B------:R-:W-:Y:S01]  /*e7930*/  STL [R1+0x8180], R27 ;  /* 0x0081801b01007387 */ /* 0x000fe20000100800 */
        /* <DEDUP_REMOVED lines=24> */
[----:B------:R-:W-:-:S02]  /*e7ac0*/  IMAD.MOV.U32 R26, RZ, RZ, R24 ;  /* 0x000000ffff1a7224 */ /* 0x000fc400078e0018 */
[----:B------:R-:W-:-:S05]  /*e7ad0*/  IMAD.MOV.U32 R27, RZ, RZ, R25 ;  /* 0x000000ffff1b7224 */ /* 0x000fca00078e0019 */
[----:B------:R0:W-:Y:S04]  /*e7ae0*/  STL.64 [R1+0x81e8], R26 ;  /* 0x0081e81a01007387 */ /* 0x0001e80000100a00 */
[----:B------:R-:W4:Y:S04]  /*e7af0*/  LDL.LU R24, [R1+0x16b0] ;  /* 0x0016b00001187983 */ /* 0x000f280000300800 */
[----:B------:R-:W4:Y:S04]  /*e7b00*/  LDL.LU R25, [R1+0x16b4] ;  /* 0x0016b40001197983 */ /* 0x000f280000300800 */
[----:B0-----:R-:W4:Y:S04]  /*e7b10*/  LDL.LU R26, [R1+0x16b8] ;  /* 0x0016b800011a7983 */ /* 0x001f280000300800 */
[----:B------:R-:W4:Y:S01]  /*e7b20*/  LDL.LU R27, [R1+0x16bc] ;  /* 0x0016bc00011b7983 */ /* 0x000f220000300800 */
[----:B--2---:R-:W-:-:S15]  /*e7b30*/  HMMA.16816.F32 R8, R12, R2, R8 ;  /* 0x000000020c08723c */ /* 0x004fde0000001808 */
[----:B------:R-:W-:-:S08]  /*e7b40*/  NOP ;  /* 0x0000000000007918 */ /* 0x000fd00000000000 */
[----:B------:R-:W-:Y:S04]  /*e7b50*/  STL.64 [R1+0x540], R8 ;  /* 0x0005400801007387 */ /* 0x000fe80000100a00 */
[----:B------:R0:W-:Y:S04]  /*e7b60*/  STL.64 [R1+0x548], R10 ;  /* 0x0005480a01007387 */ /* 0x0001e80000100a00 */
[----:B0-----:R-:W3:Y:S04]  /*e7b70*/  LDL.LU.64 R10, [R1+0x8370] ;  /* 0x00837000010a7983 */ /* 0x001ee80000300a00 */
[----:B------:R-:W2:Y:S01]  /*e7b80*/  LDL.LU.64 R8, [R1+0x8368] ;  /* 0x0083680001087983 */ /* 0x000ea20000300a00 */
[----:B---3--:R-:W-:Y:S06]  /*e7b90*/  HMMA.16816.F32 R20, R12, R10, R20 ;  /* 0x0000000a0c14723c */ /* 0x008fec0000001814 */
[----:B------:R-:W-:-:S15]  /*e7ba0*/  IMAD.MOV.U32 R0, RZ, RZ, R11 ;  /* 0x000000ffff007224 */ /* 0x000fde00078e000b */
[----:B------:R-:W-:-:S02]  /*e7bb0*/  NOP ;  /* 0x0000000000007918 */ /* 0x000fc40000000000 */
[----:B------:R0:W-:Y:S04]  /*e7bc0*/  STL.64 [R1+0x530], R20 ;  /* 0x0005301401007387 */ /* 0x0001e80000100a00 */
[----:B------:R-:W-:Y:S01]  /*e7bd0*/  STL.64 [R1+0x538], R22 ;  /* 0x0005381601007387 */ /* 0x000fe20000100a00 */
[----:B0-----:R-:W-:-:S05]  /*e7be0*/  IMAD.MOV.U32 R20, RZ, RZ, R10 ;  /* 0x000000ffff147224 */ /* 0x001fca00078e000a */
[----:B------:R0:W-:Y:S01]  /*e7bf0*/  STL [R1+0x81f0], R20 ;  /* 0x0081f01401007387 */ /* 0x0001e20000100800 */
[C---:B--2---:R-:W-:Y:S03]  /*e7c00*/  HMMA.16816.F32 R8, R12.reuse, R8, R4 ;  /* 0x000000080c08723c */ /* 0x044fe60000001804 */
[----:B0-----:R-:W2:Y:S04]  /*e7c10*/  LDL.LU R20, [R1+0x16c0] ;  /* 0x0016c00001147983 */ /* 0x001ea80000300800 */
[----:B------:R-:W2:Y:S04]  /*e7c20*/  LDL.LU R21, [R1+0x16c4] ;  /* 0x0016c40001157983 */ /* 0x000ea80000300800 */
[----:B------:R-:W2:Y:S04]  /*e7c30*/  LDL.LU R22, [R1+0x16c8] ;  /* 0x0016c80001167983 */ /* 0x000ea80000300800 */
[----:B------:R-:W2:Y:S04]  /*e7c40*/  LDL.LU R23, [R1+0x16cc] ;  /* 0x0016cc0001177983 */ /* 0x000ea80000300800 */
[----:B------:R-:W3:Y:S04]  /*e7c50*/  LDL.LU.64 R6, [R1+0x8360] ;  /* 0x0083600001067983 */ /* 0x000ee80000300a00 */
[----:B------:R-:W3:Y:S04]  /*e7c60*/  LDL.LU.64 R4, [R1+0x8358] ;  /* 0x0083580001047983 */ /* 0x000ee80000300a00 */
[----:B------:R-:W-:Y:S04]  /*e7c70*/  STL.64 [R1+0x520], R8 ;  /* 0x0005200801007387 */ /* 0x000fe80000100a00 */
[----:B------:R0:W-:Y:S04]  /*e7c80*/  STL.64 [R1+0x528], R10 ;  /* 0x0005280a01007387 */ /* 0x0001e80000100a00 */
[----:B0-----:R-:W2:Y:S01]  /*e7c90*/  LDL.LU.64 R10, [R1+0x8350] ;  /* 0x00835000010a7983 */ /* 0x001ea20000300a00 */
[----:B---3--:R-:W-:-:S15]  /*e7ca0*/  HMMA.16816.F32 R4, R12, R18, R4 ;  /* 0x000000120c04723c */ /* 0x008fde0000001804 */
[----:B------:R-:W-:-:S08]  /*e7cb0*/  NOP ;  /* 0x0000000000007918 */ /* 0x000fd00000000000 */
[----:B------:R-:W-:Y:S04]  /*e7cc0*/  STL.64 [R1+0x510], R4 ;  /* 0x0005100401007387 */ /* 0x000fe80000100a00 */
[----:B------:R0:W-:Y:S04]  /*e7cd0*/  STL.64 [R1+0x518], R6 ;  /* 0x0005180601007387 */ /* 0x0001e80000100a00 */
[----:B0-----:R-:W4:Y:S04]  /*e7ce0*/  LDL.LU.64 R6, [R1+0x8348] ;  /* 0x0083480001067983 */ /* 0x001f280000300a00 */
[----:B------:R-:W2:Y:S04]  /*e7cf0*/  LDL.LU.64 R4, [R1+0x8340] ;  /* 0x0083400001047983 */ /* 0x000ea80000300a00 */
[----:B------:R-:W-:Y:S04]  /*e7d00*/  STL.64 [R1+0x81b0], R18 ;  /* 0x0081b01201007387 */ /* 0x000fe80000100a00 */
[----:B------:R4:W-:Y:S02]  /*e7d10*/  STL.64 [R1+0x81a8], R16 ;  /* 0x0081a81001007387 */ /* 0x0009e40000100a00 */
[C---:B----4-:R-:W-:Y:S06]  /*e7d20*/  HMMA.16816.F32 R16, R12.reuse, R6, R24 ;  /* 0x000000060c10723c */ /* 0x050fec0000001818 */
[----:B--2---:R-:W-:-:S15]  /*e7d30*/  HMMA.16816.F32 R20, R12, R4, R20 ;  /* 0x000000040c14723c */ /* 0x004fde0000001814 */
[----:B------:R-:W-:-:S08]  /*e7d40*/  NOP ;  /* 0x0000000000007918 */ /* 0x000fd00000000000 */
[----:B------:R-:W-:Y:S04]  /*e7d50*/  STL.64 [R1+0x500], R20 ;  /* 0x0005001401007387 */ /* 0x000fe80000100a00 */
[----:B------:R-:W-:Y:S04]  /*e7d60*/  STL.64 [R1+0x508], R22 ;  /* 0x0005081601007387 */ /* 0x000fe80000100a00 */
[----:B------:R0:W-:Y:S04]  /*e7d70*/  STL.64 [R1+0x4f0], R16 ;  /* 0x0004f01001007387 */ /* 0x0001e80000100a00 */
[----:B------:R1:W-:Y:S04]  /*e7d80*/  STL.64 [R1+0x4f8], R18 ;  /* 0x0004f81201007387 */ /* 0x0003e80000100a00 */
[----:B0-----:R-:W2:Y:S04]  /*e7d90*/  LDL.LU R16, [R1+0x15b0] ;  /* 0x0015b00001107983 */ /* 0x001ea80000300800 */
[----:B------:R-:W2:Y:S04]  /*e7da0*/  LDL.LU R17, [R1+0x15b4] ;  /* 0x0015b40001117983 */ /* 0x000ea80000300800 */
[----:B-1----:R-:W3:Y:S04]  /*e7db0*/  LDL.LU R18, [R1+0x15b8] ;  /* 0x0015b80001127983 */ /* 0x002ee80000300800 */
[----:B------:R-:W3:Y:S01]  /*e7dc0*/  LDL.LU R19, [R1+0x15bc] ;  /* 0x0015bc0001137983 */ /* 0x000ee20000300800 */
[----:B------:R-:W-:-:S02]  /*e7dd0*/  IMAD.MOV.U32 R9, RZ, RZ, R14 ;  /* 0x000000ffff097224 */ /* 0x000fc400078e000e */
[----:B------:R-:W-:Y:S02]  /*e7de0*/  IMAD.MOV.U32 R8, RZ, RZ, R15 ;  /* 0x000000ffff087224 */ /* 0x000fe400078e000f */
[----:B------:R-:W-:Y:S02]  /*e7df0*/  IMAD.MOV.U32 R14, RZ, RZ, R10 ;  /* 0x000000ffff0e7224 */ /* 0x000fe400078e000a */
[----:B------:R-:W-:Y:S01]  /*e7e00*/  IMAD.MOV.U32 R15, RZ, RZ, R11 ;  /* 0x000000ffff0f7224 */ /* 0x000fe200078e000b */
[----:B---3--:R0:W-:Y:S04]  /*e7e10*/  STL.64 [R1+0x8200], R18 ;  /* 0x0082001201007387 */ /* 0x0081e80000100a00 */
[----:B--2---:R-:W-:Y:S04]  /*e7e20*/  STL.64 [R1+0x81f8], R16 ;  /* 0x0081f81001007387 */ /* 0x004fe80000100a00 */
[----:B------:R-:W2:Y:S04]  /*e7e30*/  LDL.LU R10, [R1+0x833c] ;  /* 0x00833c00010a7983 */ /* 0x000ea80000300800 */
[----:B------:R-:W0:Y:S04]  /*e7e40*/  LDL.LU R11, [R1+0x8338] ;  /* 0x00833800010b7983 */ /* 0x000e280000300800 */
[----:B------:R-:W3:Y:S04]  /*e7e50*/  LDL.LU R24, [R1+0x15d0] ;  /* 0x0015d00001187983 */ /* 0x000ee80000300800 */
[----:B------:R-:W3:Y:S04]  /*e7e60*/  LDL.LU R25, [R1+0x15d4] ;  /* 0x0015d40001197983 */ /* 0x000ee80000300800 */
[----:B------:R-:W4:Y:S04]  /*e7e70*/  LDL.LU R26, [R1+0x15d8] ;  /* 0x0015d800011a7983 */ /* 0x000f280000300800 */
[----:B------:R-:W4:Y:S01]  /*e7e80*/  LDL.LU R27, [R1+0x15dc] ;  /* 0x0015dc00011b7983 */ /* 0x000f220000300800 */
[----:B------:R-:W-:-:S02]  /*e7e90*/  IMAD.MOV.U32 R2, RZ, RZ, R12 ;  /* 0x000000ffff027224 */ /* 0x000fc400078e000c */
[----:B------:R-:W-:Y:S01]  /*e7ea0*/  IMAD.MOV.U32 R3, RZ, RZ, R13 ;  /* 0x000000ffff037224 */ /* 0x000fe200078e000d */
[----:B----4-:R-:W-:Y:S04]  /*e7eb0*/  STL.64 [R1+0x8210], R26 ;  /* 0x0082101a01007387 */ /* 0x010fe80000100a00 */
[----:B---3--:R1:W-:Y:S04]  /*e7ec0*/  STL.64 [R1+0x8208], R24 ;  /* 0x0082081801007387 */ /* 0x0083e80000100a00 */
[----:B------:R-:W3:Y:S04]  /*e7ed0*/  LDL R12, [R1+0x340] ;  /* 0x00034000010c7983 */ /* 0x000ee80000100800 */
[----:B------:R-:W3:Y:S01]  /*e7ee0*/  LDL R13, [R1+0x344] ;  /* 0x00034400010d7983 */ /* 0x000ee20000100800 */
[----:B0-----:R-:W-:-:S03]  /*e7ef0*/  IMAD.MOV.U32 R18, RZ, RZ, R11 ;  /* 0x000000ffff127224 */ /* 0x001fc600078e000b */
[----:B------:R-:W-:Y:S01]  /*e7f00*/  STL.64 [R1+0x8220], R14 ;  /* 0x0082200e01007387 */ /* 0x000fe20000100a00 */
[----:B--2---:R-:W-:-:S03]  /*e7f10*/  IMAD.MOV.U32 R19, RZ, RZ, R10 ;  /* 0x000000ffff137224 */ /* 0x004fc600078e000a */
[----:B---3--:R0:W-:Y:S04]  /*e7f20*/  STL.64 [R1+0x8218], R12 ;  /* 0x0082180c01007387 */ /* 0x0081e80000100a00 */
[----:B------:R-:W2:Y:S04]  /*e7f30*/  LDL.LU R11, [R1+0x8334] ;  /* 0x00833400010b7983 */ /* 0x000ea80000300800 */
[----:B------:R-:W3:Y:S04]  /*e7f40*/  LDL.LU R10, [R1+0x8330] ;  /* 0x00833000010a7983 */ /* 0x000ee80000300800 */
[----:B-1----:R-:W4:Y:S04]  /*e7f50*/  LDL.LU R24, [R1+0x15f0] ;  /* 0x0015f00001187983 */ /* 0x002f280000300800 */
[----:B------:R-:W4:Y:S04]  /*e7f60*/  LDL.LU R25, [R1+0x15f4] ;  /* 0x0015f40001197983 */ /* 0x000f280000300800 */
[----:B------:R-:W2:Y:S04]  /*e7f70*/  LDL.LU R26, [R1+0x15f8] ;  /* 0x0015f800011a7983 */ /* 0x000ea80000300800 */
[----:B------:R-:W2:Y:S04]  /*e7f80*/  LDL.LU R27, [R1+0x15fc] ;  /* 0x0015fc00011b7983 */ /* 0x000ea80000300800 */
[----:B--2---:R3:W-:Y:S04]  /*e7f90*/  STL.64 [R1+0x8230], R26 ;  /* 0x0082301a01007387 */ /* 0x0047e80000100a00 */
[----:B----4-:R-:W-:Y:S04]  /*e7fa0*/  STL.64 [R1+0x8228], R24 ;  /* 0x0082281801007387 */ /* 0x010fe80000100a00 */
[----:B------:R-:W2:Y:S04]  /*e7fb0*/  LDL R16, [R1+0x350] ;  /* 0x0003500001107983 */ /* 0x000ea80000100800 */
[----:B------:R-:W2:Y:S04]  /*e7fc0*/  LDL R17, [R1+0x354] ;  /* 0x0003540001117983 */ /* 0x000ea80000100800 */
[----:B------:R-:W-:Y:S04]  /*e7fd0*/  STL.64 [R1+0x8240], R18 ;  /* 0x0082401201007387 */ /* 0x000fe80000100a00 */
        /* <DEDUP_REMOVED lines=8> */
[----:B--2---:R-:W-:Y:S04]  /*e8060*/  STL.64 [R1+0x8248], R12 ;  /* 0x0082480c01007387 */ /* 0x004fe80000100a00 */
        /* <DEDUP_REMOVED lines=9> */
[----:B------:R-:W2:Y:S01]  /*e8100*/  LDL R25, [R1+0x364] ;  /* 0x0003640001197983 */ /* 0x000ea20000100800 */
[----:B---3--:R-:W-:-:S02]  /*e8110*/  IMAD.MOV.U32 R18, RZ, RZ, R11 ;  /* 0x000000ffff127224 */ /* 0x008fc400078e000b */
[----:B------:R-:W-:Y:S01]  /*e8120*/  IMAD.MOV.U32 R19, RZ, RZ, R10 ;  /* 0x000000ffff137224 */ /* 0x000fe200078e000a */
[----:B------:R-:W-:Y:S04]  /*e8130*/  STL.64 [R1+0x8270], R26 ;  /* 0x0082701a01007387 */ /* 0x000fe80000100a00 */
[----:B--2---:R0:W-:Y:S04]  /*e8140*/  STL.64 [R1+0x8268], R24 ;  /* 0x0082681801007387 */ /* 0x0041e80000100a00 */
[----:B------:R-:W2:Y:S04]  /*e8150*/  LDL.LU R11, [R1+0x8324] ;  /* 0x00832400010b7983 */ /* 0x000ea80000300800 */
[----:B------:R-:W3:Y:S04]  /*e8160*/  LDL.LU R10, [R1+0x8320] ;  /* 0x00832000010a7983 */ /* 0x000ee80000300800 */
[----:B------:R-:W-:Y:S04]  /*e8170*/  STL.64 [R1+0x8278], R18 ;  /* 0x0082781201007387 */ /* 0x000fe80000100a00 */
        /* <DEDUP_REMOVED lines=25> */
[----:B----4-:R-:W-:Y:S04]  /*e8310*/  STL.64 [R1+0x82b0], R24 ;  /* 0x0082b01801007387 */ /* 0x010fe80000100a00 */
[----:B------:R-:W2:Y:S04]  /*e8320*/  LDL R16, [R1+0x380] ;  /* 0x0003800001107983 */ /* 0x000ea80000100800 */
[----:B------:R-:W2:Y:S01]  /*e8330*/  LDL R17, [R1+0x384] ;  /* 0x0003840001117983 */ /* 0x000ea20000100800 */
[----:B---3--:R-:W-:-:S02]  /*e8340*/  IMAD.MOV.U32 R18, RZ, RZ, R11 ;  /* 0x000000ffff127224 */ /* 0x008fc400078e000b */
[----:B------:R-:W-:Y:S01]  /*e8350*/  IMAD.MOV.U32 R19, RZ, RZ, R10 ;  /* 0x000000ffff137224 */ /* 0x000fe200078e000a */
[----:B--2---:R0:W-:Y:S04]  /*e8360*/  STL.64 [R1+0x82c0], R16 ;  /* 0x0082c01001007387 */ /* 0x0041e80000100a00 */
[----:B------:R1:W-:Y:S04]  /*e8370*/  STL.64 [R1+0x82d8], R18 ;  /* 0x0082d81201007387 */ /* 0x0003e80000100a00 */
        /* <DEDUP_REMOVED lines=36> */
[----:B------:R0:W-:Y:S04]  /*e85c0*/  STL.64 [R1+0x80f8], R6 ;  /* 0x0080f80601007387 */ /* 0x0001e80000100a00 */
[----:B------:R1:W-:Y:S04]  /*e85d0*/  STL.64 [R1+0x8110], R4 ;  /* 0x0081100401007387 */ /* 0x0003e80000100a00 */
[----:B0-----:R-:W2:Y:S04]  /*e85e0*/  LDL R6, [R1+0x58] ;  /* 0x0000580001067983 */ /* 0x001ea80000100800 */
[----:B------:R-:W2:Y:S04]  /*e85f0*/  LDL R7, [R1+0x5c] ;  /* 0x00005c0001077983 */ /* 0x000ea80000100800 */
[----:B-1----:R-:W3:Y:S04]  /*e8600*/  LDL R4, [R1+0x50] ;  /* 0x0000500001047983 */ /* 0x002ee80000100800 */
[----:B------:R-:W3:Y:S04]  /*e8610*/  LDL R5, [R1+0x54] ;  /* 0x0000540001057983 */ /* 0x000ee80000100800 */
[----:B--2---:R0:W-:Y:S04]  /*e8620*/  STL.64 [R1+0x8190], R6 ;  /* 0x0081900601007387 */ /* 0x0041e80000100a00 */
[----:B---3--:R1:W-:Y:S01]  /*e8630*/  STL.64 [R1+0x8188], R4 ;  /* 0x0081880401007387 */ /* 0x0083e20000100a00 */
[----:B0-----:R-:W-:-:S02]  /*e8640*/  IMAD.MOV.U32 R6, RZ, RZ, R9 ;  /* 0x000000ffff067224 */ /* 0x001fc400078e0009 */
[----:B------:R-:W-:Y:S02]  /*e8650*/  IMAD.MOV.U32 R7, RZ, RZ, R8 ;  /* 0x000000ffff077224 */ /* 0x000fe400078e0008 */
[----:B-1----:R-:W-:Y:S02]  /*e8660*/  IMAD.MOV.U32 R4, RZ, RZ, R2 ;  /* 0x000000ffff047224 */ /* 0x002fe400078e0002 */
[----:B------:R-:W-:Y:S01]  /*e8670*/  IMAD.MOV.U32 R5, RZ, RZ, R3 ;  /* 0x000000ffff057224 */ /* 0x000fe200078e0003 */
[----:B------:R-:W2:Y:S04]  /*e8680*/  LDL.LU R2, [R1+0x8314] ;  /* 0x0083140001027983 */ /* 0x000ea80000300800 */
[----:B------:R-:W2:Y:S02]  /*e8690*/  LDL.LU R3, [R1+0x8310] ;  /* 0x0083100001037983 */ /* 0x000ea40000300800 */
[----:B------:R-:W-:Y:S02]  /*e86a0*/  HMMA.16816.F32 R8, R4, R10, R16 ;  /* 0x0000000a0408723c */ /* 0x000fe40000001810 */
        /* <DEDUP_REMOVED lines=18> */
[----:B------:R-:W-:Y:S04]  /*e87d0*/  STL.64 [R1+0x80e0], R10 ;  /* 0x0080e00a01007387 */ /* 0x000fe80000100a00 */
[----:B------:R0:W-:Y:S04]  /*e87e0*/  STL.64 [R1+0x80d8], R8 ;  /* 0x0080d80801007387 */ /* 0x0001e80000100a00 */
[----:B0-----:R-:W4:Y:S04]  /*e87f0*/  LDL.LU R8, [R1+0x15c0] ;  /* 0x0015c00001087983 */ /* 0x001f280000300800 */
[----:B------:R-:W4:Y:S04]  /*e8800*/  LDL.LU R9, [R1+0x15c4] ;  /* 0x0015c40001097983 */ /* 0x000f280000300800 */
[----:B------:R-:W4:Y:S04]  /*e8810*/  LDL.LU R10, [R1+0x15c8] ;  /* 0x0015c800010a7983 */ /* 0x000f280000300800 */
[----:B------:R-:W4:Y:S01]  /*e8820*/  LDL.LU R11, [R1+0x15cc] ;  /* 0x0015cc00010b7983 */ /* 0x000f220000300800 */
[----:B---3--:R-:W-:Y:S03]  /*e8830*/  HMMA.16816.F32 R16, R4, R18, R24 ;  /* 0x000000120410723c */ /* 0x008fe60000001818 */
[----:B------:R-:W3:Y:S04]  /*e8840*/  LDL.LU.64 R26, [R1+0x82d0] ;  /* 0x0082d000011a7983 */ /* 0x000ee80000300a00 */
[----:B------:R-:W3:-:S15]  /*e8850*/  LDL.LU.64 R24, [R1+0x82c8] ;  /* 0x0082c80001187983 */ /* 0x000ede0000300a00 */
[----:B------:R-:W-:-:S01]  /*e8860*/  NOP ;  /* 0x0000000000007918 */ /* 0x000fc20000000000 */
        /* <DEDUP_REMOVED lines=30> */
[----:B0-----:R-:W3:Y:S04]  /*e8a50*/  LDL.LU.64 R18, [R1+0x8260] ;  /* 0x0082600001127983 */ /* 0x001ee80000300a00 */
[----:B------:R-:W3:Y:S01]  /*e8a60*/  LDL.LU.64 R16, [R1+0x8258] ;  /* 0x0082580001107983 */ /* 0x000ee20000300a00 */
[----:B--2---:R-:W-:-:S15]  /*e8a70*/  HMMA.16816.F32 R12, R4, R24, R12 ;  /* 0x00000018040c723c */ /* 0x004fde000000180c */
[----:B------:R-:W-:-:S08]  /*e8a80*/  NOP ;  /* 0x0000000000007918 */ /* 0x000fd00000000000 */
[----:B------:R-:W-:Y:S04]  /*e8a90*/  STL.64 [R1+0x460], R12 ;  /* 0x0004600c01007387 */ /* 0x000fe80000100a00 */
[----:B------:R0:W-:Y:S01]  /*e8aa0*/  STL.64 [R1+0x468], R14 ;  /* 0x0004680e01007387 */ /* 0x0001e20000100a00 */
[C---:B---3--:R-:W-:Y:S03]  /*e8ab0*/  HMMA.16816.F32 R24, R4.reuse, R26, R16 ;  /* 0x0000001a0418723c */ /* 0x048fe60000001810 */
[----:B0-----:R-:W2:Y:S04]  /*e8ac0*/  LDL.LU.64 R14, [R1+0x8250] ;  /* 0x00825000010e7983 */ /* 0x001ea80000300a00 */
[----:B------:R-:W2:Y:S04]  /*e8ad0*/  LDL.LU.64 R12, [R1+0x8248] ;  /* 0x00824800010c7983 */ /* 0x000ea80000300a00 */
[----:B------:R-:W3:Y:S04]  /*e8ae0*/  LDL.LU.64 R18, [R1+0x8240] ;  /* 0x0082400001127983 */ /* 0x000ee80000300a00 */
[----:B------:R-:W2:Y:S08]  /*e8af0*/  LDL.LU.64 R16, [R1+0x8238] ;  /* 0x0082380001107983 */ /* 0x000eb00000300a00 */
        /* <DEDUP_REMOVED lines=10> */
[----:B------:R-:W3:Y:S04]  /*e8ba0*/  LDL.LU.64 R12, [R1+0x8218] ;  /* 0x00821800010c7983 */ /* 0x000ee80000300a00 */
[----:B------:R-:W2:Y:S04]  /*e8bb0*/  LDL.LU.64 R26, [R1+0x8210] ;  /* 0x00821000011a7983 */ /* 0x000ea80000300a00 */
[----:B------:R-:W2:Y:S08]  /*e8bc0*/  LDL.LU.64 R24, [R1+0x8208] ;  /* 0x0082080001187983 */ /* 0x000eb00000300a00 */
[----:B------:R-:W-:Y:S04]  /*e8bd0*/  STL.64 [R1+0x430], R16 ;  /* 0x0004301001007387 */ /* 0x000fe80000100a00 */
[----:B------:R0:W-:Y:S04]  /*e8be0*/  STL.64 [R1+0x438], R18 ;  /* 0x0004381201007387 */ /* 0x0001e80000100a00 */
[----:B0-----:R-:W4:Y:S04]  /*e8bf0*/  LDL.LU.64 R18, [R1+0x8200] ;  /* 0x0082000001127983 */ /* 0x001f280000300a00 */
[----:B------:R-:W4:Y:S01]  /*e8c00*/  LDL.LU.64 R16, [R1+0x81f8] ;  /* 0x0081f80001107983 */ /* 0x000f220000300a00 */
[C---:B---3--:R-:W-:Y:S06]  /*e8c10*/  HMMA.16816.F32 R20, R4.reuse, R12, R20 ;  /* 0x0000000c0414723c */ /* 0x048fec0000001814 */
[----:B--2---:R-:W-:-:S15]  /*e8c20*/  HMMA.16816.F32 R12, R4, R14, R24 ;  /* 0x0000000e040c723c */ /* 0x004fde0000001818 */
[----:B------:R-:W-:-:S02]  /*e8c30*/  NOP ;  /* 0x0000000000007918 */ /* 0x000fc40000000000 */
[----:B------:R0:W-:Y:S04]  /*e8c40*/  STL.64 [R1+0x420], R20 ;  /* 0x0004201401007387 */ /* 0x0001e80000100a00 */
[----:B------:R-:W-:Y:S04]  /*e8c50*/  STL.64 [R1+0x428], R22 ;  /* 0x0004281601007387 */ /* 0x000fe80000100a00 */
[----:B0-----:R-:W2:Y:S04]  /*e8c60*/  LDL.LU R20, [R1+0x81f0] ;  /* 0x0081f00001147983 */ /* 0x001ea80000300800 */
[----:B------:R-:W3:Y:S04]  /*e8c70*/  LDL.LU.64 R26, [R1+0x81e8] ;  /* 0x0081e800011a7983 */ /* 0x000ee80000300a00 */
[----:B------:R-:W-:Y:S04]  /*e8c80*/  STL.64 [R1+0x410], R12 ;  /* 0x0004100c01007387 */ /* 0x000fe80000100a00 */
[----:B------:R0:W-:Y:S04]  /*e8c90*/  STL.64 [R1+0x418], R14 ;  /* 0x0004180e01007387 */ /* 0x0001e80000100a00 */
[----:B0-----:R-:W3:Y:S04]  /*e8ca0*/  LDL.LU.64 R14, [R1+0x81e0] ;  /* 0x0081e000010e7983 */ /* 0x001ee80000300a00 */
[----:B------:R-:W2:Y:S01]  /*e8cb0*/  LDL.LU.64 R12, [R1+0x81d8] ;  /* 0x0081d800010c7983 */ /* 0x000ea20000300a00 */
[C---:B----4-:R-:W-:Y:S06]  /*e8cc0*/  HMMA.16816.F32 R16, R4.reuse, R2, R16 ;  /* 0x000000020410723c */ /* 0x050fec0000001810 */
[----:B--2---:R-:W-:Y:S06]  /*e8cd0*/  HMMA.16816.F32 R8, R4, R12, R8 ;  /* 0x0000000c0408723c */ /* 0x004fec0000001808 */
[----:B------:R-:W-:-:S15]  /*e8ce0*/  STL.64 [R1+0x8008], R12 ;  /* 0x0080080c01007387 */ /* 0x000fde0000100a00 */
[----:B------:R-:W-:-:S02]  /*e8cf0*/  NOP ;  /* 0x0000000000007918 */ /* 0x000fc40000000000 */
[----:B------:R0:W-:Y:S04]  /*e8d00*/  STL.64 [R1+0xe0], R8 ;  /* 0x0000e00801007387 */ /* 0x0001e80000100a00 */
[----:B------:R1:W-:Y:S04]  /*e8d10*/  STL.64 [R1+0xe8], R10 ;  /* 0x0000e80a01007387 */ /* 0x0003e80000100a00 */
[----:B0-----:R-:W2:Y:S04]  /*e8d20*/  LDL.64 R8, [R1+0x3d0] ;  /* 0x0003d00001087983 */ /* 0x001ea80000100a00 */
[----:B------:R-:W-:Y:S01]  /*e8d30*/  STL.64 [R1+0xb0], R16 ;  /* 0x0000b01001007387 */ /* 0x000fe20000100a00 */
[----:B-1----:R-:W-:-:S03]  /*e8d40*/  IMAD.MOV.U32 R10, RZ, RZ, R20 ;  /* 0x000000ffff0a7224 */ /* 0x002fc600078e0014 */
[----:B------:R-:W-:Y:S04]  /*e8d50*/  STL.64 [R1+0xb8], R18 ;  /* 0x0000b81201007387 */ /* 0x000fe80000100a00 */
[----:B------:R-:W4:Y:S04]  /*e8d60*/  LDL.LU R20, [R1+0x14e0] ;  /* 0x0014e00001147983 */ /* 0x000f280000300800 */
[----:B------:R-:W4:Y:S04]  /*e8d70*/  LDL.LU R21, [R1+0x14e4] ;  /* 0x0014e40001157983 */ /* 0x000f280000300800 */
[----:B------:R-:W2:Y:S04]  /*e8d80*/  LDL.LU R22, [R1+0x14e8] ;  /* 0x0014e80001167983 */ /* 0x000ea80000300800 */
[----:B------:R-:W2:Y:S04]  /*e8d90*/  LDL.LU R23, [R1+0x14ec] ;  /* 0x0014ec0001177983 */ /* 0x000ea80000300800 */
[----:B------:R-:W4:Y:S04]  /*e8da0*/  LDL.64 R24, [R1+0x400] ;  /* 0x0004000001187983 */ /* 0x000f280000100a00 */
[----:B---3--:R-:W-:Y:S04]  /*e8db0*/  STL.64 [R1+0x81a0], R26 ;  /* 0x0081a01a01007387 */ /* 0x008fe80000100a00 */
[----:B----4-:R-:W-:Y:S04]  /*e8dc0*/  STL.64 [R1+0x8198], R24 ;  /* 0x0081981801007387 */ /* 0x010fe80000100a00 */
[----:B--2---:R-:W-:Y:S04]  /*e8dd0*/  STL.64 [R1+0x8160], R22 ;  /* 0x0081601601007387 */ /* 0x004fe80000100a00 */
        /* <DEDUP_REMOVED lines=26> */
[----:B---3--:R-:W-:Y:S04]  /*e8f80*/  STL.64 [R1+0x8178], R22 ;  /* 0x0081781601007387 */ /* 0x008fe80000100a00 */
[----:B------:R0:W-:Y:S04]  /*e8f90*/  STL.64 [R1+0x8170], R20 ;  /* 0x0081701401007387 */ /* 0x0001e80000100a00 */
        /* <DEDUP_REMOVED lines=17> */
[----:B------:R-:W-:Y:S04]  /*e90b0*/  STL [R1+0x8044], R2 ;  /* 0x0080440201007387 */ /* 0x000fe80000100800 */
[----:B------:R0:W-:Y:S04]  /*e90c0*/  STL [R1+0x8040], R3 ;  /* 0x0080400301007387 */ /* 0x0001e80000100800 */
[----:B0-----:R-:W3:Y:S04]  /*e90d0*/  LDL.64 R2, [R1+0x318] ;  /* 0x0003180001027983 */ /* 0x001ee80000100a00 */
[----:B------:R-:W-:Y:S04]  /*e90e0*/  STL.64 [R1+0x1a00], R16 ;  /* 0x001a001001007387 */ /* 0x000fe80000100a00 */
[----:B------:R0:W-:Y:S04]  /*e90f0*/  STL.64 [R1+0x1a08], R18 ;  /* 0x001a081201007387 */ /* 0x0001e80000100a00 */
[----:B0-----:R-:W3:Y:S04]  /*e9100*/  LDL.LU.64 R18, [R1+0x81d0] ;  /* 0x0081d00001127983 */ /* 0x001ee80000300a00 */
[----:B------:R-:W3:Y:S04]  /*e9110*/  LDL.LU.64 R16, [R1+0x81c8] ;  /* 0x0081c80001107983 */ /* 0x000ee80000300a00 */
[----:B------:R0:W-:Y:S04]  /*e9120*/  STL.64 [R1+0x80c8], R14 ;  /* 0x0080c80e01007387 */ /* 0x0001e80000100a00 */
[----:B------:R-:W4:Y:S04]  /*e9130*/  LDL.LU R12, [R1+0x1470] ;  /* 0x00147000010c7983 */ /* 0x000f280000300800 */
[----:B------:R-:W4:Y:S04]  /*e9140*/  LDL.LU R13, [R1+0x1474] ;  /* 0x00147400010d7983 */ /* 0x000f280000300800 */
[----:B0-----:R-:W4:Y:S04]  /*e9150*/  LDL.LU R14, [R1+0x1478] ;  /* 0x00147800010e7983 */ /* 0x001f280000300800 */
[----:B------:R-:W4:Y:S01]  /*e9160*/  LDL.LU R15, [R1+0x147c] ;  /* 0x00147c00010f7983 */ /* 0x000f220000300800 */
        /* <DEDUP_REMOVED lines=11> */
[----:B------:R-:W2:Y:S04]  /*e9220*/  LDL.LU.64 R16, [R1+0x81a8] ;  /* 0x0081a80001107983 */ /* 0x000ea80000300a00 */
        /* <DEDUP_REMOVED lines=8> */
[----:B------:R-:W3:Y:S04]  /*e92b0*/  LDL.LU.64 R4, [R1+0x8188] ;  /* 0x0081880001047983 */ /* 0x000ee80000300a00 */
[----:B------:R2:W-:Y:S04]  /*e92c0*/  STL [R1+0x7fac], R16 ;  /* 0x007fac1001007387 */ /* 0x0005e80000100800 */
[----:B------:R0:W-:Y:S01]  /*e92d0*/  STL [R1+0x7fa8], R17 ;  /* 0x007fa81101007387 */ /* 0x0001e20000100800 */
[----:B------:R-:W-:-:S02]  /*e92e0*/  IMAD.MOV.U32 R0, RZ, RZ, R3 ;  /* 0x000000ffff007224 */ /* 0x000fc400078e0003 */
[----:B--2---:R-:W-:Y:S02]  /*e92f0*/  IMAD.MOV.U32 R16, RZ, RZ, R26 ;  /* 0x000000ffff107224 */ /* 0x004fe400078e001a */
[----:B------:R-:W2:Y:S01]  /*e9300*/  LDL.LU R26, [R1+0x8184] ;  /* 0x00818400011a7983 */ /* 0x000ea20000300800 */
[----:B0-----:R-:W-:-:S03]  /*e9310*/  IMAD.MOV.U32 R17, RZ, RZ, R27 ;  /* 0x000000ffff117224 */ /* 0x001fc600078e001b */
[----:B------:R-:W2:Y:S01]  /*e9320*/  LDL.LU R27, [R1+0x8180] ;  /* 0x00818000011b7983 */ /* 0x000ea20000300800 */
[----:B----4-:R-:W-:Y:S02]  /*e9330*/  IMAD.MOV.U32 R2, RZ, RZ, R24 ;  /* 0x000000ffff027224 */ /* 0x010fe400078e0018 */
        /* <DEDUP_REMOVED lines=40> */
[----:B------:R0:W-:Y:S04]  /*e95c0*/  STL [R1+0x7f54], R22 ;  /* 0x007f541601007387 */ /* 0x0001e80000100800 */
[----:B------:R1:W-:Y:S04]  /*e95d0*/  STL [R1+0x7f50], R23 ;  /* 0x007f501701007387 */ /* 0x0003e80000100800 */
[----:B------:R-:W3:Y:S04]  /*e95e0*/  LDL.LU R20, [R1+0x1490] ;  /* 0x0014900001147983 */ /* 0x000ee80000300800 */
[----:B------:R-:W3:Y:S04]  /*e95f0*/  LDL.LU R21, [R1+0x1494] ;  /* 0x0014940001157983 */ /* 0x000ee80000300800 */
[----:B0-----:R-:W3:Y:S04]  /*e9600*/  LDL.LU R22, [R1+0x1498] ;  /* 0x0014980001167983 */ /* 0x001ee80000300800 */
[----:B-1----:R-:W3:Y:S01]  /*e9610*/  LDL.LU R23, [R1+0x149c] ;  /* 0x00149c0001177983 */ /* 0x002ee20000300800 */
[C---:B----4-:R-:W-:Y:S06]  /*e9620*/  HMMA.16816.F32 R24, R4.reuse, R8, R24 ;  /* 0x000000080418723c */ /* 0x050fec0000001818 */
[----:B---3--:R-:W-:-:S15]  /*e9630*/  HMMA.16816.F32 R20, R4, R16, R20 ;  /* 0x000000100414723c */ /* 0x008fde0000001814 */
[----:B------:R-:W-:-:S08]  /*e9640*/  NOP ;  /* 0x0000000000007918 */ /* 0x000fd00000000000 */
[----:B------:R-:W-:Y:S04]  /*e9650*/  STL.64 [R1+0x1970], R20 ;  /* 0x0019701401007387 */ /* 0x000fe80000100a00 */
[----:B------:R0:W-:Y:S02]  /*e9660*/  STL.64 [R1+0x1978], R22 ;  /* 0x0019781601007387 */ /* 0x0001e40000100a00 */
[----:B0-----:R-:W-:Y:S02]  /*e9670*/  IMAD.MOV.U32 R22, RZ, RZ, R8 ;  /* 0x000000ffff167224 */ /* 0x001fe400078e0008 */
[----:B------:R-:W-:Y:S02]  /*e9680*/  IMAD.MOV.U32 R23, RZ, RZ, R9 ;  /* 0x000000ffff177224 */ /* 0x000fe400078e0009 */
[----:B--2---:R-:W-:Y:S01]  /*e9690*/  HMMA.16816.F32 R8, R4, R10, R12 ;  /* 0x0000000a0408723c */ /* 0x004fe2000000180c */
[----:B------:R-:W-:Y:S04]  /*e96a0*/  STL.64 [R1+0x1960], R24 ;  /* 0x0019601801007387 */ /* 0x000fe80000100a00 */
[----:B------:R-:W-:Y:S04]  /*e96b0*/  STL.64 [R1+0x1968], R26 ;  /* 0x0019681a01007387 */ /* 0x000fe80000100a00 */
[----:B------:R-:W2:Y:S04]  /*e96c0*/  LDL.64 R20, [R1+0x3c0] ;  /* 0x0003c00001147983 */ /* 0x000ea80000100a00 */
[----:B------:R-:W-:Y:S04]  /*e96d0*/  STL [R1+0x7f5c], R23 ;  /* 0x007f5c1701007387 */ /* 0x000fe80000100800 */
[----:B------:R-:W-:Y:S04]  /*e96e0*/  STL [R1+0x7f58], R22 ;  /* 0x007f581601007387 */ /* 0x000fe80000100800 */
[----:B------:R-:W3:Y:S04]  /*e96f0*/  LDL.LU R4, [R1+0x1450] ;  /* 0x0014500001047983 */ /* 0x000ee80000300800 */
[----:B------:R-:W-:Y:S04]  /*e9700*/  STL.64 [R1+0x1950], R8 ;  /* 0x0019500801007387 */ /* 0x000fe80000100a00 */
[----:B------:R-:W-:Y:S04]  /*e9710*/  STL.64 [R1+0x1958], R10 ;  /* 0x0019580a01007387 */ /* 0x000fe80000100a00 */
        /* <DEDUP_REMOVED lines=17> */
[----:B------:R-:W3:Y:S04]  /*e9830*/  LDL.64 R16, [R1+0x3a0] ;  /* 0x0003a00001107983 */ /* 0x000ee80000100a00 */
[----:B------:R-:W4:Y:S04]  /*e9840*/  LDL.LU R24, [R1+0x1400] ;  /* 0x0014000001187983 */ /* 0x000f280000300800 */
        /* <DEDUP_REMOVED lines=17> */
[----:B------:R-:W4:Y:S01]  /*e9960*/  LDL.LU.64 R4, [R1+0x8118] ;  /* 0x0081180001047983 */ /* 0x000f220000300a00 */
[----:B------:R-:W-:-:S02]  /*e9970*/  IMAD.MOV.U32 R22, RZ, RZ, R21 ;  /* 0x000000ffff167224 */ /* 0x000fc400078e0015 */
[----:B------:R-:W-:-:S03]  /*e9980*/  IMAD.MOV.U32 R23, RZ, RZ, R20 ;  /* 0x000000ffff177224 */ /* 0x000fc600078e0014 */
[----:B------:R0:W-:Y:S04]  /*e9990*/  STL [R1+0x7f64], R22 ;  /* 0x007f641601007387 */ /* 0x0001e80000100800 */
[----:B------:R1:W-:Y:S04]  /*e99a0*/  STL [R1+0x7f60], R23 ;  /* 0x007f601701007387 */ /* 0x0003e80000100800 */
[----:B------:R-:W3:Y:S04]  /*e99b0*/  LDL.LU R20, [R1+0x1430] ;  /* 0x0014300001147983 */ /* 0x000ee80000300800 */
[----:B------:R-:W3:Y:S04]  /*e99c0*/  LDL.LU R21, [R1+0x1434] ;  /* 0x0014340001157983 */ /* 0x000ee80000300800 */
[----:B0-----:R-:W3:Y:S04]  /*e99d0*/  LDL.LU R22, [R1+0x1438] ;  /* 0x0014380001167983 */ /* 0x001ee80000300800 */
[----:B-1----:R-:W3:Y:S01]  /*e99e0*/  LDL.LU R23, [R1+0x143c] ;  /* 0x00143c0001177983 */ /* 0x002ee20000300800 */
[----:B----4-:R-:W-:-:S15]  /*e99f0*/  HMMA.16816.F32 R4, R8, R18, R4 ;  /* 0x000000120804723c */ /* 0x010fde0000001804 */
[----:B------:R-:W-:-:S08]  /*e9a00*/  NOP ;  /* 0x0000000000007918 */ /* 0x000fd00000000000 */
[----:B------:R0:W-:Y:S04]  /*e9a10*/  STL.64 [R1+0x1930], R4 ;  /* 0x0019300401007387 */ /* 0x0001e80000100a00 */
[----:B------:R2:W-:Y:S04]  /*e9a20*/  STL.64 [R1+0x1938], R6 ;  /* 0x0019380601007387 */ /* 0x0005e80000100a00 */
[----:B0-----:R-:W2:Y:S04]  /*e9a30*/  LDL.LU.64 R4, [R1+0x8110] ;  /* 0x0081100001047983 */ /* 0x001ea80000300a00 */
[----:B------:R-:W-:Y:S01]  /*e9a40*/  STL [R1+0x7f68], R18 ;  /* 0x007f681201007387 */ /* 0x000fe20000100800 */
[----:B--2---:R-:W-:Y:S03]  /*e9a50*/  HMMA.16816.F32 R4, R8, R4, R24 ;  /* 0x000000040804723c */ /* 0x004fe60000001818 */
[----:B------:R-:W2:Y:S04]  /*e9a60*/  LDL.LU.64 R26, [R1+0x8108] ;  /* 0x00810800011a7983 */ /* 0x000ea80000300a00 */
[----:B------:R-:W2:-:S15]  /*e9a70*/  LDL.LU.64 R24, [R1+0x8100] ;  /* 0x0081000001187983 */ /* 0x000e9e0000300a00 */
[----:B------:R-:W-:-:S01]  /*e9a80*/  NOP ;  /* 0x0000000000007918 */ /* 0x000fc20000000000 */
[----:B------:R-:W-:Y:S04]  /*e9a90*/  STL.64 [R1+0x1920], R4 ;  /* 0x0019200401007387 */ /* 0x000fe80000100a00 */
[----:B------:R0:W-:Y:S04]  /*e9aa0*/  STL.64 [R1+0x1928], R6 ;  /* 0x0019280601007387 */ /* 0x0001e80000100a00 */
[----:B0-----:R-:W3:Y:S01]  /*e9ab0*/  LDL.LU.64 R6, [R1+0x80f8] ;  /* 0x0080f80001067983 */ /* 0x001ee20000300a00 */
[----:B------:R-:W-:Y:S02]  /*e9ac0*/  IMAD.MOV.U32 R19, RZ, RZ, R10 ;  /* 0x000000ffff137224 */ /* 0x000fe400078e000a */
[----:B------:R-:W-:Y:S01]  /*e9ad0*/  IMAD.MOV.U32 R18, RZ, RZ, R11 ;  /* 0x000000ffff127224 */ /* 0x000fe200078e000b */
[----:B---3--:R-:W-:-:S15]  /*e9ae0*/  HMMA.16816.F32 R20, R8, R6, R20 ;  /* 0x000000060814723c */ /* 0x008fde0000001814 */
[----:B------:R-:W-:-:S08]  /*e9af0*/  NOP ;  /* 0x0000000000007918 */ /* 0x000fd00000000000 */
[----:B------:R0:W-:Y:S04]  /*e9b00*/  STL.64 [R1+0x1910], R20 ;  /* 0x0019101401007387 */ /* 0x0001e80000100a00 */
[----:B------:R1:W-:Y:S04]  /*e9b10*/  STL.64 [R1+0x1918], R22 ;  /* 0x0019181601007387 */ /* 0x0003e80000100a00 */
[----:B------:R-:W3:Y:S01]  /*e9b20*/  LDL.LU.64 R10, [R1+0x80f0] ;  /* 0x0080f000010a7983 */ /* 0x000ee20000300a00 */
[----:B0-----:R-:W-:Y:S02]  /*e9b30*/  IMAD.MOV.U32 R20, RZ, RZ, R6 ;  /* 0x000000ffff147224 */ /* 0x001fe400078e0006 */
[----:B-1----:R-:W-:-:S02]  /*e9b40*/  IMAD.MOV.U32 R23, RZ, RZ, R8 ;  /* 0x000000ffff177224 */ /* 0x002fc400078e0008 */
[----:B------:R-:W-:Y:S02]  /*e9b50*/  IMAD.MOV.U32 R22, RZ, RZ, R9 ;  /* 0x000000ffff167224 */ /* 0x000fe400078e0009 */
[----:B------:R-:W3:Y:S01]  /*e9b60*/  LDL.LU.64 R8, [R1+0x80e8] ;  /* 0x0080e80001087983 */ /* 0x000ee20000300a00 */
[----:B------:R-:W-:-:S03]  /*e9b70*/  IMAD.MOV.U32 R21, RZ, RZ, R7 ;  /* 0x000000ffff157224 */ /* 0x000fc600078e0007 */
[----:B------:R-:W-:Y:S04]  /*e9b80*/  STL [R1+0x7f6c], R20 ;  /* 0x007f6c1401007387 */ /* 0x000fe80000100800 */
[----:B------:R-:W4:Y:S04]  /*e9b90*/  LDL.LU R4, [R1+0x20] ;  /* 0x0000200001047983 */ /* 0x000f280000300800 */
[----:B------:R-:W4:Y:S04]  /*e9ba0*/  LDL.LU R5, [R1+0x24] ;  /* 0x0000240001057983 */ /* 0x000f280000300800 */
[----:B------:R-:W2:Y:S04]  /*e9bb0*/  LDL.LU R6, [R1+0x28] ;  /* 0x0000280001067983 */ /* 0x000ea80000300800 */
[----:B------:R-:W2:Y:S04]  /*e9bc0*/  LDL.LU R7, [R1+0x2c] ;  /* 0x00002c0001077983 */ /* 0x000ea80000300800 */
[----:B--2---:R0:W-:Y:S04]  /*e9bd0*/  STL.64 [R1+0x7f98], R6 ;  /* 0x007f980601007387 */ /* 0x0041e80000100a00 */
[----:B----4-:R1:W-:Y:S01]  /*e9be0*/  STL.64 [R1+0x7f90], R4 ;  /* 0x007f900401007387 */ /* 0x0103e20000100a00 */
[----:B0-----:R-:W-:-:S02]  /*e9bf0*/  IMAD.MOV.U32 R6, RZ, RZ, R19 ;  /* 0x000000ffff067224 */ /* 0x001fc400078e0013 */
[----:B------:R-:W-:Y:S02]  /*e9c00*/  IMAD.MOV.U32 R7, RZ, RZ, R18 ;  /* 0x000000ffff077224 */ /* 0x000fe400078e0012 */
[----:B-1----:R-:W-:Y:S02]  /*e9c10*/  IMAD.MOV.U32 R4, RZ, RZ, R23 ;  /* 0x000000ffff047224 */ /* 0x002fe400078e0017 */
[----:B------:R-:W-:-:S07]  /*e9c20*/  IMAD.MOV.U32 R5, RZ, RZ, R22 ;  /* 0x000000ffff057224 */ /* 0x000fce00078e0016 */
[----:B---3--:R-:W-:-:S15]  /*e9c30*/  HMMA.16816.F32 R8, R4, R16, R8 ;  /* 0x000000100408723c */ /* 0x008fde0000001808 */
[----:B------:R-:W-:-:S08]  /*e9c40*/  NOP ;  /* 0x0000000000007918 */ /* 0x000fd00000000000 */
[----:B------:R-:W-:Y:S04]  /*e9c50*/  STL.64 [R1+0x1900], R8 ;  /* 0x0019000801007387 */ /* 0x000fe80000100a00 */
[----:B------:R0:W-:Y:S04]  /*e9c60*/  STL.64 [R1+0x1908], R10 ;  /* 0x0019080a01007387 */ /* 0x0001e80000100a00 */
[----:B0-----:R-:W2:Y:S04]  /*e9c70*/  LDL.LU.64 R10, [R1+0x80e0] ;  /* 0x0080e000010a7983 */ /* 0x001ea80000300a00 */
[----:B------:R-:W3:Y:S01]  /*e9c80*/  LDL.LU.64 R8, [R1+0x80d8] ;  /* 0x0080d80001087983 */ /* 0x000ee20000300a00 */
[----:B------:R-:W-:-:S02]  /*e9c90*/  IMAD.MOV.U32 R22, RZ, RZ, R16 ;  /* 0x000000ffff167224 */ /* 0x000fc400078e0010 */
[----:B------:R-:W-:Y:S01]  /*e9ca0*/  IMAD.MOV.U32 R23, RZ, RZ, R17 ;  /* 0x000000ffff177224 */ /* 0x000fe200078e0011 */
[----:B---3--:R-:W-:Y:S06]  /*e9cb0*/  HMMA.16816.F32 R24, R4, R8, R24 ;  /* 0x000000080418723c */ /* 0x008fec0000001818 */
[----:B------:R-:W-:Y:S02]  /*e9cc0*/  IMAD.MOV.U32 R20, RZ, RZ, R8 ;  /* 0x000000ffff147224 */ /* 0x000fe400078e0008 */
[----:B------:R-:W-:Y:S02]  /*e9cd0*/  IMAD.MOV.U32 R18, RZ, RZ, R9 ;  /* 0x000000ffff127224 */ /* 0x000fe400078e0009 */
[----:B--2---:R-:W-:-:S13]  /*e9ce0*/  IMAD.MOV.U32 R19, RZ, RZ, R11 ;  /* 0x000000ffff137224 */ /* 0x004fda00078e000b */
[----:B------:R0:W-:Y:S04]  /*e9cf0*/  STL.64 [R1+0x18f0], R24 ;  /* 0x0018f01801007387 */ /* 0x0001e80000100a00 */
[----:B------:R1:W-:Y:S04]  /*e9d00*/  STL.64 [R1+0x18f8], R26 ;  /* 0x0018f81a01007387 */ /* 0x0003e80000100a00 */
[----:B------:R2:W-:Y:S04]  /*e9d10*/  STL.64 [R1+0x7f88], R22 ;  /* 0x007f881601007387 */ /* 0x0005e80000100a00 */
[----:B------:R-:W-:Y:S04]  /*e9d20*/  STL.64 [R1+0x7f80], R20 ;  /* 0x007f801401007387 */ /* 0x000fe80000100a00 */
[----:B------:R-:W-:Y:S04]  /*e9d30*/  STL.64 [R1+0x80d0], R18 ;  /* 0x0080d01201007387 */ /* 0x000fe80000100a00 */
[----:B0-----:R-:W3:Y:S04]  /*e9d40*/  LDL.LU R24, [R1+0x1350] ;  /* 0x0013500001187983 */ /* 0x001ee80000300800 */
[----:B------:R-:W3:Y:S04]  /*e9d50*/  LDL.LU R25, [R1+0x1354] ;  /* 0x0013540001197983 */ /* 0x000ee80000300800 */
[----:B-1----:R-:W4:Y:S04]  /*e9d60*/  LDL.LU R26, [R1+0x1358] ;  /* 0x00135800011a7983 */ /* 0x002f280000300800 */
[----:B------:R-:W4:Y:S04]  /*e9d70*/  LDL.LU R27, [R1+0x135c] ;  /* 0x00135c00011b7983 */ /* 0x000f280000300800 */
[----:B----4-:R-:W-:Y:S04]  /*e9d80*/  STL.64 [R1+0x8050], R26 ;  /* 0x0080501a01007387 */ /* 0x010fe80000100a00 */
[----:B---3--:R0:W-:Y:S04]  /*e9d90*/  STL.64 [R1+0x8048], R24 ;  /* 0x0080481801007387 */ /* 0x0081e80000100a00 */
[----:B--2---:R-:W2:Y:S04]  /*e9da0*/  LDL R22, [R1+0x350] ;  /* 0x0003500001167983 */ /* 0x004ea80000100800 */
[----:B------:R-:W2:Y:S04]  /*e9db0*/  LDL R23, [R1+0x354] ;  /* 0x0003540001177983 */ /* 0x000ea80000100800 */
[----:B0-----:R-:W3:Y:S04]  /*e9dc0*/  LDL.LU R24, [R1+0x1370] ;  /* 0x0013700001187983 */ /* 0x001ee80000300800 */
        /* <DEDUP_REMOVED lines=11> */
[----:B--2---:R-:W-:Y:S01]  /*e9e80*/  STL.64 [R1+0x8070], R22 ;  /* 0x0080701601007387 */ /* 0x004fe20000100a00 */
[----:B------:R-:W-:Y:S03]  /*e9e90*/  HMMA.16816.F32 R12, R4, R10, R12 ;  /* 0x0000000a040c723c */ /* 0x000fe6000000180c */
[----:B---3--:R0:W-:Y:S04]  /*e9ea0*/  STL.64 [R1+0x8068], R20 ;  /* 0x0080681401007387 */ /* 0x0081e80000100a00 */
[----:B0-----:R-:W2:Y:S04]  /*e9eb0*/  LDL.LU R20, [R1+0x1380] ;  /* 0x0013800001147983 */ /* 0x001ea80000300800 */
[----:B------:R-:W2:Y:S04]  /*e9ec0*/  LDL.LU R21, [R1+0x1384] ;  /* 0x0013840001157983 */ /* 0x000ea80000300800 */
[----:B------:R-:W3:Y:S04]  /*e9ed0*/  LDL.LU R22, [R1+0x1388] ;  /* 0x0013880001167983 */ /* 0x000ee80000300800 */
[----:B------:R-:W3:Y:S04]  /*e9ee0*/  LDL.LU R23, [R1+0x138c] ;  /* 0x00138c0001177983 */ /* 0x000ee80000300800 */
[----:B------:R-:W4:Y:S04]  /*e9ef0*/  LDL R26, [R1+0x370] ;  /* 0x00037000011a7983 */ /* 0x000f280000100800 */
[----:B------:R-:W4:Y:S04]  /*e9f00*/  LDL R27, [R1+0x374] ;  /* 0x00037400011b7983 */ /* 0x000f280000100800 */
[----:B------:R-:W2:Y:S04]  /*e9f10*/  LDL.LU R16, [R1+0x13e0] ;  /* 0x0013e00001107983 */ /* 0x000ea80000300800 */
[----:B------:R-:W2:Y:S04]  /*e9f20*/  LDL.LU R17, [R1+0x13e4] ;  /* 0x0013e40001117983 */ /* 0x000ea80000300800 */
[----:B------:R-:W2:Y:S04]  /*e9f30*/  LDL.LU R18, [R1+0x13e8] ;  /* 0x0013e80001127983 */ /* 0x000ea80000300800 */
[----:B------:R-:W2:Y:S04]  /*e9f40*/  LDL.LU R19, [R1+0x13ec] ;  /* 0x0013ec0001137983 */ /* 0x000ea80000300800 */
[----:B------:R-:W3:Y:S01]  /*e9f50*/  LDL.64 R24, [R1+0x378] ;  /* 0x0003780001187983 */ /* 0x000ee20000100a00 */
[----:B------:R-:W-:-:S02]  /*e9f60*/  IMAD.MOV.U32 R9, RZ, RZ, R14 ;  /* 0x000000ffff097224 */ /* 0x000fc400078e000e */
[----:B------:R-:W-:Y:S02]  /*e9f70*/  IMAD.MOV.U32 R8, RZ, RZ, R15 ;  /* 0x000000ffff087224 */ /* 0x000fe400078e000f */
[----:B------:R-:W2:Y:S04]  /*e9f80*/  LDL.64 R14, [R1+0x388] ;  /* 0x00038800010e7983 */ /* 0x000ea80000100a00 */
[----:B----4-:R-:W-:Y:S04]  /*e9f90*/  STL.64 [R1+0x80c0], R26 ;  /* 0x0080c01a01007387 */ /* 0x010fe80000100a00 */
[----:B---3--:R0:W-:Y:S04]  /*e9fa0*/  STL.64 [R1+0x80b8], R24 ;  /* 0x0080b81801007387 */ /* 0x0081e80000100a00 */
[----:B0-----:R-:W3:Y:S04]  /*e9fb0*/  LDL.LU R24, [R1+0x13d0] ;  /* 0x0013d00001187983 */ /* 0x001ee80000300800 */
[----:B------:R-:W3:Y:S04]  /*e9fc0*/  LDL.LU R25, [R1+0x13d4] ;  /* 0x0013d40001197983 */ /* 0x000ee80000300800 */
[----:B------:R-:W3:Y:S04]  /*e9fd0*/  LDL.LU R26, [R1+0x13d8] ;  /* 0x0013d800011a7983 */ /* 0x000ee80000300800 */
[----:B------:R-:W3:Y:S04]  /*e9fe0*/  LDL.LU R27, [R1+0x13dc] ;  /* 0x0013dc00011b7983 */ /* 0x000ee80000300800 */
[----:B------:R-:W-:Y:S04]  /*e9ff0*/  STL.64 [R1+0x8080], R22 ;  /* 0x0080801601007387 */ /* 0x000fe80000100a00 */
        /* <DEDUP_REMOVED lines=11> */
[----:B------:R-:W-:Y:S01]  /*ea0b0*/  HMMA.16816.F32 R16, R4, R14, R16 ;  /* 0x0000000e0410723c */ /* 0x000fe20000001810 */
        /* <DEDUP_REMOVED lines=8> */
[----:B------:R-:W4:Y:S04]  /*ea140*/  LDL.64 R12, [R1+0x348] ;  /* 0x00034800010c7983 */ /* 0x000f280000100a00 */
[----:B------:R0:W-:Y:S04]  /*ea150*/  STL [R1+0x6f14], R8 ;  /* 0x006f140801007387 */ /* 0x0001e80000100800 */
[----:B------:R-:W-:Y:S04]  /*ea160*/  STL [R1+0x6f10], R9 ;  /* 0x006f100901007387 */ /* 0x000fe80000100800 */
[----:B0-----:R-:W4:Y:S04]  /*ea170*/  LDL.LU R8, [R1+0x318] ;  /* 0x0003180001087983 */ /* 0x001f280000300800 */
[----:B------:R-:W-:Y:S04]  /*ea180*/  STL [R1+0x6f0c], R10 ;  /* 0x006f0c0a01007387 */ /* 0x000fe80000100800 */
[----:B------:R0:W-:Y:S04]  /*ea190*/  STL [R1+0x6f08], R11 ;  /* 0x006f080b01007387 */ /* 0x0001e80000100800 */
[----:B0-----:R-:W3:Y:S04]  /*ea1a0*/  LDL.64 R10, [R1+0x380] ;  /* 0x00038000010a7983 */ /* 0x001ee80000100a00 */
[----:B------:R-:W-:Y:S04]  /*ea1b0*/  STL.64 [R1+0x18d0], R16 ;  /* 0x0018d01001007387 */ /* 0x000fe80000100a00 */
[----:B------:R0:W-:Y:S04]  /*ea1c0*/  STL.64 [R1+0x18d8], R18 ;  /* 0x0018d81201007387 */ /* 0x0001e80000100a00 */
[----:B0-----:R-:W2:Y:S01]  /*ea1d0*/  LDL.LU.64 R18, [R1+0x80d0] ;  /* 0x0080d00001127983 */ /* 0x001ea20000300a00 */
[----:B------:R-:W-:-:S02]  /*ea1e0*/  IMAD.MOV.U32 R16, RZ, RZ, R14 ;  /* 0x000000ffff107224 */ /* 0x000fc400078e000e */
[----:B------:R-:W-:Y:S02]  /*ea1f0*/  IMAD.MOV.U32 R17, RZ, RZ, R15 ;  /* 0x000000ffff117224 */ /* 0x000fe400078e000f */
[----:B------:R-:W4:Y:S01]  /*ea200*/  LDL.LU.64 R14, [R1+0x80c8] ;  /* 0x0080c800010e7983 */ /* 0x000f220000300a00 */
[C---:B---3--:R-:W-:Y:S03]  /*ea210*/  HMMA.16816.F32 R24, R4.reuse, R10, R24 ;  /* 0x0000000a0418723c */ /* 0x048fe60000001818 */
        /* <DEDUP_REMOVED lines=19> */
[----:B------:R-:W-:-:S05]  /*ea350*/  IMAD.MOV.U32 R0, RZ, RZ, R25 ;  /* 0x000000ffff007224 */ /* 0x000fca00078e0019 */
[----:B------:R-:W-:Y:S04]  /*ea360*/  STL [R1+0x7e34], R0 ;  /* 0x007e340001007387 */ /* 0x000fe80000100800 */
        /* <DEDUP_REMOVED lines=21> */
[----:B------:R-:W3:-:S15]  /*ea4c0*/  LDL.LU.64 R20, [R1+0x8068] ;  /* 0x0080680001147983 */ /* 0x000ede0000300a00 */
        /* <DEDUP_REMOVED lines=13> */
[----:B--2---:R-:W-:Y:S03]  /*ea5a0*/  HMMA.16816.F32 R20, R4, R22, R16 ;  /* 0x000000160414723c */ /* 0x004fe60000001810 */
[----:B------:R-:W-:Y:S04]  /*ea5b0*/  STL [R1+0x7e44], R0 ;  /* 0x007e440001007387 */ /* 0x000fe80000100800 */
[----:B------:R-:W-:-:S15]  /*ea5c0*/  STL [R1+0x7e40], R10 ;  /* 0x007e400a01007387 */ /* 0x000fde0000100800 */
[----:B------:R-:W-:-:S01]  /*ea5d0*/  NOP ;  /* 0x0000000000007918 */ /* 0x000fc20000000000 */
[----:B------:R-:W-:Y:S04]  /*ea5e0*/  STL.64 [R1+0x1860], R20 ;  /* 0x0018601401007387 */ /* 0x000fe80000100a00 */
[----:B------:R-:W-:Y:S01]  /*ea5f0*/  STL.64 [R1+0x1868], R22 ;  /* 0x0018681601007387 */ /* 0x000fe20000100a00 */
[----:B---3--:R-:W-:-:S15]  /*ea600*/  HMMA.16816.F32 R16, R4, R12, R24 ;  /* 0x0000000c0410723c */ /* 0x008fde0000001818 */
[----:B------:R-:W-:-:S08]  /*ea610*/  NOP ;  /* 0x0000000000007918 */ /* 0x000fd00000000000 */
[----:B------:R0:W-:Y:S04]  /*ea620*/  STL.64 [R1+0x1850], R16 ;  /* 0x0018501001007387 */ /* 0x0001e80000100a00 */
[----:B------:R1:W-:Y:S04]  /*ea630*/  STL.64 [R1+0x1858], R18 ;  /* 0x0018581201007387 */ /* 0x0003e80000100a00 */
        /* <DEDUP_REMOVED lines=8> */
[----:B0-----:R-:W2:Y:S04]  /*ea6c0*/  LDL.LU R16, [R1+0x12f0] ;  /* 0x0012f00001107983 */ /* 0x001ea80000300800 */
[----:B------:R-:W2:Y:S04]  /*ea6d0*/  LDL.LU R17, [R1+0x12f4] ;  /* 0x0012f40001117983 */ /* 0x000ea80000300800 */
[----:B------:R-:W3:Y:S04]  /*ea6e0*/  LDL.LU R18, [R1+0x12f8] ;  /* 0x0012f80001127983 */ /* 0x000ee80000300800 */
[----:B------:R-:W3:Y:S04]  /*ea6f0*/  LDL.LU R19, [R1+0x12fc] ;  /* 0x0012fc0001137983 */ /* 0x000ee80000300800 */
[----:B------:R-:W4:Y:S04]  /*ea700*/  LDL.64 R12, [R1+0x338] ;  /* 0x00033800010c7983 */ /* 0x000f280000100a00 */
[----:B------:R-:W-:Y:S04]  /*ea710*/  STL.64 [R1+0x8028], R14 ;  /* 0x0080280e01007387 */ /* 0x000fe80000100a00 */
        /* <DEDUP_REMOVED lines=32> */
[----:B------:R-:W4:Y:S01]  /*ea920*/  LDL.LU R19, [R1+0x134c] ;  /* 0x00134c0001137983 */ /* 0x000f220000300800 */
[----:B------:R-:W-:-:S02]  /*ea930*/  IMAD.MOV.U32 R26, RZ, RZ, R2 ;  /* 0x000000ffff1a7224 */ /* 0x000fc400078e0002 */
[----:B------:R-:W-:Y:S01]  /*ea940*/  IMAD.MOV.U32 R27, RZ, RZ, R3 ;  /* 0x000000ffff1b7224 */ /* 0x000fe200078e0003 */
[----:B------:R-:W2:Y:S04]  /*ea950*/  LDL.LU R2, [R1+0x8044] ;  /* 0x0080440001027983 */ /* 0x000ea80000300800 */
[----:B------:R-:W2:Y:S04]  /*ea960*/  LDL.LU R3, [R1+0x8040] ;  /* 0x0080400001037983 */ /* 0x000ea80000300800 */
[----:B------:R0:W-:Y:S04]  /*ea970*/  STL.64 [R1+0x7fa0], R26 ;  /* 0x007fa01a01007387 */ /* 0x0001e80000100a00 */
[----:B------:R-:W3:Y:S04]  /*ea980*/  LDL.LU R24, [R1+0x12c0] ;  /* 0x0012c00001187983 */ /* 0x000ee80000300800 */
[----:B------:R-:W3:Y:S04]  /*ea990*/  LDL.LU R25, [R1+0x12c4] ;  /* 0x0012c40001197983 */ /* 0x000ee80000300800 */
[----:B0-----:R-:W3:Y:S04]  /*ea9a0*/  LDL.LU R26, [R1+0x12c8] ;  /* 0x0012c800011a7983 */ /* 0x001ee80000300800 */
[----:B------:R-:W3:Y:S04]  /*ea9b0*/  LDL.LU R27, [R1+0x12cc] ;  /* 0x0012cc00011b7983 */ /* 0x000ee80000300800 */
[----:B------:R-:W3:Y:S04]  /*ea9c0*/  LDL.LU R20, [R1+0x12b0] ;  /* 0x0012b00001147983 */ /* 0x000ee80000300800 */
[----:B------:R-:W3:Y:S04]  /*ea9d0*/  LDL.LU R21, [R1+0x12b4] ;  /* 0x0012b40001157983 */ /* 0x000ee80000300800 */
[----:B------:R-:W3:Y:S04]  /*ea9e0*/  LDL.LU R22, [R1+0x12b8] ;  /* 0x0012b80001167983 */ /* 0x000ee80000300800 */
[----:B------:R-:W3:Y:S04]  /*ea9f0*/  LDL.LU R23, [R1+0x12bc] ;  /* 0x0012bc0001177983 */ /* 0x000ee80000300800 */
[----:B------:R-:W-:Y:S04]  /*eaa00*/  STL [R1+0x7e4c], R10 ;  /* 0x007e4c0a01007387 */ /* 0x000fe80000100800 */
[----:B------:R-:W-:Y:S01]  /*eaa10*/  STL [R1+0x7e48], R0 ;  /* 0x007e480001007387 */ /* 0x000fe20000100800 */
        /* <DEDUP_REMOVED lines=8> */
[----:B----4-:R-:W-:Y:S06]  /*eaaa0*/  HMMA.16816.F32 R16, R4, R12, R16 ;  /* 0x0000000c0410723c */ /* 0x010fec0000001810 */
[----:B------:R-:W-:-:S02]  /*eaab0*/  IMAD.MOV.U32 R10, RZ, RZ, R12 ;  /* 0x000000ffff0a7224 */ /* 0x000fc400078e000c */
[----:B------:R-:W-:-:S15]  /*eaac0*/  IMAD.MOV.U32 R0, RZ, RZ, R13 ;  /* 0x000000ffff007224 */ /* 0x000fde00078e000d */
[----:B------:R-:W-:Y:S04]  /*eaad0*/  STL.64 [R1+0x1830], R16 ;  /* 0x0018301001007387 */ /* 0x000fe80000100a00 */
[----:B------:R0:W-:Y:S04]  /*eaae0*/  STL.64 [R1+0x1838], R18 ;  /* 0x0018381201007387 */ /* 0x0001e80000100a00 */
[----:B0-----:R-:W4:Y:S04]  /*eaaf0*/  LDL.LU.64 R18, [R1+0x8018] ;  /* 0x0080180001127983 */ /* 0x001f280000300a00 */
[----:B------:R-:W4:Y:S04]  /*eab00*/  LDL.LU.64 R16, [R1+0x8010] ;  /* 0x0080100001107983 */ /* 0x000f280000300a00 */
        /* <DEDUP_REMOVED lines=19> */
[----:B------:R0:W-:Y:S02]  /*eac40*/  STL.64 [R1+0x7d58], R14 ;  /* 0x007d580e01007387 */ /* 0x0001e40000100a00 */
[----:B0-----:R-:W-:-:S02]  /*eac50*/  IMAD.MOV.U32 R14, RZ, RZ, R29 ;  /* 0x000000ffff0e7224 */ /* 0x001fc400078e001d */
[----:B------:R-:W3:Y:S04]  /*eac60*/  LDL.LU R29, [R1+0x7fd0] ;  /* 0x007fd000011d7983 */ /* 0x000ee80000300800 */
[----:B------:R-:W-:Y:S01]  /*eac70*/  STL.64 [R1+0x7d50], R12 ;  /* 0x007d500c01007387 */ /* 0x000fe20000100a00 */
[----:B--2---:R-:W-:-:S15]  /*eac80*/  HMMA.16816.F32 R16, R4, R8, R16 ;  /* 0x000000080410723c */ /* 0x004fde0000001810 */
[----:B------:R-:W-:-:S08]  /*eac90*/  NOP ;  /* 0x0000000000007918 */ /* 0x000fd00000000000 */
[----:B------:R-:W-:Y:S04]  /*eaca0*/  STL.64 [R1+0x17f0], R16 ;  /* 0x0017f01001007387 */ /* 0x000fe80000100a00 */
[----:B------:R0:W-:Y:S04]  /*eacb0*/  STL.64 [R1+0x17f8], R18 ;  /* 0x0017f81201007387 */ /* 0x0001e80000100a00 */
[----:B0-----:R-:W3:Y:S04]  /*eacc0*/  LDL.LU.64 R18, [R1+0x7fc8] ;  /* 0x007fc80001127983 */ /* 0x001ee80000300a00 */
[----:B------:R-:W3:Y:S04]  /*eacd0*/  LDL.LU.64 R16, [R1+0x7fc0] ;  /* 0x007fc00001107983 */ /* 0x000ee80000300a00 */
[----:B------:R-:W-:Y:S01]  /*eace0*/  STL [R1+0x7ea8], R10 ;  /* 0x007ea80a01007387 */ /* 0x000fe20000100800 */
[----:B------:R-:W-:-:S03]  /*eacf0*/  IMAD.MOV.U32 R15, RZ, RZ, R11 ;  /* 0x000000ffff0f7224 */ /* 0x000fc600078e000b */
        /* <DEDUP_REMOVED lines=10> */
[----:B------:R-:W4:Y:S02]  /*eada0*/  LDL.LU.64 R16, [R1+0x7fb0] ;  /* 0x007fb00001107983 */ /* 0x000f240000300a00 */
[----:B----4-:R-:W-:-:S02]  /*eadb0*/  IMAD.MOV.U32 R12, RZ, RZ, R16 ;  /* 0x000000ffff0c7224 */ /* 0x010fc400078e0010 */
[----:B------:R-:W4:Y:S01]  /*eadc0*/  LDL.LU R16, [R1+0x7fac] ;  /* 0x007fac0001107983 */ /* 0x000f220000300800 */
[----:B------:R-:W-:-:S03]  /*eadd0*/  IMAD.MOV.U32 R13, RZ, RZ, R17 ;  /* 0x000000ffff0d7224 */ /* 0x000fc600078e0011 */
[----:B------:R-:W4:Y:S04]  /*eade0*/  LDL.LU R17, [R1+0x7fa8] ;  /* 0x007fa80001117983 */ /* 0x000f280000300800 */
[----:B------:R-:W-:Y:S04]  /*eadf0*/  STL.64 [R1+0x7e58], R14 ;  /* 0x007e580e01007387 */ /* 0x000fe80000100a00 */
[----:B------:R0:W-:Y:S04]  /*eae00*/  STL.64 [R1+0x7e50], R12 ;  /* 0x007e500c01007387 */ /* 0x0001e80000100a00 */
[----:B0-----:R-:W2:Y:S04]  /*eae10*/  LDL.LU R12, [R1+0x12a0] ;  /* 0x0012a000010c7983 */ /* 0x001ea80000300800 */
[----:B------:R-:W2:Y:S04]  /*eae20*/  LDL.LU R13, [R1+0x12a4] ;  /* 0x0012a400010d7983 */ /* 0x000ea80000300800 */
[----:B------:R-:W2:Y:S04]  /*eae30*/  LDL.LU R14, [R1+0x12a8] ;  /* 0x0012a800010e7983 */ /* 0x000ea80000300800 */
[----:B------:R-:W2:Y:S01]  /*eae40*/  LDL.LU R15, [R1+0x12ac] ;  /* 0x0012ac00010f7983 */ /* 0x000ea20000300800 */
[----:B----4-:R-:W-:Y:S03]  /*eae50*/  HMMA.16816.F32 R4, R4, R16, R24 ;  /* 0x000000100404723c */ /* 0x010fe60000001818 */
[----:B------:R-:W4:-:S15]  /*eae60*/  LDL.LU.64 R26, [R1+0x7fa0] ;  /* 0x007fa000011a7983 */ /* 0x000f1e0000300a00 */
[----:B------:R-:W-:-:S05]  /*eae70*/  NOP ;  /* 0x0000000000007918 */ /* 0x000fca0000000000 */
[----:B------:R-:W-:Y:S04]  /*eae80*/  STL.64 [R1+0x17d0], R4 ;  /* 0x0017d00401007387 */ /* 0x000fe80000100a00 */
[----:B------:R0:W-:Y:S04]  /*eae90*/  STL.64 [R1+0x17d8], R6 ;  /* 0x0017d80601007387 */ /* 0x0001e80000100a00 */
[----:B0-----:R-:W4:Y:S04]  /*eaea0*/  LDL.LU.64 R6, [R1+0x7f98] ;  /* 0x007f980001067983 */ /* 0x001f280000300a00 */
[----:B------:R-:W4:Y:S04]  /*eaeb0*/  LDL.LU.64 R4, [R1+0x7f90] ;  /* 0x007f900001047983 */ /* 0x000f280000300a00 */
[----:B---3--:R-:W-:Y:S04]  /*eaec0*/  STL [R1+0x7eb8], R19 ;  /* 0x007eb81301007387 */ /* 0x008fe80000100800 */
[----:B------:R-:W-:Y:S01]  /*eaed0*/  STL.64 [R1+0x7eb0], R16 ;  /* 0x007eb01001007387 */ /* 0x000fe20000100a00 */
[----:B----4-:R-:W-:Y:S03]  /*eaee0*/  HMMA.16816.F32 R24, R4, R26, R20 ;  /* 0x0000001a0418723c */ /* 0x010fe60000001814 */
[----:B------:R-:W3:Y:S04]  /*eaef0*/  LDL.LU.64 R22, [R1+0x7f88] ;  /* 0x007f880001167983 */ /* 0x000ee80000300a00 */
[----:B------:R-:W4:-:S15]  /*eaf00*/  LDL.LU.64 R20, [R1+0x7f80] ;  /* 0x007f800001147983 */ /* 0x000f1e0000300a00 */
[----:B------:R-:W-:-:S01]  /*eaf10*/  NOP ;  /* 0x0000000000007918 */ /* 0x000fc20000000000 */
[----:B------:R-:W-:Y:S04]  /*eaf20*/  STL.64 [R1+0x17c0], R24 ;  /* 0x0017c01801007387 */ /* 0x000fe80000100a00 */
[----:B------:R0:W-:Y:S04]  /*eaf30*/  STL.64 [R1+0x17c8], R26 ;  /* 0x0017c81a01007387 */ /* 0x0001e80000100a00 */
[----:B0-----:R-:W2:Y:S04]  /*eaf40*/  LDL.LU.64 R26, [R1+0x7f78] ;  /* 0x007f7800011a7983 */ /* 0x001ea80000300a00 */
[----:B------:R-:W3:Y:S01]  /*eaf50*/  LDL.LU.64 R24, [R1+0x7f70] ;  /* 0x007f700001187983 */ /* 0x000ee20000300a00 */
[C---:B--2---:R-:W-:Y:S06]  /*eaf60*/  HMMA.16816.F32 R8, R4.reuse, R26, R8 ;  /* 0x0000001a0408723c */ /* 0x044fec0000001808 */
[----:B---3--:R-:W-:-:S15]  /*eaf70*/  HMMA.16816.F32 R12, R4, R24, R12 ;  /* 0x00000018040c723c */ /* 0x008fde000000180c */
[----:B------:R-:W-:-:S08]  /*eaf80*/  NOP ;  /* 0x0000000000007918 */ /* 0x000fd00000000000 */
[----:B------:R-:W-:Y:S04]  /*eaf90*/  STL.64 [R1+0x17b0], R12 ;  /* 0x0017b00c01007387 */ /* 0x000fe80000100a00 */
[----:B------:R4:W-:Y:S02]  /*eafa0*/  STL.64 [R1+0x17b8], R14 ;  /* 0x0017b80e01007387 */ /* 0x0009e40000100a00 */
[----:B----4-:R-:W-:Y:S02]  /*eafb0*/  IMAD.MOV.U32 R14, RZ, RZ, R20 ;  /* 0x000000ffff0e7224 */ /* 0x010fe400078e0014 */
[----:B------:R-:W-:Y:S01]  /*eafc0*/  IMAD.MOV.U32 R15, RZ, RZ, R18 ;  /* 0x000000ffff0f7224 */ /* 0x000fe200078e0012 */
[----:B------:R-:W2:Y:S04]  /*eafd0*/  LDL.LU R20, [R1+0x7f6c] ;  /* 0x007f6c0001147983 */ /* 0x000ea80000300800 */
[----:B------:R-:W-:Y:S04]  /*eafe0*/  STL.64 [R1+0x17a0], R8 ;  /* 0x0017a00801007387 */ /* 0x000fe80000100a00 */
[----:B------:R-:W-:Y:S04]  /*eaff0*/  STL.64 [R1+0x17a8], R10 ;  /* 0x0017a80a01007387 */ /* 0x000fe80000100a00 */
[----:B------:R-:W3:Y:S04]  /*eb000*/  LDL.LU R18, [R1+0x7f68] ;  /* 0x007f680001127983 */ /* 0x000ee80000300800 */
[----:B------:R-:W-:Y:S04]  /*eb010*/  STL.64 [R1+0x7e70], R14 ;  /* 0x007e700e01007387 */ /* 0x000fe80000100a00 */
[----:B------:R-:W-:Y:S04]  /*eb020*/  STL.64 [R1+0x7cd8], R26 ;  /* 0x007cd81a01007387 */ /* 0x000fe80000100a00 */
[----:B------:R0:W-:Y:S01]  /*eb030*/  STL.64 [R1+0x7cd0], R24 ;  /* 0x007cd01801007387 */ /* 0x0001e20000100a00 */
[----:B------:R-:W-:-:S02]  /*eb040*/  IMAD.MOV.U32 R12, RZ, RZ, R22 ;  /* 0x000000ffff0c7224 */ /* 0x000fc400078e0016 */
[----:B------:R-:W-:Y:S01]  /*eb050*/  IMAD.MOV.U32 R13, RZ, RZ, R23 ;  /* 0x000000ffff0d7224 */ /* 0x000fe200078e0017 */
[----:B0-----:R-:W4:Y:S04]  /*eb060*/  LDL.LU R24, [R1+0x1120] ;  /* 0x0011200001187983 */ /* 0x001f280000300800 */
[----:B------:R-:W4:Y:S04]  /*eb070*/  LDL.LU R25, [R1+0x1124] ;  /* 0x0011240001197983 */ /* 0x000f280000300800 */
[----:B------:R-:W2:Y:S04]  /*eb080*/  LDL.LU R26, [R1+0x1128] ;  /* 0x00112800011a7983 */ /* 0x000ea80000300800 */
[----:B------:R-:W2:Y:S04]  /*eb090*/  LDL.LU R27, [R1+0x112c] ;  /* 0x00112c00011b7983 */ /* 0x000ea80000300800 */
[----:B------:R-:W4:Y:S04]  /*eb0a0*/  LDL.LU R22, [R1+0x7f64] ;  /* 0x007f640001167983 */ /* 0x000f280000300800 */
[----:B------:R-:W2:Y:S04]  /*eb0b0*/  LDL.LU R23, [R1+0x7f60] ;  /* 0x007f600001177983 */ /* 0x000ea80000300800 */
[----:B------:R-:W3:Y:S04]  /*eb0c0*/  LDL.LU R8, [R1+0x1180] ;  /* 0x0011800001087983 */ /* 0x000ee80000300800 */
[----:B------:R-:W3:Y:S04]  /*eb0d0*/  LDL.LU R9, [R1+0x1184] ;  /* 0x0011840001097983 */ /* 0x000ee80000300800 */
[----:B------:R-:W4:Y:S04]  /*eb0e0*/  LDL.LU R10, [R1+0x1188] ;  /* 0x00118800010a7983 */ /* 0x000f280000300800 */
[----:B------:R-:W4:Y:S04]  /*eb0f0*/  LDL.LU R11, [R1+0x118c] ;  /* 0x00118c00010b7983 */ /* 0x000f280000300800 */
[----:B----4-:R-:W-:Y:S04]  /*eb100*/  STL.64 [R1+0x7ec8], R10 ;  /* 0x007ec80a01007387 */ /* 0x010fe80000100a00 */
[----:B---3--:R0:W-:Y:S04]  /*eb110*/  STL.64 [R1+0x7ec0], R8 ;  /* 0x007ec00801007387 */ /* 0x0081e80000100a00 */
[----:B------:R-:W3:Y:S04]  /*eb120*/  LDL R19, [R1+0x3bc] ;  /* 0x0003bc0001137983 */ /* 0x000ee80000100800 */
[----:B---3--:R-:W-:Y:S04]  /*eb130*/  STL.64 [R1+0x7ed0], R18 ;  /* 0x007ed01201007387 */ /* 0x008fe80000100a00 */
[----:B0-----:R-:W3:Y:S04]  /*eb140*/  LDL.LU R8, [R1+0x1190] ;  /* 0x0011900001087983 */ /* 0x001ee80000300800 */
[----:B------:R-:W3:Y:S04]  /*eb150*/  LDL.LU R9, [R1+0x1194] ;  /* 0x0011940001097983 */ /* 0x000ee80000300800 */
[----:B------:R-:W4:Y:S04]  /*eb160*/  LDL.LU R10, [R1+0x1198] ;  /* 0x00119800010a7983 */ /* 0x000f280000300800 */
[----:B------:R-:W4:Y:S01]  /*eb170*/  LDL.LU R11, [R1+0x119c] ;  /* 0x00119c00010b7983 */ /* 0x000f220000300800 */
[----:B--2---:R-:W-:-:S02]  /*eb180*/  IMAD.MOV.U32 R16, RZ, RZ, R23 ;  /* 0x000000ffff107224 */ /* 0x004fc400078e0017 */
[----:B------:R-:W-:Y:S01]  /*eb190*/  IMAD.MOV.U32 R17, RZ, RZ, R22 ;  /* 0x000000ffff117224 */ /* 0x000fe200078e0016 */
[----:B----4-:R-:W-:Y:S04]  /*eb1a0*/  STL.64 [R1+0x7ee0], R10 ;  /* 0x007ee00a01007387 */ /* 0x010fe80000100a00 */
[----:B---3--:R0:W-:Y:S04]  /*eb1b0*/  STL.64 [R1+0x7ed8], R8 ;  /* 0x007ed80801007387 */ /* 0x0081e80000100a00 */
        /* <DEDUP_REMOVED lines=21> */
[----:B------:R-:W2:Y:S04]  /*eb310*/  LDL.LU R23, [R1+0x7f50] ;  /* 0x007f500001177983 */ /* 0x000ea80000300800 */
[----:B------:R1:W-:Y:S04]  /*eb320*/  STL.64 [R1+0x7f18], R16 ;  /* 0x007f181001007387 */ /* 0x0003e80000100a00 */
[----:B0-----:R-:W3:Y:S04]  /*eb330*/  LDL.LU R8, [R1+0x1250] ;  /* 0x0012500001087983 */ /* 0x001ee80000300800 */
[----:B------:R-:W3:Y:S04]  /*eb340*/  LDL.LU R9, [R1+0x1254] ;  /* 0x0012540001097983 */ /* 0x000ee80000300800 */
[----:B------:R-:W4:Y:S04]  /*eb350*/  LDL.LU R10, [R1+0x1258] ;  /* 0x00125800010a7983 */ /* 0x000f280000300800 */
[----:B------:R-:W4:Y:S04]  /*eb360*/  LDL.LU R11, [R1+0x125c] ;  /* 0x00125c00010b7983 */ /* 0x000f280000300800 */
[----:B----4-:R-:W-:Y:S04]  /*eb370*/  STL.64 [R1+0x7f28], R10 ;  /* 0x007f280a01007387 */ /* 0x010fe80000100a00 */
[----:B---3--:R-:W-:Y:S04]  /*eb380*/  STL.64 [R1+0x7f20], R8 ;  /* 0x007f200801007387 */ /* 0x008fe80000100a00 */
[----:B------:R-:W3:Y:S04]  /*eb390*/  LDL R18, [R1+0x3d8] ;  /* 0x0003d80001127983 */ /* 0x000ee80000100800 */
[----:B------:R-:W3:Y:S04]  /*eb3a0*/  LDL R19, [R1+0x3dc] ;  /* 0x0003dc0001137983 */ /* 0x000ee80000100800 */
[----:B---3--:R0:W-:Y:S04]  /*eb3b0*/  STL.64 [R1+0x7f30], R18 ;  /* 0x007f301201007387 */ /* 0x0081e80000100a00 */
[----:B-1----:R-:W3:Y:S04]  /*eb3c0*/  LDL.LU R16, [R1+0x1270] ;  /* 0x0012700001107983 */ /* 0x002ee80000300800 */
[----:B------:R-:W3:Y:S04]  /*eb3d0*/  LDL.LU R17, [R1+0x1274] ;  /* 0x0012740001117983 */ /* 0x000ee80000300800 */
[----:B0-----:R-:W4:Y:S04]  /*eb3e0*/  LDL.LU R18, [R1+0x1278] ;  /* 0x0012780001127983 */ /* 0x001f280000300800 */
        /* <DEDUP_REMOVED lines=11> */
[----:B------:R0:W-:Y:S04]  /*eb4a0*/  STL.64 [R1+0x7e88], R12 ;  /* 0x007e880c01007387 */ /* 0x0001e80000100a00 */
[----:B0-----:R-:W4:Y:S04]  /*eb4b0*/  LDL.64 R12, [R1+0x3b0] ;  /* 0x0003b000010c7983 */ /* 0x001f280000100a00 */
[----:B------:R-:W-:Y:S04]  /*eb4c0*/  STL.64 [R1+0x7e68], R26 ;  /* 0x007e681a01007387 */ /* 0x000fe80000100a00 */
[----:B------:R0:W-:Y:S04]  /*eb4d0*/  STL.64 [R1+0x7e60], R24 ;  /* 0x007e601801007387 */ /* 0x0001e80000100a00 */
        /* <DEDUP_REMOVED lines=70> */
[----:B0-----:R-:W4:Y:S04]  /*eb940*/  LDL.LU R19, [R1+0x7eb8] ;  /* 0x007eb80001137983 */ /* 0x001f280000300800 */
[----:B------:R-:W4:Y:S01]  /*eb950*/  LDL.LU.64 R16, [R1+0x7eb0] ;  /* 0x007eb00001107983 */ /* 0x000f220000300a00 */
[----:B---3--:R-:W-:-:S15]  /*eb960*/  HMMA.16816.F32 R8, R4, R12, R8 ;  /* 0x0000000c0408723c */ /* 0x008fde0000001808 */
[----:B------:R-:W-:-:S08]  /*eb970*/  NOP ;  /* 0x0000000000007918 */ /* 0x000fd00000000000 */
[----:B------:R-:W-:Y:S04]  /*eb980*/  STL.64 [R1+0x1720], R8 ;  /* 0x0017200801007387 */ /* 0x000fe80000100a00 */
[----:B------:R0:W-:Y:S04]  /*eb990*/  STL.64 [R1+0x1728], R10 ;  /* 0x0017280a01007387 */ /* 0x0001e80000100a00 */
[----:B0-----:R-:W3:Y:S04]  /*eb9a0*/  LDL.LU R10, [R1+0x7ea8] ;  /* 0x007ea800010a7983 */ /* 0x001ee80000300800 */
[----:B------:R-:W4:Y:S01]  /*eb9b0*/  LDL.LU.64 R8, [R1+0x7ea0] ;  /* 0x007ea00001087983 */ /* 0x000f220000300a00 */
[----:B------:R-:W-:-:S02]  /*eb9c0*/  IMAD.MOV.U32 R18, RZ, RZ, R12 ;  /* 0x000000ffff127224 */ /* 0x000fc400078e000c */
[----:B------:R-:W-:Y:S02]  /*eb9d0*/  IMAD.MOV.U32 R11, RZ, RZ, R13 ;  /* 0x000000ffff0b7224 */ /* 0x000fe400078e000d */
[----:B--2---:R-:W-:Y:S03]  /*eb9e0*/  HMMA.16816.F32 R12, R4, R14, R24 ;  /* 0x0000000e040c723c */ /* 0x004fe60000001818 */
[----:B------:R-:W-:Y:S04]  /*eb9f0*/  STL [R1+0x7d28], R11 ;  /* 0x007d280b01007387 */ /* 0x000fe80000100800 */
[----:B----4-:R0:W-:Y:S04]  /*eba00*/  STL.64 [R1+0x7d20], R8 ;  /* 0x007d200801007387 */ /* 0x0101e80000100a00 */
[----:B0-----:R-:W2:Y:S04]  /*eba10*/  LDL R8, [R1+0x390] ;  /* 0x0003900001087983 */ /* 0x001ea80000100800 */
[----:B------:R-:W-:Y:S01]  /*eba20*/  STL [R1+0x7d08], R18 ;  /* 0x007d081201007387 */ /* 0x000fe20000100800 */
[----:B------:R-:W-:-:S03]  /*eba30*/  IMAD.MOV.U32 R9, RZ, RZ, R19 ;  /* 0x000000ffff097224 */ /* 0x000fc600078e0013 */
[----:B------:R0:W-:Y:S04]  /*eba40*/  STL.64 [R1+0x7d00], R16 ;  /* 0x007d001001007387 */ /* 0x0001e80000100a00 */
[----:B0-----:R-:W2:Y:S04]  /*eba50*/  LDL.LU R16, [R1+0x1140] ;  /* 0x0011400001107983 */ /* 0x001ea80000300800 */
[----:B------:R-:W2:Y:S04]  /*eba60*/  LDL.LU R17, [R1+0x1144] ;  /* 0x0011440001117983 */ /* 0x000ea80000300800 */
[----:B------:R-:W2:Y:S04]  /*eba70*/  LDL.LU R18, [R1+0x1148] ;  /* 0x0011480001127983 */ /* 0x000ea80000300800 */
[----:B------:R-:W2:Y:S04]  /*eba80*/  LDL.LU R19, [R1+0x114c] ;  /* 0x00114c0001137983 */ /* 0x000ea80000300800 */
        /* <DEDUP_REMOVED lines=25> */
[----:B----4-:R-:W-:Y:S01]  /*ebc20*/  HMMA.16816.F32 R12, R4, R14, R24 ;  /* 0x0000000e040c723c */ /* 0x010fe20000001818 */
[----:B------:R-:W2:-:S15]  /*ebc30*/  LDL.LU R24, [R1+0x1020] ;  /* 0x0010200001187983 */ /* 0x000e9e0000300800 */
[----:B------:R-:W-:-:S01]  /*ebc40*/  NOP ;  /* 0x0000000000007918 */ /* 0x000fc20000000000 */
[----:B------:R0:W-:Y:S04]  /*ebc50*/  STL.64 [R1+0x16d0], R16 ;  /* 0x0016d01001007387 */ /* 0x0001e80000100a00 */
[----:B------:R1:W-:Y:S04]  /*ebc60*/  STL.64 [R1+0x16d8], R18 ;  /* 0x0016d81201007387 */ /* 0x0003e80000100a00 */
[----:B------:R-:W-:Y:S04]  /*ebc70*/  STL.64 [R1+0x16c0], R12 ;  /* 0x0016c00c01007387 */ /* 0x000fe80000100a00 */
[----:B------:R-:W-:Y:S04]  /*ebc80*/  STL.64 [R1+0x16c8], R14 ;  /* 0x0016c80e01007387 */ /* 0x000fe80000100a00 */
[----:B------:R-:W2:Y:S04]  /*ebc90*/  LDL.LU R25, [R1+0x1024] ;  /* 0x0010240001197983 */ /* 0x000ea80000300800 */
[----:B------:R-:W3:Y:S04]  /*ebca0*/  LDL.LU R26, [R1+0x1028] ;  /* 0x00102800011a7983 */ /* 0x000ee80000300800 */
[----:B------:R-:W3:Y:S04]  /*ebcb0*/  LDL.LU R27, [R1+0x102c] ;  /* 0x00102c00011b7983 */ /* 0x000ee80000300800 */
[----:B0-----:R-:W4:Y:S04]  /*ebcc0*/  LDL.LU R16, [R1+0x1040] ;  /* 0x0010400001107983 */ /* 0x001f280000300800 */
[----:B------:R-:W4:Y:S04]  /*ebcd0*/  LDL.LU R17, [R1+0x1044] ;  /* 0x0010440001117983 */ /* 0x000f280000300800 */
[----:B-1----:R-:W2:Y:S04]  /*ebce0*/  LDL.LU R18, [R1+0x1048] ;  /* 0x0010480001127983 */ /* 0x002ea80000300800 */
        /* <DEDUP_REMOVED lines=12> */
[----:B------:R-:W4:Y:S04]  /*ebdb0*/  LDL.LU R18, [R1+0x1078] ;  /* 0x0010780001127983 */ /* 0x000f280000300800 */
[----:B------:R-:W4:Y:S01]  /*ebdc0*/  LDL.LU R19, [R1+0x107c] ;  /* 0x00107c0001137983 */ /* 0x000f220000300800 */
[----:B------:R-:W-:-:S03]  /*ebdd0*/  IMAD.MOV.U32 R15, RZ, RZ, R0 ;  /* 0x000000ffff0f7224 */ /* 0x000fc600078e0000 */
[----:B------:R-:W3:Y:S04]  /*ebde0*/  LDL.LU R10, [R1+0x7e4c] ;  /* 0x007e4c00010a7983 */ /* 0x000ee80000300800 */
[----:B------:R-:W3:Y:S04]  /*ebdf0*/  LDL.LU R0, [R1+0x7e48] ;  /* 0x007e480001007983 */ /* 0x000ee80000300800 */
[----:B------:R-:W-:Y:S04]  /*ebe00*/  STL.64 [R1+0x7d70], R14 ;  /* 0x007d700e01007387 */ /* 0x000fe80000100a00 */
        /* <DEDUP_REMOVED lines=39> */
[----:B------:R-:W2:Y:S04]  /*ec080*/  LDL R12, [R1+0x360] ;  /* 0x00036000010c7983 */ /* 0x000ea80000100800 */
[----:B------:R-:W2:Y:S04]  /*ec090*/  LDL R13, [R1+0x364] ;  /* 0x00036400010d7983 */ /* 0x000ea80000100800 */
        /* <DEDUP_REMOVED lines=58> */
[----:B------:R-:W3:Y:S04]  /*ec440*/  LDL.LU R21, [R1+0x1004] ;  /* 0x0010040001157983 */ /* 0x000ee80000300800 */
[----:B------:R-:W4:Y:S04]  /*ec450*/  LDL.LU R22, [R1+0x1008] ;  /* 0x0010080001167983 */ /* 0x000f280000300800 */
[----:B------:R-:W4:Y:S01]  /*ec460*/  LDL.LU R23, [R1+0x100c] ;  /* 0x00100c0001177983 */ /* 0x000f220000300800 */
[----:B------:R-:W-:-:S07]  /*ec470*/  IMAD.MOV.U32 R15, RZ, RZ, R0 ;  /* 0x000000ffff0f7224 */ /* 0x000fce00078e0000 */
[C---:B--2---:R-:W-:Y:S01]  /*ec480*/  HMMA.16816.F32 R12, R4.reuse, R14, R16 ;  /* 0x0000000e040c723c */ /* 0x044fe20000001810 */
[----:B----4-:R-:W-:Y:S04]  /*ec490*/  STL.64 [R1+0x7cc8], R22 ;  /* 0x007cc81601007387 */ /* 0x010fe80000100a00 */
[----:B---3--:R0:W-:Y:S04]  /*ec4a0*/  STL.64 [R1+0x7cc0], R20 ;  /* 0x007cc01401007387 */ /* 0x0081e80000100a00 */
        /* <DEDUP_REMOVED lines=70> */
[----:B0-----:R-:W3:Y:S04]  /*ec910*/  LDL.LU.64 R18, [R1+0x7d48] ;  /* 0x007d480001127983 */ /* 0x001ee80000300a00 */
[----:B------:R-:W3:Y:S01]  /*ec920*/  LDL.LU.64 R16, [R1+0x7d40] ;  /* 0x007d400001107983 */ /* 0x000ee20000300a00 */
[C---:B----4-:R-:W-:Y:S03]  /*ec930*/  HMMA.16816.F32 R8, R4.reuse, R14, R8 ;  /* 0x0000000e0408723c */ /* 0x050fe60000001808 */
[----:B------:R0:W-:Y:S04]  /*ec940*/  STL.64 [R1+0x7af8], R12 ;  /* 0x007af80c01007387 */ /* 0x0001e80000100a00 */
[----:B0-----:R-:W4:Y:S01]  /*ec950*/  LDL.LU.64 R12, [R1+0x400] ;  /* 0x00040000010c7983 */ /* 0x001f220000300a00 */
[----:B---3--:R-:W-:-:S15]  /*ec960*/  HMMA.16816.F32 R16, R4, R2, R16 ;  /* 0x000000020410723c */ /* 0x008fde0000001810 */
[----:B------:R-:W-:-:S08]  /*ec970*/  NOP ;  /* 0x0000000000007918 */ /* 0x000fd00000000000 */
[----:B------:R-:W-:Y:S04]  /*ec980*/  STL.64 [R1+0x1610], R16 ;  /* 0x0016101001007387 */ /* 0x000fe80000100a00 */
[----:B------:R0:W-:Y:S04]  /*ec990*/  STL.64 [R1+0x1618], R18 ;  /* 0x0016181201007387 */ /* 0x0001e80000100a00 */
[----:B0-----:R-:W3:Y:S04]  /*ec9a0*/  LDL.LU.64 R18, [R1+0x7d38] ;  /* 0x007d380001127983 */ /* 0x001ee80000300a00 */
[----:B------:R-:W3:Y:S04]  /*ec9b0*/  LDL.LU.64 R16, [R1+0x7d30] ;  /* 0x007d300001107983 */ /* 0x000ee80000300a00 */
[----:B------:R-:W-:Y:S04]  /*ec9c0*/  STL.64 [R1+0x7c50], R2 ;  /* 0x007c500201007387 */ /* 0x000fe80000100a00 */
[----:B------:R-:W-:Y:S04]  /*ec9d0*/  STL.64 [R1+0x1600], R8 ;  /* 0x0016000801007387 */ /* 0x000fe80000100a00 */
[----:B------:R0:W-:Y:S04]  /*ec9e0*/  STL.64 [R1+0x1608], R10 ;  /* 0x0016080a01007387 */ /* 0x0001e80000100a00 */
[----:B0-----:R-:W2:Y:S04]  /*ec9f0*/  LDL.LU R11, [R1+0x7d28] ;  /* 0x007d2800010b7983 */ /* 0x001ea80000300800 */
[----:B------:R-:W3:Y:S02]  /*eca00*/  LDL.LU.64 R8, [R1+0x7d20] ;  /* 0x007d200001087983 */ /* 0x000ee40000300a00 */
        /* <DEDUP_REMOVED lines=12> */
[----:B0-----:R-:W3:Y:S04]  /*ecad0*/  LDL.LU R18, [R1+0x7d08] ;  /* 0x007d080001127983 */ /* 0x001ee80000300800 */
[----:B------:R-:W4:Y:S04]  /*ecae0*/  LDL.LU.64 R16, [R1+0x7d00] ;  /* 0x007d000001107983 */ /* 0x000f280000300a00 */
[----:B------:R-:W-:Y:S01]  /*ecaf0*/  STL.64 [R1+0x7c60], R28 ;  /* 0x007c601c01007387 */ /* 0x000fe20000100a00 */
[----:B----4-:R-:W-:Y:S03]  /*ecb00*/  HMMA.16816.F32 R4, R4, R16, R24 ;  /* 0x000000100404723c */ /* 0x010fe60000001818 */
[----:B------:R-:W4:Y:S04]  /*ecb10*/  LDL.LU.64 R26, [R1+0x7cf8] ;  /* 0x007cf800011a7983 */ /* 0x000f280000300a00 */
[----:B------:R-:W4:-:S15]  /*ecb20*/  LDL.LU.64 R24, [R1+0x7cf0] ;  /* 0x007cf00001187983 */ /* 0x000f1e0000300a00 */
[----:B------:R-:W-:-:S01]  /*ecb30*/  NOP ;  /* 0x0000000000007918 */ /* 0x000fc20000000000 */
        /* <DEDUP_REMOVED lines=22> */
[----:B------:R-:W-:Y:S01]  /*ecca0*/  STL.64 [R1+0x7c78], R16 ;  /* 0x007c781001007387 */ /* 0x000fe20000100a00 */
[----:B------:R-:W-:Y:S01]  /*eccb0*/  IMAD.MOV.U32 R0, RZ, RZ, R13 ;  /* 0x000000ffff007224 */ /* 0x000fe200078e000d */
[----:B----4-:R-:W-:-:S15]  /*eccc0*/  HMMA.16816.F32 R20, R4, R26, R20 ;  /* 0x0000001a0414723c */ /* 0x010fde0000001814 */
[----:B------:R-:W-:-:S08]  /*eccd0*/  NOP ;  /* 0x0000000000007918 */ /* 0x000fd00000000000 */
[----:B------:R-:W-:Y:S04]  /*ecce0*/  STL.64 [R1+0x15a0], R20 ;  /* 0x0015a01401007387 */ /* 0x000fe80000100a00 */
[----:B------:R0:W-:Y:S04]  /*eccf0*/  STL.64 [R1+0x15a8], R22 ;  /* 0x0015a81601007387 */ /* 0x0001e80000100a00 */
[----:B0-----:R-:W2:Y:S04]  /*ecd00*/  LDL.LU.64 R22, [R1+0x7cb8] ;  /* 0x007cb80001167983 */ /* 0x001ea80000300a00 */
[----:B------:R-:W4:Y:S04]  /*ecd10*/  LDL.LU.64 R20, [R1+0x7cb0] ;  /* 0x007cb00001147983 */ /* 0x000f280000300a00 */
[----:B------:R-:W3:Y:S04]  /*ecd20*/  LDL.64 R12, [R1+0x398] ;  /* 0x00039800010c7983 */ /* 0x000ee80000100a00 */
[----:B------:R-:W-:Y:S04]  /*ecd30*/  STL.64 [R1+0x7c18], R14 ;  /* 0x007c180e01007387 */ /* 0x000fe80000100a00 */
[----:B---3--:R0:W-:Y:S04]  /*ecd40*/  STL.64 [R1+0x7c10], R12 ;  /* 0x007c100c01007387 */ /* 0x0081e80000100a00 */
[----:B0-----:R-:W3:Y:S04]  /*ecd50*/  LDL.LU R12, [R1+0xff0] ;  /* 0x000ff000010c7983 */ /* 0x001ee80000300800 */
[----:B------:R-:W3:Y:S04]  /*ecd60*/  LDL.LU R13, [R1+0xff4] ;  /* 0x000ff400010d7983 */ /* 0x000ee80000300800 */
[----:B------:R-:W3:Y:S04]  /*ecd70*/  LDL.LU R14, [R1+0xff8] ;  /* 0x000ff800010e7983 */ /* 0x000ee80000300800 */
[----:B------:R-:W3:Y:S01]  /*ecd80*/  LDL.LU R15, [R1+0xffc] ;  /* 0x000ffc00010f7983 */ /* 0x000ee20000300800 */
[----:B------:R-:W-:-:S02]  /*ecd90*/  IMAD.MOV.U32 R25, RZ, RZ, R26 ;  /* 0x000000ffff197224 */ /* 0x000fc400078e001a */
[----:B------:R-:W-:Y:S02]  /*ecda0*/  IMAD.MOV.U32 R24, RZ, RZ, R27 ;  /* 0x000000ffff187224 */ /* 0x000fe400078e001b */
[----:B----4-:R-:W-:Y:S02]  /*ecdb0*/  IMAD.MOV.U32 R27, RZ, RZ, R20 ;  /* 0x000000ffff1b7224 */ /* 0x010fe400078e0014 */
[----:B------:R-:W-:Y:S01]  /*ecdc0*/  IMAD.MOV.U32 R26, RZ, RZ, R21 ;  /* 0x000000ffff1a7224 */ /* 0x000fe200078e0015 */
[----:B---3--:R-:W-:-:S15]  /*ecdd0*/  HMMA.16816.F32 R12, R4, R20, R12 ;  /* 0x00000014040c723c */ /* 0x008fde000000180c */
[----:B------:R-:W-:-:S08]  /*ecde0*/  NOP ;  /* 0x0000000000007918 */ /* 0x000fd00000000000 */
[----:B------:R-:W-:Y:S04]  /*ecdf0*/  STL.64 [R1+0x1590], R12 ;  /* 0x0015900c01007387 */ /* 0x000fe80000100a00 */
[----:B------:R-:W-:Y:S04]  /*ece00*/  STL.64 [R1+0x1598], R14 ;  /* 0x0015980e01007387 */ /* 0x000fe80000100a00 */
[----:B------:R-:W3:Y:S04]  /*ece10*/  LDL.LU.64 R20, [R1+0x7ca8] ;  /* 0x007ca80001147983 */ /* 0x000ee80000300a00 */
[----:B------:R-:W-:Y:S04]  /*ece20*/  STL.64 [R1+0x7ab8], R26 ;  /* 0x007ab81a01007387 */ /* 0x000fe80000100a00 */
[----:B------:R0:W-:Y:S04]  /*ece30*/  STL.64 [R1+0x7ab0], R24 ;  /* 0x007ab01801007387 */ /* 0x0001e80000100a00 */
[----:B0-----:R-:W4:Y:S04]  /*ece40*/  LDL.LU R24, [R1+0xf50] ;  /* 0x000f500001187983 */ /* 0x001f280000300800 */
[----:B------:R-:W4:Y:S04]  /*ece50*/  LDL.LU R25, [R1+0xf54] ;  /* 0x000f540001197983 */ /* 0x000f280000300800 */
[----:B------:R-:W2:Y:S04]  /*ece60*/  LDL.LU R26, [R1+0xf58] ;  /* 0x000f5800011a7983 */ /* 0x000ea80000300800 */
[----:B------:R-:W2:Y:S04]  /*ece70*/  LDL.LU R27, [R1+0xf5c] ;  /* 0x000f5c00011b7983 */ /* 0x000ea80000300800 */
[----:B--2---:R0:W-:Y:S02]  /*ece80*/  STL.64 [R1+0x7c28], R26 ;  /* 0x007c281a01007387 */ /* 0x0041e40000100a00 */
[----:B0-----:R-:W-:-:S02]  /*ece90*/  IMAD.MOV.U32 R26, RZ, RZ, R18 ;  /* 0x000000ffff1a7224 */ /* 0x001fc400078e0012 */
[----:B------:R-:W-:-:S05]  /*ecea0*/  IMAD.MOV.U32 R27, RZ, RZ, R11 ;  /* 0x000000ffff1b7224 */ /* 0x000fca00078e000b */
[----:B------:R0:W-:Y:S04]  /*eceb0*/  STL.64 [R1+0x7c80], R26 ;  /* 0x007c801a01007387 */ /* 0x0001e80000100a00 */
[----:B----4-:R-:W-:Y:S04]  /*ecec0*/  STL.64 [R1+0x7c20], R24 ;  /* 0x007c201801007387 */ /* 0x010fe80000100a00 */
[----:B------:R-:W2:Y:S04]  /*eced0*/  LDL.LU R12, [R1+0xf70] ;  /* 0x000f7000010c7983 */ /* 0x000ea80000300800 */
[----:B------:R-:W2:Y:S04]  /*ecee0*/  LDL.LU R13, [R1+0xf74] ;  /* 0x000f7400010d7983 */ /* 0x000ea80000300800 */
[----:B------:R-:W4:Y:S04]  /*ecef0*/  LDL.LU R14, [R1+0xf78] ;  /* 0x000f7800010e7983 */ /* 0x000f280000300800 */
[----:B------:R-:W4:Y:S04]  /*ecf00*/  LDL.LU R15, [R1+0xf7c] ;  /* 0x000f7c00010f7983 */ /* 0x000f280000300800 */
[----:B0-----:R-:W3:Y:S04]  /*ecf10*/  LDL.LU.64 R26, [R1+0x3d8] ;  /* 0x0003d800011a7983 */ /* 0x001ee80000300a00 */
        /* <DEDUP_REMOVED lines=16> */
[----:B------:R-:W4:Y:S04]  /*ed020*/  LDL.LU.64 R28, [R1+0x3c8] ;  /* 0x0003c800011c7983 */ /* 0x000f280000300a00 */
        /* <DEDUP_REMOVED lines=10> */
[----:B------:R-:W2:Y:S04]  /*ed0d0*/  LDL.LU.64 R2, [R1+0x3c0] ;  /* 0x0003c00001027983 */ /* 0x000ea80000300a00 */
[----:B------:R-:W3:Y:S04]  /*ed0e0*/  LDL.64 R24, [R1+0x3b8] ;  /* 0x0003b80001187983 */ /* 0x000ee80000100a00 */
        /* <DEDUP_REMOVED lines=9> */
[----:B0-----:R-:W3:Y:S04]  /*ed180*/  LDL.LU R12, [R1+0xf90] ;  /* 0x000f9000010c7983 */ /* 0x001ee80000300800 */
[----:B------:R-:W3:Y:S04]  /*ed190*/  LDL.LU R13, [R1+0xf94] ;  /* 0x000f9400010d7983 */ /* 0x000ee80000300800 */
[----:B------:R-:W3:Y:S04]  /*ed1a0*/  LDL.LU R14, [R1+0xf98] ;  /* 0x000f9800010e7983 */ /* 0x000ee80000300800 */
[----:B------:R-:W3:Y:S04]  /*ed1b0*/  LDL.LU R15, [R1+0xf9c] ;  /* 0x000f9c00010f7983 */ /* 0x000ee80000300800 */
[----:B------:R-:W-:Y:S04]  /*ed1c0*/  STL.64 [R1+0x1580], R16 ;  /* 0x0015801001007387 */ /* 0x000fe80000100a00 */
[----:B------:R0:W-:Y:S04]  /*ed1d0*/  STL.64 [R1+0x1588], R18 ;  /* 0x0015881201007387 */ /* 0x0001e80000100a00 */
[----:B0-----:R-:W2:Y:S04]  /*ed1e0*/  LDL.LU.64 R18, [R1+0x7ca0] ;  /* 0x007ca00001127983 */ /* 0x001ea80000300a00 */
[----:B------:R-:W2:Y:S04]  /*ed1f0*/  LDL.LU.64 R16, [R1+0x7c98] ;  /* 0x007c980001107983 */ /* 0x000ea80000300a00 */
[----:B------:R0:W-:Y:S04]  /*ed200*/  STL.64 [R1+0x7a38], R22 ;  /* 0x007a381601007387 */ /* 0x0001e80000100a00 */
[----:B0-----:R-:W4:Y:S04]  /*ed210*/  LDL.LU.64 R22, [R1+0x3d0] ;  /* 0x0003d00001167983 */ /* 0x001f280000300a00 */
[----:B------:R-:W-:Y:S01]  /*ed220*/  STL.64 [R1+0x7a30], R20 ;  /* 0x007a301401007387 */ /* 0x000fe20000100a00 */
        /* <DEDUP_REMOVED lines=8> */
[----:B------:R-:W2:Y:S01]  /*ed2b0*/  LDL.LU.64 R26, [R1+0x7c80] ;  /* 0x007c8000011a7983 */ /* 0x000ea20000300a00 */
[----:B----4-:R-:W-:-:S15]  /*ed2c0*/  HMMA.16816.F32 R16, R4, R22, R16 ;  /* 0x000000160410723c */ /* 0x010fde0000001810 */
[----:B------:R-:W-:-:S08]  /*ed2d0*/  NOP ;  /* 0x0000000000007918 */ /* 0x000fd00000000000 */
[----:B------:R0:W-:Y:S04]  /*ed2e0*/  STL.64 [R1+0x1560], R16 ;  /* 0x0015601001007387 */ /* 0x0001e80000100a00 */
[----:B------:R1:W-:Y:S04]  /*ed2f0*/  STL.64 [R1+0x1568], R18 ;  /* 0x0015681201007387 */ /* 0x0003e80000100a00 */
[----:B0-----:R-:W4:Y:S01]  /*ed300*/  LDL.LU.64 R16, [R1+0x7c78] ;  /* 0x007c780001107983 */ /* 0x001f220000300a00 */
[----:B------:R-:W-:Y:S01]  /*ed310*/  HMMA.16816.F32 R8, R4, R28, R8 ;  /* 0x0000001c0408723c */ /* 0x000fe20000001808 */
[----:B-1----:R-:W-:-:S02]  /*ed320*/  IMAD.MOV.U32 R18, RZ, RZ, R22 ;  /* 0x000000ffff127224 */ /* 0x002fc400078e0016 */
[----:B------:R-:W-:-:S05]  /*ed330*/  IMAD.MOV.U32 R19, RZ, RZ, R23 ;  /* 0x000000ffff137224 */ /* 0x000fca00078e0017 */
[----:B------:R0:W-:Y:S04]  /*ed340*/  STL.64 [R1+0x7ad0], R18 ;  /* 0x007ad01201007387 */ /* 0x0001e80000100a00 */
[----:B0-----:R-:W2:Y:S04]  /*ed350*/  LDL R18, [R1+0x3a0] ;  /* 0x0003a00001127983 */ /* 0x001ea80000100800 */
[----:B------:R-:W2:Y:S04]  /*ed360*/  LDL R19, [R1+0x3a4] ;  /* 0x0003a40001137983 */ /* 0x000ea80000100800 */
[----:B----4-:R0:W-:Y:S04]  /*ed370*/  STL.64 [R1+0x7ac8], R16 ;  /* 0x007ac81001007387 */ /* 0x0101e80000100a00 */
[----:B0-----:R-:W4:Y:S04]  /*ed380*/  LDL.64 R16, [R1+0x3a8] ;  /* 0x0003a80001107983 */ /* 0x001f280000100a00 */
[----:B------:R-:W-:Y:S04]  /*ed390*/  STL.64 [R1+0x1550], R8 ;  /* 0x0015500801007387 */ /* 0x000fe80000100a00 */
[----:B------:R0:W-:Y:S04]  /*ed3a0*/  STL.64 [R1+0x1558], R10 ;  /* 0x0015580a01007387 */ /* 0x0001e80000100a00 */
[----:B0-----:R-:W2:Y:S04]  /*ed3b0*/  LDL.LU.64 R10, [R1+0x7c70] ;  /* 0x007c7000010a7983 */ /* 0x001ea80000300a00 */
[----:B------:R-:W2:Y:S01]  /*ed3c0*/  LDL.LU.64 R8, [R1+0x7c68] ;  /* 0x007c680001087983 */ /* 0x000ea20000300a00 */
[----:B---3--:R-:W-:Y:S01]  /*ed3d0*/  HMMA.16816.F32 R12, R4, R24, R12 ;  /* 0x00000018040c723c */ /* 0x008fe2000000180c */
[----:B------:R-:W-:-:S02]  /*ed3e0*/  IMAD.MOV.U32 R23, RZ, RZ, R28 ;  /* 0x000000ffff177224 */ /* 0x000fc400078e001c */
[----:B------:R-:W-:Y:S02]  /*ed3f0*/  IMAD.MOV.U32 R22, RZ, RZ, R29 ;  /* 0x000000ffff167224 */ /* 0x000fe400078e001d */
[----:B------:R-:W3:Y:S04]  /*ed400*/  LDL.LU.64 R28, [R1+0x7c60] ;  /* 0x007c6000011c7983 */ /* 0x000ee80000300a00 */
        /* <DEDUP_REMOVED lines=8> */
[----:B------:R0:W-:Y:S04]  /*ed490*/  STL.64 [R1+0x1540], R8 ;  /* 0x0015400801007387 */ /* 0x0001e80000100a00 */
[----:B------:R1:W-:Y:S01]  /*ed4a0*/  STL.64 [R1+0x1548], R10 ;  /* 0x0015480a01007387 */ /* 0x0003e20000100a00 */
[----:B0-----:R-:W-:Y:S02]  /*ed4b0*/  IMAD.MOV.U32 R8, RZ, RZ, R2 ;  /* 0x000000ffff087224 */ /* 0x001fe400078e0002 */
[----:B------:R-:W-:Y:S01]  /*ed4c0*/  IMAD.MOV.U32 R9, RZ, RZ, R3 ;  /* 0x000000ffff097224 */ /* 0x000fe200078e0003 */
[----:B-1----:R-:W2:Y:S04]  /*ed4d0*/  LDL.LU R10, [R1+0x7c58] ;  /* 0x007c5800010a7983 */ /* 0x002ea80000300800 */
[----:B------:R-:W2:Y:S04]  /*ed4e0*/  LDL.LU.64 R2, [R1+0x7c50] ;  /* 0x007c500001027983 */ /* 0x000ea80000300a00 */
        /* <DEDUP_REMOVED lines=13> */
[----:B------:R-:W2:Y:S01]  /*ed5c0*/  LDL.LU.64 R24, [R1+0x7c20] ;  /* 0x007c200001187983 */ /* 0x000ea20000300a00 */
[----:B----4-:R-:W-:-:S15]  /*ed5d0*/  HMMA.16816.F32 R12, R4, R16, R12 ;  /* 0x00000010040c723c */ /* 0x010fde000000180c */
[----:B------:R-:W-:-:S08]  /*ed5e0*/  NOP ;  /* 0x0000000000007918 */ /* 0x000fd00000000000 */
[----:B------:R-:W-:Y:S04]  /*ed5f0*/  STL.64 [R1+0x1510], R12 ;  /* 0x0015100c01007387 */ /* 0x000fe80000100a00 */
[----:B------:R0:W-:Y:S04]  /*ed600*/  STL.64 [R1+0x1518], R14 ;  /* 0x0015180e01007387 */ /* 0x0001e80000100a00 */
[----:B0-----:R-:W4:Y:S04]  /*ed610*/  LDL.LU.64 R14, [R1+0x7c18] ;  /* 0x007c1800010e7983 */ /* 0x001f280000300a00 */
[----:B------:R-:W2:Y:S01]  /*ed620*/  LDL.LU.64 R12, [R1+0x7c10] ;  /* 0x007c1000010c7983 */ /* 0x000ea20000300a00 */
[----:B---3--:R-:W-:Y:S01]  /*ed630*/  HMMA.16816.F32 R20, R4, R18, R20 ;  /* 0x000000120414723c */ /* 0x008fe20000001814 */
[----:B------:R-:W-:-:S05]  /*ed640*/  IMAD.MOV.U32 R11, RZ, RZ, R17 ;  /* 0x000000ffff0b7224 */ /* 0x000fca00078e0011 */
[----:B------:R-:W-:-:S15]  /*ed650*/  STL [R1+0x79ec], R11 ;  /* 0x0079ec0b01007387 */ /* 0x000fde0000100800 */
[----:B------:R-:W-:-:S02]  /*ed660*/  NOP ;  /* 0x0000000000007918 */ /* 0x000fc40000000000 */
[----:B------:R0:W-:Y:S04]  /*ed670*/  STL.64 [R1+0x1500], R20 ;  /* 0x0015001401007387 */ /* 0x0001e80000100a00 */
[----:B------:R1:W-:Y:S04]  /*ed680*/  STL.64 [R1+0x1508], R22 ;  /* 0x0015081601007387 */ /* 0x0003e80000100a00 */
[----:B0-----:R-:W3:Y:S01]  /*ed690*/  LDL.LU R20, [R1+0xe70] ;  /* 0x000e700001147983 */ /* 0x001ee20000300800 */
[----:B--2---:R-:W-:-:S15]  /*ed6a0*/  HMMA.16816.F32 R16, R4, R12, R24 ;  /* 0x0000000c0410723c */ /* 0x004fde0000001818 */
[----:B------:R-:W-:-:S08]  /*ed6b0*/  NOP ;  /* 0x0000000000007918 */ /* 0x000fd00000000000 */
[----:B------:R-:W-:Y:S04]  /*ed6c0*/  STL.64 [R1+0x14f0], R16 ;  /* 0x0014f01001007387 */ /* 0x000fe80000100a00 */
[----:B------:R-:W-:Y:S04]  /*ed6d0*/  STL.64 [R1+0x14f8], R18 ;  /* 0x0014f81201007387 */ /* 0x000fe80000100a00 */
[----:B------:R-:W3:Y:S04]  /*ed6e0*/  LDL.LU R21, [R1+0xe74] ;  /* 0x000e740001157983 */ /* 0x000ee80000300800 */
[----:B-1----:R-:W2:Y:S04]  /*ed6f0*/  LDL.LU R22, [R1+0xe78] ;  /* 0x000e780001167983 */ /* 0x002ea80000300800 */
        /* <DEDUP_REMOVED lines=13> */
[----:B---3--:R0:W-:Y:S04]  /*ed7d0*/  STL.64 [R1+0x7b18], R22 ;  /* 0x007b181601007387 */ /* 0x0081e80000100a00 */
[----:B0-----:R-:W3:Y:S04]  /*ed7e0*/  LDL R22, [R1+0x340] ;  /* 0x0003400001167983 */ /* 0x001ee80000100800 */
[----:B------:R-:W3:Y:S04]  /*ed7f0*/  LDL R23, [R1+0x344] ;  /* 0x0003440001177983 */ /* 0x000ee80000100800 */
[----:B--2---:R0:W-:Y:S04]  /*ed800*/  STL.64 [R1+0x7b10], R20 ;  /* 0x007b101401007387 */ /* 0x0041e80000100a00 */
[----:B0-----:R-:W2:Y:S01]  /*ed810*/  LDL.64 R20, [R1+0x348] ;  /* 0x0003480001147983 */ /* 0x001ea20000100a00 */
[----:B------:R-:W-:-:S03]  /*ed820*/  IMAD.MOV.U32 R11, RZ, RZ, R13 ;  /* 0x000000ffff0b7224 */ /* 0x000fc600078e000d */
[----:B---3--:R-:W-:Y:S04]  /*ed830*/  STL.64 [R1+0x7b48], R22 ;  /* 0x007b481601007387 */ /* 0x008fe80000100a00 */
[----:B--2---:R-:W-:Y:S04]  /*ed840*/  STL.64 [R1+0x7b40], R20 ;  /* 0x007b401401007387 */ /* 0x004fe80000100a00 */
[----:B------:R-:W2:Y:S04]  /*ed850*/  LDL.64 R12, [R1+0x338] ;  /* 0x00033800010c7983 */ /* 0x000ea80000100a00 */
        /* <DEDUP_REMOVED lines=27> */
[----:B------:R-:W4:Y:S04]  /*eda10*/  LDL.64 R26, [R1+0x378] ;  /* 0x00037800011a7983 */ /* 0x000f280000100a00 */
[----:B0-----:R-:W3:Y:S04]  /*eda20*/  LDL R22, [R1+0x370] ;  /* 0x0003700001167983 */ /* 0x001ee80000100800 */
[----:B------:R-:W3:Y:S04]  /*eda30*/  LDL R23, [R1+0x374] ;  /* 0x0003740001177983 */ /* 0x000ee80000100800 */
[----:B----4-:R-:W-:Y:S04]  /*eda40*/  STL.64 [R1+0x7bc8], R26 ;  /* 0x007bc81a01007387 */ /* 0x010fe80000100a00 */
[----:B--2---:R0:W-:Y:S04]  /*eda50*/  STL.64 [R1+0x7ba0], R20 ;  /* 0x007ba01401007387 */ /* 0x0041e80000100a00 */
[----:B---3--:R1:W-:Y:S04]  /*eda60*/  STL.64 [R1+0x7bc0], R22 ;  /* 0x007bc01601007387 */ /* 0x0083e80000100a00 */
[----:B0-----:R-:W2:Y:S04]  /*eda70*/  LDL.LU R20, [R1+0xf10] ;  /* 0x000f100001147983 */ /* 0x001ea80000300800 */
[----:B------:R-:W2:Y:S04]  /*eda80*/  LDL.LU R21, [R1+0xf14] ;  /* 0x000f140001157983 */ /* 0x000ea80000300800 */
[----:B-1----:R-:W3:Y:S04]  /*eda90*/  LDL.LU R22, [R1+0xf18] ;  /* 0x000f180001167983 */ /* 0x002ee80000300800 */
[----:B------:R-:W3:Y:S04]  /*edaa0*/  LDL.LU R23, [R1+0xf1c] ;  /* 0x000f1c0001177983 */ /* 0x000ee80000300800 */
        /* <DEDUP_REMOVED lines=15> */
[----:B0-----:R-:W4:Y:S04]  /*edba0*/  LDL R22, [R1+0x390] ;  /* 0x0003900001167983 */ /* 0x001f280000100800 */
[----:B------:R-:W4:Y:S04]  /*edbb0*/  LDL R23, [R1+0x394] ;  /* 0x0003940001177983 */ /* 0x000f280000100800 */
[----:B---3--:R-:W-:Y:S04]  /*edbc0*/  STL.64 [R1+0x7bf0], R20 ;  /* 0x007bf01401007387 */ /* 0x008fe80000100a00 */
[----:B------:R-:W3:Y:S04]  /*edbd0*/  LDL.64 R26, [R1+0x388] ;  /* 0x00038800011a7983 */ /* 0x000ee80000100a00 */
        /* <DEDUP_REMOVED lines=36> */
[----:B------:R-:W4:Y:S04]  /*ede20*/  LDL.LU.64 R26, [R1+0x7c08] ;  /* 0x007c0800011a7983 */ /* 0x000f280000300a00 */
        /* <DEDUP_REMOVED lines=20> */
[----:B--2---:R-:W-:-:S15]  /*edf70*/  HMMA.16816.F32 R20, R4, R26, R20 ;  /* 0x0000001a0414723c */ /* 0x004fde0000001814 */
[----:B------:R-:W-:-:S08]  /*edf80*/  NOP ;  /* 0x0000000000007918 */ /* 0x000fd00000000000 */
[----:B------:R-:W-:Y:S04]  /*edf90*/  STL.64 [R1+0x14b0], R20 ;  /* 0x0014b01401007387 */ /* 0x000fe80000100a00 */
[----:B------:R0:W-:Y:S04]  /*edfa0*/  STL.64 [R1+0x14b8], R22 ;  /* 0x0014b81601007387 */ /* 0x0001e80000100a00 */
[----:B0-----:R-:W2:Y:S01]  /*edfb0*/  LDL.LU.64 R22, [R1+0x7bc0] ;  /* 0x007bc00001167983 */ /* 0x001ea20000300a00 */
[----:B------:R-:W-:-:S03]  /*edfc0*/  IMAD.MOV.U32 R11, RZ, RZ, R27 ;  /* 0x000000ffff0b7224 */ /* 0x000fc600078e001b */
[----:B------:R-:W4:Y:S04]  /*edfd0*/  LDL.LU R24, [R1+0xe50] ;  /* 0x000e500001187983 */ /* 0x000f280000300800 */
[----:B------:R-:W4:Y:S04]  /*edfe0*/  LDL.LU R25, [R1+0xe54] ;  /* 0x000e540001197983 */ /* 0x000f280000300800 */
[----:B------:R-:W4:Y:S04]  /*edff0*/  LDL.LU R26, [R1+0xe58] ;  /* 0x000e5800011a7983 */ /* 0x000f280000300800 */
[----:B------:R-:W4:Y:S04]  /*ee000*/  LDL.LU R27, [R1+0xe5c] ;  /* 0x000e5c00011b7983 */ /* 0x000f280000300800 */
        /* <DEDUP_REMOVED lines=53> */
[----:B------:R-:W-:Y:S04]  /*ee360*/  STL.64 [R1+0x1440], R20 ;  /* 0x0014401401007387 */ /* 0x000fe80000100a00 */
[----:B------:R0:W-:Y:S04]  /*ee370*/  STL.64 [R1+0x1448], R22 ;  /* 0x0014481601007387 */ /* 0x0001e80000100a00 */
[----:B0-----:R-:W4:Y:S04]  /*ee380*/  LDL.LU.64 R22, [R1+0x7b18] ;  /* 0x007b180001167983 */ /* 0x001f280000300a00 */
[----:B------:R-:W4:Y:S01]  /*ee390*/  LDL.LU.64 R20, [R1+0x7b10] ;  /* 0x007b100001147983 */ /* 0x000f220000300a00 */
[----:B---3--:R-:W-:Y:S01]  /*ee3a0*/  IMAD.MOV.U32 R11, RZ, RZ, R13 ;  /* 0x000000ffff0b7224 */ /* 0x008fe200078e000d */
[----:B----4-:R-:W-:-:S15]  /*ee3b0*/  HMMA.16816.F32 R20, R4, R12, R20 ;  /* 0x0000000c0414723c */ /* 0x010fde0000001814 */
        /* <DEDUP_REMOVED lines=23> */
[----:B------:R0:W-:Y:S02]  /*ee530*/  STL.64 [R1+0x7868], R14 ;  /* 0x0078680e01007387 */ /* 0x0001e40000100a00 */
[----:B0-----:R-:W-:-:S02]  /*ee540*/  IMAD.MOV.U32 R14, RZ, RZ, R8 ;  /* 0x000000ffff0e7224 */ /* 0x001fc400078e0008 */
[----:B------:R-:W3:Y:S01]  /*ee550*/  LDL.LU R8, [R1+0x7ac4] ;  /* 0x007ac40001087983 */ /* 0x000ee20000300800 */
[----:B------:R-:W-:-:S03]  /*ee560*/  IMAD.MOV.U32 R15, RZ, RZ, R9 ;  /* 0x000000ffff0f7224 */ /* 0x000fc600078e0009 */
[----:B------:R-:W3:Y:S04]  /*ee570*/  LDL.LU R9, [R1+0x7ac0] ;  /* 0x007ac00001097983 */ /* 0x000ee80000300800 */
[----:B------:R2:W-:Y:S04]  /*ee580*/  STL.64 [R1+0x7880], R12 ;  /* 0x0078800c01007387 */ /* 0x0005e80000100a00 */
[----:B------:R-:W-:Y:S01]  /*ee590*/  STL.64 [R1+0x7a10], R14 ;  /* 0x007a100e01007387 */ /* 0x000fe20000100a00 */
[----:B--2---:R-:W-:Y:S02]  /*ee5a0*/  IMAD.MOV.U32 R12, RZ, RZ, R23 ;  /* 0x000000ffff0c7224 */ /* 0x004fe400078e0017 */
[----:B------:R-:W-:-:S05]  /*ee5b0*/  IMAD.MOV.U32 R13, RZ, RZ, R22 ;  /* 0x000000ffff0d7224 */ /* 0x000fca00078e0016 */
        /* <DEDUP_REMOVED lines=11> */
[----:B--2---:R-:W-:-:S15]  /*ee670*/  HMMA.16816.F32 R12, R4, R28, R12 ;  /* 0x0000001c040c723c */ /* 0x004fde000000180c */
[----:B------:R-:W-:-:S08]  /*ee680*/  NOP ;  /* 0x0000000000007918 */ /* 0x000fd00000000000 */
[----:B------:R-:W-:Y:S04]  /*ee690*/  STL.64 [R1+0x13e0], R12 ;  /* 0x0013e00c01007387 */ /* 0x000fe80000100a00 */
[----:B------:R0:W-:Y:S02]  /*ee6a0*/  STL.64 [R1+0x13e8], R14 ;  /* 0x0013e80e01007387 */ /* 0x0001e40000100a00 */
[----:B0-----:R-:W-:Y:S02]  /*ee6b0*/  IMAD.MOV.U32 R14, RZ, RZ, R21 ;  /* 0x000000ffff0e7224 */ /* 0x001fe400078e0015 */
[----:B------:R-:W-:Y:S02]  /*ee6c0*/  IMAD.MOV.U32 R15, RZ, RZ, R20 ;  /* 0x000000ffff0f7224 */ /* 0x000fe400078e0014 */
[----:B---3--:R-:W-:-:S02]  /*ee6d0*/  IMAD.MOV.U32 R22, RZ, RZ, R27 ;  /* 0x000000ffff167224 */ /* 0x008fc400078e001b */
[----:B------:R-:W-:-:S05]  /*ee6e0*/  IMAD.MOV.U32 R23, RZ, RZ, R26 ;  /* 0x000000ffff177224 */ /* 0x000fca00078e001a */
[----:B------:R-:W-:Y:S04]  /*ee6f0*/  STL.64 [R1+0x7a50], R22 ;  /* 0x007a501601007387 */ /* 0x000fe80000100a00 */
[----:B------:R0:W-:Y:S04]  /*ee700*/  STL.64 [R1+0x7a28], R14 ;  /* 0x007a280e01007387 */ /* 0x0001e80000100a00 */
[----:B------:R-:W2:Y:S04]  /*ee710*/  LDL.LU R12, [R1+0xde0] ;  /* 0x000de000010c7983 */ /* 0x000ea80000300800 */
[----:B------:R-:W2:Y:S04]  /*ee720*/  LDL.LU R13, [R1+0xde4] ;  /* 0x000de400010d7983 */ /* 0x000ea80000300800 */
[----:B0-----:R-:W3:Y:S04]  /*ee730*/  LDL.LU R14, [R1+0xde8] ;  /* 0x000de800010e7983 */ /* 0x001ee80000300800 */
[----:B------:R-:W3:Y:S01]  /*ee740*/  LDL.LU R15, [R1+0xdec] ;  /* 0x000dec00010f7983 */ /* 0x000ee20000300800 */
[----:B----4-:R-:W-:-:S02]  /*ee750*/  IMAD.MOV.U32 R20, RZ, RZ, R25 ;  /* 0x000000ffff147224 */ /* 0x010fc400078e0019 */
[----:B------:R-:W-:Y:S02]  /*ee760*/  IMAD.MOV.U32 R21, RZ, RZ, R24 ;  /* 0x000000ffff157224 */ /* 0x000fe400078e0018 */
[----:B------:R-:W4:Y:S04]  /*ee770*/  LDL.LU R24, [R1+0xe30] ;  /* 0x000e300001187983 */ /* 0x000f280000300800 */
[----:B------:R-:W4:Y:S04]  /*ee780*/  LDL.LU R25, [R1+0xe34] ;  /* 0x000e340001197983 */ /* 0x000f280000300800 */
        /* <DEDUP_REMOVED lines=26> */
[----:B------:R-:W-:Y:S01]  /*ee930*/  IMAD.MOV.U32 R20, RZ, RZ, R10 ;  /* 0x000000ffff147224 */ /* 0x000fe200078e000a */
[----:B----4-:R-:W-:Y:S01]  /*ee940*/  HMMA.16816.F32 R24, R4, R16, R24 ;  /* 0x000000100418723c */ /* 0x010fe20000001818 */
[----:B------:R-:W-:-:S05]  /*ee950*/  IMAD.MOV.U32 R21, RZ, RZ, R0 ;  /* 0x000000ffff157224 */ /* 0x000fca00078e0000 */
[----:B------:R-:W-:Y:S02]  /*ee960*/  IMAD.MOV.U32 R10, RZ, RZ, R16 ;  /* 0x000000ffff0a7224 */ /* 0x000fe400078e0010 */
[----:B------:R-:W-:Y:S01]  /*ee970*/  IMAD.MOV.U32 R0, RZ, RZ, R17 ;  /* 0x000000ffff007224 */ /* 0x000fe200078e0011 */
[----:B---3--:R-:W-:Y:S04]  /*ee980*/  STL.64 [R1+0x7a90], R14 ;  /* 0x007a900e01007387 */ /* 0x008fe80000100a00 */
[----:B--2---:R0:W-:Y:S04]  /*ee990*/  STL.64 [R1+0x7a88], R12 ;  /* 0x007a880c01007387 */ /* 0x0041e80000100a00 */
[----:B0-----:R-:W2:Y:S04]  /*ee9a0*/  LDL.LU R12, [R1+0xe20] ;  /* 0x000e2000010c7983 */ /* 0x001ea80000300800 */
[----:B------:R-:W2:Y:S04]  /*ee9b0*/  LDL.LU R13, [R1+0xe24] ;  /* 0x000e2400010d7983 */ /* 0x000ea80000300800 */
[----:B------:R-:W2:Y:S04]  /*ee9c0*/  LDL.LU R14, [R1+0xe28] ;  /* 0x000e2800010e7983 */ /* 0x000ea80000300800 */
[----:B------:R-:W2:Y:S04]  /*ee9d0*/  LDL.LU R15, [R1+0xe2c] ;  /* 0x000e2c00010f7983 */ /* 0x000ea80000300800 */
[----:B------:R-:W2:Y:S04]  /*ee9e0*/  LDL.LU.64 R16, [R1+0x7aa0] ;  /* 0x007aa00001107983 */ /* 0x000ea80000300a00 */
        /* <DEDUP_REMOVED lines=10> */
[----:B------:R-:W-:Y:S04]  /*eea90*/  STL [R1+0x7860], R10 ;  /* 0x0078600a01007387 */ /* 0x000fe80000100800 */
[----:B------:R0:W-:Y:S02]  /*eeaa0*/  STL.64 [R1+0x7858], R8 ;  /* 0x0078580801007387 */ /* 0x0001e40000100a00 */
[----:B0-----:R-:W-:-:S02]  /*eeab0*/  IMAD.MOV.U32 R8, RZ, RZ, R18 ;  /* 0x000000ffff087224 */ /* 0x001fc400078e0012 */
[----:B------:R-:W2:Y:S01]  /*eeac0*/  LDL.LU R18, [R1+0x7a9c] ;  /* 0x007a9c0001127983 */ /* 0x000ea20000300800 */
[----:B------:R-:W-:-:S03]  /*eead0*/  IMAD.MOV.U32 R9, RZ, RZ, R19 ;  /* 0x000000ffff097224 */ /* 0x000fc600078e0013 */
[----:B------:R-:W2:Y:S04]  /*eeae0*/  LDL.LU R19, [R1+0x7a98] ;  /* 0x007a980001137983 */ /* 0x000ea80000300800 */
        /* <DEDUP_REMOVED lines=35> */
[----:B--2---:R-:W-:-:S15]  /*eed20*/  HMMA.16816.F32 R12, R16, R22, R12 ;  /* 0x00000016100c723c */ /* 0x004fde000000180c */
[----:B------:R-:W-:-:S08]  /*eed30*/  NOP ;  /* 0x0000000000007918 */ /* 0x000fd00000000000 */
[----:B------:R0:W-:Y:S04]  /*eed40*/  STL.64 [R1+0x13a8], R14 ;  /* 0x0013a80e01007387 */ /* 0x0001e80000100a00 */
[----:B0-----:R-:W2:Y:S01]  /*eed50*/  LDL.LU.64 R14, [R1+0x7a28] ;  /* 0x007a2800010e7983 */ /* 0x001ea20000300a00 */
[----:B------:R-:W-:Y:S02]  /*eed60*/  IMAD.MOV.U32 R22, RZ, RZ, R12 ;  /* 0x000000ffff167224 */ /* 0x000fe400078e000c */
[----:B------:R-:W-:-:S05]  /*eed70*/  IMAD.MOV.U32 R23, RZ, RZ, R13 ;  /* 0x000000ffff177224 */ /* 0x000fca00078e000d */
[----:B------:R-:W-:Y:S04]  /*eed80*/  STL.64 [R1+0x69a0], R22 ;  /* 0x0069a01601007387 */ /* 0x000fe80000100a00 */
[----:B---3--:R0:W-:Y:S04]  /*eed90*/  STL.64 [R1+0x6998], R20 ;  /* 0x0069981401007387 */ /* 0x0081e80000100a00 */
        /* <DEDUP_REMOVED lines=16> */
[----:B0-----:R-:W3:Y:S01]  /*eeea0*/  LDL.LU R20, [R1+0xbf0] ;  /* 0x000bf00001147983 */ /* 0x001ee20000300800 */
[C---:B--2---:R-:W-:Y:S06]  /*eeeb0*/  HMMA.16816.F32 R4, R16.reuse, R14, R4 ;  /* 0x0000000e1004723c */ /* 0x044fec0000001804 */
[----:B----4-:R-:W-:-:S15]  /*eeec0*/  HMMA.16816.F32 R24, R16, R12, R24 ;  /* 0x0000000c1018723c */ /* 0x010fde0000001818 */
[----:B------:R-:W-:-:S08]  /*eeed0*/  NOP ;  /* 0x0000000000007918 */ /* 0x000fd00000000000 */
[----:B------:R-:W-:Y:S04]  /*eeee0*/  STL.64 [R1+0x1370], R24 ;  /* 0x0013701801007387 */ /* 0x000fe80000100a00 */
[----:B------:R-:W-:Y:S04]  /*eeef0*/  STL.64 [R1+0x1378], R26 ;  /* 0x0013781a01007387 */ /* 0x000fe80000100a00 */
[----:B------:R-:W-:Y:S04]  /*eef00*/  STL.64 [R1+0x1360], R4 ;  /* 0x0013600401007387 */ /* 0x000fe80000100a00 */
[----:B------:R-:W-:Y:S04]  /*eef10*/  STL.64 [R1+0x1368], R6 ;  /* 0x0013680601007387 */ /* 0x000fe80000100a00 */
[----:B------:R-:W3:Y:S04]  /*eef20*/  LDL.LU R21, [R1+0xbf4] ;  /* 0x000bf40001157983 */ /* 0x000ee80000300800 */
[----:B-1----:R-:W2:Y:S04]  /*eef30*/  LDL.LU R22, [R1+0xbf8] ;  /* 0x000bf80001167983 */ /* 0x002ea80000300800 */
[----:B------:R-:W2:Y:S04]  /*eef40*/  LDL.LU R23, [R1+0xbfc] ;  /* 0x000bfc0001177983 */ /* 0x000ea80000300800 */
[----:B------:R-:W4:Y:S01]  /*eef50*/  LDL.LU R14, [R1+0x338] ;  /* 0x00033800010e7983 */ /* 0x000f220000300800 */
[----:B------:R-:W-:-:S03]  /*eef60*/  IMAD.MOV.U32 R15, RZ, RZ, R11 ;  /* 0x000000ffff0f7224 */ /* 0x000fc600078e000b */
[----:B------:R-:W3:Y:S04]  /*eef70*/  LDL.LU R11, [R1+0x7a04] ;  /* 0x007a0400010b7983 */ /* 0x000ee80000300800 */
[----:B----4-:R-:W-:Y:S04]  /*eef80*/  STL.64 [R1+0x7898], R14 ;  /* 0x0078980e01007387 */ /* 0x010fe80000100a00 */
[----:B--2---:R-:W-:Y:S04]  /*eef90*/  STL.64 [R1+0x7878], R22 ;  /* 0x0078781601007387 */ /* 0x004fe80000100a00 */
[----:B---3--:R0:W-:Y:S04]  /*eefa0*/  STL.64 [R1+0x7870], R20 ;  /* 0x0078701401007387 */ /* 0x0081e80000100a00 */
        /* <DEDUP_REMOVED lines=78> */
[----:B------:R-:W4:Y:S04]  /*ef490*/  LDL.LU R6, [R1+0x388] ;  /* 0x0003880001067983 */ /* 0x000f280000300800 */
[----:B------:R-:W2:Y:S04]  /*ef4a0*/  LDL.LU R11, [R1+0x79f0] ;  /* 0x0079f000010b7983 */ /* 0x000ea80000300800 */
[----:B------:R-:W3:Y:S04]  /*ef4b0*/  LDL.LU R4, [R1+0x390] ;  /* 0x0003900001047983 */ /* 0x000ee80000300800 */
[----:B------:R-:W3:Y:S04]  /*ef4c0*/  LDL.LU R5, [R1+0x394] ;  /* 0x0003940001057983 */ /* 0x000ee80000300800 */
[----:B----4-:R2:W-:Y:S04]  /*ef4d0*/  STL.64 [R1+0x7980], R6 ;  /* 0x0079800601007387 */ /* 0x0105e80000100a00 */
[----:B---3--:R0:W-:Y:S04]  /*ef4e0*/  STL.64 [R1+0x7978], R4 ;  /* 0x0079780401007387 */ /* 0x0081e80000100a00 */
[----:B------:R-:W3:Y:S04]  /*ef4f0*/  LDL.LU R24, [R1+0xd10] ;  /* 0x000d100001187983 */ /* 0x000ee80000300800 */
[----:B------:R-:W3:Y:S04]  /*ef500*/  LDL.LU R25, [R1+0xd14] ;  /* 0x000d140001197983 */ /* 0x000ee80000300800 */
[----:B------:R-:W4:Y:S04]  /*ef510*/  LDL.LU R26, [R1+0xd18] ;  /* 0x000d1800011a7983 */ /* 0x000f280000300800 */
[----:B------:R-:W4:Y:S01]  /*ef520*/  LDL.LU R27, [R1+0xd1c] ;  /* 0x000d1c00011b7983 */ /* 0x000f220000300800 */
[----:B--2---:R-:W-:-:S03]  /*ef530*/  IMAD.MOV.U32 R7, RZ, RZ, R11 ;  /* 0x000000ffff077224 */ /* 0x004fc600078e000b */
[----:B----4-:R-:W-:Y:S04]  /*ef540*/  STL.64 [R1+0x7990], R26 ;  /* 0x0079901a01007387 */ /* 0x010fe80000100a00 */
[----:B---3--:R1:W-:Y:S04]  /*ef550*/  STL.64 [R1+0x7988], R24 ;  /* 0x0079881801007387 */ /* 0x0083e80000100a00 */
[----:B------:R-:W2:Y:S04]  /*ef560*/  LDL.LU R6, [R1+0x398] ;  /* 0x0003980001067983 */ /* 0x000ea80000300800 */
[----:B------:R-:W3:Y:S04]  /*ef570*/  LDL.LU R11, [R1+0x79ec] ;  /* 0x0079ec00010b7983 */ /* 0x000ee80000300800 */
[----:B0-----:R-:W4:Y:S04]  /*ef580*/  LDL.LU R4, [R1+0x3a0] ;  /* 0x0003a00001047983 */ /* 0x001f280000300800 */
[----:B------:R-:W4:Y:S04]  /*ef590*/  LDL.LU R5, [R1+0x3a4] ;  /* 0x0003a40001057983 */ /* 0x000f280000300800 */
[----:B--2---:R0:W-:Y:S04]  /*ef5a0*/  STL.64 [R1+0x7998], R6 ;  /* 0x0079980601007387 */ /* 0x0041e80000100a00 */
[----:B----4-:R-:W-:Y:S04]  /*ef5b0*/  STL.64 [R1+0x79b0], R4 ;  /* 0x0079b00401007387 */ /* 0x010fe80000100a00 */
[----:B-1----:R-:W2:Y:S04]  /*ef5c0*/  LDL.LU R24, [R1+0xd30] ;  /* 0x000d300001187983 */ /* 0x002ea80000300800 */
[----:B------:R-:W2:Y:S04]  /*ef5d0*/  LDL.LU R25, [R1+0xd34] ;  /* 0x000d340001197983 */ /* 0x000ea80000300800 */
[----:B------:R-:W4:Y:S04]  /*ef5e0*/  LDL.LU R26, [R1+0xd38] ;  /* 0x000d3800011a7983 */ /* 0x000f280000300800 */
[----:B------:R-:W4:Y:S04]  /*ef5f0*/  LDL.LU R27, [R1+0xd3c] ;  /* 0x000d3c00011b7983 */ /* 0x000f280000300800 */
[----:B0-----:R-:W2:Y:S01]  /*ef600*/  LDL.LU R6, [R1+0x3a8] ;  /* 0x0003a80001067983 */ /* 0x001ea20000300800 */
        /* <DEDUP_REMOVED lines=11> */
[----:B---3--:R0:W-:Y:S04]  /*ef6c0*/  STL.64 [R1+0x79e0], R4 ;  /* 0x0079e00401007387 */ /* 0x0081e80000100a00 */
[----:B------:R-:W3:Y:S04]  /*ef6d0*/  LDL.LU R10, [R1+0x3b8] ;  /* 0x0003b800010a7983 */ /* 0x000ee80000300800 */
        /* <DEDUP_REMOVED lines=39> */
[----:B------:R-:W3:Y:S04]  /*ef950*/  LDL.LU.64 R4, [R1+0x79e0] ;  /* 0x0079e00001047983 */ /* 0x000ee80000300a00 */
        /* <DEDUP_REMOVED lines=35> */
[C---:B---3--:R-:W-:Y:S06]  /*efb90*/  HMMA.16816.F32 R24, R16.reuse, R4, R24 ;  /* 0x000000041018723c */ /* 0x048fec0000001818 */
[----:B----4-:R-:W-:-:S15]  /*efba0*/  HMMA.16816.F32 R4, R16, R6, R12 ;  /* 0x000000061004723c */ /* 0x010fde000000180c */
[----:B------:R-:W-:-:S02]  /*efbb0*/  NOP ;  /* 0x0000000000007918 */ /* 0x000fc40000000000 */
[----:B------:R0:W-:Y:S04]  /*efbc0*/  STL.64 [R1+0x1300], R24 ;  /* 0x0013001801007387 */ /* 0x0001e80000100a00 */
[----:B------:R1:W-:Y:S04]  /*efbd0*/  STL.64 [R1+0x1308], R26 ;  /* 0x0013081a01007387 */ /* 0x0003e80000100a00 */
[----:B0-----:R-:W3:Y:S04]  /*efbe0*/  LDL.LU R24, [R1+0xbd0] ;  /* 0x000bd00001187983 */ /* 0x001ee80000300800 */
[----:B------:R-:W3:Y:S04]  /*efbf0*/  LDL.LU R25, [R1+0xbd4] ;  /* 0x000bd40001197983 */ /* 0x000ee80000300800 */
[----:B-1----:R-:W3:Y:S04]  /*efc00*/  LDL.LU R26, [R1+0xbd8] ;  /* 0x000bd800011a7983 */ /* 0x002ee80000300800 */
[----:B------:R-:W3:Y:S04]  /*efc10*/  LDL.LU R27, [R1+0xbdc] ;  /* 0x000bdc00011b7983 */ /* 0x000ee80000300800 */
        /* <DEDUP_REMOVED lines=83> */
[----:B0-----:R-:W3:Y:S01]  /*f0150*/  LDL.LU.64 R14, [R1+0x7868] ;  /* 0x00786800010e7983 */ /* 0x001ee20000300a00 */
[----:B--2---:R-:W-:-:S15]  /*f0160*/  HMMA.16816.F32 R20, R16, R2, R20 ;  /* 0x000000021014723c */ /* 0x004fde0000001814 */
[----:B------:R-:W-:-:S08]  /*f0170*/  NOP ;  /* 0x0000000000007918 */ /* 0x000fd00000000000 */
[----:B------:R0:W-:Y:S04]  /*f0180*/  STL.64 [R1+0x1260], R20 ;  /* 0x0012601401007387 */ /* 0x0001e80000100a00 */
[----:B------:R-:W-:Y:S04]  /*f0190*/  STL.64 [R1+0x1268], R22 ;  /* 0x0012681601007387 */ /* 0x000fe80000100a00 */
[----:B------:R-:W2:Y:S04]  /*f01a0*/  LDL R2, [R1+0x2d8] ;  /* 0x0002d80001027983 */ /* 0x000ea80000100800 */
[----:B------:R-:W2:Y:S01]  /*f01b0*/  LDL R3, [R1+0x2dc] ;  /* 0x0002dc0001037983 */ /* 0x000ea20000100800 */
[----:B---3--:R-:W-:Y:S03]  /*f01c0*/  HMMA.16816.F32 R12, R16, R14, R8 ;  /* 0x0000000e100c723c */ /* 0x008fe60000001808 */
[----:B0-----:R-:W3:Y:S04]  /*f01d0*/  LDL R20, [R1+0x2c8] ;  /* 0x0002c80001147983 */ /* 0x001ee80000100800 */
[----:B------:R-:W3:Y:S04]  /*f01e0*/  LDL R21, [R1+0x2cc] ;  /* 0x0002cc0001157983 */ /* 0x000ee80000100800 */
[----:B------:R-:W4:Y:S04]  /*f01f0*/  LDL.LU R10, [R1+0x7860] ;  /* 0x00786000010a7983 */ /* 0x000f280000300800 */
[----:B------:R-:W2:Y:S08]  /*f0200*/  LDL.LU.64 R8, [R1+0x7858] ;  /* 0x0078580001087983 */ /* 0x000eb00000300a00 */
[----:B------:R0:W-:Y:S04]  /*f0210*/  STL.64 [R1+0x1250], R12 ;  /* 0x0012500c01007387 */ /* 0x0001e80000100a00 */
[----:B------:R1:W-:Y:S04]  /*f0220*/  STL.64 [R1+0x1258], R14 ;  /* 0x0012580e01007387 */ /* 0x0003e80000100a00 */
[----:B0-----:R-:W3:Y:S04]  /*f0230*/  LDL R12, [R1+0x260] ;  /* 0x00026000010c7983 */ /* 0x001ee80000100800 */
[----:B-1----:R-:W3:Y:S04]  /*f0240*/  LDL R14, [R1+0x250] ;  /* 0x00025000010e7983 */ /* 0x002ee80000100800 */
[----:B------:R-:W3:Y:S04]  /*f0250*/  LDL R15, [R1+0x254] ;  /* 0x00025400010f7983 */ /* 0x000ee80000100800 */
[----:B------:R-:W3:Y:S01]  /*f0260*/  LDL R13, [R1+0x264] ;  /* 0x00026400010d7983 */ /* 0x000ee20000100800 */
[----:B------:R-:W-:-:S02]  /*f0270*/  IMAD.MOV.U32 R23, RZ, RZ, R0 ;  /* 0x000000ffff177224 */ /* 0x000fc400078e0000 */
[----:B----4-:R-:W-:Y:S02]  /*f0280*/  IMAD.MOV.U32 R22, RZ, RZ, R10 ;  /* 0x000000ffff167224 */ /* 0x010fe400078e000a */
[----:B--2---:R-:W-:-:S15]  /*f0290*/  HMMA.16816.F32 R8, R16, R8, R24 ;  /* 0x000000081008723c */ /* 0x004fde0000001818 */
[----:B------:R-:W-:-:S09]  /*f02a0*/  NOP ;  /* 0x0000000000007918 */ /* 0x000fd20000000000 */
[----:B------:R-:W-:Y:S01]  /*f02b0*/  IMAD.MOV.U32 R0, RZ, RZ, R11 ;  /* 0x000000ffff007224 */ /* 0x000fe200078e000b */
[----:B---3--:R-:W-:Y:S04]  /*f02c0*/  STL.64 [R1+0x77c8], R14 ;  /* 0x0077c80e01007387 */ /* 0x008fe80000100a00 */
[----:B------:R-:W-:Y:S04]  /*f02d0*/  STL.64 [R1+0x77c0], R12 ;  /* 0x0077c00c01007387 */ /* 0x000fe80000100a00 */
[----:B------:R-:W-:Y:S04]  /*f02e0*/  STL.64 [R1+0x1240], R8 ;  /* 0x0012400801007387 */ /* 0x000fe80000100a00 */
[----:B------:R0:W-:Y:S04]  /*f02f0*/  STL [R1+0x1248], R10 ;  /* 0x0012480a01007387 */ /* 0x0001e80000100800 */
[----:B------:R-:W2:Y:S04]  /*f0300*/  LDL R11, [R1+0x234] ;  /* 0x00023400010b7983 */ /* 0x000ea80000100800 */
[----:B0-----:R-:W2:Y:S04]  /*f0310*/  LDL R10, [R1+0x230] ;  /* 0x00023000010a7983 */ /* 0x001ea80000100800 */
[----:B------:R-:W-:Y:S04]  /*f0320*/  STL [R1+0x6890], R0 ;  /* 0x0068900001007387 */ /* 0x000fe80000100800 */
[----:B------:R-:W3:Y:S04]  /*f0330*/  LDL.LU R12, [R1+0xba0] ;  /* 0x000ba000010c7983 */ /* 0x000ee80000300800 */
[----:B------:R-:W3:Y:S04]  /*f0340*/  LDL.LU R13, [R1+0xba4] ;  /* 0x000ba400010d7983 */ /* 0x000ee80000300800 */
[----:B------:R-:W3:Y:S04]  /*f0350*/  LDL.LU R14, [R1+0xba8] ;  /* 0x000ba800010e7983 */ /* 0x000ee80000300800 */
[----:B------:R-:W3:Y:S04]  /*f0360*/  LDL.LU R15, [R1+0xbac] ;  /* 0x000bac00010f7983 */ /* 0x000ee80000300800 */
[----:B------:R-:W4:Y:S01]  /*f0370*/  LDL.64 R8, [R1+0x210] ;  /* 0x0002100001087983 */ /* 0x000f220000100a00 */
[C---:B------:R-:W-:Y:S03]  /*f0380*/  HMMA.16816.F32 R4, R16.reuse, R28, R4 ;  /* 0x0000001c1004723c */ /* 0x040fe60000001804 */
[----:B------:R-:W3:Y:S04]  /*f0390*/  LDL.64 R28, [R1+0x308] ;  /* 0x00030800011c7983 */ /* 0x000ee80000100a00 */
[----:B--2---:R-:W-:Y:S04]  /*f03a0*/  STL.64 [R1+0x77b8], R10 ;  /* 0x0077b80a01007387 */ /* 0x004fe80000100a00 */
[----:B----4-:R0:W-:Y:S04]  /*f03b0*/  STL.64 [R1+0x77b0], R8 ;  /* 0x0077b00801007387 */ /* 0x0101e80000100a00 */
[----:B0-----:R-:W2:Y:S04]  /*f03c0*/  LDL.LU R8, [R1+0xbb0] ;  /* 0x000bb00001087983 */ /* 0x001ea80000300800 */
[----:B------:R-:W2:Y:S04]  /*f03d0*/  LDL.LU R9, [R1+0xbb4] ;  /* 0x000bb40001097983 */ /* 0x000ea80000300800 */
[----:B------:R-:W2:Y:S04]  /*f03e0*/  LDL.LU R10, [R1+0xbb8] ;  /* 0x000bb800010a7983 */ /* 0x000ea80000300800 */
[----:B------:R-:W2:Y:S04]  /*f03f0*/  LDL.LU R11, [R1+0xbbc] ;  /* 0x000bbc00010b7983 */ /* 0x000ea80000300800 */
[----:B------:R0:W-:Y:S04]  /*f0400*/  STL.64 [R1+0x66a8], R6 ;  /* 0x0066a80601007387 */ /* 0x0001e80000100a00 */
[----:B0-----:R-:W4:Y:S04]  /*f0410*/  LDL.LU R6, [R1+0x150] ;  /* 0x0001500001067983 */ /* 0x001f280000300800 */
[----:B------:R-:W4:Y:S04]  /*f0420*/  LDL.LU R7, [R1+0x154] ;  /* 0x0001540001077983 */ /* 0x000f280000300800 */
[----:B------:R-:W3:Y:S04]  /*f0430*/  LDL.LU.64 R24, [R1+0x1c0] ;  /* 0x0001c00001187983 */ /* 0x000ee80000300a00 */
[----:B------:R-:W2:Y:S04]  /*f0440*/  LDL.LU.64 R26, [R1+0x1b0] ;  /* 0x0001b000011a7983 */ /* 0x000ea80000300a00 */
[----:B--2---:R-:W-:Y:S04]  /*f0450*/  STL [R1+0x7740], R27 ;  /* 0x0077401b01007387 */ /* 0x004fe80000100800 */
[----:B------:R-:W-:Y:S04]  /*f0460*/  STL [R1+0x7750], R26 ;  /* 0x0077501a01007387 */ /* 0x000fe80000100800 */
[----:B---3--:R-:W-:Y:S04]  /*f0470*/  STL.64 [R1+0x7748], R24 ;  /* 0x0077481801007387 */ /* 0x008fe80000100a00 */
[----:B------:R0:W-:Y:S04]  /*f0480*/  STL.64 [R1+0x66a0], R4 ;  /* 0x0066a00401007387 */ /* 0x0001e80000100a00 */
[----:B0-----:R-:W2:Y:S04]  /*f0490*/  LDL.LU R4, [R1+0x160] ;  /* 0x0001600001047983 */ /* 0x001ea80000300800 */
[----:B------:R-:W2:Y:S04]  /*f04a0*/  LDL.LU R5, [R1+0x164] ;  /* 0x0001640001057983 */ /* 0x000ea80000300800 */
[----:B----4-:R-:W-:Y:S04]  /*f04b0*/  STL.64 [R1+0x76e0], R6 ;  /* 0x0076e00601007387 */ /* 0x010fe80000100a00 */
[----:B--2---:R0:W-:Y:S02]  /*f04c0*/  STL.64 [R1+0x76d8], R4 ;  /* 0x0076d80401007387 */ /* 0x0041e40000100a00 */
[----:B0-----:R-:W-:Y:S02]  /*f04d0*/  HMMA.16816.F32 R4, R16, R22, R8 ;  /* 0x000000161004723c */ /* 0x001fe40000001808 */
[----:B------:R-:W2:-:S15]  /*f04e0*/  LDL.LU R16, [R1+0x2b8] ;  /* 0x0002b80001107983 */ /* 0x000e9e0000300800 */
[----:B------:R-:W-:-:S06]  /*f04f0*/  NOP ;  /* 0x0000000000007918 */ /* 0x000fcc0000000000 */
[----:B------:R-:W-:Y:S04]  /*f0500*/  STL.64 [R1+0x1230], R4 ;  /* 0x0012300401007387 */ /* 0x000fe80000100a00 */
[----:B------:R-:W-:Y:S04]  /*f0510*/  STL.64 [R1+0x1238], R6 ;  /* 0x0012380601007387 */ /* 0x000fe80000100a00 */
[----:B------:R-:W2:Y:S04]  /*f0520*/  LDL.LU R17, [R1+0x2bc] ;  /* 0x0002bc0001117983 */ /* 0x000ea80000300800 */
[----:B------:R-:W3:Y:S04]  /*f0530*/  LDL R22, [R1+0x130] ;  /* 0x0001300001167983 */ /* 0x000ee80000100800 */
[----:B------:R-:W3:Y:S04]  /*f0540*/  LDL R23, [R1+0x134] ;  /* 0x0001340001177983 */ /* 0x000ee80000100800 */
[----:B---3--:R-:W-:Y:S04]  /*f0550*/  STL.64 [R1+0x7830], R22 ;  /* 0x0078301601007387 */ /* 0x008fe80000100a00 */
[----:B------:R-:W-:Y:S04]  /*f0560*/  STL.64 [R1+0x7828], R20 ;  /* 0x0078281401007387 */ /* 0x000fe80000100a00 */
[----:B------:R-:W3:Y:S04]  /*f0570*/  LDL.LU R18, [R1+0x140] ;  /* 0x0001400001127983 */ /* 0x000ee80000300800 */
[----:B------:R-:W3:Y:S04]  /*f0580*/  LDL.LU R19, [R1+0x144] ;  /* 0x0001440001137983 */ /* 0x000ee80000300800 */
[----:B---3--:R0:W-:Y:S04]  /*f0590*/  STL.64 [R1+0x7810], R18 ;  /* 0x0078101201007387 */ /* 0x0081e80000100a00 */
[----:B--2---:R1:W-:Y:S04]  /*f05a0*/  STL.64 [R1+0x7808], R16 ;  /* 0x0078081001007387 */ /* 0x0043e80000100a00 */
[----:B0-----:R-:W2:Y:S04]  /*f05b0*/  LDL R18, [R1+0x108] ;  /* 0x0001080001127983 */ /* 0x001ea80000100800 */
[----:B-1----:R-:W2:Y:S04]  /*f05c0*/  LDL R16, [R1+0x100] ;  /* 0x0001000001107983 */ /* 0x002ea80000100800 */
[----:B------:R-:W2:Y:S04]  /*f05d0*/  LDL R17, [R1+0x104] ;  /* 0x0001040001117983 */ /* 0x000ea80000100800 */
[----:B------:R-:W2:Y:S02]  /*f05e0*/  LDL R19, [R1+0x10c] ;  /* 0x00010c0001137983 */ /* 0x000ea40000100800 */
[----:B--2---:R-:W-:-:S15]  /*f05f0*/  HMMA.16816.F32 R8, R16, R28, R12 ;  /* 0x0000001c1008723c */ /* 0x004fde000000180c */
[----:B------:R-:W-:-:S08]  /*f0600*/  NOP ;  /* 0x0000000000007918 */ /* 0x000fd00000000000 */
[----:B------:R-:W-:Y:S04]  /*f0610*/  STL.64 [R1+0x1220], R8 ;  /* 0x0012200801007387 */ /* 0x000fe80000100a00 */
[----:B------:R0:W-:Y:S04]  /*f0620*/  STL.64 [R1+0x1228], R10 ;  /* 0x0012280a01007387 */ /* 0x0001e80000100a00 */
[----:B------:R-:W2:Y:S04]  /*f0630*/  LDL.LU R12, [R1+0xb10] ;  /* 0x000b1000010c7983 */ /* 0x000ea80000300800 */
[----:B------:R-:W2:Y:S04]  /*f0640*/  LDL.LU R13, [R1+0xb14] ;  /* 0x000b1400010d7983 */ /* 0x000ea80000300800 */
[----:B------:R-:W3:Y:S04]  /*f0650*/  LDL.LU R14, [R1+0xb18] ;  /* 0x000b1800010e7983 */ /* 0x000ee80000300800 */
[----:B------:R-:W3:Y:S04]  /*f0660*/  LDL.LU R15, [R1+0xb1c] ;  /* 0x000b1c00010f7983 */ /* 0x000ee80000300800 */
[----:B------:R-:W4:Y:S04]  /*f0670*/  LDL R6, [R1+0x280] ;  /* 0x0002800001067983 */ /* 0x000f280000100800 */
[----:B------:R-:W4:Y:S04]  /*f0680*/  LDL R7, [R1+0x284] ;  /* 0x0002840001077983 */ /* 0x000f280000100800 */
[----:B0-----:R-:W2:Y:S04]  /*f0690*/  LDL R10, [R1+0x2a8] ;  /* 0x0002a800010a7983 */ /* 0x001ea80000100800 */
[----:B------:R-:W2:Y:S04]  /*f06a0*/  LDL R11, [R1+0x2ac] ;  /* 0x0002ac00010b7983 */ /* 0x000ea80000100800 */
        /* <DEDUP_REMOVED lines=32> */
[----:B------:R-:W4:Y:S04]  /*f08b0*/  LDL.LU R10, [R1+0xb68] ;  /* 0x000b6800010a7983 */ /* 0x000f280000300800 */
[----:B------:R-:W4:Y:S04]  /*f08c0*/  LDL.LU R11, [R1+0xb6c] ;  /* 0x000b6c00010b7983 */ /* 0x000f280000300800 */
[----:B---3--:R-:W-:Y:S04]  /*f08d0*/  STL.64 [R1+0x77e8], R14 ;  /* 0x0077e80e01007387 */ /* 0x008fe80000100a00 */
[----:B------:R0:W-:Y:S04]  /*f08e0*/  STL.64 [R1+0x77e0], R12 ;  /* 0x0077e00c01007387 */ /* 0x0001e80000100a00 */
[----:B0-----:R-:W3:Y:S04]  /*f08f0*/  LDL.LU R12, [R1+0xb30] ;  /* 0x000b3000010c7983 */ /* 0x001ee80000300800 */
[----:B------:R-:W3:Y:S04]  /*f0900*/  LDL.LU R13, [R1+0xb34] ;  /* 0x000b3400010d7983 */ /* 0x000ee80000300800 */
[----:B------:R-:W2:Y:S04]  /*f0910*/  LDL.LU R14, [R1+0xb38] ;  /* 0x000b3800010e7983 */ /* 0x000ea80000300800 */
[----:B------:R-:W2:Y:S01]  /*f0920*/  LDL.LU R15, [R1+0xb3c] ;  /* 0x000b3c00010f7983 */ /* 0x000ea20000300800 */
[----:B------:R-:W-:-:S02]  /*f0930*/  IMAD.MOV.U32 R4, RZ, RZ, R29 ;  /* 0x000000ffff047224 */ /* 0x000fc400078e001d */
[----:B------:R-:W-:Y:S01]  /*f0940*/  IMAD.MOV.U32 R5, RZ, RZ, R28 ;  /* 0x000000ffff057224 */ /* 0x000fe200078e001c */
[----:B--2---:R-:W-:Y:S04]  /*f0950*/  STL.64 [R1+0x77f8], R14 ;  /* 0x0077f80e01007387 */ /* 0x004fe80000100a00 */
[----:B---3--:R0:W-:Y:S04]  /*f0960*/  STL.64 [R1+0x77f0], R12 ;  /* 0x0077f00c01007387 */ /* 0x0081e80000100a00 */
[----:B0-----:R-:W2:Y:S04]  /*f0970*/  LDL.LU R12, [R1+0xb40] ;  /* 0x000b4000010c7983 */ /* 0x001ea80000300800 */
[----:B------:R-:W2:Y:S04]  /*f0980*/  LDL.LU R13, [R1+0xb44] ;  /* 0x000b4400010d7983 */ /* 0x000ea80000300800 */
[----:B------:R-:W2:Y:S04]  /*f0990*/  LDL.LU R14, [R1+0xb48] ;  /* 0x000b4800010e7983 */ /* 0x000ea80000300800 */
[----:B------:R-:W2:Y:S04]  /*f09a0*/  LDL.LU R15, [R1+0xb4c] ;  /* 0x000b4c00010f7983 */ /* 0x000ea80000300800 */
[----:B------:R-:W3:Y:S04]  /*f09b0*/  LDL.64 R24, [R1+0x270] ;  /* 0x0002700001187983 */ /* 0x000ee80000100a00 */
        /* <DEDUP_REMOVED lines=12> */
[----:B------:R0:W-:Y:S04]  /*f0a80*/  STL [R1+0x7738], R28 ;  /* 0x0077381c01007387 */ /* 0x0001e80000100800 */
[----:B0-----:R-:W3:Y:S01]  /*f0a90*/  LDL.64 R28, [R1+0x290] ;  /* 0x00029000011c7983 */ /* 0x001ee20000100a00 */
        /* <DEDUP_REMOVED lines=19> */
[----:B------:R-:W2:Y:S04]  /*f0bd0*/  LDL.LU.64 R16, [R1+0x7808] ;  /* 0x0078080001107983 */ /* 0x000ea80000300a00 */
[----:B----4-:R-:W-:Y:S04]  /*f0be0*/  STL.64 [R1+0x76b0], R22 ;  /* 0x0076b01601007387 */ /* 0x010fe80000100a00 */
        /* <DEDUP_REMOVED lines=8> */
[----:B------:R-:W-:Y:S04]  /*f0c70*/  STL [R1+0x7610], R16 ;  /* 0x0076101001007387 */ /* 0x000fe80000100800 */
[----:B------:R-:W-:Y:S01]  /*f0c80*/  STL [R1+0x760c], R17 ;  /* 0x00760c1101007387 */ /* 0x000fe20000100800 */
[----:B--2---:R-:W-:Y:S03]  /*f0c90*/  HMMA.16816.F32 R8, R20, R10, R12 ;  /* 0x0000000a1408723c */ /* 0x004fe6000000180c */
[----:B------:R-:W3:Y:S04]  /*f0ca0*/  LDL.LU.64 R14, [R1+0x77f8] ;  /* 0x0077f800010e7983 */ /* 0x000ee80000300a00 */
[----:B------:R-:W3:Y:S01]  /*f0cb0*/  LDL.LU.64 R12, [R1+0x77f0] ;  /* 0x0077f000010c7983 */ /* 0x000ee20000300a00 */
[----:B------:R-:W-:-:S02]  /*f0cc0*/  IMAD.MOV.U32 R4, RZ, RZ, R26 ;  /* 0x000000ffff047224 */ /* 0x000fc400078e001a */
[----:B------:R-:W-:-:S13]  /*f0cd0*/  IMAD.MOV.U32 R5, RZ, RZ, R27 ;  /* 0x000000ffff057224 */ /* 0x000fda00078e001b */
[----:B------:R0:W-:Y:S04]  /*f0ce0*/  STL.64 [R1+0x11c0], R8 ;  /* 0x0011c00801007387 */ /* 0x0001e80000100a00 */
[----:B------:R1:W-:Y:S04]  /*f0cf0*/  STL.64 [R1+0x11c8], R10 ;  /* 0x0011c80a01007387 */ /* 0x0003e80000100a00 */
[----:B0-----:R-:W2:Y:S04]  /*f0d00*/  LDL.LU R8, [R1+0xb00] ;  /* 0x000b000001087983 */ /* 0x001ea80000300800 */
[----:B------:R-:W2:Y:S04]  /*f0d10*/  LDL.LU R9, [R1+0xb04] ;  /* 0x000b040001097983 */ /* 0x000ea80000300800 */
[----:B-1----:R-:W2:Y:S04]  /*f0d20*/  LDL.LU R10, [R1+0xb08] ;  /* 0x000b0800010a7983 */ /* 0x002ea80000300800 */
[----:B------:R-:W2:Y:S04]  /*f0d30*/  LDL.LU R11, [R1+0xb0c] ;  /* 0x000b0c00010b7983 */ /* 0x000ea80000300800 */
[----:B------:R-:W4:Y:S04]  /*f0d40*/  LDL R26, [R1+0x240] ;  /* 0x00024000011a7983 */ /* 0x000f280000100800 */
[----:B------:R-:W4:Y:S01]  /*f0d50*/  LDL R27, [R1+0x244] ;  /* 0x00024400011b7983 */ /* 0x000f220000100800 */
[----:B---3--:R-:W-:-:S15]  /*f0d60*/  HMMA.16816.F32 R12, R20, R28, R12 ;  /* 0x0000001c140c723c */ /* 0x008fde000000180c */
[----:B------:R-:W-:-:S08]  /*f0d70*/  NOP ;  /* 0x0000000000007918 */ /* 0x000fd00000000000 */
[----:B------:R-:W-:Y:S04]  /*f0d80*/  STL.64 [R1+0x11b0], R12 ;  /* 0x0011b00c01007387 */ /* 0x000fe80000100a00 */
[----:B------:R0:W-:Y:S04]  /*f0d90*/  STL.64 [R1+0x11b8], R14 ;  /* 0x0011b80e01007387 */ /* 0x0001e80000100a00 */
[----:B0-----:R-:W3:Y:S04]  /*f0da0*/  LDL.LU.64 R14, [R1+0x77e8] ;  /* 0x0077e800010e7983 */ /* 0x001ee80000300a00 */
[----:B------:R-:W3:Y:S01]  /*f0db0*/  LDL.LU.64 R12, [R1+0x77e0] ;  /* 0x0077e000010c7983 */ /* 0x000ee20000300a00 */
[----:B------:R-:W-:-:S02]  /*f0dc0*/  IMAD.MOV.U32 R17, RZ, RZ, R29 ;  /* 0x000000ffff117224 */ /* 0x000fc400078e001d */
[----:B------:R-:W-:-:S03]  /*f0dd0*/  IMAD.MOV.U32 R16, RZ, RZ, R28 ;  /* 0x000000ffff107224 */ /* 0x000fc600078e001c */
        /* <DEDUP_REMOVED lines=8> */
[----:B------:R-:W-:-:S02]  /*f0e60*/  IMAD.MOV.U32 R17, RZ, RZ, R24 ;  /* 0x000000ffff117224 */ /* 0x000fc400078e0018 */
[----:B------:R-:W-:Y:S01]  /*f0e70*/  IMAD.MOV.U32 R16, RZ, RZ, R25 ;  /* 0x000000ffff107224 */ /* 0x000fe200078e0019 */
[----:B---3--:R-:W-:-:S15]  /*f0e80*/  HMMA.16816.F32 R12, R20, R24, R12 ;  /* 0x00000018140c723c */ /* 0x008fde000000180c */
[----:B------:R-:W-:-:S08]  /*f0e90*/  NOP ;  /* 0x0000000000007918 */ /* 0x000fd00000000000 */
[----:B------:R-:W-:Y:S04]  /*f0ea0*/  STL.64 [R1+0x1190], R12 ;  /* 0x0011900c01007387 */ /* 0x000fe80000100a00 */
[----:B------:R0:W-:Y:S04]  /*f0eb0*/  STL.64 [R1+0x1198], R14 ;  /* 0x0011980e01007387 */ /* 0x0001e80000100a00 */
[----:B0-----:R-:W3:Y:S04]  /*f0ec0*/  LDL.LU.64 R14, [R1+0x77c8] ;  /* 0x0077c800010e7983 */ /* 0x001ee80000300a00 */
[----:B------:R-:W2:Y:S04]  /*f0ed0*/  LDL.LU.64 R12, [R1+0x77c0] ;  /* 0x0077c000010c7983 */ /* 0x000ea80000300a00 */
[----:B------:R0:W-:Y:S04]  /*f0ee0*/  STL.64 [R1+0x76c0], R18 ;  /* 0x0076c01201007387 */ /* 0x0001e80000100a00 */
[----:B0-----:R-:W4:Y:S04]  /*f0ef0*/  LDL.64 R18, [R1+0x200] ;  /* 0x0002000001127983 */ /* 0x001f280000100a00 */
[----:B------:R0:W-:Y:S04]  /*f0f00*/  STL.64 [R1+0x76b8], R16 ;  /* 0x0076b81001007387 */ /* 0x0001e80000100a00 */
[----:B0-----:R-:W3:Y:S04]  /*f0f10*/  LDL.64 R16, [R1+0x1f0] ;  /* 0x0001f00001107983 */ /* 0x001ee80000100a00 */
        /* <DEDUP_REMOVED lines=10> */
[----:B----4-:R1:W-:Y:S04]  /*f0fc0*/  STL.64 [R1+0x77a8], R18 ;  /* 0x0077a81201007387 */ /* 0x0103e80000100a00 */
        /* <DEDUP_REMOVED lines=14> */
[----:B0-----:R-:W2:Y:S04]  /*f10b0*/  LDL.LU R16, [R1+0xad0] ;  /* 0x000ad00001107983 */ /* 0x001ea80000300800 */
[----:B------:R-:W2:Y:S04]  /*f10c0*/  LDL.LU R17, [R1+0xad4] ;  /* 0x000ad40001117983 */ /* 0x000ea80000300800 */
[----:B-1----:R-:W2:Y:S04]  /*f10d0*/  LDL.LU R18, [R1+0xad8] ;  /* 0x000ad80001127983 */ /* 0x002ea80000300800 */
[----:B------:R-:W2:Y:S04]  /*f10e0*/  LDL.LU R19, [R1+0xadc] ;  /* 0x000adc0001137983 */ /* 0x000ea80000300800 */
[----:B------:R-:W-:Y:S04]  /*f10f0*/  STL.64 [R1+0x75a0], R14 ;  /* 0x0075a00e01007387 */ /* 0x000fe80000100a00 */
[----:B------:R0:W-:Y:S04]  /*f1100*/  STL.64 [R1+0x7598], R12 ;  /* 0x0075980c01007387 */ /* 0x0001e80000100a00 */
[----:B0-----:R-:W3:Y:S04]  /*f1110*/  LDL.LU R12, [R1+0xae0] ;  /* 0x000ae000010c7983 */ /* 0x001ee80000300800 */
[----:B------:R-:W3:Y:S04]  /*f1120*/  LDL.LU R13, [R1+0xae4] ;  /* 0x000ae400010d7983 */ /* 0x000ee80000300800 */
[----:B------:R-:W3:Y:S04]  /*f1130*/  LDL.LU R14, [R1+0xae8] ;  /* 0x000ae800010e7983 */ /* 0x000ee80000300800 */
[----:B------:R-:W3:Y:S04]  /*f1140*/  LDL.LU R15, [R1+0xaec] ;  /* 0x000aec00010f7983 */ /* 0x000ee80000300800 */
[----:B------:R-:W4:Y:S01]  /*f1150*/  LDL.LU R24, [R1+0xa80] ;  /* 0x000a800001187983 */ /* 0x000f220000300800 */
[----:B---3--:R-:W-:-:S15]  /*f1160*/  HMMA.16816.F32 R12, R20, R26, R12 ;  /* 0x0000001a140c723c */ /* 0x008fde000000180c */
[----:B------:R-:W-:-:S08]  /*f1170*/  NOP ;  /* 0x0000000000007918 */ /* 0x000fd00000000000 */
[----:B------:R-:W-:Y:S04]  /*f1180*/  STL.64 [R1+0x1160], R12 ;  /* 0x0011600c01007387 */ /* 0x000fe80000100a00 */
[----:B------:R-:W-:Y:S04]  /*f1190*/  STL.64 [R1+0x1168], R14 ;  /* 0x0011680e01007387 */ /* 0x000fe80000100a00 */
        /* <DEDUP_REMOVED lines=27> */
[----:B------:R-:W4:Y:S04]  /*f1350*/  LDL.64 R6, [R1+0x1d0] ;  /* 0x0001d00001067983 */ /* 0x000f280000100a00 */
        /* <DEDUP_REMOVED lines=25> */
[----:B------:R-:W-:-:S03]  /*f14f0*/  IMAD.MOV.U32 R0, RZ, RZ, R19 ;  /* 0x000000ffff007224 */ /* 0x000fc600078e0013 */
[----:B------:R-:W4:Y:S04]  /*f1500*/  LDL.64 R18, [R1+0x190] ;  /* 0x0001900001127983 */ /* 0x000f280000100a00 */
[----:B------:R-:W-:Y:S01]  /*f1510*/  STL [R1+0x7540], R0 ;  /* 0x0075400001007387 */ /* 0x000fe20000100800 */
[----:B---3--:R-:W-:Y:S02]  /*f1520*/  IMAD.MOV.U32 R8, RZ, RZ, R16 ;  /* 0x000000ffff087224 */ /* 0x008fe400078e0010 */
[----:B------:R-:W-:Y:S01]  /*f1530*/  IMAD.MOV.U32 R9, RZ, RZ, R17 ;  /* 0x000000ffff097224 */ /* 0x000fe200078e0011 */
[----:B--2---:R-:W-:-:S15]  /*f1540*/  HMMA.16816.F32 R24, R20, R16, R24 ;  /* 0x000000101418723c */ /* 0x004fde0000001818 */
[----:B------:R-:W-:-:S08]  /*f1550*/  NOP ;  /* 0x0000000000007918 */ /* 0x000fd00000000000 */
[----:B------:R-:W-:Y:S04]  /*f1560*/  STL.64 [R1+0x1110], R24 ;  /* 0x0011101801007387 */ /* 0x000fe80000100a00 */
[----:B------:R0:W-:Y:S04]  /*f1570*/  STL.64 [R1+0x1118], R26 ;  /* 0x0011181a01007387 */ /* 0x0001e80000100a00 */
[----:B0-----:R-:W2:Y:S04]  /*f1580*/  LDL.LU.64 R26, [R1+0x7760] ;  /* 0x00776000011a7983 */ /* 0x001ea80000300a00 */
[----:B------:R-:W2:Y:S04]  /*f1590*/  LDL.LU.64 R24, [R1+0x7758] ;  /* 0x0077580001187983 */ /* 0x000ea80000300a00 */
[----:B------:R-:W3:Y:S04]  /*f15a0*/  LDL.64 R16, [R1+0x1a0] ;  /* 0x0001a00001107983 */ /* 0x000ee80000100a00 */
[----:B----4-:R-:W-:Y:S01]  /*f15b0*/  STL.64 [R1+0x7720], R18 ;  /* 0x0077201201007387 */ /* 0x010fe20000100a00 */
[C---:B------:R-:W-:Y:S03]  /*f15c0*/  HMMA.16816.F32 R12, R20.reuse, R6, R12 ;  /* 0x00000006140c723c */ /* 0x040fe6000000180c */
[----:B---3--:R0:W-:Y:S04]  /*f15d0*/  STL.64 [R1+0x7718], R16 ;  /* 0x0077181001007387 */ /* 0x0081e80000100a00 */
[----:B0-----:R-:W3:Y:S04]  /*f15e0*/  LDL.LU R16, [R1+0xa50] ;  /* 0x000a500001107983 */ /* 0x001ee80000300800 */
[----:B------:R-:W3:Y:S04]  /*f15f0*/  LDL.LU R17, [R1+0xa54] ;  /* 0x000a540001117983 */ /* 0x000ee80000300800 */
[----:B------:R-:W4:Y:S04]  /*f1600*/  LDL.LU R18, [R1+0xa58] ;  /* 0x000a580001127983 */ /* 0x000f280000300800 */
[----:B------:R-:W4:Y:S01]  /*f1610*/  LDL.LU R19, [R1+0xa5c] ;  /* 0x000a5c0001137983 */ /* 0x000f220000300800 */
[----:B--2---:R-:W-:Y:S06]  /*f1620*/  HMMA.16816.F32 R24, R20, R28, R24 ;  /* 0x0000001c1418723c */ /* 0x004fec0000001818 */
[----:B------:R-:W-:-:S02]  /*f1630*/  IMAD.MOV.U32 R0, RZ, RZ, R29 ;  /* 0x000000ffff007224 */ /* 0x000fc400078e001d */
[----:B------:R-:W-:Y:S02]  /*f1640*/  IMAD.MOV.U32 R29, RZ, RZ, R21 ;  /* 0x000000ffff1d7224 */ /* 0x000fe400078e0015 */
[----:B------:R-:W-:Y:S01]  /*f1650*/  IMAD.MOV.U32 R28, RZ, RZ, R22 ;  /* 0x000000ffff1c7224 */ /* 0x000fe200078e0016 */
[----:B----4-:R-:W-:Y:S04]  /*f1660*/  STL.64 [R1+0x7730], R18 ;  /* 0x0077301201007387 */ /* 0x010fe80000100a00 */
[----:B---3--:R0:W-:Y:S04]  /*f1670*/  STL.64 [R1+0x7728], R16 ;  /* 0x0077281001007387 */ /* 0x0081e80000100a00 */
[----:B0-----:R-:W2:Y:S04]  /*f1680*/  LDL.LU R16, [R1+0xa60] ;  /* 0x000a600001107983 */ /* 0x001ea80000300800 */
[----:B------:R-:W2:Y:S04]  /*f1690*/  LDL.LU R17, [R1+0xa64] ;  /* 0x000a640001117983 */ /* 0x000ea80000300800 */
[----:B------:R-:W2:Y:S04]  /*f16a0*/  LDL.LU R18, [R1+0xa68] ;  /* 0x000a680001127983 */ /* 0x000ea80000300800 */
[----:B------:R-:W2:Y:S04]  /*f16b0*/  LDL.LU R19, [R1+0xa6c] ;  /* 0x000a6c0001137983 */ /* 0x000ea80000300800 */
[----:B------:R-:W-:Y:S04]  /*f16c0*/  STL [R1+0x7548], R9 ;  /* 0x0075480901007387 */ /* 0x000fe80000100800 */
[----:B------:R-:W-:Y:S04]  /*f16d0*/  STL [R1+0x7544], R8 ;  /* 0x0075440801007387 */ /* 0x000fe80000100800 */
[----:B------:R-:W-:Y:S04]  /*f16e0*/  STL.64 [R1+0x1100], R24 ;  /* 0x0011001801007387 */ /* 0x000fe80000100a00 */
[----:B------:R0:W-:Y:S04]  /*f16f0*/  STL.64 [R1+0x1108], R26 ;  /* 0x0011081a01007387 */ /* 0x0001e80000100a00 */
[----:B0-----:R-:W3:Y:S04]  /*f1700*/  LDL.LU R26, [R1+0x7750] ;  /* 0x00775000011a7983 */ /* 0x001ee80000300800 */
[----:B------:R-:W2:Y:S04]  /*f1710*/  LDL.LU.64 R24, [R1+0x7748] ;  /* 0x0077480001187983 */ /* 0x000ea80000300a00 */
[----:B------:R0:W-:Y:S04]  /*f1720*/  STL [R1+0x754c], R0 ;  /* 0x00754c0001007387 */ /* 0x0001e80000100800 */
[----:B------:R-:W-:Y:S01]  /*f1730*/  STL.64 [R1+0x10f0], R12 ;  /* 0x0010f00c01007387 */ /* 0x000fe20000100a00 */
[----:B------:R-:W-:-:S03]  /*f1740*/  IMAD.MOV.U32 R27, RZ, RZ, R20 ;  /* 0x000000ffff1b7224 */ /* 0x000fc600078e0014 */
[----:B------:R-:W-:Y:S04]  /*f1750*/  STL.64 [R1+0x10f8], R14 ;  /* 0x0010f80e01007387 */ /* 0x000fe80000100a00 */
[----:B------:R-:W4:Y:S04]  /*f1760*/  LDL.LU R20, [R1+0xa20] ;  /* 0x000a200001147983 */ /* 0x000f280000300800 */
[----:B------:R-:W4:Y:S04]  /*f1770*/  LDL.LU R21, [R1+0xa24] ;  /* 0x000a240001157983 */ /* 0x000f280000300800 */
[----:B------:R-:W3:Y:S01]  /*f1780*/  LDL.LU R22, [R1+0xa28] ;  /* 0x000a280001167983 */ /* 0x000ee20000300800 */
[----:B0-----:R-:W-:-:S03]  /*f1790*/  IMAD.MOV.U32 R0, RZ, RZ, R23 ;  /* 0x000000ffff007224 */ /* 0x001fc600078e0017 */
[----:B------:R-:W3:Y:S04]  /*f17a0*/  LDL.LU R23, [R1+0xa2c] ;  /* 0x000a2c0001177983 */ /* 0x000ee80000300800 */
[----:B---3--:R-:W-:Y:S04]  /*f17b0*/  STL.64 [R1+0x7710], R22 ;  /* 0x0077101601007387 */ /* 0x008fe80000100a00 */
[----:B----4-:R0:W-:Y:S04]  /*f17c0*/  STL.64 [R1+0x7708], R20 ;  /* 0x0077081401007387 */ /* 0x0101e80000100a00 */
[----:B0-----:R-:W3:Y:S04]  /*f17d0*/  LDL.LU R20, [R1+0xa30] ;  /* 0x000a300001147983 */ /* 0x001ee80000300800 */
[----:B------:R-:W3:Y:S04]  /*f17e0*/  LDL.LU R21, [R1+0xa34] ;  /* 0x000a340001157983 */ /* 0x000ee80000300800 */
[----:B------:R-:W3:Y:S04]  /*f17f0*/  LDL.LU R22, [R1+0xa38] ;  /* 0x000a380001167983 */ /* 0x000ee80000300800 */
[----:B------:R-:W3:Y:S04]  /*f1800*/  LDL.LU R23, [R1+0xa3c] ;  /* 0x000a3c0001177983 */ /* 0x000ee80000300800 */
[----:B------:R-:W4:Y:S04]  /*f1810*/  LDL.64 R14, [R1+0xd8] ;  /* 0x0000d800010e7983 */ /* 0x000f280000100a00 */
[----:B------:R-:W2:Y:S01]  /*f1820*/  LDL.64 R12, [R1+0xd0] ;  /* 0x0000d000010c7983 */ /* 0x000ea20000100a00 */
[----:B------:R-:W-:-:S02]  /*f1830*/  IMAD.MOV.U32 R9, RZ, RZ, R6 ;  /* 0x000000ffff097224 */ /* 0x000fc400078e0006 */
[----:B------:R-:W-:Y:S02]  /*f1840*/  IMAD.MOV.U32 R8, RZ, RZ, R7 ;  /* 0x000000ffff087224 */ /* 0x000fe400078e0007 */
[----:B------:R-:W3:Y:S04]  /*f1850*/  LDL.64 R6, [R1+0x180] ;  /* 0x0001800001067983 */ /* 0x000ee80000100a00 */
[----:B----4-:R0:W-:Y:S04]  /*f1860*/  STL.64 [R1+0x7678], R14 ;  /* 0x0076780e01007387 */ /* 0x0101e80000100a00 */
[----:B--2---:R1:W-:Y:S01]  /*f1870*/  STL.64 [R1+0x7670], R12 ;  /* 0x0076700c01007387 */ /* 0x0043e20000100a00 */
[----:B0-----:R-:W-:-:S02]  /*f1880*/  IMAD.MOV.U32 R14, RZ, RZ, R28 ;  /* 0x000000ffff0e7224 */ /* 0x001fc400078e001c */
[----:B-1----:R-:W-:Y:S02]  /*f1890*/  IMAD.MOV.U32 R12, RZ, RZ, R27 ;  /* 0x000000ffff0c7224 */ /* 0x002fe400078e001b */
[----:B------:R-:W-:Y:S02]  /*f18a0*/  IMAD.MOV.U32 R13, RZ, RZ, R29 ;  /* 0x000000ffff0d7224 */ /* 0x000fe400078e001d */
[----:B------:R-:W-:Y:S01]  /*f18b0*/  IMAD.MOV.U32 R15, RZ, RZ, R0 ;  /* 0x000000ffff0f7224 */ /* 0x000fe200078e0000 */
[----:B------:R-:W2:Y:S04]  /*f18c0*/  LDL.LU R27, [R1+0x7740] ;  /* 0x00774000011b7983 */ /* 0x000ea80000300800 */
[----:B------:R-:W4:Y:S04]  /*f18d0*/  LDL.LU R29, [R1+0x773c] ;  /* 0x00773c00011d7983 */ /* 0x000f280000300800 */
[----:B------:R-:W4:Y:S01]  /*f18e0*/  LDL.LU R28, [R1+0x7738] ;  /* 0x00773800011c7983 */ /* 0x000f220000300800 */
[----:B------:R-:W-:Y:S03]  /*f18f0*/  HMMA.16816.F32 R16, R12, R24, R16 ;  /* 0x000000180c10723c */ /* 0x000fe60000001810 */
[----:B------:R-:W-:-:S15]  /*f1900*/  STL [R1+0x7550], R9 ;  /* 0x0075500901007387 */ /* 0x000fde0000100800 */
[----:B------:R-:W-:-:S05]  /*f1910*/  NOP ;  /* 0x0000000000007918 */ /* 0x000fca0000000000 */
        /* <DEDUP_REMOVED lines=16> */
[C---:B---3--:R-:W-:Y:S06]  /*f1a20*/  HMMA.16816.F32 R20, R12.reuse, R18, R20 ;  /* 0x000000120c14723c */ /* 0x048fec0000001814 */
[----:B--2---:R-:W-:-:S15]  /*f1a30*/  HMMA.16816.F32 R24, R12, R16, R24 ;  /* 0x000000100c18723c */ /* 0x004fde0000001818 */
[----:B------:R-:W-:-:S08]  /*f1a40*/  NOP ;  /* 0x0000000000007918 */ /* 0x000fd00000000000 */
[----:B------:R0:W-:Y:S04]  /*f1a50*/  STL.64 [R1+0x10c0], R24 ;  /* 0x0010c01801007387 */ /* 0x0001e80000100a00 */
[----:B------:R1:W-:Y:S04]  /*f1a60*/  STL.64 [R1+0x10c8], R26 ;  /* 0x0010c81a01007387 */ /* 0x0003e80000100a00 */
[----:B------:R-:W-:Y:S04]  /*f1a70*/  STL.64 [R1+0x10b0], R20 ;  /* 0x0010b01401007387 */ /* 0x000fe80000100a00 */
[----:B------:R2:W-:Y:S01]  /*f1a80*/  STL.64 [R1+0x10b8], R22 ;  /* 0x0010b81601007387 */ /* 0x0005e20000100a00 */
[----:B0-----:R-:W-:-:S02]  /*f1a90*/  IMAD.MOV.U32 R25, RZ, RZ, R16 ;  /* 0x000000ffff197224 */ /* 0x001fc400078e0010 */
[----:B-1----:R-:W-:Y:S02]  /*f1aa0*/  IMAD.MOV.U32 R27, RZ, RZ, R18 ;  /* 0x000000ffff1b7224 */ /* 0x002fe400078e0012 */
[----:B------:R-:W-:Y:S02]  /*f1ab0*/  IMAD.MOV.U32 R26, RZ, RZ, R19 ;  /* 0x000000ffff1a7224 */ /* 0x000fe400078e0013 */
[----:B------:R-:W-:Y:S01]  /*f1ac0*/  IMAD.MOV.U32 R24, RZ, RZ, R17 ;  /* 0x000000ffff187224 */ /* 0x000fe200078e0011 */
[----:B--2---:R-:W2:Y:S04]  /*f1ad0*/  LDL.LU.64 R22, [R1+0x7710] ;  /* 0x0077100001167983 */ /* 0x004ea80000300a00 */
[----:B------:R-:W2:Y:S04]  /*f1ae0*/  LDL.LU.64 R20, [R1+0x7708] ;  /* 0x0077080001147983 */ /* 0x000ea80000300a00 */
[----:B------:R-:W-:Y:S04]  /*f1af0*/  STL.64 [R1+0x7560], R26 ;  /* 0x0075601a01007387 */ /* 0x000fe80000100a00 */
[----:B------:R0:W-:Y:S04]  /*f1b00*/  STL.64 [R1+0x7558], R24 ;  /* 0x0075581801007387 */ /* 0x0001e80000100a00 */
        /* <DEDUP_REMOVED lines=8> */
[----:B------:R-:W4:Y:S01]  /*f1b90*/  LDL.LU R5, [R1+0x7700] ;  /* 0x0077000001057983 */ /* 0x000f220000300800 */
[----:B--2---:R-:W-:Y:S03]  /*f1ba0*/  HMMA.16816.F32 R16, R12, R6, R20 ;  /* 0x000000060c10723c */ /* 0x004fe60000001814 */
[----:B---3--:R0:W-:Y:S02]  /*f1bb0*/  STL.64 [R1+0x7620], R24 ;  /* 0x0076201801007387 */ /* 0x0081e40000100a00 */
[----:B0-----:R-:W-:-:S02]  /*f1bc0*/  IMAD.MOV.U32 R24, RZ, RZ, R28 ;  /* 0x000000ffff187224 */ /* 0x001fc400078e001c */
[----:B------:R-:W-:Y:S01]  /*f1bd0*/  IMAD.MOV.U32 R25, RZ, RZ, R29 ;  /* 0x000000ffff197224 */ /* 0x000fe200078e001d */
[----:B------:R-:W2:Y:S04]  /*f1be0*/  LDL.LU R28, [R1+0x76fc] ;  /* 0x0076fc00011c7983 */ /* 0x000ea80000300800 */
[----:B------:R-:W2:Y:S04]  /*f1bf0*/  LDL.LU R29, [R1+0x76f8] ;  /* 0x0076f800011d7983 */ /* 0x000ea80000300800 */
[----:B------:R4:W-:Y:S04]  /*f1c00*/  STL.64 [R1+0x7640], R26 ;  /* 0x0076401a01007387 */ /* 0x0009e80000100a00 */
[----:B------:R0:W-:Y:S04]  /*f1c10*/  STL.64 [R1+0x7658], R24 ;  /* 0x0076581801007387 */ /* 0x0001e80000100a00 */
[----:B------:R-:W-:Y:S04]  /*f1c20*/  STL.64 [R1+0x10a0], R16 ;  /* 0x0010a01001007387 */ /* 0x000fe80000100a00 */
[----:B------:R-:W-:Y:S01]  /*f1c30*/  STL.64 [R1+0x10a8], R18 ;  /* 0x0010a81201007387 */ /* 0x000fe20000100a00 */
[----:B----4-:R-:W-:-:S02]  /*f1c40*/  IMAD.MOV.U32 R27, RZ, RZ, R4 ;  /* 0x000000ffff1b7224 */ /* 0x010fc400078e0004 */
[----:B------:R-:W-:-:S05]  /*f1c50*/  IMAD.MOV.U32 R26, RZ, RZ, R5 ;  /* 0x000000ffff1a7224 */ /* 0x000fca00078e0005 */
[----:B------:R1:W-:Y:S04]  /*f1c60*/  STL.64 [R1+0x7680], R26 ;  /* 0x0076801a01007387 */ /* 0x0003e80000100a00 */
        /* <DEDUP_REMOVED lines=27> */
[----:B------:R-:W3:Y:S04]  /*f1e20*/  LDL R7, [R1+0x174] ;  /* 0x0001740001077983 */ /* 0x000ee80000100800 */
        /* <DEDUP_REMOVED lines=10> */
[----:B------:R-:W2:Y:S04]  /*f1ed0*/  LDL.LU R22, [R1+0x9e8] ;  /* 0x0009e80001167983 */ /* 0x000ea80000300800 */
[----:B------:R-:W2:Y:S04]  /*f1ee0*/  LDL.LU R23, [R1+0x9ec] ;  /* 0x0009ec0001177983 */ /* 0x000ea80000300800 */
[----:B------:R-:W-:Y:S04]  /*f1ef0*/  STL [R1+0x7608], R0 ;  /* 0x0076080001007387 */ /* 0x000fe80000100800 */
[----:B------:R-:W-:Y:S04]  /*f1f00*/  STL.64 [R1+0x7570], R10 ;  /* 0x0075700a01007387 */ /* 0x000fe80000100a00 */
        /* <DEDUP_REMOVED lines=28> */
[----:B0-----:R-:W4:Y:S04]  /*f20d0*/  LDL.LU.64 R6, [R1+0x76e0] ;  /* 0x0076e00001067983 */ /* 0x001f280000300a00 */
[----:B------:R-:W2:Y:S02]  /*f20e0*/  LDL.LU.64 R4, [R1+0x76d8] ;  /* 0x0076d80001047983 */ /* 0x000ea40000300a00 */
[C---:B--2---:R-:W-:Y:S06]  /*f20f0*/  HMMA.16816.F32 R24, R12.reuse, R4, R24 ;  /* 0x000000040c18723c */ /* 0x044fec0000001818 */
[----:B----4-:R-:W-:-:S15]  /*f2100*/  HMMA.16816.F32 R16, R12, R6, R16 ;  /* 0x000000060c10723c */ /* 0x010fde0000001810 */
[----:B------:R-:W-:-:S02]  /*f2110*/  NOP ;  /* 0x0000000000007918 */ /* 0x000fc40000000000 */
[----:B------:R-:W-:Y:S04]  /*f2120*/  STL.64 [R1+0x1080], R24 ;  /* 0x0010801801007387 */ /* 0x000fe80000100a00 */
[----:B------:R0:W-:Y:S04]  /*f2130*/  STL.64 [R1+0x1088], R26 ;  /* 0x0010881a01007387 */ /* 0x0001e80000100a00 */
[----:B0-----:R-:W2:Y:S04]  /*f2140*/  LDL.LU.64 R26, [R1+0x76d0] ;  /* 0x0076d000011a7983 */ /* 0x001ea80000300a00 */
[----:B------:R-:W2:Y:S04]  /*f2150*/  LDL.LU.64 R24, [R1+0x76c8] ;  /* 0x0076c80001187983 */ /* 0x000ea80000300a00 */
[----:B------:R0:W-:Y:S04]  /*f2160*/  STL.64 [R1+0x7448], R4 ;  /* 0x0074480401007387 */ /* 0x0001e80000100a00 */
[----:B0-----:R-:W4:Y:S04]  /*f2170*/  LDL.64 R4, [R1+0x120] ;  /* 0x0001200001047983 */ /* 0x001f280000100a00 */
        /* <DEDUP_REMOVED lines=21> */
[----:B------:R-:W2:Y:S02]  /*f22d0*/  LDL.LU.64 R24, [R1+0x7688] ;  /* 0x0076880001187983 */ /* 0x000ea40000300a00 */
[----:B--2---:R-:W-:Y:S02]  /*f22e0*/  HMMA.16816.F32 R12, R12, R28, R24 ;  /* 0x0000001c0c0c723c */ /* 0x004fe40000001818 */
[----:B------:R-:W2:-:S15]  /*f22f0*/  LDL.LU.64 R26, [R1+0x7680] ;  /* 0x00768000011a7983 */ /* 0x000e9e0000300a00 */
[----:B------:R-:W-:-:S06]  /*f2300*/  NOP ;  /* 0x0000000000007918 */ /* 0x000fcc0000000000 */
[----:B------:R-:W-:Y:S04]  /*f2310*/  STL.64 [R1+0x1030], R12 ;  /* 0x0010300c01007387 */ /* 0x000fe80000100a00 */
[----:B------:R0:W-:Y:S04]  /*f2320*/  STL.64 [R1+0x1038], R14 ;  /* 0x0010380e01007387 */ /* 0x0001e80000100a00 */
[----:B0-----:R-:W2:Y:S04]  /*f2330*/  LDL.LU.64 R14, [R1+0x7678] ;  /* 0x00767800010e7983 */ /* 0x001ea80000300a00 */
[----:B------:R-:W2:Y:S04]  /*f2340*/  LDL.LU.64 R12, [R1+0x7670] ;  /* 0x00767000010c7983 */ /* 0x000ea80000300a00 */
[----:B------:R-:W-:Y:S04]  /*f2350*/  STL [R1+0x741c], R28 ;  /* 0x00741c1c01007387 */ /* 0x000fe80000100800 */
[----:B------:R-:W-:Y:S01]  /*f2360*/  STL [R1+0x7418], R29 ;  /* 0x0074181d01007387 */ /* 0x000fe20000100800 */
        /* <DEDUP_REMOVED lines=13> */
[----:B0-----:R-:W2:Y:S01]  /*f2440*/  LDL.LU.64 R26, [R1+0x7640] ;  /* 0x00764000011a7983 */ /* 0x001ea20000300a00 */
[----:B------:R-:W-:Y:S01]  /*f2450*/  IMAD.MOV.U32 R0, RZ, RZ, R5 ;  /* 0x000000ffff007224 */ /* 0x000fe200078e0005 */
[----:B--2---:R-:W-:Y:S02]  /*f2460*/  HMMA.16816.F32 R24, R12, R26, R8 ;  /* 0x0000001a0c18723c */ /* 0x004fe40000001808 */
[----:B------:R-:W2:Y:S04]  /*f2470*/  LDL.LU.64 R10, [R1+0x7638] ;  /* 0x00763800010a7983 */ /* 0x000ea80000300a00 */
[----:B------:R-:W2:-:S15]  /*f2480*/  LDL.LU.64 R8, [R1+0x7630] ;  /* 0x0076300001087983 */ /* 0x000e9e0000300a00 */
[----:B------:R-:W-:-:S02]  /*f2490*/  NOP ;  /* 0x0000000000007918 */ /* 0x000fc40000000000 */
[----:B------:R-:W-:Y:S04]  /*f24a0*/  STL.64 [R1+0x1000], R24 ;  /* 0x0010001801007387 */ /* 0x000fe80000100a00 */
[----:B------:R0:W-:Y:S04]  /*f24b0*/  STL.64 [R1+0x1008], R26 ;  /* 0x0010081a01007387 */ /* 0x0001e80000100a00 */
[----:B0-----:R-:W3:Y:S04]  /*f24c0*/  LDL.LU.64 R26, [R1+0x7628] ;  /* 0x00762800011a7983 */ /* 0x001ee80000300a00 */
[----:B------:R-:W3:Y:S04]  /*f24d0*/  LDL.LU.64 R24, [R1+0x7620] ;  /* 0x0076200001187983 */ /* 0x000ee80000300a00 */
[----:B------:R-:W4:Y:S04]  /*f24e0*/  LDL.64 R4, [R1+0x220] ;  /* 0x0002200001047983 */ /* 0x000f280000100a00 */
[----:B------:R0:W-:Y:S02]  /*f24f0*/  STL.64 [R1+0x7580], R6 ;  /* 0x0075800601007387 */ /* 0x0001e40000100a00 */
[----:B0-----:R-:W-:-:S02]  /*f2500*/  IMAD.MOV.U32 R6, RZ, RZ, R13 ;  /* 0x000000ffff067224 */ /* 0x001fc400078e000d */
[----:B------:R-:W-:Y:S01]  /*f2510*/  IMAD.MOV.U32 R7, RZ, RZ, R12 ;  /* 0x000000ffff077224 */ /* 0x000fe200078e000c */
[----:B--2---:R-:W-:-:S15]  /*f2520*/  HMMA.16816.F32 R8, R12, R2, R8 ;  /* 0x000000020c08723c */ /* 0x004fde0000001808 */
[----:B------:R-:W-:-:S08]  /*f2530*/  NOP ;  /* 0x0000000000007918 */ /* 0x000fd00000000000 */
[----:B------:R-:W-:Y:S04]  /*f2540*/  STL.64 [R1+0xff0], R8 ;  /* 0x000ff00801007387 */ /* 0x000fe80000100a00 */
[----:B------:R3:W-:Y:S02]  /*f2550*/  STL.64 [R1+0xff8], R10 ;  /* 0x000ff80a01007387 */ /* 0x0007e40000100a00 */
[----:B---3--:R-:W-:Y:S02]  /*f2560*/  HMMA.16816.F32 R8, R12, R20, R24 ;  /* 0x000000140c08723c */ /* 0x008fe40000001818 */
[----:B----4-:R0:W-:Y:S04]  /*f2570*/  STL.64 [R1+0x7578], R4 ;  /* 0x0075780401007387 */ /* 0x0101e80000100a00 */
[----:B0-----:R-:W-:-:S02]  /*f2580*/  IMAD.MOV.U32 R4, RZ, RZ, R15 ;  /* 0x000000ffff047224 */ /* 0x001fc400078e000f */
[----:B------:R-:W-:-:S15]  /*f2590*/  IMAD.MOV.U32 R5, RZ, RZ, R14 ;  /* 0x000000ffff057224 */ /* 0x000fde00078e000e */
[----:B------:R-:W-:Y:S04]  /*f25a0*/  STL.64 [R1+0xfe8], R10 ;  /* 0x000fe80a01007387 */ /* 0x000fe80000100a00 */
[----:B------:R0:W-:Y:S04]  /*f25b0*/  STL.64 [R1+0x7430], R22 ;  /* 0x0074301601007387 */ /* 0x0001e80000100a00 */
[----:B------:R1:W-:Y:S01]  /*f25c0*/  STL.64 [R1+0x7428], R20 ;  /* 0x0074281401007387 */ /* 0x0003e20000100a00 */
[----:B0-----:R-:W-:Y:S02]  /*f25d0*/  IMAD.MOV.U32 R23, RZ, RZ, R4 ;  /* 0x000000ffff177224 */ /* 0x001fe400078e0004 */
[----:B------:R-:W-:Y:S01]  /*f25e0*/  IMAD.MOV.U32 R22, RZ, RZ, R5 ;  /* 0x000000ffff167224 */ /* 0x000fe200078e0005 */
[----:B------:R-:W2:Y:S01]  /*f25f0*/  LDL.LU R4, [R1+0x8f0] ;  /* 0x0008f00001047983 */ /* 0x000ea20000300800 */
[----:B-1----:R-:W-:-:S03]  /*f2600*/  IMAD.MOV.U32 R21, RZ, RZ, R6 ;  /* 0x000000ffff157224 */ /* 0x002fc600078e0006 */
[----:B------:R-:W2:Y:S01]  /*f2610*/  LDL.LU R5, [R1+0x8f4] ;  /* 0x0008f40001057983 */ /* 0x000ea20000300800 */
[----:B------:R-:W-:-:S03]  /*f2620*/  IMAD.MOV.U32 R20, RZ, RZ, R7 ;  /* 0x000000ffff147224 */ /* 0x000fc600078e0007 */
[----:B------:R-:W3:Y:S04]  /*f2630*/  LDL.LU R6, [R1+0x8f8] ;  /* 0x0008f80001067983 */ /* 0x000ee80000300800 */
[----:B------:R-:W3:Y:S01]  /*f2640*/  LDL.LU R7, [R1+0x8fc] ;  /* 0x0008fc0001077983 */ /* 0x000ee20000300800 */
[----:B------:R-:W-:Y:S02]  /*f2650*/  IMAD.MOV.U32 R14, RZ, RZ, R17 ;  /* 0x000000ffff0e7224 */ /* 0x000fe400078e0011 */
        /* <DEDUP_REMOVED lines=9> */
[----:B------:R-:W2:Y:S04]  /*f26f0*/  LDL.64 R12, [R1+0x280] ;  /* 0x00028000010c7983 */ /* 0x000ea80000100a00 */
[----:B------:R4:W-:Y:S02]  /*f2700*/  STL.64 [R1+0x75d0], R14 ;  /* 0x0075d00e01007387 */ /* 0x0009e40000100a00 */
        /* <DEDUP_REMOVED lines=30> */
[----:B----4-:R-:W-:Y:S01]  /*f28f0*/  HMMA.16816.F32 R12, R20, R16, R12 ;  /* 0x00000010140c723c */ /* 0x010fe2000000180c */
        /* <DEDUP_REMOVED lines=16> */
[----:B------:R0:W-:Y:S04]  /*f2a00*/  STL [R1+0x64ac], R3 ;  /* 0x0064ac0301007387 */ /* 0x0001e80000100800 */
[----:B------:R1:W-:Y:S01]  /*f2a10*/  STL [R1+0x64a8], R2 ;  /* 0x0064a80201007387 */ /* 0x0003e20000100800 */
[----:B0-----:R-:W-:-:S03]  /*f2a20*/  IMAD.MOV.U32 R3, RZ, RZ, R0 ;  /* 0x000000ffff037224 */ /* 0x001fc600078e0000 */
[----:B-1----:R-:W4:Y:S04]  /*f2a30*/  LDL.LU R2, [R1+0x120] ;  /* 0x0001200001027983 */ /* 0x002f280000300800 */
[----:B------:R-:W4:Y:S04]  /*f2a40*/  LDL.LU R0, [R1+0x7608] ;  /* 0x0076080001007983 */ /* 0x000f280000300800 */
        /* <DEDUP_REMOVED lines=57> */
[----:B------:R-:W4:Y:S04]  /*f2de0*/  LDL.LU.64 R4, [R1+0x7578] ;  /* 0x0075780001047983 */ /* 0x000f280000300a00 */
[----:B------:R-:W-:Y:S04]  /*f2df0*/  STL [R1+0x735c], R14 ;  /* 0x00735c0e01007387 */ /* 0x000fe80000100800 */
[----:B------:R0:W-:Y:S04]  /*f2e00*/  STL [R1+0x7358], R15 ;  /* 0x0073580f01007387 */ /* 0x0001e80000100800 */
[----:B0-----:R-:W3:Y:S02]  /*f2e10*/  LDL.64 R14, [R1+0x240] ;  /* 0x00024000010e7983 */ /* 0x001ee40000100a00 */
[----:B---3--:R-:W-:-:S15]  /*f2e20*/  HMMA.16816.F32 R8, R20, R14, R8 ;  /* 0x0000000e1408723c */ /* 0x008fde0000001808 */
[----:B------:R-:W-:-:S08]  /*f2e30*/  NOP ;  /* 0x0000000000007918 */ /* 0x000fd00000000000 */
[----:B------:R-:W-:Y:S04]  /*f2e40*/  STL.64 [R1+0xf60], R8 ;  /* 0x000f600801007387 */ /* 0x000fe80000100a00 */
[----:B------:R0:W-:Y:S04]  /*f2e50*/  STL.64 [R1+0xf68], R10 ;  /* 0x000f680a01007387 */ /* 0x0001e80000100a00 */
[----:B0-----:R-:W3:Y:S01]  /*f2e60*/  LDL.LU.64 R10, [R1+0x7570] ;  /* 0x00757000010a7983 */ /* 0x001ee20000300a00 */
[----:B----4-:R-:W-:Y:S03]  /*f2e70*/  HMMA.16816.F32 R16, R20, R4, R16 ;  /* 0x000000041410723c */ /* 0x010fe60000001810 */
[----:B------:R-:W4:Y:S01]  /*f2e80*/  LDL.LU.64 R8, [R1+0x7568] ;  /* 0x0075680001087983 */ /* 0x000f220000300a00 */
[----:B------:R-:W-:-:S02]  /*f2e90*/  IMAD.MOV.U32 R12, RZ, RZ, R14 ;  /* 0x000000ffff0c7224 */ /* 0x000fc400078e000e */
[----:B------:R-:W-:Y:S02]  /*f2ea0*/  IMAD.MOV.U32 R13, RZ, RZ, R15 ;  /* 0x000000ffff0d7224 */ /* 0x000fe400078e000f */
        /* <DEDUP_REMOVED lines=10> */
[----:B------:R-:W4:Y:S04]  /*f2f50*/  LDL.64 R4, [R1+0x170] ;  /* 0x0001700001047983 */ /* 0x000f280000100a00 */
[----:B--2---:R0:W-:Y:S04]  /*f2f60*/  STL.64 [R1+0x7468], R6 ;  /* 0x0074680601007387 */ /* 0x0041e80000100a00 */
[----:B----4-:R-:W-:Y:S04]  /*f2f70*/  STL.64 [R1+0x7460], R4 ;  /* 0x0074600401007387 */ /* 0x010fe80000100a00 */
[----:B------:R-:W2:Y:S04]  /*f2f80*/  LDL.LU R20, [R1+0x7f0] ;  /* 0x0007f00001147983 */ /* 0x000ea80000300800 */
[----:B------:R-:W2:Y:S04]  /*f2f90*/  LDL.LU R21, [R1+0x7f4] ;  /* 0x0007f40001157983 */ /* 0x000ea80000300800 */
[----:B------:R-:W4:Y:S04]  /*f2fa0*/  LDL.LU R22, [R1+0x7f8] ;  /* 0x0007f80001167983 */ /* 0x000f280000300800 */
[----:B------:R-:W4:Y:S01]  /*f2fb0*/  LDL.LU R23, [R1+0x7fc] ;  /* 0x0007fc0001177983 */ /* 0x000f220000300800 */
[----:B0-----:R-:W-:-:S02]  /*f2fc0*/  IMAD.MOV.U32 R6, RZ, RZ, R9 ;  /* 0x000000ffff067224 */ /* 0x001fc400078e0009 */
[----:B------:R-:W-:Y:S01]  /*f2fd0*/  IMAD.MOV.U32 R7, RZ, RZ, R0 ;  /* 0x000000ffff077224 */ /* 0x000fe200078e0000 */
        /* <DEDUP_REMOVED lines=8> */
[----:B------:R-:W4:Y:S01]  /*f3060*/  LDL.LU R23, [R1+0x81c] ;  /* 0x00081c0001177983 */ /* 0x000f220000300800 */
[----:B---3--:R-:W-:-:S02]  /*f3070*/  IMAD.MOV.U32 R4, RZ, RZ, R27 ;  /* 0x000000ffff047224 */ /* 0x008fc400078e001b */
[----:B------:R-:W-:Y:S02]  /*f3080*/  IMAD.MOV.U32 R5, RZ, RZ, R26 ;  /* 0x000000ffff057224 */ /* 0x000fe400078e001a */
[----:B------:R-:W-:Y:S02]  /*f3090*/  IMAD.MOV.U32 R6, RZ, RZ, R25 ;  /* 0x000000ffff067224 */ /* 0x000fe400078e0019 */
[----:B------:R-:W-:Y:S01]  /*f30a0*/  IMAD.MOV.U32 R7, RZ, RZ, R24 ;  /* 0x000000ffff077224 */ /* 0x000fe200078e0018 */
[----:B------:R-:W-:Y:S04]  /*f30b0*/  STL.64 [R1+0x7498], R4 ;  /* 0x0074980401007387 */ /* 0x000fe80000100a00 */
[----:B------:R-:W-:Y:S04]  /*f30c0*/  STL.64 [R1+0x74b0], R6 ;  /* 0x0074b00601007387 */ /* 0x000fe80000100a00 */
[----:B----4-:R-:W-:Y:S04]  /*f30d0*/  STL.64 [R1+0x7478], R22 ;  /* 0x0074781601007387 */ /* 0x010fe80000100a00 */
        /* <DEDUP_REMOVED lines=15> */
[----:B------:R-:W-:-:S02]  /*f31d0*/  IMAD.MOV.U32 R26, RZ, RZ, R9 ;  /* 0x000000ffff1a7224 */ /* 0x000fc400078e0009 */
[----:B------:R-:W-:Y:S01]  /*f31e0*/  IMAD.MOV.U32 R27, RZ, RZ, R8 ;  /* 0x000000ffff1b7224 */ /* 0x000fe200078e0008 */
[----:B----4-:R-:W-:Y:S04]  /*f31f0*/  STL.64 [R1+0x74e0], R6 ;  /* 0x0074e00601007387 */ /* 0x010fe80000100a00 */
[----:B--2---:R0:W-:Y:S04]  /*f3200*/  STL.64 [R1+0x74d8], R4 ;  /* 0x0074d80401007387 */ /* 0x0041e80000100a00 */
[----:B------:R-:W2:Y:S04]  /*f3210*/  LDL.LU R9, [R1+0x7548] ;  /* 0x0075480001097983 */ /* 0x000ea80000300800 */
[----:B------:R-:W4:Y:S04]  /*f3220*/  LDL.LU R8, [R1+0x7544] ;  /* 0x0075440001087983 */ /* 0x000f280000300800 */
[----:B------:R-:W3:Y:S01]  /*f3230*/  LDL R24, [R1+0x1e0] ;  /* 0x0001e00001187983 */ /* 0x000ee20000100800 */
[----:B------:R-:W-:-:S03]  /*f3240*/  IMAD.MOV.U32 R25, RZ, RZ, R0 ;  /* 0x000000ffff197224 */ /* 0x000fc600078e0000 */
[----:B------:R-:W2:Y:S04]  /*f3250*/  LDL.LU R0, [R1+0x7540] ;  /* 0x0075400001007983 */ /* 0x000ea80000300800 */
[----:B------:R4:W-:Y:S04]  /*f3260*/  STL.64 [R1+0x74e8], R26 ;  /* 0x0074e81a01007387 */ /* 0x0009e80000100a00 */
[----:B---3--:R-:W-:Y:S04]  /*f3270*/  STL.64 [R1+0x7500], R24 ;  /* 0x0075001801007387 */ /* 0x008fe80000100a00 */
[----:B0-----:R-:W3:Y:S04]  /*f3280*/  LDL.LU R4, [R1+0x870] ;  /* 0x0008700001047983 */ /* 0x001ee80000300800 */
[----:B------:R-:W3:Y:S04]  /*f3290*/  LDL.LU R5, [R1+0x874] ;  /* 0x0008740001057983 */ /* 0x000ee80000300800 */
[----:B------:R-:W3:Y:S04]  /*f32a0*/  LDL.LU R6, [R1+0x878] ;  /* 0x0008780001067983 */ /* 0x000ee80000300800 */
[----:B------:R-:W3:Y:S01]  /*f32b0*/  LDL.LU R7, [R1+0x87c] ;  /* 0x00087c0001077983 */ /* 0x000ee20000300800 */
[----:B----4-:R-:W-:-:S02]  /*f32c0*/  IMAD.MOV.U32 R26, RZ, RZ, R8 ;  /* 0x000000ffff1a7224 */ /* 0x010fc400078e0008 */
[----:B--2---:R-:W-:Y:S01]  /*f32d0*/  IMAD.MOV.U32 R27, RZ, RZ, R9 ;  /* 0x000000ffff1b7224 */ /* 0x004fe200078e0009 */
[----:B------:R-:W2:Y:S04]  /*f32e0*/  LDL.LU R8, [R1+0x753c] ;  /* 0x00753c0001087983 */ /* 0x000ea80000300800 */
[----:B------:R-:W2:Y:S04]  /*f32f0*/  LDL.LU R9, [R1+0x7538] ;  /* 0x0075380001097983 */ /* 0x000ea80000300800 */
[----:B------:R-:W-:Y:S04]  /*f3300*/  STL.64 [R1+0x7518], R26 ;  /* 0x0075181a01007387 */ /* 0x000fe80000100a00 */
[----:B---3--:R-:W-:Y:S04]  /*f3310*/  STL.64 [R1+0x74f8], R6 ;  /* 0x0074f80601007387 */ /* 0x008fe80000100a00 */
[----:B------:R0:W-:Y:S04]  /*f3320*/  STL.64 [R1+0x74f0], R4 ;  /* 0x0074f00401007387 */ /* 0x0001e80000100a00 */
[----:B0-----:R-:W3:Y:S04]  /*f3330*/  LDL.LU R4, [R1+0x880] ;  /* 0x0008800001047983 */ /* 0x001ee80000300800 */
[----:B------:R-:W3:Y:S04]  /*f3340*/  LDL.LU R5, [R1+0x884] ;  /* 0x0008840001057983 */ /* 0x000ee80000300800 */
[----:B------:R-:W4:Y:S04]  /*f3350*/  LDL.LU R6, [R1+0x888] ;  /* 0x0008880001067983 */ /* 0x000f280000300800 */
[----:B------:R-:W4:Y:S04]  /*f3360*/  LDL.LU R7, [R1+0x88c] ;  /* 0x00088c0001077983 */ /* 0x000f280000300800 */
[----:B------:R-:W2:Y:S01]  /*f3370*/  LDL R24, [R1+0x200] ;  /* 0x0002000001187983 */ /* 0x000ea20000100800 */
[----:B------:R-:W-:-:S05]  /*f3380*/  IMAD.MOV.U32 R25, RZ, RZ, R0 ;  /* 0x000000ffff197224 */ /* 0x000fca00078e0000 */
[----:B--2---:R0:W-:Y:S04]  /*f3390*/  STL.64 [R1+0x7530], R24 ;  /* 0x0075301801007387 */ /* 0x0041e80000100a00 */
[----:B0-----:R-:W2:Y:S04]  /*f33a0*/  LDL.LU R24, [R1+0x8b0] ;  /* 0x0008b00001187983 */ /* 0x001ea80000300800 */
[----:B------:R-:W2:Y:S04]  /*f33b0*/  LDL.LU R25, [R1+0x8b4] ;  /* 0x0008b40001197983 */ /* 0x000ea80000300800 */
[----:B------:R-:W2:Y:S04]  /*f33c0*/  LDL.LU R26, [R1+0x8b8] ;  /* 0x0008b800011a7983 */ /* 0x000ea80000300800 */
[----:B------:R-:W2:Y:S04]  /*f33d0*/  LDL.LU R27, [R1+0x8bc] ;  /* 0x0008bc00011b7983 */ /* 0x000ea80000300800 */
        /* <DEDUP_REMOVED lines=34> */
[----:B------:R0:W-:Y:S04]  /*f3600*/  STL.64 [R1+0xf30], R24 ;  /* 0x000f301801007387 */ /* 0x0001e80000100a00 */
[----:B------:R-:W-:Y:S04]  /*f3610*/  STL.64 [R1+0xf38], R26 ;  /* 0x000f381a01007387 */ /* 0x000fe80000100a00 */
        /* <DEDUP_REMOVED lines=71> */
[----:B--2---:R-:W-:Y:S06]  /*f3a90*/  HMMA.16816.F32 R20, R12, R4, R20 ;  /* 0x000000040c14723c */ /* 0x004fec0000001814 */
[----:B------:R-:W-:-:S02]  /*f3aa0*/  IMAD.MOV.U32 R26, RZ, RZ, R4 ;  /* 0x000000ffff1a7224 */ /* 0x000fc400078e0004 */
[----:B------:R-:W-:-:S15]  /*f3ab0*/  IMAD.MOV.U32 R27, RZ, RZ, R5 ;  /* 0x000000ffff1b7224 */ /* 0x000fde00078e0005 */
[----:B------:R-:W-:Y:S04]  /*f3ac0*/  STL.64 [R1+0xe90], R20 ;  /* 0x000e901401007387 */ /* 0x000fe80000100a00 */
[----:B------:R0:W-:Y:S04]  /*f3ad0*/  STL.64 [R1+0xe98], R22 ;  /* 0x000e981601007387 */ /* 0x0001e80000100a00 */
[----:B0-----:R-:W3:Y:S04]  /*f3ae0*/  LDL.LU.64 R22, [R1+0x7458] ;  /* 0x0074580001167983 */ /* 0x001ee80000300a00 */
[----:B------:R-:W3:Y:S04]  /*f3af0*/  LDL.LU.64 R20, [R1+0x7450] ;  /* 0x0074500001147983 */ /* 0x000ee80000300a00 */
[----:B------:R-:W4:Y:S04]  /*f3b00*/  LDL.LU.64 R4, [R1+0x7448] ;  /* 0x0074480001047983 */ /* 0x000f280000300a00 */
[----:B------:R-:W-:Y:S04]  /*f3b10*/  STL.64 [R1+0x72e0], R26 ;  /* 0x0072e01a01007387 */ /* 0x000fe80000100a00 */
[----:B------:R0:W-:Y:S04]  /*f3b20*/  STL.64 [R1+0x72d8], R24 ;  /* 0x0072d81801007387 */ /* 0x0001e80000100a00 */
[----:B0-----:R-:W2:Y:S04]  /*f3b30*/  LDL.LU R24, [R1+0x7d0] ;  /* 0x0007d00001187983 */ /* 0x001ea80000300800 */
[----:B------:R-:W2:Y:S04]  /*f3b40*/  LDL.LU R25, [R1+0x7d4] ;  /* 0x0007d40001197983 */ /* 0x000ea80000300800 */
[----:B------:R-:W2:Y:S04]  /*f3b50*/  LDL.LU R26, [R1+0x7d8] ;  /* 0x0007d800011a7983 */ /* 0x000ea80000300800 */
[----:B------:R-:W2:Y:S01]  /*f3b60*/  LDL.LU R27, [R1+0x7dc] ;  /* 0x0007dc00011b7983 */ /* 0x000ea20000300800 */
        /* <DEDUP_REMOVED lines=9> */
[----:B0-----:R-:W2:Y:S04]  /*f3c00*/  LDL.LU.64 R22, [R1+0x7430] ;  /* 0x0074300001167983 */ /* 0x001ea80000300a00 */
[----:B------:R-:W4:Y:S04]  /*f3c10*/  LDL.LU.64 R20, [R1+0x7428] ;  /* 0x0074280001147983 */ /* 0x000f280000300a00 */
[----:B------:R-:W-:Y:S04]  /*f3c20*/  STL.64 [R1+0x7288], R6 ;  /* 0x0072880601007387 */ /* 0x000fe80000100a00 */
[----:B------:R0:W-:Y:S04]  /*f3c30*/  STL.64 [R1+0x7280], R4 ;  /* 0x0072800401007387 */ /* 0x0001e80000100a00 */
[----:B0-----:R-:W2:Y:S04]  /*f3c40*/  LDL.LU R4, [R1+0x7e0] ;  /* 0x0007e00001047983 */ /* 0x001ea80000300800 */
[----:B------:R-:W2:Y:S04]  /*f3c50*/  LDL.LU R5, [R1+0x7e4] ;  /* 0x0007e40001057983 */ /* 0x000ea80000300800 */
[----:B------:R-:W2:Y:S04]  /*f3c60*/  LDL.LU R6, [R1+0x7e8] ;  /* 0x0007e80001067983 */ /* 0x000ea80000300800 */
[----:B------:R-:W2:Y:S04]  /*f3c70*/  LDL.LU R7, [R1+0x7ec] ;  /* 0x0007ec0001077983 */ /* 0x000ea80000300800 */
[----:B---3--:R-:W-:Y:S04]  /*f3c80*/  STL [R1+0x7264], R18 ;  /* 0x0072641201007387 */ /* 0x008fe80000100800 */
[----:B------:R-:W-:Y:S01]  /*f3c90*/  STL [R1+0x7260], R19 ;  /* 0x0072601301007387 */ /* 0x000fe20000100800 */
[----:B--2---:R-:W-:-:S15]  /*f3ca0*/  HMMA.16816.F32 R4, R12, R18, R4 ;  /* 0x000000120c04723c */ /* 0x004fde0000001804 */
[----:B------:R-:W-:-:S08]  /*f3cb0*/  NOP ;  /* 0x0000000000007918 */ /* 0x000fd00000000000 */
[----:B------:R-:W-:Y:S04]  /*f3cc0*/  STL.64 [R1+0xe60], R4 ;  /* 0x000e600401007387 */ /* 0x000fe80000100a00 */
[----:B------:R0:W-:Y:S02]  /*f3cd0*/  STL.64 [R1+0xe68], R6 ;  /* 0x000e680601007387 */ /* 0x0001e40000100a00 */
[----:B0-----:R-:W-:Y:S02]  /*f3ce0*/  HMMA.16816.F32 R4, R12, R22, R24 ;  /* 0x000000160c04723c */ /* 0x001fe40000001818 */
[----:B----4-:R-:W-:Y:S04]  /*f3cf0*/  STL.64 [R1+0x73f0], R16 ;  /* 0x0073f01001007387 */ /* 0x010fe80000100a00 */
[----:B------:R-:W-:Y:S04]  /*f3d00*/  STL.64 [R1+0x73c8], R22 ;  /* 0x0073c81601007387 */ /* 0x000fe80000100a00 */
[----:B------:R-:W-:-:S13]  /*f3d10*/  STL.64 [R1+0x73c0], R20 ;  /* 0x0073c01401007387 */ /* 0x000fda0000100a00 */
[----:B------:R-:W-:Y:S04]  /*f3d20*/  STL.64 [R1+0xe50], R4 ;  /* 0x000e500401007387 */ /* 0x000fe80000100a00 */
[----:B------:R0:W-:Y:S02]  /*f3d30*/  STL.64 [R1+0xe58], R6 ;  /* 0x000e580601007387 */ /* 0x0001e40000100a00 */
[----:B0-----:R-:W-:-:S15]  /*f3d40*/  HMMA.16816.F32 R4, R12, R2, R8 ;  /* 0x000000020c04723c */ /* 0x001fde0000001808 */
[----:B------:R-:W-:-:S08]  /*f3d50*/  NOP ;  /* 0x0000000000007918 */ /* 0x000fd00000000000 */
[----:B------:R0:W-:Y:S04]  /*f3d60*/  STL.64 [R1+0xe40], R4 ;  /* 0x000e400401007387 */ /* 0x0001e80000100a00 */
[----:B------:R1:W-:Y:S04]  /*f3d70*/  STL.64 [R1+0xe48], R6 ;  /* 0x000e480601007387 */ /* 0x0003e80000100a00 */
        /* <DEDUP_REMOVED lines=8> */
[----:B------:R-:W3:Y:S04]  /*f3e00*/  LDL.LU R29, [R1+0x7424] ;  /* 0x00742400011d7983 */ /* 0x000ee80000300800 */
[----:B------:R-:W4:Y:S04]  /*f3e10*/  LDL.LU R28, [R1+0x7420] ;  /* 0x00742000011c7983 */ /* 0x000f280000300800 */
[----:B0-----:R-:W2:Y:S04]  /*f3e20*/  LDL.LU R4, [R1+0x720] ;  /* 0x0007200001047983 */ /* 0x001ea80000300800 */
[----:B------:R-:W2:Y:S04]  /*f3e30*/  LDL.LU R5, [R1+0x724] ;  /* 0x0007240001057983 */ /* 0x000ea80000300800 */
[----:B-1----:R-:W3:Y:S04]  /*f3e40*/  LDL.LU R6, [R1+0x728] ;  /* 0x0007280001067983 */ /* 0x002ee80000300800 */
[----:B------:R-:W3:Y:S01]  /*f3e50*/  LDL.LU R7, [R1+0x72c] ;  /* 0x00072c0001077983 */ /* 0x000ee20000300800 */
[----:B------:R-:W-:-:S02]  /*f3e60*/  IMAD.MOV.U32 R10, RZ, RZ, R14 ;  /* 0x000000ffff0a7224 */ /* 0x000fc400078e000e */
[----:B------:R-:W-:Y:S01]  /*f3e70*/  IMAD.MOV.U32 R0, RZ, RZ, R15 ;  /* 0x000000ffff007224 */ /* 0x000fe200078e000f */
[----:B---3--:R-:W-:Y:S04]  /*f3e80*/  STL.64 [R1+0x7388], R6 ;  /* 0x0073880601007387 */ /* 0x008fe80000100a00 */
[----:B--2---:R-:W-:Y:S04]  /*f3e90*/  STL.64 [R1+0x7380], R4 ;  /* 0x0073800401007387 */ /* 0x004fe80000100a00 */
[----:B------:R-:W2:Y:S04]  /*f3ea0*/  LDL R14, [R1+0x290] ;  /* 0x00029000010e7983 */ /* 0x000ea80000100800 */
[----:B------:R-:W2:Y:S04]  /*f3eb0*/  LDL R15, [R1+0x294] ;  /* 0x00029400010f7983 */ /* 0x000ea80000100800 */
[----:B------:R-:W3:Y:S04]  /*f3ec0*/  LDL.LU R24, [R1+0x730] ;  /* 0x0007300001187983 */ /* 0x000ee80000300800 */
[----:B------:R-:W3:Y:S04]  /*f3ed0*/  LDL.LU R25, [R1+0x734] ;  /* 0x0007340001197983 */ /* 0x000ee80000300800 */
[----:B------:R-:W4:Y:S04]  /*f3ee0*/  LDL.LU R26, [R1+0x738] ;  /* 0x00073800011a7983 */ /* 0x000f280000300800 */
[----:B------:R-:W4:Y:S04]  /*f3ef0*/  LDL.LU R27, [R1+0x73c] ;  /* 0x00073c00011b7983 */ /* 0x000f280000300800 */
[----:B----4-:R0:W-:Y:S04]  /*f3f00*/  STL.64 [R1+0x7398], R26 ;  /* 0x0073981a01007387 */ /* 0x0101e80000100a00 */
[----:B---3--:R1:W-:Y:S04]  /*f3f10*/  STL.64 [R1+0x7390], R24 ;  /* 0x0073901801007387 */ /* 0x0083e80000100a00 */
[----:B0-----:R-:W3:Y:S04]  /*f3f20*/  LDL R26, [R1+0xa8] ;  /* 0x0000a800011a7983 */ /* 0x001ee80000100800 */
[----:B------:R-:W3:Y:S04]  /*f3f30*/  LDL R27, [R1+0xac] ;  /* 0x0000ac00011b7983 */ /* 0x000ee80000100800 */
[----:B-1----:R-:W4:Y:S04]  /*f3f40*/  LDL R24, [R1+0xa0] ;  /* 0x0000a00001187983 */ /* 0x002f280000100800 */
[----:B------:R-:W4:Y:S01]  /*f3f50*/  LDL R25, [R1+0xa4] ;  /* 0x0000a40001197983 */ /* 0x000f220000100800 */
[----:B------:R-:W-:-:S02]  /*f3f60*/  IMAD.MOV.U32 R16, RZ, RZ, R12 ;  /* 0x000000ffff107224 */ /* 0x000fc400078e000c */
[----:B------:R-:W-:Y:S02]  /*f3f70*/  IMAD.MOV.U32 R11, RZ, RZ, R13 ;  /* 0x000000ffff0b7224 */ /* 0x000fe400078e000d */
[----:B------:R-:W-:Y:S02]  /*f3f80*/  IMAD.MOV.U32 R12, RZ, RZ, R28 ;  /* 0x000000ffff0c7224 */ /* 0x000fe400078e001c */
[----:B------:R-:W-:Y:S01]  /*f3f90*/  IMAD.MOV.U32 R13, RZ, RZ, R29 ;  /* 0x000000ffff0d7224 */ /* 0x000fe200078e001d */
[----:B---3--:R-:W-:Y:S04]  /*f3fa0*/  STL.64 [R1+0x7400], R26 ;  /* 0x0074001a01007387 */ /* 0x008fe80000100a00 */
[----:B----4-:R-:W-:Y:S04]  /*f3fb0*/  STL.64 [R1+0x73f8], R24 ;  /* 0x0073f81801007387 */ /* 0x010fe80000100a00 */
        /* <DEDUP_REMOVED lines=8> */
[----:B------:R-:W3:Y:S04]  /*f4040*/  LDL.LU R20, [R1+0x770] ;  /* 0x0007700001147983 */ /* 0x000ee80000300800 */
[----:B------:R-:W3:Y:S04]  /*f4050*/  LDL.LU R21, [R1+0x774] ;  /* 0x0007740001157983 */ /* 0x000ee80000300800 */
[----:B------:R-:W2:Y:S04]  /*f4060*/  LDL.LU R22, [R1+0x778] ;  /* 0x0007780001167983 */ /* 0x000ea80000300800 */
[----:B------:R-:W2:Y:S01]  /*f4070*/  LDL.LU R23, [R1+0x77c] ;  /* 0x00077c0001177983 */ /* 0x000ea20000300800 */
[----:B------:R-:W-:-:S03]  /*f4080*/  IMAD.MOV.U32 R24, RZ, RZ, R16 ;  /* 0x000000ffff187224 */ /* 0x000fc600078e0010 */
        /* <DEDUP_REMOVED lines=36> */
[----:B------:R-:W4:Y:S04]  /*f42d0*/  LDL.64 R10, [R1+0x270] ;  /* 0x00027000010a7983 */ /* 0x000f280000100a00 */
[----:B------:R-:W-:Y:S04]  /*f42e0*/  STL [R1+0x726c], R2 ;  /* 0x00726c0201007387 */ /* 0x000fe80000100800 */
[----:B------:R0:W-:Y:S04]  /*f42f0*/  STL [R1+0x7268], R3 ;  /* 0x0072680301007387 */ /* 0x0001e80000100800 */
[----:B0-----:R-:W2:Y:S04]  /*f4300*/  LDL.64 R2, [R1+0x308] ;  /* 0x0003080001027983 */ /* 0x001ea80000100a00 */
[----:B------:R-:W2:Y:S04]  /*f4310*/  LDL.LU.64 R18, [R1+0x7410] ;  /* 0x0074100001127983 */ /* 0x000ea80000300a00 */
[----:B------:R-:W2:Y:S04]  /*f4320*/  LDL.LU.64 R16, [R1+0x7408] ;  /* 0x0074080001107983 */ /* 0x000ea80000300a00 */
[----:B------:R-:W-:Y:S04]  /*f4330*/  STL.64 [R1+0xe30], R24 ;  /* 0x000e301801007387 */ /* 0x000fe80000100a00 */
[----:B------:R0:W-:Y:S04]  /*f4340*/  STL.64 [R1+0xe38], R26 ;  /* 0x000e381a01007387 */ /* 0x0001e80000100a00 */
[----:B0-----:R-:W2:Y:S04]  /*f4350*/  LDL.LU.64 R26, [R1+0x7400] ;  /* 0x00740000011a7983 */ /* 0x001ea80000300a00 */
[----:B------:R-:W2:Y:S04]  /*f4360*/  LDL.LU.64 R24, [R1+0x73f8] ;  /* 0x0073f80001187983 */ /* 0x000ea80000300a00 */
[----:B------:R-:W-:Y:S04]  /*f4370*/  STL [R1+0x7274], R28 ;  /* 0x0072741c01007387 */ /* 0x000fe80000100800 */
[----:B------:R0:W-:Y:S04]  /*f4380*/  STL [R1+0x7270], R29 ;  /* 0x0072701d01007387 */ /* 0x0001e80000100800 */
[----:B0-----:R-:W3:Y:S01]  /*f4390*/  LDL.64 R28, [R1+0x2f8] ;  /* 0x0002f800011c7983 */ /* 0x001ee20000100a00 */
[C---:B--2---:R-:W-:Y:S06]  /*f43a0*/  HMMA.16816.F32 R16, R24.reuse, R2, R16 ;  /* 0x000000021810723c */ /* 0x044fec0000001810 */
[----:B---3--:R-:W-:-:S15]  /*f43b0*/  HMMA.16816.F32 R20, R24, R28, R20 ;  /* 0x0000001c1814723c */ /* 0x008fde0000001814 */
[----:B------:R-:W-:-:S02]  /*f43c0*/  NOP ;  /* 0x0000000000007918 */ /* 0x000fc40000000000 */
[----:B------:R0:W-:Y:S04]  /*f43d0*/  STL.64 [R1+0xe20], R16 ;  /* 0x000e201001007387 */ /* 0x0001e80000100a00 */
[----:B------:R1:W-:Y:S04]  /*f43e0*/  STL.64 [R1+0xe28], R18 ;  /* 0x000e281201007387 */ /* 0x0003e80000100a00 */
[----:B0-----:R-:W2:Y:S01]  /*f43f0*/  LDL.LU.64 R16, [R1+0x73f0] ;  /* 0x0073f00001107983 */ /* 0x001ea20000300a00 */
[----:B-1----:R-:W-:Y:S02]  /*f4400*/  IMAD.MOV.U32 R19, RZ, RZ, R3 ;  /* 0x000000ffff137224 */ /* 0x002fe400078e0003 */
[----:B------:R-:W-:-:S03]  /*f4410*/  IMAD.MOV.U32 R18, RZ, RZ, R2 ;  /* 0x000000ffff127224 */ /* 0x000fc600078e0002 */
[----:B------:R-:W-:Y:S04]  /*f4420*/  STL [R1+0x727c], R19 ;  /* 0x00727c1301007387 */ /* 0x000fe80000100800 */
[----:B------:R0:W-:Y:S04]  /*f4430*/  STL [R1+0x7278], R18 ;  /* 0x0072781201007387 */ /* 0x0001e80000100800 */
[----:B0-----:R-:W3:Y:S04]  /*f4440*/  LDL.64 R18, [R1+0x2e8] ;  /* 0x0002e80001127983 */ /* 0x001ee80000100a00 */
[----:B------:R-:W-:Y:S04]  /*f4450*/  STL.64 [R1+0xe10], R20 ;  /* 0x000e101401007387 */ /* 0x000fe80000100a00 */
[----:B------:R0:W-:Y:S04]  /*f4460*/  STL.64 [R1+0xe18], R22 ;  /* 0x000e181601007387 */ /* 0x0001e80000100a00 */
[----:B0-----:R-:W3:Y:S04]  /*f4470*/  LDL.LU.64 R22, [R1+0x73e8] ;  /* 0x0073e80001167983 */ /* 0x001ee80000300a00 */
[----:B------:R-:W3:Y:S01]  /*f4480*/  LDL.LU.64 R20, [R1+0x73e0] ;  /* 0x0073e00001147983 */ /* 0x000ee20000300a00 */
[----:B------:R-:W-:-:S02]  /*f4490*/  IMAD.MOV.U32 R3, RZ, RZ, R29 ;  /* 0x000000ffff037224 */ /* 0x000fc400078e001d */
[----:B------:R-:W-:-:S03]  /*f44a0*/  IMAD.MOV.U32 R2, RZ, RZ, R28 ;  /* 0x000000ffff027224 */ /* 0x000fc600078e001c */
[----:B------:R-:W-:Y:S04]  /*f44b0*/  STL [R1+0x7294], R3 ;  /* 0x0072940301007387 */ /* 0x000fe80000100800 */
[----:B------:R0:W-:Y:S04]  /*f44c0*/  STL [R1+0x7290], R2 ;  /* 0x0072900201007387 */ /* 0x0001e80000100800 */
[----:B0-----:R-:W4:Y:S01]  /*f44d0*/  LDL.64 R2, [R1+0x2d8] ;  /* 0x0002d80001027983 */ /* 0x001f220000100a00 */
        /* <DEDUP_REMOVED lines=9> */
[----:B----4-:R-:W-:-:S15]  /*f4570*/  HMMA.16816.F32 R20, R24, R2, R20 ;  /* 0x000000021814723c */ /* 0x010fde0000001814 */
[----:B------:R-:W-:-:S08]  /*f4580*/  NOP ;  /* 0x0000000000007918 */ /* 0x000fd00000000000 */
        /* <DEDUP_REMOVED lines=8> */
[----:B0-----:R-:W2:Y:S04]  /*f4610*/  LDL.LU.64 R14, [R1+0x73b8] ;  /* 0x0073b800010e7983 */ /* 0x001ea80000300a00 */
[----:B------:R-:W2:Y:S04]  /*f4620*/  LDL.LU.64 R12, [R1+0x73b0] ;  /* 0x0073b000010c7983 */ /* 0x000ea80000300a00 */
[----:B------:R-:W-:Y:S01]  /*f4630*/  STL [R1+0x7228], R21 ;  /* 0x0072281501007387 */ /* 0x000fe20000100800 */
[----:B------:R-:W-:-:S02]  /*f4640*/  IMAD.MOV.U32 R19, RZ, RZ, R2 ;  /* 0x000000ffff137224 */ /* 0x000fc400078e0002 */
[----:B------:R-:W-:Y:S01]  /*f4650*/  IMAD.MOV.U32 R18, RZ, RZ, R3 ;  /* 0x000000ffff127224 */ /* 0x000fe200078e0003 */
[----:B--2---:R-:W-:Y:S01]  /*f4660*/  HMMA.16816.F32 R24, R24, R16, R12 ;  /* 0x000000101818723c */ /* 0x004fe2000000180c */
[----:B------:R-:W2:Y:S04]  /*f4670*/  LDL.LU.64 R14, [R1+0x73a8] ;  /* 0x0073a800010e7983 */ /* 0x000ea80000300a00 */
[----:B------:R-:W4:-:S15]  /*f4680*/  LDL.LU.64 R12, [R1+0x73a0] ;  /* 0x0073a000010c7983 */ /* 0x000f1e0000300a00 */
[----:B------:R-:W-:-:S03]  /*f4690*/  NOP ;  /* 0x0000000000007918 */ /* 0x000fc60000000000 */
[----:B------:R-:W-:Y:S04]  /*f46a0*/  STL.64 [R1+0xdd0], R24 ;  /* 0x000dd01801007387 */ /* 0x000fe80000100a00 */
[----:B------:R0:W-:Y:S04]  /*f46b0*/  STL.64 [R1+0xdd8], R26 ;  /* 0x000dd81a01007387 */ /* 0x0001e80000100a00 */
[----:B0-----:R-:W2:Y:S04]  /*f46c0*/  LDL.LU.64 R26, [R1+0x7398] ;  /* 0x00739800011a7983 */ /* 0x001ea80000300a00 */
        /* <DEDUP_REMOVED lines=11> */
[----:B--2---:R-:W-:Y:S03]  /*f4780*/  HMMA.16816.F32 R12, R16, R14, R24 ;  /* 0x0000000e100c723c */ /* 0x004fe60000001818 */
[----:B------:R-:W2:Y:S04]  /*f4790*/  LDL.LU.64 R26, [R1+0x7378] ;  /* 0x00737800011a7983 */ /* 0x000ea80000300a00 */
[----:B------:R-:W2:-:S15]  /*f47a0*/  LDL.LU.64 R24, [R1+0x7370] ;  /* 0x0073700001187983 */ /* 0x000e9e0000300a00 */
[----:B------:R-:W-:-:S01]  /*f47b0*/  NOP ;  /* 0x0000000000007918 */ /* 0x000fc20000000000 */
[----:B------:R-:W-:Y:S04]  /*f47c0*/  STL.64 [R1+0xdb0], R12 ;  /* 0x000db00c01007387 */ /* 0x000fe80000100a00 */
[----:B------:R0:W-:Y:S04]  /*f47d0*/  STL.64 [R1+0xdb8], R14 ;  /* 0x000db80e01007387 */ /* 0x0001e80000100a00 */
[----:B0-----:R-:W3:Y:S04]  /*f47e0*/  LDL.LU.64 R14, [R1+0x7368] ;  /* 0x00736800010e7983 */ /* 0x001ee80000300a00 */
[----:B------:R-:W3:Y:S01]  /*f47f0*/  LDL.LU.64 R12, [R1+0x7360] ;  /* 0x00736000010c7983 */ /* 0x000ee20000300a00 */
[----:B----4-:R-:W-:-:S15]  /*f4800*/  HMMA.16816.F32 R4, R16, R8, R4 ;  /* 0x000000081004723c */ /* 0x010fde0000001804 */
[----:B------:R-:W-:-:S08]  /*f4810*/  NOP ;  /* 0x0000000000007918 */ /* 0x000fd00000000000 */
[----:B------:R-:W-:Y:S04]  /*f4820*/  STL.64 [R1+0xda0], R4 ;  /* 0x000da00401007387 */ /* 0x000fe80000100a00 */
[----:B------:R2:W-:Y:S02]  /*f4830*/  STL.64 [R1+0xda8], R6 ;  /* 0x000da80601007387 */ /* 0x0005e40000100a00 */
[----:B--2---:R-:W-:-:S15]  /*f4840*/  HMMA.16816.F32 R4, R16, R10, R24 ;  /* 0x0000000a1004723c */ /* 0x004fde0000001818 */
[----:B------:R-:W-:-:S08]  /*f4850*/  NOP ;  /* 0x0000000000007918 */ /* 0x000fd00000000000 */
[----:B------:R-:W-:Y:S04]  /*f4860*/  STL.64 [R1+0xd90], R4 ;  /* 0x000d900401007387 */ /* 0x000fe80000100a00 */
[----:B------:R-:W-:Y:S04]  /*f4870*/  STL.64 [R1+0xd98], R6 ;  /* 0x000d980601007387 */ /* 0x000fe80000100a00 */
        /* <DEDUP_REMOVED lines=14> */
[----:B------:R-:W3:Y:S04]  /*f4960*/  LDL.LU R15, [R1+0x7358] ;  /* 0x00735800010f7983 */ /* 0x000ee80000300800 */
[----:B------:R-:W4:Y:S04]  /*f4970*/  LDL.LU R4, [R1+0x6f0] ;  /* 0x0006f00001047983 */ /* 0x000f280000300800 */
[----:B------:R-:W4:Y:S04]  /*f4980*/  LDL.LU R5, [R1+0x6f4] ;  /* 0x0006f40001057983 */ /* 0x000f280000300800 */
[----:B------:R-:W2:Y:S04]  /*f4990*/  LDL.LU R6, [R1+0x6f8] ;  /* 0x0006f80001067983 */ /* 0x000ea80000300800 */
[----:B------:R-:W2:Y:S01]  /*f49a0*/  LDL.LU R7, [R1+0x6fc] ;  /* 0x0006fc0001077983 */ /* 0x000ea20000300800 */
[----:B------:R-:W-:-:S02]  /*f49b0*/  IMAD.MOV.U32 R21, RZ, RZ, R10 ;  /* 0x000000ffff157224 */ /* 0x000fc400078e000a */
[----:B------:R-:W-:Y:S02]  /*f49c0*/  IMAD.MOV.U32 R0, RZ, RZ, R11 ;  /* 0x000000ffff007224 */ /* 0x000fe400078e000b */
[----:B------:R-:W-:Y:S02]  /*f49d0*/  IMAD.MOV.U32 R10, RZ, RZ, R12 ;  /* 0x000000ffff0a7224 */ /* 0x000fe400078e000c */
[----:B------:R-:W-:Y:S01]  /*f49e0*/  IMAD.MOV.U32 R11, RZ, RZ, R13 ;  /* 0x000000ffff0b7224 */ /* 0x000fe200078e000d */
[----:B--2---:R-:W-:Y:S04]  /*f49f0*/  STL.64 [R1+0x7348], R6 ;  /* 0x0073480601007387 */ /* 0x004fe80000100a00 */
[----:B----4-:R0:W-:Y:S04]  /*f4a00*/  STL.64 [R1+0x7340], R4 ;  /* 0x0073400401007387 */ /* 0x0101e80000100a00 */
[----:B0-----:R-:W2:Y:S04]  /*f4a10*/  LDL.LU R4, [R1+0x700] ;  /* 0x0007000001047983 */ /* 0x001ea80000300800 */
[----:B------:R-:W2:Y:S04]  /*f4a20*/  LDL.LU R5, [R1+0x704] ;  /* 0x0007040001057983 */ /* 0x000ea80000300800 */
[----:B------:R-:W2:Y:S04]  /*f4a30*/  LDL.LU R6, [R1+0x708] ;  /* 0x0007080001067983 */ /* 0x000ea80000300800 */
[----:B------:R-:W2:Y:S04]  /*f4a40*/  LDL.LU R7, [R1+0x70c] ;  /* 0x00070c0001077983 */ /* 0x000ea80000300800 */
[----:B------:R-:W2:Y:S04]  /*f4a50*/  LDL.LU R12, [R1+0x7354] ;  /* 0x00735400010c7983 */ /* 0x000ea80000300800 */
[----:B------:R-:W2:Y:S04]  /*f4a60*/  LDL.LU R13, [R1+0x7350] ;  /* 0x00735000010d7983 */ /* 0x000ea80000300800 */
[----:B------:R0:W-:Y:S04]  /*f4a70*/  STL.64 [R1+0x72f8], R24 ;  /* 0x0072f81801007387 */ /* 0x0001e80000100a00 */
[----:B------:R1:W-:Y:S04]  /*f4a80*/  STL.64 [R1+0x7318], R26 ;  /* 0x0073181a01007387 */ /* 0x0003e80000100a00 */
[----:B0-----:R-:W4:Y:S04]  /*f4a90*/  LDL.LU R24, [R1+0x6d0] ;  /* 0x0006d00001187983 */ /* 0x001f280000300800 */
[----:B------:R-:W4:Y:S04]  /*f4aa0*/  LDL.LU R25, [R1+0x6d4] ;  /* 0x0006d40001197983 */ /* 0x000f280000300800 */
[----:B-1----:R-:W3:Y:S04]  /*f4ab0*/  LDL.LU R26, [R1+0x6d8] ;  /* 0x0006d800011a7983 */ /* 0x002ee80000300800 */
        /* <DEDUP_REMOVED lines=8> */
[----:B------:R-:W4:Y:S04]  /*f4b40*/  LDL.64 R2, [R1+0x1d0] ;  /* 0x0001d00001027983 */ /* 0x000f280000100a00 */
        /* <DEDUP_REMOVED lines=17> */
[C---:B------:R-:W-:Y:S03]  /*f4c60*/  HMMA.16816.F32 R8, R16.reuse, R10, R24 ;  /* 0x0000000a1008723c */ /* 0x040fe60000001818 */
[----:B------:R-:W-:Y:S03]  /*f4c70*/  STL.64 [R1+0x7148], R12 ;  /* 0x0071480c01007387 */ /* 0x000fe60000100a00 */
[----:B---3--:R-:W-:-:S15]  /*f4c80*/  HMMA.16816.F32 R4, R16, R14, R4 ;  /* 0x0000000e1004723c */ /* 0x008fde0000001804 */
[----:B------:R-:W-:-:S08]  /*f4c90*/  NOP ;  /* 0x0000000000007918 */ /* 0x000fd00000000000 */
[----:B------:R0:W-:Y:S04]  /*f4ca0*/  STL.64 [R1+0xd60], R4 ;  /* 0x000d600401007387 */ /* 0x0001e80000100a00 */
[----:B------:R1:W-:Y:S04]  /*f4cb0*/  STL.64 [R1+0xd68], R6 ;  /* 0x000d680601007387 */ /* 0x0003e80000100a00 */
[----:B0-----:R-:W3:Y:S04]  /*f4cc0*/  LDL.LU R4, [R1+0x660] ;  /* 0x0006600001047983 */ /* 0x001ee80000300800 */
[----:B------:R-:W3:Y:S04]  /*f4cd0*/  LDL.LU R5, [R1+0x664] ;  /* 0x0006640001057983 */ /* 0x000ee80000300800 */
[----:B-1----:R-:W3:Y:S04]  /*f4ce0*/  LDL.LU R6, [R1+0x668] ;  /* 0x0006680001067983 */ /* 0x002ee80000300800 */
[----:B------:R-:W3:Y:S04]  /*f4cf0*/  LDL.LU R7, [R1+0x66c] ;  /* 0x00066c0001077983 */ /* 0x000ee80000300800 */
[----:B------:R0:W-:Y:S04]  /*f4d00*/  STL [R1+0x7134], R14 ;  /* 0x0071340e01007387 */ /* 0x0001e80000100800 */
[----:B------:R1:W-:Y:S04]  /*f4d10*/  STL [R1+0x7130], R15 ;  /* 0x0071300f01007387 */ /* 0x0003e80000100800 */
[----:B------:R-:W4:Y:S04]  /*f4d20*/  LDL.LU R12, [R1+0x6b0] ;  /* 0x0006b000010c7983 */ /* 0x000f280000300800 */
[----:B------:R-:W4:Y:S04]  /*f4d30*/  LDL.LU R13, [R1+0x6b4] ;  /* 0x0006b400010d7983 */ /* 0x000f280000300800 */
[----:B0-----:R-:W4:Y:S04]  /*f4d40*/  LDL.LU R14, [R1+0x6b8] ;  /* 0x0006b800010e7983 */ /* 0x001f280000300800 */
[----:B-1----:R-:W4:Y:S04]  /*f4d50*/  LDL.LU R15, [R1+0x6bc] ;  /* 0x0006bc00010f7983 */ /* 0x002f280000300800 */
[----:B------:R-:W2:Y:S04]  /*f4d60*/  LDL.LU.64 R26, [R1+0x7338] ;  /* 0x00733800011a7983 */ /* 0x000ea80000300a00 */
[----:B------:R-:W2:Y:S04]  /*f4d70*/  LDL.LU.64 R24, [R1+0x7330] ;  /* 0x0073300001187983 */ /* 0x000ea80000300a00 */
        /* <DEDUP_REMOVED lines=8> */
[----:B0-----:R-:W2:Y:S04]  /*f4e00*/  LDL.LU.64 R26, [R1+0x7318] ;  /* 0x00731800011a7983 */ /* 0x001ea80000300a00 */
[----:B------:R0:W-:Y:S04]  /*f4e10*/  STL.64 [R1+0x70f8], R10 ;  /* 0x0070f80a01007387 */ /* 0x0001e80000100a00 */
[----:B0-----:R-:W3:Y:S01]  /*f4e20*/  LDL.64 R10, [R1+0x200] ;  /* 0x00020000010a7983 */ /* 0x001ee20000100a00 */
[----:B--2---:R-:W-:Y:S03]  /*f4e30*/  HMMA.16816.F32 R24, R16, R26, R20 ;  /* 0x0000001a1018723c */ /* 0x004fe60000001814 */
[----:B------:R-:W2:Y:S04]  /*f4e40*/  LDL.LU.64 R22, [R1+0x7310] ;  /* 0x0073100001167983 */ /* 0x000ea80000300a00 */
[----:B------:R-:W2:-:S15]  /*f4e50*/  LDL.LU.64 R20, [R1+0x7308] ;  /* 0x0073080001147983 */ /* 0x000e9e0000300a00 */
        /* <DEDUP_REMOVED lines=8> */
[----:B------:R0:W-:Y:S02]  /*f4ee0*/  STL.64 [R1+0xd28], R14 ;  /* 0x000d280e01007387 */ /* 0x0001e40000100a00 */
[----:B0-----:R-:W-:Y:S02]  /*f4ef0*/  IMAD.MOV.U32 R15, RZ, RZ, R9 ;  /* 0x000000ffff0f7224 */ /* 0x001fe400078e0009 */
[----:B------:R-:W-:-:S03]  /*f4f00*/  IMAD.MOV.U32 R14, RZ, RZ, R8 ;  /* 0x000000ffff0e7224 */ /* 0x000fc600078e0008 */
[----:B------:R-:W-:Y:S04]  /*f4f10*/  STL [R1+0x713c], R15 ;  /* 0x00713c0f01007387 */ /* 0x000fe80000100800 */
[----:B------:R0:W-:Y:S04]  /*f4f20*/  STL [R1+0x7138], R14 ;  /* 0x0071380e01007387 */ /* 0x0001e80000100800 */
[----:B------:R-:W4:Y:S04]  /*f4f30*/  LDL.LU R12, [R1+0x680] ;  /* 0x00068000010c7983 */ /* 0x000f280000300800 */
[----:B------:R-:W4:Y:S01]  /*f4f40*/  LDL.LU R13, [R1+0x684] ;  /* 0x00068400010d7983 */ /* 0x000f220000300800 */
[----:B---3--:R-:W-:-:S02]  /*f4f50*/  IMAD.MOV.U32 R8, RZ, RZ, R11 ;  /* 0x000000ffff087224 */ /* 0x008fc400078e000b */
[----:B------:R-:W-:Y:S01]  /*f4f60*/  IMAD.MOV.U32 R9, RZ, RZ, R10 ;  /* 0x000000ffff097224 */ /* 0x000fe200078e000a */
[----:B0-----:R-:W4:Y:S04]  /*f4f70*/  LDL.LU R14, [R1+0x688] ;  /* 0x00068800010e7983 */ /* 0x001f280000300800 */
[----:B------:R-:W4:Y:S01]  /*f4f80*/  LDL.LU R15, [R1+0x68c] ;  /* 0x00068c00010f7983 */ /* 0x000f220000300800 */
[----:B--2---:R-:W-:-:S15]  /*f4f90*/  HMMA.16816.F32 R24, R16, R10, R24 ;  /* 0x0000000a1018723c */ /* 0x004fde0000001818 */
[----:B------:R-:W-:-:S08]  /*f4fa0*/  NOP ;  /* 0x0000000000007918 */ /* 0x000fd00000000000 */
[----:B------:R-:W-:Y:S04]  /*f4fb0*/  STL.64 [R1+0xd10], R24 ;  /* 0x000d101801007387 */ /* 0x000fe80000100a00 */
[----:B------:R0:W-:Y:S04]  /*f4fc0*/  STL.64 [R1+0xd18], R26 ;  /* 0x000d181a01007387 */ /* 0x0001e80000100a00 */
[----:B0-----:R-:W2:Y:S04]  /*f4fd0*/  LDL.LU.64 R26, [R1+0x72f0] ;  /* 0x0072f000011a7983 */ /* 0x001ea80000300a00 */
[----:B------:R-:W2:Y:S04]  /*f4fe0*/  LDL.LU.64 R24, [R1+0x72e8] ;  /* 0x0072e80001187983 */ /* 0x000ea80000300a00 */
[----:B------:R-:W-:Y:S04]  /*f4ff0*/  STL [R1+0x7144], R8 ;  /* 0x0071440801007387 */ /* 0x000fe80000100800 */
[----:B------:R0:W-:Y:S04]  /*f5000*/  STL [R1+0x7140], R9 ;  /* 0x0071400901007387 */ /* 0x0001e80000100800 */
[----:B0-----:R-:W2:Y:S01]  /*f5010*/  LDL.64 R8, [R1+0x1f0] ;  /* 0x0001f00001087983 */ /* 0x001ea20000100a00 */
[C---:B----4-:R-:W-:Y:S06]  /*f5020*/  HMMA.16816.F32 R12, R16.reuse, R28, R12 ;  /* 0x0000001c100c723c */ /* 0x050fec000000180c */
[----:B--2---:R-:W-:-:S15]  /*f5030*/  HMMA.16816.F32 R24, R16, R8, R24 ;  /* 0x000000081018723c */ /* 0x004fde0000001818 */
[----:B------:R-:W-:-:S08]  /*f5040*/  NOP ;  /* 0x0000000000007918 */ /* 0x000fd00000000000 */
[----:B------:R-:W-:Y:S04]  /*f5050*/  STL.64 [R1+0xd00], R24 ;  /* 0x000d001801007387 */ /* 0x000fe80000100a00 */
[----:B------:R0:W-:Y:S04]  /*f5060*/  STL.64 [R1+0xd08], R26 ;  /* 0x000d081a01007387 */ /* 0x0001e80000100a00 */
[----:B0-----:R-:W2:Y:S04]  /*f5070*/  LDL.LU.64 R26, [R1+0x72e0] ;  /* 0x0072e000011a7983 */ /* 0x001ea80000300a00 */
[----:B------:R-:W3:Y:S04]  /*f5080*/  LDL.LU.64 R24, [R1+0x72d8] ;  /* 0x0072d80001187983 */ /* 0x000ee80000300a00 */
[----:B------:R-:W-:Y:S04]  /*f5090*/  STL.64 [R1+0xcf0], R12 ;  /* 0x000cf00c01007387 */ /* 0x000fe80000100a00 */
[----:B------:R0:W-:Y:S02]  /*f50a0*/  STL.64 [R1+0xcf8], R14 ;  /* 0x000cf80e01007387 */ /* 0x0001e40000100a00 */
[----:B0-----:R-:W-:-:S02]  /*f50b0*/  IMAD.MOV.U32 R15, RZ, RZ, R28 ;  /* 0x000000ffff0f7224 */ /* 0x001fc400078e001c */
[----:B------:R-:W-:-:S05]  /*f50c0*/  IMAD.MOV.U32 R14, RZ, RZ, R29 ;  /* 0x000000ffff0e7224 */ /* 0x000fca00078e001d */
[----:B------:R0:W-:Y:S02]  /*f50d0*/  STL.64 [R1+0x7160], R14 ;  /* 0x0071600e01007387 */ /* 0x0001e40000100a00 */
[----:B0-----:R-:W-:Y:S01]  /*f50e0*/  HMMA.16816.F32 R12, R16, R2, R20 ;  /* 0x00000002100c723c */ /* 0x001fe20000001814 */
[----:B------:R-:W-:Y:S02]  /*f50f0*/  IMAD.MOV.U32 R11, RZ, RZ, R8 ;  /* 0x000000ffff0b7224 */ /* 0x000fe400078e0008 */
[----:B------:R-:W-:-:S03]  /*f5100*/  IMAD.MOV.U32 R10, RZ, RZ, R9 ;  /* 0x000000ffff0a7224 */ /* 0x000fc600078e0009 */
[----:B------:R-:W-:Y:S02]  /*f5110*/  IMAD.MOV.U32 R8, RZ, RZ, R2 ;  /* 0x000000ffff087224 */ /* 0x000fe400078e0002 */
[----:B------:R-:W-:-:S15]  /*f5120*/  IMAD.MOV.U32 R9, RZ, RZ, R3 ;  /* 0x000000ffff097224 */ /* 0x000fde00078e0003 */
[----:B------:R-:W-:Y:S04]  /*f5130*/  STL.64 [R1+0xce0], R12 ;  /* 0x000ce00c01007387 */ /* 0x000fe80000100a00 */
[----:B------:R-:W-:Y:S04]  /*f5140*/  STL.64 [R1+0xce8], R14 ;  /* 0x000ce80e01007387 */ /* 0x000fe80000100a00 */
[----:B------:R-:W4:Y:S04]  /*f5150*/  LDL.64 R28, [R1+0x180] ;  /* 0x00018000011c7983 */ /* 0x000f280000100a00 */
[----:B------:R-:W-:Y:S04]  /*f5160*/  STL.64 [R1+0x7158], R10 ;  /* 0x0071580a01007387 */ /* 0x000fe80000100a00 */
[----:B------:R0:W-:Y:S04]  /*f5170*/  STL.64 [R1+0x7150], R8 ;  /* 0x0071500801007387 */ /* 0x0001e80000100a00 */
[----:B------:R-:W4:Y:S04]  /*f5180*/  LDL.64 R2, [R1+0x190] ;  /* 0x0001900001027983 */ /* 0x000f280000100a00 */
[----:B0-----:R-:W4:Y:S04]  /*f5190*/  LDL.64 R8, [R1+0x1a0] ;  /* 0x0001a00001087983 */ /* 0x001f280000100a00 */
        /* <DEDUP_REMOVED lines=40> */
[----:B------:R0:W-:Y:S04]  /*f5420*/  STL [R1+0x708c], R26 ;  /* 0x00708c1a01007387 */ /* 0x0001e80000100800 */
[----:B------:R1:W-:Y:S04]  /*f5430*/  STL [R1+0x7088], R27 ;  /* 0x0070881b01007387 */ /* 0x0003e80000100800 */
[----:B------:R-:W4:Y:S04]  /*f5440*/  LDL.LU R24, [R1+0x640] ;  /* 0x0006400001187983 */ /* 0x000f280000300800 */
[----:B------:R-:W4:Y:S04]  /*f5450*/  LDL.LU R25, [R1+0x644] ;  /* 0x0006440001197983 */ /* 0x000f280000300800 */
[----:B0-----:R-:W4:Y:S04]  /*f5460*/  LDL.LU R26, [R1+0x648] ;  /* 0x00064800011a7983 */ /* 0x001f280000300800 */
[----:B-1----:R-:W4:Y:S02]  /*f5470*/  LDL.LU R27, [R1+0x64c] ;  /* 0x00064c00011b7983 */ /* 0x002f240000300800 */
[----:B----4-:R-:W-:-:S15]  /*f5480*/  HMMA.16816.F32 R24, R16, R8, R24 ;  /* 0x000000081018723c */ /* 0x010fde0000001818 */
[----:B------:R-:W-:-:S08]  /*f5490*/  NOP ;  /* 0x0000000000007918 */ /* 0x000fd00000000000 */
[----:B------:R0:W-:Y:S04]  /*f54a0*/  STL.64 [R1+0xcb0], R24 ;  /* 0x000cb01801007387 */ /* 0x0001e80000100a00 */
[----:B------:R-:W-:Y:S01]  /*f54b0*/  STL.64 [R1+0xcb8], R26 ;  /* 0x000cb81a01007387 */ /* 0x000fe20000100a00 */
[----:B0-----:R-:W-:Y:S02]  /*f54c0*/  IMAD.MOV.U32 R25, RZ, RZ, R9 ;  /* 0x000000ffff197224 */ /* 0x001fe400078e0009 */
[----:B------:R-:W-:-:S03]  /*f54d0*/  IMAD.MOV.U32 R24, RZ, RZ, R8 ;  /* 0x000000ffff187224 */ /* 0x000fc600078e0008 */
[----:B------:R-:W-:Y:S04]  /*f54e0*/  STL [R1+0x7094], R25 ;  /* 0x0070941901007387 */ /* 0x000fe80000100800 */
[----:B------:R0:W-:Y:S04]  /*f54f0*/  STL [R1+0x7090], R24 ;  /* 0x0070901801007387 */ /* 0x0001e80000100800 */
[----:B0-----:R-:W4:Y:S04]  /*f5500*/  LDL.LU R24, [R1+0x630] ;  /* 0x0006300001187983 */ /* 0x001f280000300800 */
[----:B------:R-:W4:Y:S04]  /*f5510*/  LDL.LU R25, [R1+0x634] ;  /* 0x0006340001197983 */ /* 0x000f280000300800 */
[----:B------:R-:W4:Y:S04]  /*f5520*/  LDL.LU R26, [R1+0x638] ;  /* 0x00063800011a7983 */ /* 0x000f280000300800 */
[----:B------:R-:W4:Y:S01]  /*f5530*/  LDL.LU R27, [R1+0x63c] ;  /* 0x00063c00011b7983 */ /* 0x000f220000300800 */
[----:B--2---:R-:W-:Y:S06]  /*f5540*/  HMMA.16816.F32 R12, R16, R28, R12 ;  /* 0x0000001c100c723c */ /* 0x004fec000000180c */
[----:B------:R-:W-:-:S02]  /*f5550*/  IMAD.MOV.U32 R9, RZ, RZ, R18 ;  /* 0x000000ffff097224 */ /* 0x000fc400078e0012 */
[----:B------:R-:W-:Y:S01]  /*f5560*/  IMAD.MOV.U32 R8, RZ, RZ, R19 ;  /* 0x000000ffff087224 */ /* 0x000fe200078e0013 */
[----:B----4-:R-:W-:-:S15]  /*f5570*/  HMMA.16816.F32 R24, R16, R2, R24 ;  /* 0x000000021018723c */ /* 0x010fde0000001818 */
[----:B------:R-:W-:-:S08]  /*f5580*/  NOP ;  /* 0x0000000000007918 */ /* 0x000fd00000000000 */
[----:B------:R0:W-:Y:S04]  /*f5590*/  STL.64 [R1+0xca0], R24 ;  /* 0x000ca01801007387 */ /* 0x0001e80000100a00 */
[----:B------:R1:W-:Y:S04]  /*f55a0*/  STL.64 [R1+0xca8], R26 ;  /* 0x000ca81a01007387 */ /* 0x0003e80000100a00 */
[----:B------:R-:W-:Y:S04]  /*f55b0*/  STL.64 [R1+0xc90], R12 ;  /* 0x000c900c01007387 */ /* 0x000fe80000100a00 */
[----:B------:R2:W-:Y:S01]  /*f55c0*/  STL.64 [R1+0xc98], R14 ;  /* 0x000c980e01007387 */ /* 0x0005e20000100a00 */
[----:B0-----:R-:W-:-:S02]  /*f55d0*/  IMAD.MOV.U32 R25, RZ, RZ, R28 ;  /* 0x000000ffff197224 */ /* 0x001fc400078e001c */
[----:B-1----:R-:W-:Y:S02]  /*f55e0*/  IMAD.MOV.U32 R26, RZ, RZ, R2 ;  /* 0x000000ffff1a7224 */ /* 0x002fe400078e0002 */
[----:B------:R-:W-:Y:S01]  /*f55f0*/  IMAD.MOV.U32 R27, RZ, RZ, R3 ;  /* 0x000000ffff1b7224 */ /* 0x000fe200078e0003 */
[----:B--2---:R-:W2:Y:S04]  /*f5600*/  LDL.LU.64 R14, [R1+0x72b8] ;  /* 0x0072b800010e7983 */ /* 0x004ea80000300a00 */
[----:B------:R-:W2:Y:S01]  /*f5610*/  LDL.LU.64 R12, [R1+0x72b0] ;  /* 0x0072b000010c7983 */ /* 0x000ea20000300a00 */
[----:B------:R-:W-:Y:S02]  /*f5620*/  IMAD.MOV.U32 R24, RZ, RZ, R29 ;  /* 0x000000ffff187224 */ /* 0x000fe400078e001d */
[----:B------:R-:W-:-:S02]  /*f5630*/  IMAD.MOV.U32 R3, RZ, RZ, R16 ;  /* 0x000000ffff037224 */ /* 0x000fc400078e0010 */
[----:B------:R-:W-:Y:S01]  /*f5640*/  IMAD.MOV.U32 R2, RZ, RZ, R17 ;  /* 0x000000ffff027224 */ /* 0x000fe200078e0011 */
[----:B------:R-:W4:Y:S04]  /*f5650*/  LDL.LU.64 R18, [R1+0x72a8] ;  /* 0x0072a80001127983 */ /* 0x000f280000300a00 */
[----:B------:R-:W4:Y:S04]  /*f5660*/  LDL.LU.64 R16, [R1+0x72a0] ;  /* 0x0072a00001107983 */ /* 0x000f280000300a00 */
[----:B------:R-:W4:Y:S04]  /*f5670*/  LDL.LU.64 R28, [R1+0x7298] ;  /* 0x00729800011c7983 */ /* 0x000f280000300a00 */
[----:B------:R0:W-:Y:S04]  /*f5680*/  STL.64 [R1+0x70a0], R26 ;  /* 0x0070a01a01007387 */ /* 0x0001e80000100a00 */
[----:B------:R1:W-:Y:S04]  /*f5690*/  STL.64 [R1+0x7098], R24 ;  /* 0x0070981801007387 */ /* 0x0003e80000100a00 */
[----:B0-----:R-:W3:Y:S04]  /*f56a0*/  LDL R26, [R1+0x78] ;  /* 0x00007800011a7983 */ /* 0x001ee80000100800 */
[----:B------:R-:W3:Y:S04]  /*f56b0*/  LDL R27, [R1+0x7c] ;  /* 0x00007c00011b7983 */ /* 0x000ee80000100800 */
[----:B-1----:R-:W2:Y:S04]  /*f56c0*/  LDL R24, [R1+0x70] ;  /* 0x0000700001187983 */ /* 0x002ea80000100800 */
[----:B------:R-:W2:Y:S04]  /*f56d0*/  LDL R25, [R1+0x74] ;  /* 0x0000740001197983 */ /* 0x000ea80000100800 */
[----:B---3--:R0:W-:Y:S04]  /*f56e0*/  STL.64 [R1+0x7218], R26 ;  /* 0x0072181a01007387 */ /* 0x0081e80000100a00 */
[----:B--2---:R1:W-:Y:S01]  /*f56f0*/  STL.64 [R1+0x7210], R24 ;  /* 0x0072101801007387 */ /* 0x0043e20000100a00 */
[----:B0-----:R-:W-:-:S02]  /*f5700*/  IMAD.MOV.U32 R26, RZ, RZ, R9 ;  /* 0x000000ffff1a7224 */ /* 0x001fc400078e0009 */
[----:B-1----:R-:W-:Y:S02]  /*f5710*/  IMAD.MOV.U32 R24, RZ, RZ, R3 ;  /* 0x000000ffff187224 */ /* 0x002fe400078e0003 */
[----:B------:R-:W-:Y:S02]  /*f5720*/  IMAD.MOV.U32 R25, RZ, RZ, R2 ;  /* 0x000000ffff197224 */ /* 0x000fe400078e0002 */
[----:B------:R-:W-:Y:S01]  /*f5730*/  IMAD.MOV.U32 R27, RZ, RZ, R8 ;  /* 0x000000ffff1b7224 */ /* 0x000fe200078e0008 */
[----:B------:R-:W2:Y:S04]  /*f5740*/  LDL.LU R3, [R1+0x7294] ;  /* 0x0072940001037983 */ /* 0x000ea80000300800 */
[----:B------:R-:W3:Y:S02]  /*f5750*/  LDL.LU R2, [R1+0x7290] ;  /* 0x0072900001027983 */ /* 0x000ee40000300800 */
[----:B------:R-:W-:Y:S02]  /*f5760*/  HMMA.16816.F32 R8, R24, R10, R4 ;  /* 0x0000000a1808723c */ /* 0x000fe40000001804 */
[----:B------:R-:W4:Y:S04]  /*f5770*/  LDL.LU.64 R6, [R1+0x7288] ;  /* 0x0072880001067983 */ /* 0x000f280000300a00 */
[----:B------:R-:W2:-:S15]  /*f5780*/  LDL.LU.64 R4, [R1+0x7280] ;  /* 0x0072800001047983 */ /* 0x000e9e0000300a00 */
[----:B------:R-:W-:-:S02]  /*f5790*/  NOP ;  /* 0x0000000000007918 */ /* 0x000fc40000000000 */
[----:B------:R-:W-:Y:S04]  /*f57a0*/  STL.64 [R1+0xc80], R8 ;  /* 0x000c800801007387 */ /* 0x000fe80000100a00 */
[----:B------:R2:W-:Y:S02]  /*f57b0*/  STL.64 [R1+0xc88], R10 ;  /* 0x000c880a01007387 */ /* 0x0005e40000100a00 */
[C---:B--2---:R-:W-:Y:S06]  /*f57c0*/  HMMA.16816.F32 R8, R24.reuse, R4, R12 ;  /* 0x000000041808723c */ /* 0x044fec000000180c */
[----:B----4-:R-:W-:Y:S01]  /*f57d0*/  HMMA.16816.F32 R20, R24, R6, R20 ;  /* 0x000000061814723c */ /* 0x010fe20000001814 */
[----:B------:R-:W2:-:S15]  /*f57e0*/  LDL.64 R14, [R1+0x290] ;  /* 0x00029000010e7983 */ /* 0x000e9e0000100a00 */
[----:B------:R-:W-:-:S01]  /*f57f0*/  NOP ;  /* 0x0000000000007918 */ /* 0x000fc20000000000 */
[----:B------:R0:W-:Y:S04]  /*f5800*/  STL.64 [R1+0xc70], R8 ;  /* 0x000c700801007387 */ /* 0x0001e80000100a00 */
[----:B------:R1:W-:Y:S04]  /*f5810*/  STL.64 [R1+0xc78], R10 ;  /* 0x000c780a01007387 */ /* 0x0003e80000100a00 */
[----:B0-----:R-:W4:Y:S04]  /*f5820*/  LDL.LU R8, [R1+0x520] ;  /* 0x0005200001087983 */ /* 0x001f280000300800 */
[----:B------:R-:W-:Y:S04]  /*f5830*/  STL.64 [R1+0xc60], R20 ;  /* 0x000c601401007387 */ /* 0x000fe80000100a00 */
[----:B------:R-:W-:Y:S04]  /*f5840*/  STL.64 [R1+0xc68], R22 ;  /* 0x000c681601007387 */ /* 0x000fe80000100a00 */
[----:B------:R-:W4:Y:S04]  /*f5850*/  LDL.LU R9, [R1+0x524] ;  /* 0x0005240001097983 */ /* 0x000f280000300800 */
[----:B-1----:R-:W3:Y:S04]  /*f5860*/  LDL.LU R10, [R1+0x528] ;  /* 0x00052800010a7983 */ /* 0x002ee80000300800 */
        /* <DEDUP_REMOVED lines=29> */
[----:B------:R-:W2:Y:S04]  /*f5a40*/  LDL.LU R18, [R1+0x7278] ;  /* 0x0072780001127983 */ /* 0x000ea80000300800 */
[----:B---3--:R0:W-:Y:S02]  /*f5a50*/  STL.64 [R1+0x71a8], R8 ;  /* 0x0071a80801007387 */ /* 0x0081e40000100a00 */
[----:B0-----:R-:W-:-:S02]  /*f5a60*/  IMAD.MOV.U32 R8, RZ, RZ, R28 ;  /* 0x000000ffff087224 */ /* 0x001fc400078e001c */
[----:B------:R-:W-:Y:S01]  /*f5a70*/  IMAD.MOV.U32 R9, RZ, RZ, R29 ;  /* 0x000000ffff097224 */ /* 0x000fe200078e001d */
[----:B------:R-:W3:Y:S04]  /*f5a80*/  LDL.LU R28, [R1+0x7274] ;  /* 0x00727400011c7983 */ /* 0x000ee80000300800 */
[----:B------:R-:W3:Y:S04]  /*f5a90*/  LDL.LU R29, [R1+0x7270] ;  /* 0x00727000011d7983 */ /* 0x000ee80000300800 */
[----:B------:R0:W-:Y:S02]  /*f5aa0*/  STL.64 [R1+0x71c8], R10 ;  /* 0x0071c80a01007387 */ /* 0x0001e40000100a00 */
[----:B0-----:R-:W-:-:S02]  /*f5ab0*/  IMAD.MOV.U32 R10, RZ, RZ, R2 ;  /* 0x000000ffff0a7224 */ /* 0x001fc400078e0002 */
[----:B------:R-:W-:Y:S01]  /*f5ac0*/  IMAD.MOV.U32 R11, RZ, RZ, R3 ;  /* 0x000000ffff0b7224 */ /* 0x000fe200078e0003 */
[----:B------:R-:W3:Y:S04]  /*f5ad0*/  LDL.LU R2, [R1+0x726c] ;  /* 0x00726c0001027983 */ /* 0x000ee80000300800 */
[----:B------:R-:W3:Y:S04]  /*f5ae0*/  LDL.LU R3, [R1+0x7268] ;  /* 0x0072680001037983 */ /* 0x000ee80000300800 */
[----:B------:R4:W-:Y:S02]  /*f5af0*/  STL.64 [R1+0x71e0], R8 ;  /* 0x0071e00801007387 */ /* 0x0009e40000100a00 */
[----:B----4-:R-:W-:-:S02]  /*f5b00*/  IMAD.MOV.U32 R9, RZ, RZ, R19 ;  /* 0x000000ffff097224 */ /* 0x010fc400078e0013 */
[----:B--2---:R-:W-:Y:S02]  /*f5b10*/  IMAD.MOV.U32 R8, RZ, RZ, R18 ;  /* 0x000000ffff087224 */ /* 0x004fe400078e0012 */
[----:B------:R-:W2:Y:S04]  /*f5b20*/  LDL.LU R18, [R1+0x7264] ;  /* 0x0072640001127983 */ /* 0x000ea80000300800 */
[----:B------:R-:W2:Y:S04]  /*f5b30*/  LDL.LU R19, [R1+0x7260] ;  /* 0x0072600001137983 */ /* 0x000ea80000300800 */
[----:B------:R-:W-:Y:S04]  /*f5b40*/  STL.64 [R1+0x71f8], R10 ;  /* 0x0071f80a01007387 */ /* 0x000fe80000100a00 */
[----:B------:R-:W-:Y:S04]  /*f5b50*/  STL.64 [R1+0x7220], R8 ;  /* 0x0072200801007387 */ /* 0x000fe80000100a00 */
[----:B------:R-:W4:Y:S04]  /*f5b60*/  LDL.64 R12, [R1+0x280] ;  /* 0x00028000010c7983 */ /* 0x000f280000100a00 */
[----:B------:R-:W-:Y:S04]  /*f5b70*/  STL.64 [R1+0x71c0], R14 ;  /* 0x0071c00e01007387 */ /* 0x000fe80000100a00 */
[----:B----4-:R0:W-:Y:S04]  /*f5b80*/  STL.64 [R1+0x71b8], R12 ;  /* 0x0071b80c01007387 */ /* 0x0101e80000100a00 */
[----:B0-----:R-:W4:Y:S04]  /*f5b90*/  LDL.LU R12, [R1+0x570] ;  /* 0x00057000010c7983 */ /* 0x001f280000300800 */
[----:B------:R-:W4:Y:S04]  /*f5ba0*/  LDL.LU R13, [R1+0x574] ;  /* 0x00057400010d7983 */ /* 0x000f280000300800 */
        /* <DEDUP_REMOVED lines=63> */
[----:B------:R3:W-:Y:S04]  /*f5fa0*/  STL [R1+0x7114], R2 ;  /* 0x0071140201007387 */ /* 0x0007e80000100800 */
[----:B------:R-:W-:Y:S01]  /*f5fb0*/  STL [R1+0x7110], R3 ;  /* 0x0071100301007387 */ /* 0x000fe20000100800 */
[----:B---3--:R-:W-:-:S03]  /*f5fc0*/  IMAD.MOV.U32 R2, RZ, RZ, R21 ;  /* 0x000000ffff027224 */ /* 0x008fc600078e0015 */
[----:B------:R-:W3:Y:S01]  /*f5fd0*/  LDL.LU R21, [R1+0x7228] ;  /* 0x0072280001157983 */ /* 0x000ee20000300800 */
[----:B--2---:R-:W-:Y:S03]  /*f5fe0*/  HMMA.16816.F32 R24, R24, R28, R8 ;  /* 0x0000001c1818723c */ /* 0x004fe60000001808 */
[----:B------:R-:W2:-:S15]  /*f5ff0*/  LDL.LU.64 R8, [R1+0x7220] ;  /* 0x0072200001087983 */ /* 0x000e9e0000300a00 */
[----:B------:R-:W-:-:S05]  /*f6000*/  NOP ;  /* 0x0000000000007918 */ /* 0x000fca0000000000 */
        /* <DEDUP_REMOVED lines=44> */
[----:B------:R-:W3:Y:S04]  /*f62d0*/  LDL.LU.64 R8, [R1+0x7188] ;  /* 0x0071880001087983 */ /* 0x000ee80000300a00 */
[----:B------:R0:W-:Y:S04]  /*f62e0*/  STL.64 [R1+0x6f68], R16 ;  /* 0x006f681001007387 */ /* 0x0001e80000100a00 */
[----:B0-----:R-:W3:Y:S02]  /*f62f0*/  LDL.64 R16, [R1+0x2a8] ;  /* 0x0002a80001107983 */ /* 0x001ee40000100a00 */
        /* <DEDUP_REMOVED lines=14> */
[----:B------:R-:W-:Y:S02]  /*f63e0*/  IMAD.MOV.U32 R0, RZ, RZ, R17 ;  /* 0x000000ffff007224 */ /* 0x000fe400078e0011 */
[----:B------:R-:W-:Y:S02]  /*f63f0*/  IMAD.MOV.U32 R17, RZ, RZ, R14 ;  /* 0x000000ffff117224 */ /* 0x000fe400078e000e */
[----:B------:R-:W-:Y:S02]  /*f6400*/  IMAD.MOV.U32 R16, RZ, RZ, R15 ;  /* 0x000000ffff107224 */ /* 0x000fe400078e000f */
[----:B------:R-:W3:Y:S04]  /*f6410*/  LDL.LU.64 R14, [R1+0x7160] ;  /* 0x00716000010e7983 */ /* 0x000ee80000300a00 */
[----:B------:R-:W-:Y:S04]  /*f6420*/  STL.64 [R1+0x6ff8], R18 ;  /* 0x006ff81201007387 */ /* 0x000fe80000100a00 */
[----:B------:R0:W-:Y:S01]  /*f6430*/  STL.64 [R1+0x6ff0], R16 ;  /* 0x006ff01001007387 */ /* 0x0001e20000100a00 */
[----:B----4-:R-:W-:-:S03]  /*f6440*/  IMAD.MOV.U32 R21, RZ, RZ, R13 ;  /* 0x000000ffff157224 */ /* 0x010fc600078e000d */
        /* <DEDUP_REMOVED lines=9> */
[----:B------:R-:W3:Y:S04]  /*f64e0*/  LDL.LU.64 R8, [R1+0x7150] ;  /* 0x0071500001087983 */ /* 0x000ee80000300a00 */
[----:B------:R-:W2:Y:S04]  /*f64f0*/  LDL.LU.64 R12, [R1+0x7148] ;  /* 0x00714800010c7983 */ /* 0x000ea80000300a00 */
[----:B------:R-:W-:Y:S04]  /*f6500*/  STL.64 [R1+0x6fe8], R22 ;  /* 0x006fe81601007387 */ /* 0x000fe80000100a00 */
[----:B------:R4:W-:Y:S02]  /*f6510*/  STL.64 [R1+0x6fe0], R20 ;  /* 0x006fe01401007387 */ /* 0x0009e40000100a00 */
[----:B----4-:R-:W-:-:S15]  /*f6520*/  HMMA.16816.F32 R20, R24, R2, R16 ;  /* 0x000000021814723c */ /* 0x010fde0000001810 */
[----:B------:R-:W-:-:S08]  /*f6530*/  NOP ;  /* 0x0000000000007918 */ /* 0x000fd00000000000 */
[----:B------:R-:W-:Y:S04]  /*f6540*/  STL.64 [R1+0xb80], R20 ;  /* 0x000b801401007387 */ /* 0x000fe80000100a00 */
[----:B------:R-:W-:Y:S01]  /*f6550*/  STL.64 [R1+0xb88], R22 ;  /* 0x000b881601007387 */ /* 0x000fe20000100a00 */
[----:B--2---:R-:W-:Y:S01]  /*f6560*/  HMMA.16816.F32 R4, R24, R12, R4 ;  /* 0x0000000c1804723c */ /* 0x004fe20000001804 */
[----:B---3--:R-:W-:Y:S02]  /*f6570*/  IMAD.MOV.U32 R18, RZ, RZ, R8 ;  /* 0x000000ffff127224 */ /* 0x008fe400078e0008 */
[----:B------:R-:W-:Y:S01]  /*f6580*/  IMAD.MOV.U32 R19, RZ, RZ, R9 ;  /* 0x000000ffff137224 */ /* 0x000fe200078e0009 */
[----:B------:R-:W2:Y:S03]  /*f6590*/  LDL.LU R8, [R1+0x7144] ;  /* 0x0071440001087983 */ /* 0x000ea60000300800 */
[----:B------:R-:W-:-:S02]  /*f65a0*/  IMAD.MOV.U32 R26, RZ, RZ, R11 ;  /* 0x000000ffff1a7224 */ /* 0x000fc400078e000b */
[----:B------:R-:W-:-:S14]  /*f65b0*/  IMAD.MOV.U32 R27, RZ, RZ, R10 ;  /* 0x000000ffff1b7224 */ /* 0x000fdc00078e000a */
[----:B------:R0:W-:Y:S04]  /*f65c0*/  STL.64 [R1+0xb70], R4 ;  /* 0x000b700401007387 */ /* 0x0001e80000100a00 */
[----:B------:R-:W-:Y:S04]  /*f65d0*/  STL.64 [R1+0xb78], R6 ;  /* 0x000b780601007387 */ /* 0x000fe80000100a00 */
[----:B------:R-:W3:Y:S04]  /*f65e0*/  LDL.LU R9, [R1+0x7140] ;  /* 0x0071400001097983 */ /* 0x000ee80000300800 */
[----:B------:R1:W-:Y:S01]  /*f65f0*/  STL.64 [R1+0x70a8], R18 ;  /* 0x0070a81201007387 */ /* 0x0003e20000100a00 */
[----:B0-----:R-:W-:-:S02]  /*f6600*/  IMAD.MOV.U32 R4, RZ, RZ, R15 ;  /* 0x000000ffff047224 */ /* 0x001fc400078e000f */
[----:B------:R-:W-:Y:S01]  /*f6610*/  IMAD.MOV.U32 R5, RZ, RZ, R14 ;  /* 0x000000ffff057224 */ /* 0x000fe200078e000e */
[----:B------:R-:W4:Y:S04]  /*f6620*/  LDL.LU R15, [R1+0x713c] ;  /* 0x00713c00010f7983 */ /* 0x000f280000300800 */
[----:B------:R-:W4:Y:S04]  /*f6630*/  LDL.LU R14, [R1+0x7138] ;  /* 0x00713800010e7983 */ /* 0x000f280000300800 */
[----:B------:R-:W-:Y:S04]  /*f6640*/  STL.64 [R1+0x70b0], R26 ;  /* 0x0070b01a01007387 */ /* 0x000fe80000100a00 */
[----:B------:R-:W2:Y:S04]  /*f6650*/  LDL.LU R16, [R1+0x490] ;  /* 0x0004900001107983 */ /* 0x000ea80000300800 */
[----:B------:R-:W2:Y:S04]  /*f6660*/  LDL.LU R17, [R1+0x494] ;  /* 0x0004940001117983 */ /* 0x000ea80000300800 */
[----:B-1----:R-:W3:Y:S04]  /*f6670*/  LDL.LU R18, [R1+0x498] ;  /* 0x0004980001127983 */ /* 0x002ee80000300800 */
[----:B------:R-:W3:Y:S04]  /*f6680*/  LDL.LU R19, [R1+0x49c] ;  /* 0x00049c0001137983 */ /* 0x000ee80000300800 */
[----:B------:R-:W4:Y:S04]  /*f6690*/  LDL.64 R6, [R1+0x220] ;  /* 0x0002200001067983 */ /* 0x000f280000100a00 */
[----:B----4-:R-:W-:Y:S04]  /*f66a0*/  STL.64 [R1+0x70f0], R6 ;  /* 0x0070f00601007387 */ /* 0x010fe80000100a00 */
[----:B------:R0:W-:Y:S04]  /*f66b0*/  STL.64 [R1+0x70e8], R4 ;  /* 0x0070e80401007387 */ /* 0x0001e80000100a00 */
[----:B---3--:R-:W-:Y:S04]  /*f66c0*/  STL.64 [R1+0x70c0], R18 ;  /* 0x0070c01201007387 */ /* 0x008fe80000100a00 */
[----:B--2---:R-:W-:Y:S04]  /*f66d0*/  STL.64 [R1+0x70b8], R16 ;  /* 0x0070b81001007387 */ /* 0x004fe80000100a00 */
[----:B------:R-:W2:Y:S01]  /*f66e0*/  LDL.64 R10, [R1+0x240] ;  /* 0x00024000010a7983 */ /* 0x000ea20000100a00 */
[----:B------:R-:W-:-:S03]  /*f66f0*/  IMAD.MOV.U32 R25, RZ, RZ, R8 ;  /* 0x000000ffff197224 */ /* 0x000fc600078e0008 */
[----:B--2---:R1:W-:Y:S04]  /*f6700*/  STL.64 [R1+0x7128], R10 ;  /* 0x0071280a01007387 */ /* 0x0043e80000100a00 */
[----:B0-----:R-:W2:Y:S04]  /*f6710*/  LDL.LU R4, [R1+0x4d0] ;  /* 0x0004d00001047983 */ /* 0x001ea80000300800 */
[----:B------:R-:W2:Y:S04]  /*f6720*/  LDL.LU R5, [R1+0x4d4] ;  /* 0x0004d40001057983 */ /* 0x000ea80000300800 */
[----:B------:R-:W3:Y:S04]  /*f6730*/  LDL.LU R6, [R1+0x4d8] ;  /* 0x0004d80001067983 */ /* 0x000ee80000300800 */
[----:B------:R-:W3:Y:S01]  /*f6740*/  LDL.LU R7, [R1+0x4dc] ;  /* 0x0004dc0001077983 */ /* 0x000ee20000300800 */
[----:B------:R-:W-:-:S03]  /*f6750*/  IMAD.MOV.U32 R24, RZ, RZ, R9 ;  /* 0x000000ffff187224 */ /* 0x000fc600078e0009 */
[----:B------:R-:W4:Y:S04]  /*f6760*/  LDL.LU R8, [R1+0x4f0] ;  /* 0x0004f00001087983 */ /* 0x000f280000300800 */
[----:B------:R-:W4:Y:S04]  /*f6770*/  LDL.LU R9, [R1+0x4f4] ;  /* 0x0004f40001097983 */ /* 0x000f280000300800 */
[----:B-1----:R-:W4:Y:S04]  /*f6780*/  LDL.LU R10, [R1+0x4f8] ;  /* 0x0004f800010a7983 */ /* 0x002f280000300800 */
        /* <DEDUP_REMOVED lines=9> */
[----:B0-----:R-:W2:Y:S04]  /*f6820*/  LDL.LU.64 R4, [R1+0x70] ;  /* 0x0000700001047983 */ /* 0x001ea80000300a00 */
[----:B------:R-:W4:Y:S04]  /*f6830*/  LDL.LU.64 R6, [R1+0x78] ;  /* 0x0000780001067983 */ /* 0x000f280000300a00 */
[----:B------:R0:W-:Y:S04]  /*f6840*/  STL.64 [R1+0x70c8], R24 ;  /* 0x0070c81801007387 */ /* 0x0001e80000100a00 */
[----:B------:R-:W3:Y:S04]  /*f6850*/  LDL.LU R16, [R1+0x4a0] ;  /* 0x0004a00001107983 */ /* 0x000ee80000300800 */
[----:B------:R-:W3:Y:S04]  /*f6860*/  LDL.LU R17, [R1+0x4a4] ;  /* 0x0004a40001117983 */ /* 0x000ee80000300800 */
[----:B------:R-:W2:Y:S04]  /*f6870*/  LDL.LU R18, [R1+0x4a8] ;  /* 0x0004a80001127983 */ /* 0x000ea80000300800 */
[----:B------:R-:W2:Y:S01]  /*f6880*/  LDL.LU R19, [R1+0x4ac] ;  /* 0x0004ac0001137983 */ /* 0x000ea20000300800 */
[----:B------:R-:W-:-:S02]  /*f6890*/  IMAD.MOV.U32 R26, RZ, RZ, R14 ;  /* 0x000000ffff1a7224 */ /* 0x000fc400078e000e */
[----:B------:R-:W-:Y:S01]  /*f68a0*/  IMAD.MOV.U32 R27, RZ, RZ, R15 ;  /* 0x000000ffff1b7224 */ /* 0x000fe200078e000f */
[----:B--2---:R-:W-:Y:S04]  /*f68b0*/  STL.64 [R1+0x70d8], R18 ;  /* 0x0070d81201007387 */ /* 0x004fe80000100a00 */
[----:B---3--:R-:W-:Y:S04]  /*f68c0*/  STL.64 [R1+0x70d0], R16 ;  /* 0x0070d01001007387 */ /* 0x008fe80000100a00 */
[----:B------:R-:W4:Y:S04]  /*f68d0*/  LDL.LU R14, [R1+0x7134] ;  /* 0x00713400010e7983 */ /* 0x000f280000300800 */
[----:B------:R-:W4:Y:S04]  /*f68e0*/  LDL.LU R15, [R1+0x7130] ;  /* 0x00713000010f7983 */ /* 0x000f280000300800 */
[----:B------:R1:W-:Y:S04]  /*f68f0*/  STL.64 [R1+0x70e0], R26 ;  /* 0x0070e01a01007387 */ /* 0x0003e80000100a00 */
[----:B0-----:R-:W2:Y:S04]  /*f6900*/  LDL.LU R24, [R1+0x4c0] ;  /* 0x0004c00001187983 */ /* 0x001ea80000300800 */
[----:B------:R-:W2:Y:S04]  /*f6910*/  LDL.LU R25, [R1+0x4c4] ;  /* 0x0004c40001197983 */ /* 0x000ea80000300800 */
[----:B-1----:R-:W2:Y:S04]  /*f6920*/  LDL.LU R26, [R1+0x4c8] ;  /* 0x0004c800011a7983 */ /* 0x002ea80000300800 */
        /* <DEDUP_REMOVED lines=9> */
[----:B------:R-:W-:-:S02]  /*f69c0*/  IMAD.MOV.U32 R2, RZ, RZ, R4 ;  /* 0x000000ffff027224 */ /* 0x000fc400078e0004 */
[----:B------:R-:W-:Y:S01]  /*f69d0*/  IMAD.MOV.U32 R3, RZ, RZ, R5 ;  /* 0x000000ffff037224 */ /* 0x000fe200078e0005 */
[----:B----4-:R-:W-:-:S15]  /*f69e0*/  HMMA.16816.F32 R8, R4, R14, R8 ;  /* 0x0000000e0408723c */ /* 0x010fde0000001808 */
[----:B------:R-:W-:-:S08]  /*f69f0*/  NOP ;  /* 0x0000000000007918 */ /* 0x000fd00000000000 */
[----:B------:R0:W-:Y:S04]  /*f6a00*/  STL.64 [R1+0xb60], R8 ;  /* 0x000b600801007387 */ /* 0x0001e80000100a00 */
[----:B------:R1:W-:Y:S01]  /*f6a10*/  STL.64 [R1+0xb68], R10 ;  /* 0x000b680a01007387 */ /* 0x0003e20000100a00 */
[----:B0-----:R-:W-:-:S03]  /*f6a20*/  IMAD.MOV.U32 R9, RZ, RZ, R6 ;  /* 0x000000ffff097224 */ /* 0x001fc600078e0006 */
[----:B-1----:R-:W4:Y:S01]  /*f6a30*/  LDL.LU.64 R10, [R1+0x7128] ;  /* 0x00712800010a7983 */ /* 0x002f220000300a00 */
[----:B------:R-:W-:-:S03]  /*f6a40*/  IMAD.MOV.U32 R8, RZ, RZ, R7 ;  /* 0x000000ffff087224 */ /* 0x000fc600078e0007 */
[----:B------:R-:W4:Y:S04]  /*f6a50*/  LDL.LU.64 R6, [R1+0x7120] ;  /* 0x0071200001067983 */ /* 0x000f280000300a00 */
[----:B------:R-:W4:Y:S04]  /*f6a60*/  LDL.LU.64 R4, [R1+0x7118] ;  /* 0x0071180001047983 */ /* 0x000f280000300a00 */
[----:B------:R0:W-:Y:S04]  /*f6a70*/  STL.64 [R1+0x6f30], R14 ;  /* 0x006f300e01007387 */ /* 0x0001e80000100a00 */
[----:B------:R1:W-:Y:S01]  /*f6a80*/  STL.64 [R1+0x6f28], R12 ;  /* 0x006f280c01007387 */ /* 0x0003e20000100a00 */
[----:B0-----:R-:W-:-:S02]  /*f6a90*/  IMAD.MOV.U32 R14, RZ, RZ, R9 ;  /* 0x000000ffff0e7224 */ /* 0x001fc400078e0009 */
[----:B-1----:R-:W-:Y:S02]  /*f6aa0*/  IMAD.MOV.U32 R12, RZ, RZ, R2 ;  /* 0x000000ffff0c7224 */ /* 0x002fe400078e0002 */
[----:B------:R-:W-:Y:S02]  /*f6ab0*/  IMAD.MOV.U32 R13, RZ, RZ, R3 ;  /* 0x000000ffff0d7224 */ /* 0x000fe400078e0003 */
[----:B------:R-:W-:Y:S01]  /*f6ac0*/  IMAD.MOV.U32 R15, RZ, RZ, R8 ;  /* 0x000000ffff0f7224 */ /* 0x000fe200078e0008 */
[----:B------:R-:W3:Y:S04]  /*f6ad0*/  LDL.LU R2, [R1+0x7114] ;  /* 0x0071140001027983 */ /* 0x000ee80000300800 */
[----:B------:R-:W3:Y:S02]  /*f6ae0*/  LDL.LU R3, [R1+0x7110] ;  /* 0x0071100001037983 */ /* 0x000ee40000300800 */
        /* <DEDUP_REMOVED lines=13> */
[----:B------:R-:W4:Y:S01]  /*f6bc0*/  LDL.LU.64 R4, [R1+0x70e8] ;  /* 0x0070e80001047983 */ /* 0x000f220000300a00 */
[----:B--2---:R-:W-:Y:S06]  /*f6bd0*/  HMMA.16816.F32 R24, R12, R6, R24 ;  /* 0x000000060c18723c */ /* 0x004fec0000001818 */
[----:B------:R-:W-:-:S02]  /*f6be0*/  IMAD.MOV.U32 R10, RZ, RZ, R6 ;  /* 0x000000ffff0a7224 */ /* 0x000fc400078e0006 */
[----:B------:R-:W-:-:S15]  /*f6bf0*/  IMAD.MOV.U32 R11, RZ, RZ, R7 ;  /* 0x000000ffff0b7224 */ /* 0x000fde00078e0007 */
[----:B------:R-:W-:Y:S04]  /*f6c00*/  STL.64 [R1+0xb30], R24 ;  /* 0x000b301801007387 */ /* 0x000fe80000100a00 */
[----:B------:R0:W-:Y:S04]  /*f6c10*/  STL.64 [R1+0xb38], R26 ;  /* 0x000b381a01007387 */ /* 0x0001e80000100a00 */
[----:B0-----:R-:W3:Y:S04]  /*f6c20*/  LDL.LU.64 R26, [R1+0x70e0] ;  /* 0x0070e000011a7983 */ /* 0x001ee80000300a00 */
[----:B------:R-:W2:Y:S04]  /*f6c30*/  LDL R6, [R1+0x170] ;  /* 0x0001700001067983 */ /* 0x000ea80000100800 */
[----:B------:R-:W2:Y:S04]  /*f6c40*/  LDL R7, [R1+0x174] ;  /* 0x0001740001077983 */ /* 0x000ea80000100800 */
[----:B--2---:R-:W-:Y:S04]  /*f6c50*/  STL.64 [R1+0x7020], R6 ;  /* 0x0070200601007387 */ /* 0x004fe80000100a00 */
[----:B------:R-:W-:Y:S04]  /*f6c60*/  STL.64 [R1+0x6f20], R10 ;  /* 0x006f200a01007387 */ /* 0x000fe80000100a00 */
[----:B------:R0:W-:Y:S04]  /*f6c70*/  STL.64 [R1+0x6f18], R8 ;  /* 0x006f180801007387 */ /* 0x0001e80000100a00 */
[----:B0-----:R-:W2:Y:S04]  /*f6c80*/  LDL.LU.64 R8, [R1+0x40] ;  /* 0x0000400001087983 */ /* 0x001ea80000300a00 */
[----:B------:R-:W4:Y:S01]  /*f6c90*/  LDL.LU.64 R10, [R1+0x48] ;  /* 0x00004800010a7983 */ /* 0x000f220000300a00 */
[C---:B---3--:R-:W-:Y:S03]  /*f6ca0*/  HMMA.16816.F32 R24, R12.reuse, R26, R16 ;  /* 0x0000001a0c18723c */ /* 0x048fe60000001810 */
[----:B----4-:R-:W-:Y:S04]  /*f6cb0*/  STL.64 [R1+0x6fd8], R10 ;  /* 0x006fd80a01007387 */ /* 0x010fe80000100a00 */
[----:B--2---:R0:W-:Y:S04]  /*f6cc0*/  STL.64 [R1+0x6fd0], R8 ;  /* 0x006fd00801007387 */ /* 0x0041e80000100a00 */
        /* <DEDUP_REMOVED lines=22> */
[----:B------:R-:W3:Y:S01]  /*f6e30*/  LDL.LU.64 R24, [R1+0x7098] ;  /* 0x0070980001187983 */ /* 0x000ee20000300a00 */
[----:B--2---:R-:W-:Y:S07]  /*f6e40*/  HMMA.16816.F32 R8, R12, R4, R8 ;  /* 0x000000040c08723c */ /* 0x004fee0000001808 */
[----:B---3--:R-:W-:-:S02]  /*f6e50*/  IMAD.MOV.U32 R4, RZ, RZ, R25 ;  /* 0x000000ffff047224 */ /* 0x008fc400078e0019 */
[----:B------:R-:W2:-:S14]  /*f6e60*/  LDL.LU R25, [R1+0x7094] ;  /* 0x0070940001197983 */ /* 0x000e9c0000300800 */
[----:B------:R-:W-:Y:S04]  /*f6e70*/  STL.64 [R1+0xaf0], R8 ;  /* 0x000af00801007387 */ /* 0x000fe80000100a00 */
[----:B------:R-:W-:Y:S01]  /*f6e80*/  STL.64 [R1+0xaf8], R10 ;  /* 0x000af80a01007387 */ /* 0x000fe20000100a00 */
[----:B------:R-:W-:-:S03]  /*f6e90*/  IMAD.MOV.U32 R5, RZ, RZ, R24 ;  /* 0x000000ffff057224 */ /* 0x000fc600078e0018 */
[----:B------:R-:W3:Y:S04]  /*f6ea0*/  LDL.LU R24, [R1+0x7090] ;  /* 0x0070900001187983 */ /* 0x000ee80000300800 */
[----:B------:R0:W-:Y:S04]  /*f6eb0*/  STL.64 [R1+0x7038], R4 ;  /* 0x0070380401007387 */ /* 0x0001e80000100a00 */
[----:B------:R-:W3:Y:S01]  /*f6ec0*/  LDL.LU R16, [R1+0xb0] ;  /* 0x0000b00001107983 */ /* 0x000ee20000300800 */
[----:B0-----:R-:W-:-:S15]  /*f6ed0*/  HMMA.16816.F32 R4, R12, R18, R20 ;  /* 0x000000120c04723c */ /* 0x001fde0000001814 */
[----:B------:R-:W-:-:S08]  /*f6ee0*/  NOP ;  /* 0x0000000000007918 */ /* 0x000fd00000000000 */
[----:B------:R-:W-:Y:S04]  /*f6ef0*/  STL.64 [R1+0xae0], R4 ;  /* 0x000ae00401007387 */ /* 0x000fe80000100a00 */
[----:B------:R4:W-:Y:S04]  /*f6f00*/  STL.64 [R1+0xae8], R6 ;  /* 0x000ae80601007387 */ /* 0x0009e80000100a00 */
[----:B------:R-:W3:Y:S04]  /*f6f10*/  LDL.LU R17, [R1+0xb4] ;  /* 0x0000b40001117983 */ /* 0x000ee80000300800 */
[----:B------:R-:W3:Y:S04]  /*f6f20*/  LDL.LU R18, [R1+0xb8] ;  /* 0x0000b80001127983 */ /* 0x000ee80000300800 */
[----:B------:R-:W3:Y:S01]  /*f6f30*/  LDL.LU R19, [R1+0xbc] ;  /* 0x0000bc0001137983 */ /* 0x000ee20000300800 */
[----:B----4-:R-:W-:-:S02]  /*f6f40*/  IMAD.MOV.U32 R6, RZ, RZ, R26 ;  /* 0x000000ffff067224 */ /* 0x010fc400078e001a */
[----:B------:R-:W-:Y:S01]  /*f6f50*/  IMAD.MOV.U32 R7, RZ, RZ, R27 ;  /* 0x000000ffff077224 */ /* 0x000fe200078e001b */
[----:B------:R-:W4:Y:S04]  /*f6f60*/  LDL.LU R26, [R1+0x708c] ;  /* 0x00708c00011a7983 */ /* 0x000f280000300800 */
[----:B------:R-:W4:Y:S01]  /*f6f70*/  LDL.LU R27, [R1+0x7088] ;  /* 0x00708800011b7983 */ /* 0x000f220000300800 */
[----:B--2---:R-:W-:Y:S02]  /*f6f80*/  IMAD.MOV.U32 R5, RZ, RZ, R25 ;  /* 0x000000ffff057224 */ /* 0x004fe400078e0019 */
[----:B---3--:R-:W-:Y:S02]  /*f6f90*/  IMAD.MOV.U32 R4, RZ, RZ, R24 ;  /* 0x000000ffff047224 */ /* 0x008fe400078e0018 */
[----:B------:R-:W2:Y:S04]  /*f6fa0*/  LDL.LU R24, [R1+0x7084] ;  /* 0x0070840001187983 */ /* 0x000ea80000300800 */
[----:B------:R-:W2:Y:S04]  /*f6fb0*/  LDL.LU R25, [R1+0x7080] ;  /* 0x0070800001197983 */ /* 0x000ea80000300800 */
        /* <DEDUP_REMOVED lines=48> */
[----:B------:R-:W2:Y:S04]  /*f72c0*/  LDL.LU.64 R4, [R1+0x7070] ;  /* 0x0070700001047983 */ /* 0x000ea80000300a00 */
[----:B------:R-:W-:Y:S01]  /*f72d0*/  STL.64 [R1+0x6e60], R24 ;  /* 0x006e601801007387 */ /* 0x000fe20000100a00 */
[----:B--2---:R-:W-:-:S15]  /*f72e0*/  HMMA.16816.F32 R4, R12, R26, R4 ;  /* 0x0000001a0c04723c */ /* 0x004fde0000001804 */
[----:B------:R-:W-:-:S08]  /*f72f0*/  NOP ;  /* 0x0000000000007918 */ /* 0x000fd00000000000 */
[----:B------:R0:W-:Y:S04]  /*f7300*/  STL.64 [R1+0xac0], R4 ;  /* 0x000ac00401007387 */ /* 0x0001e80000100a00 */
[----:B------:R-:W-:Y:S04]  /*f7310*/  STL.64 [R1+0xac8], R6 ;  /* 0x000ac80601007387 */ /* 0x000fe80000100a00 */
[----:B0-----:R-:W2:Y:S04]  /*f7320*/  LDL.LU.64 R4, [R1+0x7068] ;  /* 0x0070680001047983 */ /* 0x001ea80000300a00 */
        /* <DEDUP_REMOVED lines=35> */
[----:B---3--:R-:W-:-:S15]  /*f7560*/  HMMA.16816.F32 R24, R12, R4, R24 ;  /* 0x000000040c18723c */ /* 0x008fde0000001818 */
[----:B------:R-:W-:-:S08]  /*f7570*/  NOP ;  /* 0x0000000000007918 */ /* 0x000fd00000000000 */
        /* <DEDUP_REMOVED lines=17> */
[----:B0-----:R-:W3:Y:S04]  /*f7690*/  LDL.LU.64 R18, [R1+0x6ff8] ;  /* 0x006ff80001127983 */ /* 0x001ee80000300a00 */
[----:B------:R-:W4:Y:S04]  /*f76a0*/  LDL.LU.64 R16, [R1+0x6ff0] ;  /* 0x006ff00001107983 */ /* 0x000f280000300a00 */
[----:B------:R0:W-:Y:S04]  /*f76b0*/  STL [R1+0x6dfc], R6 ;  /* 0x006dfc0601007387 */ /* 0x0001e80000100800 */
[----:B------:R1:W-:Y:S04]  /*f76c0*/  STL [R1+0x6df8], R7 ;  /* 0x006df80701007387 */ /* 0x0003e80000100800 */
[----:B------:R-:W2:Y:S04]  /*f76d0*/  LDL.LU R4, [R1+0x19e0] ;  /* 0x0019e00001047983 */ /* 0x000ea80000300800 */
[----:B------:R-:W2:Y:S04]  /*f76e0*/  LDL.LU R5, [R1+0x19e4] ;  /* 0x0019e40001057983 */ /* 0x000ea80000300800 */
[----:B0-----:R-:W2:Y:S04]  /*f76f0*/  LDL.LU R6, [R1+0x19e8] ;  /* 0x0019e80001067983 */ /* 0x001ea80000300800 */
[----:B-1----:R-:W2:Y:S01]  /*f7700*/  LDL.LU R7, [R1+0x19ec] ;  /* 0x0019ec0001077983 */ /* 0x002ea20000300800 */
[----:B---3--:R-:W-:-:S15]  /*f7710*/  HMMA.16816.F32 R20, R12, R18, R20 ;  /* 0x000000120c14723c */ /* 0x008fde0000001814 */
[----:B------:R-:W-:-:S08]  /*f7720*/  NOP ;  /* 0x0000000000007918 */ /* 0x000fd00000000000 */
[----:B------:R-:W-:Y:S04]  /*f7730*/  STL.64 [R1+0xa50], R20 ;  /* 0x000a501401007387 */ /* 0x000fe80000100a00 */
[----:B------:R0:W-:Y:S04]  /*f7740*/  STL.64 [R1+0xa58], R22 ;  /* 0x000a581601007387 */ /* 0x0001e80000100a00 */
[----:B0-----:R-:W3:Y:S01]  /*f7750*/  LDL.LU.64 R22, [R1+0x6fe8] ;  /* 0x006fe80001167983 */ /* 0x001ee20000300a00 */
[C---:B--2---:R-:W-:Y:S03]  /*f7760*/  HMMA.16816.F32 R4, R12.reuse, R2, R4 ;  /* 0x000000020c04723c */ /* 0x044fe60000001804 */
[----:B------:R-:W2:Y:S03]  /*f7770*/  LDL.LU.64 R20, [R1+0x6fe0] ;  /* 0x006fe00001147983 */ /* 0x000ea60000300a00 */
        /* <DEDUP_REMOVED lines=8> */
[----:B------:R0:W-:Y:S02]  /*f7800*/  STL.64 [R1+0xa38], R6 ;  /* 0x000a380601007387 */ /* 0x0001e40000100a00 */
[----:B0-----:R-:W-:Y:S07]  /*f7810*/  HMMA.16816.F32 R4, R12, R28, R24 ;  /* 0x0000001c0c04723c */ /* 0x001fee0000001818 */
[----:B----4-:R-:W-:-:S02]  /*f7820*/  IMAD.MOV.U32 R14, RZ, RZ, R17 ;  /* 0x000000ffff0e7224 */ /* 0x010fc400078e0011 */
[----:B------:R-:W-:-:S14]  /*f7830*/  IMAD.MOV.U32 R15, RZ, RZ, R16 ;  /* 0x000000ffff0f7224 */ /* 0x000fdc00078e0010 */
[----:B------:R-:W-:Y:S04]  /*f7840*/  STL.64 [R1+0xa20], R4 ;  /* 0x000a200401007387 */ /* 0x000fe80000100a00 */
[----:B------:R0:W-:Y:S04]  /*f7850*/  STL.64 [R1+0xa28], R6 ;  /* 0x000a280601007387 */ /* 0x0001e80000100a00 */
[----:B------:R-:W4:Y:S04]  /*f7860*/  LDL.64 R16, [R1+0x2c8] ;  /* 0x0002c80001107983 */ /* 0x000f280000100a00 */
[----:B------:R-:W-:Y:S04]  /*f7870*/  STL.64 [R1+0x6f88], R18 ;  /* 0x006f881201007387 */ /* 0x000fe80000100a00 */
[----:B----4-:R1:W-:Y:S04]  /*f7880*/  STL.64 [R1+0x6f80], R16 ;  /* 0x006f801001007387 */ /* 0x0103e80000100a00 */
[----:B------:R-:W-:Y:S04]  /*f7890*/  STL.64 [R1+0x6f48], R14 ;  /* 0x006f480e01007387 */ /* 0x000fe80000100a00 */
[----:B------:R-:W4:Y:S04]  /*f78a0*/  LDL.LU R24, [R1+0x1950] ;  /* 0x0019500001187983 */ /* 0x000f280000300800 */
[----:B------:R-:W4:Y:S04]  /*f78b0*/  LDL.LU R25, [R1+0x1954] ;  /* 0x0019540001197983 */ /* 0x000f280000300800 */
[----:B------:R-:W2:Y:S04]  /*f78c0*/  LDL.LU R26, [R1+0x1958] ;  /* 0x00195800011a7983 */ /* 0x000ea80000300800 */
[----:B------:R-:W2:Y:S04]  /*f78d0*/  LDL.LU R27, [R1+0x195c] ;  /* 0x00195c00011b7983 */ /* 0x000ea80000300800 */
[----:B0-----:R-:W3:Y:S04]  /*f78e0*/  LDL R6, [R1+0x2d8] ;  /* 0x0002d80001067983 */ /* 0x001ee80000100800 */
[----:B------:R-:W3:Y:S04]  /*f78f0*/  LDL R7, [R1+0x2dc] ;  /* 0x0002dc0001077983 */ /* 0x000ee80000100800 */
[----:B---3--:R-:W-:Y:S04]  /*f7900*/  STL.64 [R1+0x6fb0], R6 ;  /* 0x006fb00601007387 */ /* 0x008fe80000100a00 */
[----:B-1----:R-:W3:Y:S04]  /*f7910*/  LDL.LU R16, [R1+0x1990] ;  /* 0x0019900001107983 */ /* 0x002ee80000300800 */
[----:B------:R-:W3:Y:S04]  /*f7920*/  LDL.LU R17, [R1+0x1994] ;  /* 0x0019940001117983 */ /* 0x000ee80000300800 */
[----:B------:R-:W4:Y:S04]  /*f7930*/  LDL.LU R18, [R1+0x1998] ;  /* 0x0019980001127983 */ /* 0x000f280000300800 */
[----:B------:R-:W4:Y:S04]  /*f7940*/  LDL.LU R19, [R1+0x199c] ;  /* 0x00199c0001137983 */ /* 0x000f280000300800 */
[----:B----4-:R0:W-:Y:S04]  /*f7950*/  STL.64 [R1+0x6f98], R18 ;  /* 0x006f981201007387 */ /* 0x0101e80000100a00 */
[----:B------:R-:W4:Y:S04]  /*f7960*/  LDL.64 R22, [R1+0x308] ;  /* 0x0003080001167983 */ /* 0x000f280000100a00 */
[----:B0-----:R-:W4:Y:S04]  /*f7970*/  LDL R18, [R1+0x2e8] ;  /* 0x0002e80001127983 */ /* 0x001f280000100800 */
[----:B------:R-:W4:Y:S04]  /*f7980*/  LDL R19, [R1+0x2ec] ;  /* 0x0002ec0001137983 */ /* 0x000f280000100800 */
[----:B---3--:R-:W-:Y:S04]  /*f7990*/  STL.64 [R1+0x6f90], R16 ;  /* 0x006f901001007387 */ /* 0x008fe80000100a00 */
[----:B--2---:R-:W-:Y:S04]  /*f79a0*/  STL.64 [R1+0x6f58], R26 ;  /* 0x006f581a01007387 */ /* 0x004fe80000100a00 */
[----:B------:R-:W-:Y:S04]  /*f79b0*/  STL.64 [R1+0x6f50], R24 ;  /* 0x006f501801007387 */ /* 0x000fe80000100a00 */
        /* <DEDUP_REMOVED lines=8> */
[----:B0-----:R-:W4:Y:S04]  /*f7a40*/  LDL.LU R4, [R1+0x19c0] ;  /* 0x0019c00001047983 */ /* 0x001f280000300800 */
[----:B------:R-:W4:Y:S04]  /*f7a50*/  LDL.LU R5, [R1+0x19c4] ;  /* 0x0019c40001057983 */ /* 0x000f280000300800 */
[----:B------:R-:W4:Y:S04]  /*f7a60*/  LDL.LU R6, [R1+0x19c8] ;  /* 0x0019c80001067983 */ /* 0x000f280000300800 */
[----:B------:R-:W4:Y:S04]  /*f7a70*/  LDL.LU R7, [R1+0x19cc] ;  /* 0x0019cc0001077983 */ /* 0x000f280000300800 */
[----:B------:R-:W2:Y:S04]  /*f7a80*/  LDL.64 R16, [R1+0x2f8] ;  /* 0x0002f80001107983 */ /* 0x000ea80000100a00 */
        /* <DEDUP_REMOVED lines=11> */
[----:B------:R-:W-:Y:S06]  /*f7b40*/  HMMA.16816.F32 R4, R8, R22, R4 ;  /* 0x000000160804723c */ /* 0x000fec0000001804 */
[----:B------:R-:W-:-:S02]  /*f7b50*/  IMAD.MOV.U32 R20, RZ, RZ, R22 ;  /* 0x000000ffff147224 */ /* 0x000fc400078e0016 */
[----:B------:R-:W-:Y:S01]  /*f7b60*/  IMAD.MOV.U32 R0, RZ, RZ, R23 ;  /* 0x000000ffff007224 */ /* 0x000fe200078e0017 */
        /* <DEDUP_REMOVED lines=14> */
[----:B------:R-:W3:Y:S01]  /*f7c50*/  LDL.LU.64 R22, [R1+0x6fb8] ;  /* 0x006fb80001167983 */ /* 0x000ee20000300a00 */
[----:B--2---:R-:W-:Y:S03]  /*f7c60*/  HMMA.16816.F32 R4, R8, R16, R4 ;  /* 0x000000100804723c */ /* 0x004fe60000001804 */
[----:B---3--:R0:W-:Y:S04]  /*f7c70*/  STL.64 [R1+0x6e18], R22 ;  /* 0x006e181601007387 */ /* 0x0081e80000100a00 */
[----:B0-----:R-:W2:Y:S04]  /*f7c80*/  LDL R22, [R1+0x270] ;  /* 0x0002700001167983 */ /* 0x001ea80000100800 */
[----:B------:R-:W2:Y:S04]  /*f7c90*/  LDL R23, [R1+0x274] ;  /* 0x0002740001177983 */ /* 0x000ea80000100800 */
[----:B------:R0:W-:Y:S04]  /*f7ca0*/  STL [R1+0x6e10], R20 ;  /* 0x006e101401007387 */ /* 0x0001e80000100800 */
[----:B0-----:R-:W3:Y:S04]  /*f7cb0*/  LDL R20, [R1+0x280] ;  /* 0x0002800001147983 */ /* 0x001ee80000100800 */
[----:B------:R0:W-:Y:S02]  /*f7cc0*/  STL.64 [R1+0xa00], R4 ;  /* 0x000a000401007387 */ /* 0x0001e40000100a00 */
[----:B0-----:R-:W-:-:S02]  /*f7cd0*/  IMAD.MOV.U32 R4, RZ, RZ, R16 ;  /* 0x000000ffff047224 */ /* 0x001fc400078e0010 */
[----:B------:R-:W-:Y:S02]  /*f7ce0*/  IMAD.MOV.U32 R5, RZ, RZ, R17 ;  /* 0x000000ffff057224 */ /* 0x000fe400078e0011 */
[C---:B------:R-:W-:Y:S01]  /*f7cf0*/  HMMA.16816.F32 R16, R8.reuse, R18, R12 ;  /* 0x000000120810723c */ /* 0x040fe2000000180c */
[----:B------:R0:W-:Y:S04]  /*f7d00*/  STL.64 [R1+0xa08], R6 ;  /* 0x000a080601007387 */ /* 0x0001e80000100a00 */
[----:B0-----:R-:W4:Y:S04]  /*f7d10*/  LDL.LU.64 R6, [R1+0x6fb0] ;  /* 0x006fb00001067983 */ /* 0x001f280000300a00 */
[----:B------:R-:W2:Y:S04]  /*f7d20*/  LDL.LU.64 R14, [R1+0x6fa8] ;  /* 0x006fa800010e7983 */ /* 0x000ea80000300a00 */
[----:B------:R-:W2:Y:S10]  /*f7d30*/  LDL.LU.64 R12, [R1+0x6fa0] ;  /* 0x006fa000010c7983 */ /* 0x000eb40000300a00 */
        /* <DEDUP_REMOVED lines=10> */
[----:B--2---:R-:W-:Y:S06]  /*f7de0*/  HMMA.16816.F32 R12, R8, R16, R12 ;  /* 0x00000010080c723c */ /* 0x004fec000000180c */
[----:B------:R-:W-:-:S02]  /*f7df0*/  IMAD.MOV.U32 R6, RZ, RZ, R16 ;  /* 0x000000ffff067224 */ /* 0x000fc400078e0010 */
[----:B------:R-:W-:-:S15]  /*f7e00*/  IMAD.MOV.U32 R7, RZ, RZ, R17 ;  /* 0x000000ffff077224 */ /* 0x000fde00078e0011 */
[----:B------:R-:W-:Y:S04]  /*f7e10*/  STL.64 [R1+0x9d0], R12 ;  /* 0x0009d00c01007387 */ /* 0x000fe80000100a00 */
[----:B------:R0:W-:Y:S04]  /*f7e20*/  STL.64 [R1+0x9d8], R14 ;  /* 0x0009d80e01007387 */ /* 0x0001e80000100a00 */
[----:B0-----:R-:W2:Y:S04]  /*f7e30*/  LDL.LU.64 R14, [R1+0x6f78] ;  /* 0x006f7800010e7983 */ /* 0x001ea80000300a00 */
[----:B------:R-:W2:Y:S04]  /*f7e40*/  LDL.LU.64 R12, [R1+0x6f70] ;  /* 0x006f7000010c7983 */ /* 0x000ea80000300a00 */
        /* <DEDUP_REMOVED lines=10> */
[----:B------:R-:W-:Y:S04]  /*f7ef0*/  STL.64 [R1+0x9c8], R14 ;  /* 0x0009c80e01007387 */ /* 0x000fe80000100a00 */
[----:B0-----:R-:W2:Y:S04]  /*f7f00*/  LDL.LU.64 R12, [R1+0x6f60] ;  /* 0x006f6000010c7983 */ /* 0x001ea80000300a00 */
[----:B----4-:R-:W-:Y:S04]  /*f7f10*/  STL.64 [R1+0x6dd8], R18 ;  /* 0x006dd81201007387 */ /* 0x010fe80000100a00 */
        /* <DEDUP_REMOVED lines=11> */
[----:B0-----:R-:W2:Y:S01]  /*f7fd0*/  LDL.LU.64 R14, [R1+0x6f48] ;  /* 0x006f4800010e7983 */ /* 0x001ea20000300a00 */
[C---:B---3--:R-:W-:Y:S06]  /*f7fe0*/  HMMA.16816.F32 R16, R8.reuse, R20, R16 ;  /* 0x000000140810723c */ /* 0x048fec0000001810 */
[----:B--2---:R-:W-:Y:S01]  /*f7ff0*/  HMMA.16816.F32 R12, R8, R14, R24 ;  /* 0x0000000e080c723c */ /* 0x004fe20000001818 */
[----:B------:R-:W2:Y:S04]  /*f8000*/  LDL.LU.64 R26, [R1+0x6f40] ;  /* 0x006f4000011a7983 */ /* 0x000ea80000300a00 */
[----:B------:R-:W2:-:S15]  /*f8010*/  LDL.LU.64 R24, [R1+0x6f38] ;  /* 0x006f380001187983 */ /* 0x000e9e0000300a00 */
[----:B------:R-:W-:-:S03]  /*f8020*/  NOP ;  /* 0x0000000000007918 */ /* 0x000fc60000000000 */
[----:B------:R-:W-:Y:S04]  /*f8030*/  STL.64 [R1+0x9a0], R12 ;  /* 0x0009a00c01007387 */ /* 0x000fe80000100a00 */
[----:B------:R0:W-:Y:S04]  /*f8040*/  STL.64 [R1+0x9a8], R14 ;  /* 0x0009a80e01007387 */ /* 0x0001e80000100a00 */
[----:B0-----:R-:W3:Y:S04]  /*f8050*/  LDL.LU.64 R14, [R1+0x6f30] ;  /* 0x006f3000010e7983 */ /* 0x001ee80000300a00 */
[----:B------:R-:W2:Y:S04]  /*f8060*/  LDL.LU.64 R12, [R1+0x6f28] ;  /* 0x006f2800010c7983 */ /* 0x000ea80000300a00 */
[----:B------:R-:W-:Y:S04]  /*f8070*/  STL.64 [R1+0x990], R16 ;  /* 0x0009901001007387 */ /* 0x000fe80000100a00 */
[----:B------:R0:W-:Y:S02]  /*f8080*/  STL.64 [R1+0x998], R18 ;  /* 0x0009981201007387 */ /* 0x0001e40000100a00 */
[----:B0-----:R-:W-:-:S15]  /*f8090*/  HMMA.16816.F32 R16, R8, R22, R4 ;  /* 0x000000160810723c */ /* 0x001fde0000001804 */
[----:B------:R-:W-:-:S08]  /*f80a0*/  NOP ;  /* 0x0000000000007918 */ /* 0x000fd00000000000 */
[----:B------:R-:W-:Y:S04]  /*f80b0*/  STL.64 [R1+0x980], R16 ;  /* 0x0009801001007387 */ /* 0x000fe80000100a00 */
[----:B------:R-:W-:Y:S01]  /*f80c0*/  STL.64 [R1+0x988], R18 ;  /* 0x0009881201007387 */ /* 0x000fe20000100a00 */
[----:B--2---:R-:W-:Y:S07]  /*f80d0*/  HMMA.16816.F32 R4, R8, R12, R24 ;  /* 0x0000000c0804723c */ /* 0x004fee0000001818 */
[----:B------:R-:W-:-:S02]  /*f80e0*/  IMAD.MOV.U32 R13, RZ, RZ, R10 ;  /* 0x000000ffff0d7224 */ /* 0x000fc400078e000a */
[----:B------:R-:W-:Y:S02]  /*f80f0*/  IMAD.MOV.U32 R12, RZ, RZ, R11 ;  /* 0x000000ffff0c7224 */ /* 0x000fe400078e000b */
[----:B------:R-:W-:Y:S02]  /*f8100*/  IMAD.MOV.U32 R26, RZ, RZ, R8 ;  /* 0x000000ffff1a7224 */ /* 0x000fe400078e0008 */
[----:B------:R-:W-:-:S10]  /*f8110*/  IMAD.MOV.U32 R27, RZ, RZ, R9 ;  /* 0x000000ffff1b7224 */ /* 0x000fd400078e0009 */
[----:B------:R-:W-:Y:S04]  /*f8120*/  STL.64 [R1+0x970], R4 ;  /* 0x0009700401007387 */ /* 0x000fe80000100a00 */
[----:B------:R-:W-:Y:S04]  /*f8130*/  STL.64 [R1+0x978], R6 ;  /* 0x0009780601007387 */ /* 0x000fe80000100a00 */
[----:B------:R-:W2:Y:S04]  /*f8140*/  LDL.LU.64 R10, [R1+0x6f20] ;  /* 0x006f2000010a7983 */ /* 0x000ea80000300a00 */
[----:B------:R-:W4:Y:S04]  /*f8150*/  LDL.LU.64 R8, [R1+0x6f18] ;  /* 0x006f180001087983 */ /* 0x000f280000300a00 */
        /* <DEDUP_REMOVED lines=10> */
[----:B------:R-:W-:-:S02]  /*f8200*/  IMAD.MOV.U32 R6, RZ, RZ, R10 ;  /* 0x000000ffff067224 */ /* 0x000fc400078e000a */
[----:B------:R-:W-:Y:S01]  /*f8210*/  IMAD.MOV.U32 R7, RZ, RZ, R11 ;  /* 0x000000ffff077224 */ /* 0x000fe200078e000b */
[----:B---3--:R4:W-:Y:S02]  /*f8220*/  STL.64 [R1+0x6ee0], R22 ;  /* 0x006ee01601007387 */ /* 0x0089e40000100a00 */
[----:B----4-:R-:W-:Y:S02]  /*f8230*/  IMAD.MOV.U32 R22, RZ, RZ, R8 ;  /* 0x000000ffff167224 */ /* 0x010fe400078e0008 */
[----:B------:R-:W-:Y:S01]  /*f8240*/  IMAD.MOV.U32 R23, RZ, RZ, R9 ;  /* 0x000000ffff177224 */ /* 0x000fe200078e0009 */
[----:B------:R-:W3:Y:S04]  /*f8250*/  LDL.LU R8, [R1+0x6f14] ;  /* 0x006f140001087983 */ /* 0x000ee80000300800 */
[----:B------:R-:W4:Y:S04]  /*f8260*/  LDL.LU R9, [R1+0x6f10] ;  /* 0x006f100001097983 */ /* 0x000f280000300800 */
[----:B--2---:R0:W-:Y:S04]  /*f8270*/  STL.64 [R1+0x6ed8], R20 ;  /* 0x006ed81401007387 */ /* 0x0041e80000100a00 */
[----:B------:R1:W-:Y:S04]  /*f8280*/  STL.64 [R1+0x6ef8], R22 ;  /* 0x006ef81601007387 */ /* 0x0003e80000100a00 */
[----:B0-----:R-:W2:Y:S04]  /*f8290*/  LDL.LU R20, [R1+0x1910] ;  /* 0x0019100001147983 */ /* 0x001ea80000300800 */
[----:B------:R-:W2:Y:S04]  /*f82a0*/  LDL.LU R21, [R1+0x1914] ;  /* 0x0019140001157983 */ /* 0x000ea80000300800 */
[----:B-1----:R-:W2:Y:S04]  /*f82b0*/  LDL.LU R22, [R1+0x1918] ;  /* 0x0019180001167983 */ /* 0x002ea80000300800 */
[----:B------:R-:W2:Y:S04]  /*f82c0*/  LDL.LU R23, [R1+0x191c] ;  /* 0x00191c0001177983 */ /* 0x000ea80000300800 */
[----:B------:R-:W2:Y:S04]  /*f82d0*/  LDL.64 R4, [R1+0x230] ;  /* 0x0002300001047983 */ /* 0x000ea80000100a00 */
[----:B------:R-:W2:Y:S04]  /*f82e0*/  LDL.LU R10, [R1+0x6f0c] ;  /* 0x006f0c00010a7983 */ /* 0x000ea80000300800 */
[----:B------:R-:W2:Y:S04]  /*f82f0*/  LDL.LU R11, [R1+0x6f08] ;  /* 0x006f0800010b7983 */ /* 0x000ea80000300800 */
[----:B------:R-:W-:Y:S01]  /*f8300*/  STL.64 [R1+0x6ef0], R6 ;  /* 0x006ef00601007387 */ /* 0x000fe20000100a00 */
[----:B---3--:R-:W-:-:S02]  /*f8310*/  IMAD.MOV.U32 R19, RZ, RZ, R8 ;  /* 0x000000ffff137224 */ /* 0x008fc400078e0008 */
[----:B----4-:R-:W-:Y:S01]  /*f8320*/  IMAD.MOV.U32 R18, RZ, RZ, R9 ;  /* 0x000000ffff127224 */ /* 0x010fe200078e0009 */
[----:B--2---:R0:W-:Y:S01]  /*f8330*/  STL.64 [R1+0x6ee8], R4 ;  /* 0x006ee80401007387 */ /* 0x0041e20000100a00 */
[----:B------:R-:W-:Y:S02]  /*f8340*/  IMAD.MOV.U32 R17, RZ, RZ, R10 ;  /* 0x000000ffff117224 */ /* 0x000fe400078e000a */
[----:B------:R-:W-:Y:S01]  /*f8350*/  IMAD.MOV.U32 R16, RZ, RZ, R11 ;  /* 0x000000ffff107224 */ /* 0x000fe200078e000b */
[----:B0-----:R-:W2:Y:S04]  /*f8360*/  LDL.LU R4, [R1+0x1900] ;  /* 0x0019000001047983 */ /* 0x001ea80000300800 */
[----:B------:R-:W2:Y:S04]  /*f8370*/  LDL.LU R5, [R1+0x1904] ;  /* 0x0019040001057983 */ /* 0x000ea80000300800 */
[----:B------:R-:W2:Y:S04]  /*f8380*/  LDL.LU R6, [R1+0x1908] ;  /* 0x0019080001067983 */ /* 0x000ea80000300800 */
[----:B------:R-:W2:Y:S04]  /*f8390*/  LDL.LU R7, [R1+0x190c] ;  /* 0x00190c0001077983 */ /* 0x000ea80000300800 */
[----:B------:R-:W3:Y:S04]  /*f83a0*/  LDL.64 R24, [R1+0x210] ;  /* 0x0002100001187983 */ /* 0x000ee80000100a00 */
[----:B------:R-:W4:Y:S04]  /*f83b0*/  LDL.LU R8, [R1+0x10] ;  /* 0x0000100001087983 */ /* 0x000f280000300800 */
[----:B------:R-:W4:Y:S04]  /*f83c0*/  LDL.LU R9, [R1+0x14] ;  /* 0x0000140001097983 */ /* 0x000f280000300800 */
[----:B------:R-:W2:Y:S04]  /*f83d0*/  LDL.LU R10, [R1+0x18] ;  /* 0x00001800010a7983 */ /* 0x000ea80000300800 */
[----:B------:R-:W2:Y:S04]  /*f83e0*/  LDL.LU R11, [R1+0x1c] ;  /* 0x00001c00010b7983 */ /* 0x000ea80000300800 */
[----:B--2---:R0:W-:Y:S04]  /*f83f0*/  STL.64 [R1+0x6d90], R10 ;  /* 0x006d900a01007387 */ /* 0x0041e80000100a00 */
[----:B----4-:R1:W-:Y:S01]  /*f8400*/  STL.64 [R1+0x6d88], R8 ;  /* 0x006d880801007387 */ /* 0x0103e20000100a00 */
[----:B0-----:R-:W-:-:S02]  /*f8410*/  IMAD.MOV.U32 R10, RZ, RZ, R13 ;  /* 0x000000ffff0a7224 */ /* 0x001fc400078e000d */
[----:B-1----:R-:W-:Y:S02]  /*f8420*/  IMAD.MOV.U32 R8, RZ, RZ, R26 ;  /* 0x000000ffff087224 */ /* 0x002fe400078e001a */
[----:B------:R-:W-:Y:S02]  /*f8430*/  IMAD.MOV.U32 R9, RZ, RZ, R27 ;  /* 0x000000ffff097224 */ /* 0x000fe400078e001b */
[----:B------:R-:W-:Y:S01]  /*f8440*/  IMAD.MOV.U32 R11, RZ, RZ, R12 ;  /* 0x000000ffff0b7224 */ /* 0x000fe200078e000c */
[----:B------:R-:W2:Y:S04]  /*f8450*/  LDL.LU R26, [R1+0x6f04] ;  /* 0x006f0400011a7983 */ /* 0x000ea80000300800 */
[----:B------:R-:W2:Y:S02]  /*f8460*/  LDL.LU R27, [R1+0x6f00] ;  /* 0x006f0000011b7983 */ /* 0x000ea40000300800 */
[----:B------:R-:W-:-:S15]  /*f8470*/  HMMA.16816.F32 R20, R8, R14, R20 ;  /* 0x0000000e0814723c */ /* 0x000fde0000001814 */
[----:B------:R-:W-:-:S09]  /*f8480*/  NOP ;  /* 0x0000000000007918 */ /* 0x000fd20000000000 */
[----:B------:R-:W-:Y:S02]  /*f8490*/  IMAD.MOV.U32 R13, RZ, RZ, R22 ;  /* 0x000000ffff0d7224 */ /* 0x000fe400078e0016 */
[----:B------:R-:W-:Y:S02]  /*f84a0*/  IMAD.MOV.U32 R12, RZ, RZ, R23 ;  /* 0x000000ffff0c7224 */ /* 0x000fe400078e0017 */
[----:B------:R-:W4:Y:S01]  /*f84b0*/  LDL.LU.64 R22, [R1+0x6ef8] ;  /* 0x006ef80001167983 */ /* 0x000f220000300a00 */
[----:B------:R-:W-:Y:S02]  /*f84c0*/  IMAD.MOV.U32 R14, RZ, RZ, R21 ;  /* 0x000000ffff0e7224 */ /* 0x000fe400078e0015 */
[----:B------:R-:W-:Y:S01]  /*f84d0*/  IMAD.MOV.U32 R15, RZ, RZ, R20 ;  /* 0x000000ffff0f7224 */ /* 0x000fe200078e0014 */
[----:B------:R-:W-:Y:S04]  /*f84e0*/  STL [R1+0x5db8], R12 ;  /* 0x005db80c01007387 */ /* 0x000fe80000100800 */
[----:B------:R0:W-:Y:S04]  /*f84f0*/  STL [R1+0x5db4], R13 ;  /* 0x005db40d01007387 */ /* 0x0001e80000100800 */
[----:B0-----:R-:W2:Y:S04]  /*f8500*/  LDL.LU.64 R12, [R1+0x2e8] ;  /* 0x0002e800010c7983 */ /* 0x001ea80000300a00 */
[----:B------:R-:W-:Y:S04]  /*f8510*/  STL [R1+0x5db0], R14 ;  /* 0x005db00e01007387 */ /* 0x000fe80000100800 */
[----:B------:R0:W-:Y:S04]  /*f8520*/  STL [R1+0x5dac], R15 ;  /* 0x005dac0f01007387 */ /* 0x0001e80000100800 */
[----:B0-----:R-:W3:Y:S01]  /*f8530*/  LDL.LU.64 R14, [R1+0x2a8] ;  /* 0x0002a800010e7983 */ /* 0x001ee20000300a00 */
[C---:B----4-:R-:W-:Y:S03]  /*f8540*/  HMMA.16816.F32 R20, R8.reuse, R22, R4 ;  /* 0x000000160814723c */ /* 0x050fe60000001804 */
[----:B---3--:R-:W-:Y:S04]  /*f8550*/  STL [R1+0x6ce4], R14 ;  /* 0x006ce40e01007387 */ /* 0x008fe80000100800 */
[----:B------:R-:W-:Y:S04]  /*f8560*/  STL [R1+0x6ce0], R15 ;  /* 0x006ce00f01007387 */ /* 0x000fe80000100800 */
[----:B------:R-:W3:Y:S04]  /*f8570*/  LDL.LU.64 R6, [R1+0x6ef0] ;  /* 0x006ef00001067983 */ /* 0x000ee80000300a00 */
[----:B------:R-:W4:Y:S08]  /*f8580*/  LDL.LU.64 R4, [R1+0x6ee8] ;  /* 0x006ee80001047983 */ /* 0x000f300000300a00 */
        /* <DEDUP_REMOVED lines=10> */
[----:B---3--:R-:W-:Y:S01]  /*f8630*/  HMMA.16816.F32 R16, R8, R6, R16 ;  /* 0x000000060810723c */ /* 0x008fe20000001810 */
[----:B------:R-:W-:-:S02]  /*f8640*/  IMAD.MOV.U32 R14, RZ, RZ, R4 ;  /* 0x000000ffff0e7224 */ /* 0x000fc400078e0004 */
[----:B------:R-:W-:-:S05]  /*f8650*/  IMAD.MOV.U32 R15, RZ, RZ, R5 ;  /* 0x000000ffff0f7224 */ /* 0x000fca00078e0005 */
[----:B------:R0:W-:Y:S04]  /*f8660*/  STL [R1+0x6cec], R15 ;  /* 0x006cec0f01007387 */ /* 0x0001e80000100800 */
[----:B------:R1:W-:Y:S11]  /*f8670*/  STL [R1+0x6ce8], R14 ;  /* 0x006ce80e01007387 */ /* 0x0003f60000100800 */
[----:B------:R-:W-:Y:S04]  /*f8680*/  STL.64 [R1+0x930], R16 ;  /* 0x0009301001007387 */ /* 0x000fe80000100a00 */
[----:B------:R-:W-:Y:S01]  /*f8690*/  STL.64 [R1+0x938], R18 ;  /* 0x0009381201007387 */ /* 0x000fe20000100a00 */
[----:B----4-:R-:W-:-:S15]  /*f86a0*/  HMMA.16816.F32 R4, R8, R24, R20 ;  /* 0x000000180804723c */ /* 0x010fde0000001814 */
[----:B------:R-:W-:-:S08]  /*f86b0*/  NOP ;  /* 0x0000000000007918 */ /* 0x000fd00000000000 */
[----:B------:R-:W-:Y:S04]  /*f86c0*/  STL.64 [R1+0x920], R4 ;  /* 0x0009200401007387 */ /* 0x000fe80000100a00 */
[----:B------:R-:W-:Y:S04]  /*f86d0*/  STL.64 [R1+0x928], R6 ;  /* 0x0009280601007387 */ /* 0x000fe80000100a00 */
[----:B------:R-:W3:Y:S04]  /*f86e0*/  LDL.LU R20, [R1+0x1840] ;  /* 0x0018400001147983 */ /* 0x000ee80000300800 */
[----:B------:R-:W3:Y:S04]  /*f86f0*/  LDL.LU R21, [R1+0x1844] ;  /* 0x0018440001157983 */ /* 0x000ee80000300800 */
[----:B------:R-:W4:Y:S04]  /*f8700*/  LDL.LU R22, [R1+0x1848] ;  /* 0x0018480001167983 */ /* 0x000f280000300800 */
[----:B------:R-:W4:Y:S01]  /*f8710*/  LDL.LU R23, [R1+0x184c] ;  /* 0x00184c0001177983 */ /* 0x000f220000300800 */
[----:B0-----:R-:W-:-:S02]  /*f8720*/  IMAD.MOV.U32 R15, RZ, RZ, R24 ;  /* 0x000000ffff0f7224 */ /* 0x001fc400078e0018 */
[----:B-1----:R-:W-:Y:S01]  /*f8730*/  IMAD.MOV.U32 R14, RZ, RZ, R25 ;  /* 0x000000ffff0e7224 */ /* 0x002fe200078e0019 */
[----:B----4-:R-:W-:Y:S04]  /*f8740*/  STL.64 [R1+0x6e28], R22 ;  /* 0x006e281601007387 */ /* 0x010fe80000100a00 */
[----:B---3--:R0:W-:Y:S04]  /*f8750*/  STL.64 [R1+0x6e20], R20 ;  /* 0x006e201401007387 */ /* 0x0081e80000100a00 */
[----:B0-----:R-:W3:Y:S04]  /*f8760*/  LDL.LU R20, [R1+0x1850] ;  /* 0x0018500001147983 */ /* 0x001ee80000300800 */
[----:B------:R-:W3:Y:S04]  /*f8770*/  LDL.LU R21, [R1+0x1854] ;  /* 0x0018540001157983 */ /* 0x000ee80000300800 */
[----:B------:R-:W4:Y:S04]  /*f8780*/  LDL.LU R22, [R1+0x1858] ;  /* 0x0018580001167983 */ /* 0x000f280000300800 */
[----:B------:R-:W4:Y:S04]  /*f8790*/  LDL.LU R23, [R1+0x185c] ;  /* 0x00185c0001177983 */ /* 0x000f280000300800 */
        /* <DEDUP_REMOVED lines=53> */
[----:B------:R-:W3:Y:S04]  /*f8af0*/  LDL.LU R4, [R1+0x1830] ;  /* 0x0018300001047983 */ /* 0x000ee80000300800 */
[----:B------:R-:W3:Y:S04]  /*f8b00*/  LDL.LU R5, [R1+0x1834] ;  /* 0x0018340001057983 */ /* 0x000ee80000300800 */
[----:B------:R-:W3:Y:S04]  /*f8b10*/  LDL.LU R6, [R1+0x1838] ;  /* 0x0018380001067983 */ /* 0x000ee80000300800 */
[----:B------:R-:W3:Y:S04]  /*f8b20*/  LDL.LU R7, [R1+0x183c] ;  /* 0x00183c0001077983 */ /* 0x000ee80000300800 */
[----:B------:R-:W3:Y:S04]  /*f8b30*/  LDL.64 R18, [R1+0x170] ;  /* 0x0001700001127983 */ /* 0x000ee80000100a00 */
        /* <DEDUP_REMOVED lines=36> */
[----:B------:R-:W-:Y:S04]  /*f8d80*/  STL [R1+0x6d04], R14 ;  /* 0x006d040e01007387 */ /* 0x000fe80000100800 */
[----:B------:R0:W-:Y:S04]  /*f8d90*/  STL [R1+0x6d00], R15 ;  /* 0x006d000f01007387 */ /* 0x0001e80000100800 */
[----:B0-----:R-:W3:Y:S01]  /*f8da0*/  LDL.64 R14, [R1+0x190] ;  /* 0x00019000010e7983 */ /* 0x001ee20000100a00 */
        /* <DEDUP_REMOVED lines=34> */
[----:B------:R-:W-:Y:S01]  /*f8fd0*/  HMMA.16816.F32 R4, R8, R18, R4 ;  /* 0x000000120804723c */ /* 0x000fe20000001804 */
[----:B------:R-:W-:-:S02]  /*f8fe0*/  IMAD.MOV.U32 R21, RZ, RZ, R17 ;  /* 0x000000ffff157224 */ /* 0x000fc400078e0011 */
[----:B------:R-:W3:Y:S01]  /*f8ff0*/  LDL.LU R20, [R1+0x6e10] ;  /* 0x006e100001147983 */ /* 0x000ee20000300800 */
[----:B------:R-:W-:-:S03]  /*f9000*/  IMAD.MOV.U32 R26, RZ, RZ, R25 ;  /* 0x000000ffff1a7224 */ /* 0x000fc600078e0019 */
[----:B--2---:R-:W-:Y:S04]  /*f9010*/  STL.64 [R1+0x6dc8], R22 ;  /* 0x006dc81601007387 */ /* 0x004fe80000100a00 */
[----:B------:R-:W-:-:S12]  /*f9020*/  STL [R1+0x6dc0], R21 ;  /* 0x006dc01501007387 */ /* 0x000fd80000100800 */
[----:B------:R-:W-:Y:S04]  /*f9030*/  STL.64 [R1+0x880], R4 ;  /* 0x0008800401007387 */ /* 0x000fe80000100a00 */
[----:B------:R0:W-:Y:S04]  /*f9040*/  STL.64 [R1+0x888], R6 ;  /* 0x0008880601007387 */ /* 0x0001e80000100a00 */
[----:B0-----:R-:W2:Y:S04]  /*f9050*/  LDL.LU.64 R6, [R1+0x6e08] ;  /* 0x006e080001067983 */ /* 0x001ea80000300a00 */
[----:B------:R-:W4:Y:S01]  /*f9060*/  LDL.LU.64 R4, [R1+0x6e00] ;  /* 0x006e000001047983 */ /* 0x000f220000300a00 */
[----:B------:R-:W-:-:S02]  /*f9070*/  IMAD.MOV.U32 R25, RZ, RZ, R14 ;  /* 0x000000ffff197224 */ /* 0x000fc400078e000e */
[----:B------:R-:W-:Y:S02]  /*f9080*/  IMAD.MOV.U32 R24, RZ, RZ, R15 ;  /* 0x000000ffff187224 */ /* 0x000fe400078e000f */
[----:B------:R-:W-:Y:S02]  /*f9090*/  IMAD.MOV.U32 R15, RZ, RZ, R16 ;  /* 0x000000ffff0f7224 */ /* 0x000fe400078e0010 */
[----:B------:R-:W-:Y:S02]  /*f90a0*/  IMAD.MOV.U32 R14, RZ, RZ, R19 ;  /* 0x000000ffff0e7224 */ /* 0x000fe400078e0013 */
[----:B------:R-:W-:-:S03]  /*f90b0*/  IMAD.MOV.U32 R27, RZ, RZ, R18 ;  /* 0x000000ffff1b7224 */ /* 0x000fc600078e0012 */
[----:B------:R-:W-:Y:S04]  /*f90c0*/  STL.64 [R1+0x6d58], R14 ;  /* 0x006d580e01007387 */ /* 0x000fe80000100a00 */
[----:B------:R-:W-:Y:S04]  /*f90d0*/  STL.64 [R1+0x6d50], R12 ;  /* 0x006d500c01007387 */ /* 0x000fe80000100a00 */
[----:B------:R2:W-:Y:S02]  /*f90e0*/  STL.64 [R1+0x6d18], R26 ;  /* 0x006d181a01007387 */ /* 0x0005e40000100a00 */
[----:B--2---:R-:W-:-:S02]  /*f90f0*/  IMAD.MOV.U32 R26, RZ, RZ, R6 ;  /* 0x000000ffff1a7224 */ /* 0x004fc400078e0006 */
[----:B----4-:R-:W-:Y:S02]  /*f9100*/  IMAD.MOV.U32 R14, RZ, RZ, R4 ;  /* 0x000000ffff0e7224 */ /* 0x010fe400078e0004 */
[----:B------:R-:W-:Y:S01]  /*f9110*/  IMAD.MOV.U32 R15, RZ, RZ, R5 ;  /* 0x000000ffff0f7224 */ /* 0x000fe200078e0005 */
[----:B------:R-:W2:Y:S01]  /*f9120*/  LDL.LU R6, [R1+0x6dfc] ;  /* 0x006dfc0001067983 */ /* 0x000ea20000300800 */
[----:B------:R-:W-:-:S03]  /*f9130*/  IMAD.MOV.U32 R27, RZ, RZ, R7 ;  /* 0x000000ffff1b7224 */ /* 0x000fc600078e0007 */
[----:B------:R-:W2:Y:S04]  /*f9140*/  LDL.LU R7, [R1+0x6df8] ;  /* 0x006df80001077983 */ /* 0x000ea80000300800 */
[----:B------:R-:W4:Y:S04]  /*f9150*/  LDL.LU R4, [R1+0x6df4] ;  /* 0x006df40001047983 */ /* 0x000f280000300800 */
[----:B------:R-:W4:Y:S04]  /*f9160*/  LDL.LU R5, [R1+0x6df0] ;  /* 0x006df00001057983 */ /* 0x000f280000300800 */
[----:B------:R-:W-:Y:S04]  /*f9170*/  STL.64 [R1+0x6d70], R14 ;  /* 0x006d700e01007387 */ /* 0x000fe80000100a00 */
[----:B------:R0:W-:Y:S04]  /*f9180*/  STL.64 [R1+0x6d10], R24 ;  /* 0x006d101801007387 */ /* 0x0001e80000100a00 */
[----:B0-----:R-:W3:Y:S04]  /*f9190*/  LDL.64 R24, [R1+0x2d8] ;  /* 0x0002d80001187983 */ /* 0x001ee80000100a00 */
[----:B------:R-:W-:Y:S04]  /*f91a0*/  STL.64 [R1+0x6d48], R26 ;  /* 0x006d481a01007387 */ /* 0x000fe80000100a00 */
[----:B---3--:R0:W-:Y:S04]  /*f91b0*/  STL.64 [R1+0x6d40], R24 ;  /* 0x006d401801007387 */ /* 0x0081e80000100a00 */
[----:B0-----:R-:W3:Y:S04]  /*f91c0*/  LDL.LU R24, [R1+0x17a0] ;  /* 0x0017a00001187983 */ /* 0x001ee80000300800 */
[----:B------:R-:W3:Y:S04]  /*f91d0*/  LDL.LU R25, [R1+0x17a4] ;  /* 0x0017a40001197983 */ /* 0x000ee80000300800 */
[----:B------:R-:W2:Y:S04]  /*f91e0*/  LDL.LU R26, [R1+0x17a8] ;  /* 0x0017a800011a7983 */ /* 0x000ea80000300800 */
[----:B------:R-:W2:Y:S04]  /*f91f0*/  LDL.LU R27, [R1+0x17ac] ;  /* 0x0017ac00011b7983 */ /* 0x000ea80000300800 */
[----:B------:R-:W4:Y:S04]  /*f9200*/  LDL.LU R16, [R1+0x1810] ;  /* 0x0018100001107983 */ /* 0x000f280000300800 */
[----:B------:R-:W4:Y:S04]  /*f9210*/  LDL.LU R17, [R1+0x1814] ;  /* 0x0018140001117983 */ /* 0x000f280000300800 */
[----:B------:R-:W3:Y:S04]  /*f9220*/  LDL.LU R18, [R1+0x1818] ;  /* 0x0018180001127983 */ /* 0x000ee80000300800 */
[----:B------:R-:W3:Y:S01]  /*f9230*/  LDL.LU R19, [R1+0x181c] ;  /* 0x00181c0001137983 */ /* 0x000ee20000300800 */
[----:B------:R-:W-:-:S02]  /*f9240*/  IMAD.MOV.U32 R12, RZ, RZ, R20 ;  /* 0x000000ffff0c7224 */ /* 0x000fc400078e0014 */
[----:B------:R-:W-:Y:S01]  /*f9250*/  IMAD.MOV.U32 R13, RZ, RZ, R0 ;  /* 0x000000ffff0d7224 */ /* 0x000fe200078e0000 */
[----:B---3--:R-:W-:Y:S04]  /*f9260*/  STL.64 [R1+0x6de8], R18 ;  /* 0x006de81201007387 */ /* 0x008fe80000100a00 */
[----:B----4-:R0:W-:Y:S04]  /*f9270*/  STL.64 [R1+0x6de0], R16 ;  /* 0x006de01001007387 */ /* 0x0101e80000100a00 */
[----:B0-----:R-:W3:Y:S04]  /*f9280*/  LDL.LU R16, [R1+0x1820] ;  /* 0x0018200001107983 */ /* 0x001ee80000300800 */
[----:B------:R-:W3:Y:S04]  /*f9290*/  LDL.LU R17, [R1+0x1824] ;  /* 0x0018240001117983 */ /* 0x000ee80000300800 */
[----:B------:R-:W3:Y:S04]  /*f92a0*/  LDL.LU R18, [R1+0x1828] ;  /* 0x0018280001127983 */ /* 0x000ee80000300800 */
[----:B------:R-:W3:Y:S04]  /*f92b0*/  LDL.LU R19, [R1+0x182c] ;  /* 0x00182c0001137983 */ /* 0x000ee80000300800 */
[----:B------:R-:W-:Y:S04]  /*f92c0*/  STL.64 [R1+0x6d98], R12 ;  /* 0x006d980c01007387 */ /* 0x000fe80000100a00 */
        /* <DEDUP_REMOVED lines=25> */
[----:B------:R-:W2:Y:S04]  /*f9460*/  LDL.LU R14, [R1+0x17f8] ;  /* 0x0017f800010e7983 */ /* 0x000ea80000300800 */
[----:B------:R-:W2:Y:S04]  /*f9470*/  LDL.LU R15, [R1+0x17fc] ;  /* 0x0017fc00010f7983 */ /* 0x000ea80000300800 */
        /* <DEDUP_REMOVED lines=15> */
[----:B------:R-:W3:Y:S04]  /*f9570*/  LDL.LU.64 R16, [R1+0x6dd0] ;  /* 0x006dd00001107983 */ /* 0x000ee80000300a00 */
[----:B------:R-:W-:Y:S04]  /*f9580*/  STL.64 [R1+0x6b48], R6 ;  /* 0x006b480601007387 */ /* 0x000fe80000100a00 */
        /* <DEDUP_REMOVED lines=11> */
[C---:B------:R-:W-:Y:S03]  /*f9640*/  HMMA.16816.F32 R20, R8.reuse, R18, R20 ;  /* 0x000000120814723c */ /* 0x040fe60000001814 */
        /* <DEDUP_REMOVED lines=9> */
[----:B------:R-:W2:Y:S01]  /*f96e0*/  LDL.LU R21, [R1+0x6dc0] ;  /* 0x006dc00001157983 */ /* 0x000ea20000300800 */
[----:B----4-:R-:W-:-:S15]  /*f96f0*/  HMMA.16816.F32 R12, R8, R22, R12 ;  /* 0x00000016080c723c */ /* 0x010fde000000180c */
[----:B------:R-:W-:-:S08]  /*f9700*/  NOP ;  /* 0x0000000000007918 */ /* 0x000fd00000000000 */
[----:B------:R-:W-:Y:S04]  /*f9710*/  STL.64 [R1+0x840], R12 ;  /* 0x0008400c01007387 */ /* 0x000fe80000100a00 */
[----:B------:R0:W-:Y:S04]  /*f9720*/  STL.64 [R1+0x848], R14 ;  /* 0x0008480e01007387 */ /* 0x0001e80000100a00 */
[----:B0-----:R-:W4:Y:S04]  /*f9730*/  LDL.LU.64 R14, [R1+0x6db8] ;  /* 0x006db800010e7983 */ /* 0x001f280000300a00 */
[----:B------:R-:W4:Y:S04]  /*f9740*/  LDL.LU.64 R12, [R1+0x6db0] ;  /* 0x006db000010c7983 */ /* 0x000f280000300a00 */
[----:B------:R-:W-:Y:S01]  /*f9750*/  STL.64 [R1+0x6b28], R22 ;  /* 0x006b281601007387 */ /* 0x000fe20000100a00 */
[----:B----4-:R-:W-:-:S15]  /*f9760*/  HMMA.16816.F32 R12, R8, R2, R12 ;  /* 0x00000002080c723c */ /* 0x010fde000000180c */
[----:B------:R-:W-:-:S08]  /*f9770*/  NOP ;  /* 0x0000000000007918 */ /* 0x000fd00000000000 */
[----:B------:R-:W-:Y:S04]  /*f9780*/  STL.64 [R1+0x830], R12 ;  /* 0x0008300c01007387 */ /* 0x000fe80000100a00 */
[----:B------:R0:W-:Y:S04]  /*f9790*/  STL.64 [R1+0x838], R14 ;  /* 0x0008380e01007387 */ /* 0x0001e80000100a00 */
[----:B0-----:R-:W4:Y:S04]  /*f97a0*/  LDL.LU.64 R14, [R1+0x6da8] ;  /* 0x006da800010e7983 */ /* 0x001f280000300a00 */
[----:B------:R-:W4:Y:S02]  /*f97b0*/  LDL.LU.64 R12, [R1+0x6da0] ;  /* 0x006da000010c7983 */ /* 0x000f240000300a00 */
[----:B----4-:R-:W-:Y:S02]  /*f97c0*/  HMMA.16816.F32 R8, R8, R28, R12 ;  /* 0x0000001c0808723c */ /* 0x010fe4000000180c */
[----:B------:R-:W3:-:S15]  /*f97d0*/  LDL.LU.64 R12, [R1+0x6d98] ;  /* 0x006d9800010c7983 */ /* 0x000ede0000300a00 */
[----:B------:R-:W-:-:S06]  /*f97e0*/  NOP ;  /* 0x0000000000007918 */ /* 0x000fcc0000000000 */
[----:B------:R-:W-:Y:S04]  /*f97f0*/  STL.64 [R1+0x820], R8 ;  /* 0x0008200801007387 */ /* 0x000fe80000100a00 */
[----:B------:R0:W-:Y:S04]  /*f9800*/  STL.64 [R1+0x828], R10 ;  /* 0x0008280a01007387 */ /* 0x0001e80000100a00 */
[----:B0-----:R-:W3:Y:S04]  /*f9810*/  LDL.LU.64 R10, [R1+0x6d90] ;  /* 0x006d9000010a7983 */ /* 0x001ee80000300a00 */
[----:B------:R-:W3:Y:S02]  /*f9820*/  LDL.LU.64 R8, [R1+0x6d88] ;  /* 0x006d880001087983 */ /* 0x000ee40000300a00 */
        /* <DEDUP_REMOVED lines=37> */
[----:B----4-:R-:W-:Y:S01]  /*f9a80*/  IMAD.MOV.U32 R23, RZ, RZ, R14 ;  /* 0x000000ffff177224 */ /* 0x010fe200078e000e */
[----:B--2---:R-:W-:Y:S01]  /*f9a90*/  HMMA.16816.F32 R4, R8, R16, R4 ;  /* 0x000000100804723c */ /* 0x004fe20000001804 */
[----:B---3--:R-:W-:-:S02]  /*f9aa0*/  IMAD.MOV.U32 R22, RZ, RZ, R27 ;  /* 0x000000ffff167224 */ /* 0x008fc400078e001b */
[----:B------:R-:W2:-:S15]  /*f9ab0*/  LDL.LU R27, [R1+0x6d08] ;  /* 0x006d0800011b7983 */ /* 0x000e9e0000300800 */
[----:B------:R-:W-:-:S05]  /*f9ac0*/  NOP ;  /* 0x0000000000007918 */ /* 0x000fca0000000000 */
[----:B------:R-:W-:Y:S04]  /*f9ad0*/  STL.64 [R1+0x7c0], R4 ;  /* 0x0007c00401007387 */ /* 0x000fe80000100a00 */
[----:B------:R0:W-:Y:S04]  /*f9ae0*/  STL.64 [R1+0x7c8], R6 ;  /* 0x0007c80601007387 */ /* 0x0001e80000100a00 */
[----:B------:R-:W3:Y:S04]  /*f9af0*/  LDL.LU R14, [R1+0x6d04] ;  /* 0x006d0400010e7983 */ /* 0x000ee80000300800 */
[----:B------:R-:W-:Y:S04]  /*f9b00*/  STL.64 [R1+0x6b58], R22 ;  /* 0x006b581601007387 */ /* 0x000fe80000100a00 */
[----:B------:R1:W-:Y:S01]  /*f9b10*/  STL [R1+0x6b50], R20 ;  /* 0x006b501401007387 */ /* 0x0003e20000100800 */
[----:B0-----:R-:W-:-:S02]  /*f9b20*/  IMAD.MOV.U32 R6, RZ, RZ, R15 ;  /* 0x000000ffff067224 */ /* 0x001fc400078e000f */
[----:B------:R-:W-:Y:S01]  /*f9b30*/  IMAD.MOV.U32 R7, RZ, RZ, R21 ;  /* 0x000000ffff077224 */ /* 0x000fe200078e0015 */
[----:B------:R-:W4:Y:S04]  /*f9b40*/  LDL.LU R15, [R1+0x6d00] ;  /* 0x006d0000010f7983 */ /* 0x000f280000300800 */
[----:B------:R0:W-:Y:S04]  /*f9b50*/  STL.64 [R1+0x6b60], R6 ;  /* 0x006b600601007387 */ /* 0x0001e80000100a00 */
[----:B-1----:R-:W4:Y:S04]  /*f9b60*/  LDL.LU R20, [R1+0x1640] ;  /* 0x0016400001147983 */ /* 0x002f280000300800 */
[----:B------:R-:W4:Y:S04]  /*f9b70*/  LDL.LU R21, [R1+0x1644] ;  /* 0x0016440001157983 */ /* 0x000f280000300800 */
[----:B------:R-:W4:Y:S04]  /*f9b80*/  LDL.LU R22, [R1+0x1648] ;  /* 0x0016480001167983 */ /* 0x000f280000300800 */
[----:B------:R-:W4:Y:S01]  /*f9b90*/  LDL.LU R23, [R1+0x164c] ;  /* 0x00164c0001177983 */ /* 0x000f220000300800 */
[----:B------:R-:W-:-:S02]  /*f9ba0*/  IMAD.MOV.U32 R4, RZ, RZ, R25 ;  /* 0x000000ffff047224 */ /* 0x000fc400078e0019 */
[----:B------:R-:W-:Y:S02]  /*f9bb0*/  IMAD.MOV.U32 R5, RZ, RZ, R24 ;  /* 0x000000ffff057224 */ /* 0x000fe400078e0018 */
[----:B0-----:R-:W-:Y:S02]  /*f9bc0*/  IMAD.MOV.U32 R7, RZ, RZ, R26 ;  /* 0x000000ffff077224 */ /* 0x001fe400078e001a */
[----:B--2---:R-:W-:Y:S02]  /*f9bd0*/  IMAD.MOV.U32 R6, RZ, RZ, R27 ;  /* 0x000000ffff067224 */ /* 0x004fe400078e001b */
[----:B---3--:R-:W-:Y:S02]  /*f9be0*/  IMAD.MOV.U32 R27, RZ, RZ, R14 ;  /* 0x000000ffff1b7224 */ /* 0x008fe400078e000e */
[----:B----4-:R-:W-:Y:S01]  /*f9bf0*/  IMAD.MOV.U32 R26, RZ, RZ, R15 ;  /* 0x000000ffff1a7224 */ /* 0x010fe200078e000f */
        /* <DEDUP_REMOVED lines=113> */
[----:B------:R-:W4:Y:S04]  /*fa310*/  LDL.LU R24, [R1+0x1760] ;  /* 0x0017600001187983 */ /* 0x000f280000300800 */
[----:B------:R-:W4:Y:S04]  /*fa320*/  LDL.LU R25, [R1+0x1764] ;  /* 0x0017640001197983 */ /* 0x000f280000300800 */
        /* <DEDUP_REMOVED lines=40> */
[----:B------:R-:W-:Y:S01]  /*fa5b0*/  STL.64 [R1+0x6a98], R14 ;  /* 0x006a980e01007387 */ /* 0x000fe20000100a00 */
        /* <DEDUP_REMOVED lines=109> */
[----:B------:R-:W2:Y:S02]  /*fac90*/  LDL.LU R27, [R1+0x166c] ;  /* 0x00166c00011b7983 */ /* 0x000ea40000300800 */
[----:B--2---:R-:W-:-:S15]  /*faca0*/  HMMA.16816.F32 R24, R8, R6, R24 ;  /* 0x000000060818723c */ /* 0x004fde0000001818 */
[----:B------:R-:W-:-:S08]  /*facb0*/  NOP ;  /* 0x0000000000007918 */ /* 0x000fd00000000000 */
[----:B------:R-:W-:Y:S04]  /*facc0*/  STL.64 [R1+0x6b0], R24 ;  /* 0x0006b01801007387 */ /* 0x000fe80000100a00 */
[----:B------:R0:W-:Y:S04]  /*facd0*/  STL.64 [R1+0x6b8], R26 ;  /* 0x0006b81a01007387 */ /* 0x0001e80000100a00 */
[----:B0-----:R-:W2:Y:S01]  /*face0*/  LDL.LU.64 R26, [R1+0x2c8] ;  /* 0x0002c800011a7983 */ /* 0x001ea20000300a00 */
[C---:B---3--:R-:W-:Y:S03]  /*facf0*/  HMMA.16816.F32 R4, R8.reuse, R4, R20 ;  /* 0x000000040804723c */ /* 0x048fe60000001814 */
[----:B--2---:R0:W-:Y:S04]  /*fad00*/  STL.64 [R1+0x6aa8], R26 ;  /* 0x006aa81a01007387 */ /* 0x0041e80000100a00 */
[----:B------:R-:W2:Y:S04]  /*fad10*/  LDL.LU R24, [R1+0x1630] ;  /* 0x0016300001187983 */ /* 0x000ea80000300800 */
[----:B------:R-:W2:Y:S04]  /*fad20*/  LDL.LU R25, [R1+0x1634] ;  /* 0x0016340001197983 */ /* 0x000ea80000300800 */
[----:B0-----:R-:W2:Y:S04]  /*fad30*/  LDL.LU R26, [R1+0x1638] ;  /* 0x00163800011a7983 */ /* 0x001ea80000300800 */
[----:B------:R-:W2:Y:S04]  /*fad40*/  LDL.LU R27, [R1+0x163c] ;  /* 0x00163c00011b7983 */ /* 0x000ea80000300800 */
[----:B------:R-:W3:Y:S04]  /*fad50*/  LDL.LU.64 R22, [R1+0x6b70] ;  /* 0x006b700001167983 */ /* 0x000ee80000300a00 */
[----:B------:R-:W3:Y:S04]  /*fad60*/  LDL.LU.64 R20, [R1+0x6b68] ;  /* 0x006b680001147983 */ /* 0x000ee80000300a00 */
[----:B------:R-:W-:Y:S04]  /*fad70*/  STL.64 [R1+0x6a0], R4 ;  /* 0x0006a00401007387 */ /* 0x000fe80000100a00 */
[----:B------:R0:W-:Y:S04]  /*fad80*/  STL.64 [R1+0x6a8], R6 ;  /* 0x0006a80601007387 */ /* 0x0001e80000100a00 */
[----:B0-----:R-:W3:Y:S02]  /*fad90*/  LDL.LU.64 R6, [R1+0x6b60] ;  /* 0x006b600001067983 */ /* 0x001ee40000300a00 */
[----:B---3--:R-:W-:Y:S02]  /*fada0*/  HMMA.16816.F32 R4, R8, R6, R20 ;  /* 0x000000060804723c */ /* 0x008fe40000001814 */
[----:B------:R-:W2:Y:S04]  /*fadb0*/  LDL.LU.64 R22, [R1+0x6b58] ;  /* 0x006b580001167983 */ /* 0x000ea80000300a00 */
[----:B------:R-:W3:-:S15]  /*fadc0*/  LDL.LU R20, [R1+0x6b50] ;  /* 0x006b500001147983 */ /* 0x000ede0000300800 */
[----:B------:R-:W-:-:S02]  /*fadd0*/  NOP ;  /* 0x0000000000007918 */ /* 0x000fc40000000000 */
[----:B------:R-:W-:Y:S04]  /*fade0*/  STL.64 [R1+0x690], R4 ;  /* 0x0006900401007387 */ /* 0x000fe80000100a00 */
[----:B------:R0:W-:Y:S04]  /*fadf0*/  STL.64 [R1+0x698], R6 ;  /* 0x0006980601007387 */ /* 0x0001e80000100a00 */
[----:B0-----:R-:W3:Y:S04]  /*fae00*/  LDL.LU.64 R6, [R1+0x6b48] ;  /* 0x006b480001067983 */ /* 0x001ee80000300a00 */
[----:B------:R-:W4:Y:S01]  /*fae10*/  LDL.LU.64 R4, [R1+0x6b40] ;  /* 0x006b400001047983 */ /* 0x000f220000300a00 */
[C---:B--2---:R-:W-:Y:S06]  /*fae20*/  HMMA.16816.F32 R24, R8.reuse, R22, R24 ;  /* 0x000000160818723c */ /* 0x044fec0000001818 */
[----:B----4-:R-:W-:-:S15]  /*fae30*/  HMMA.16816.F32 R16, R8, R4, R16 ;  /* 0x000000040810723c */ /* 0x010fde0000001810 */
[----:B------:R-:W-:-:S02]  /*fae40*/  NOP ;  /* 0x0000000000007918 */ /* 0x000fc40000000000 */
[----:B------:R3:W-:Y:S04]  /*fae50*/  STL.64 [R1+0x680], R24 ;  /* 0x0006801801007387 */ /* 0x0007e80000100a00 */
[----:B------:R-:W-:Y:S04]  /*fae60*/  STL.64 [R1+0x688], R26 ;  /* 0x0006881a01007387 */ /* 0x000fe80000100a00 */
[----:B------:R-:W-:Y:S04]  /*fae70*/  STL.64 [R1+0x670], R16 ;  /* 0x0006701001007387 */ /* 0x000fe80000100a00 */
[----:B------:R-:W-:Y:S04]  /*fae80*/  STL.64 [R1+0x678], R18 ;  /* 0x0006781201007387 */ /* 0x000fe80000100a00 */
[----:B------:R-:W2:Y:S01]  /*fae90*/  LDL.LU.64 R14, [R1+0x2f8] ;  /* 0x0002f800010e7983 */ /* 0x000ea20000300a00 */
[----:B---3--:R-:W-:-:S02]  /*faea0*/  IMAD.MOV.U32 R24, RZ, RZ, R20 ;  /* 0x000000ffff187224 */ /* 0x008fc400078e0014 */
[----:B------:R-:W-:Y:S01]  /*faeb0*/  IMAD.MOV.U32 R25, RZ, RZ, R0 ;  /* 0x000000ffff197224 */ /* 0x000fe200078e0000 */
        /* <DEDUP_REMOVED lines=44> */
[----:B------:R0:W-:Y:S04]  /*fb180*/  STL.64 [R1+0x69e0], R4 ;  /* 0x0069e00401007387 */ /* 0x0001e80000100a00 */
[----:B0-----:R-:W4:Y:S04]  /*fb190*/  LDL.LU.64 R4, [R1+0x308] ;  /* 0x0003080001047983 */ /* 0x001f280000300a00 */
[----:B------:R-:W-:Y:S04]  /*fb1a0*/  STL.64 [R1+0x660], R16 ;  /* 0x0006601001007387 */ /* 0x000fe80000100a00 */
[----:B------:R0:W-:Y:S04]  /*fb1b0*/  STL.64 [R1+0x668], R18 ;  /* 0x0006681201007387 */ /* 0x0001e80000100a00 */
[----:B0-----:R-:W2:Y:S04]  /*fb1c0*/  LDL.LU.64 R18, [R1+0x6b38] ;  /* 0x006b380001127983 */ /* 0x001ea80000300a00 */
[----:B------:R-:W3:Y:S04]  /*fb1d0*/  LDL.LU.64 R16, [R1+0x6b30] ;  /* 0x006b300001107983 */ /* 0x000ee80000300a00 */
[----:B------:R-:W-:Y:S01]  /*fb1e0*/  STL [R1+0x69dc], R7 ;  /* 0x0069dc0701007387 */ /* 0x000fe20000100800 */
[----:B--2---:R-:W-:-:S15]  /*fb1f0*/  HMMA.16816.F32 R20, R8, R18, R20 ;  /* 0x000000120814723c */ /* 0x004fde0000001814 */
[----:B------:R-:W-:-:S08]  /*fb200*/  NOP ;  /* 0x0000000000007918 */ /* 0x000fd00000000000 */
[----:B------:R-:W-:Y:S04]  /*fb210*/  STL.64 [R1+0x650], R20 ;  /* 0x0006501401007387 */ /* 0x000fe80000100a00 */
[----:B------:R0:W-:Y:S04]  /*fb220*/  STL.64 [R1+0x658], R22 ;  /* 0x0006581601007387 */ /* 0x0001e80000100a00 */
[----:B0-----:R-:W2:Y:S04]  /*fb230*/  LDL.LU.64 R22, [R1+0x6b28] ;  /* 0x006b280001167983 */ /* 0x001ea80000300a00 */
        /* <DEDUP_REMOVED lines=8> */
[----:B------:R0:W-:Y:S04]  /*fb2c0*/  STL.64 [R1+0x6aa0], R22 ;  /* 0x006aa01601007387 */ /* 0x0001e80000100a00 */
[----:B------:R-:W4:Y:S04]  /*fb2d0*/  LDL.LU R20, [R1+0x1580] ;  /* 0x0015800001147983 */ /* 0x000f280000300800 */
[----:B------:R-:W4:Y:S04]  /*fb2e0*/  LDL.LU R21, [R1+0x1584] ;  /* 0x0015840001157983 */ /* 0x000f280000300800 */
[----:B0-----:R-:W3:Y:S04]  /*fb2f0*/  LDL.LU R22, [R1+0x1588] ;  /* 0x0015880001167983 */ /* 0x001ee80000300800 */
        /* <DEDUP_REMOVED lines=20> */
[----:B0-----:R-:W3:Y:S04]  /*fb440*/  LDL.LU.64 R10, [R1+0x6af0] ;  /* 0x006af000010a7983 */ /* 0x001ee80000300a00 */
[----:B------:R-:W3:Y:S04]  /*fb450*/  LDL.LU.64 R8, [R1+0x6ae8] ;  /* 0x006ae80001087983 */ /* 0x000ee80000300a00 */
[----:B------:R-:W-:Y:S01]  /*fb460*/  STL [R1+0x69d8], R29 ;  /* 0x0069d81d01007387 */ /* 0x000fe20000100800 */
[----:B---3--:R-:W-:-:S15]  /*fb470*/  HMMA.16816.F32 R12, R8, R4, R12 ;  /* 0x00000004080c723c */ /* 0x008fde000000180c */
        /* <DEDUP_REMOVED lines=16> */
[----:B------:R-:W-:Y:S02]  /*fb580*/  IMAD.MOV.U32 R7, RZ, RZ, R12 ;  /* 0x000000ffff077224 */ /* 0x000fe400078e000c */
[----:B------:R-:W-:Y:S01]  /*fb590*/  IMAD.MOV.U32 R29, RZ, RZ, R13 ;  /* 0x000000ffff1d7224 */ /* 0x000fe200078e000d */
[----:B------:R-:W3:Y:S01]  /*fb5a0*/  LDL.LU R12, [R1+0x1570] ;  /* 0x00157000010c7983 */ /* 0x000ee20000300800 */
[----:B------:R-:W-:-:S03]  /*fb5b0*/  IMAD.MOV.U32 R2, RZ, RZ, R14 ;  /* 0x000000ffff027224 */ /* 0x000fc600078e000e */
[----:B------:R-:W3:Y:S01]  /*fb5c0*/  LDL.LU R13, [R1+0x1574] ;  /* 0x00157400010d7983 */ /* 0x000ee20000300800 */
[----:B------:R-:W-:-:S03]  /*fb5d0*/  IMAD.MOV.U32 R3, RZ, RZ, R15 ;  /* 0x000000ffff037224 */ /* 0x000fc600078e000f */
        /* <DEDUP_REMOVED lines=9> */
[----:B------:R-:W-:Y:S02]  /*fb670*/  IMAD.MOV.U32 R18, RZ, RZ, R4 ;  /* 0x000000ffff127224 */ /* 0x000fe400078e0004 */
[----:B------:R-:W-:Y:S01]  /*fb680*/  IMAD.MOV.U32 R19, RZ, RZ, R5 ;  /* 0x000000ffff137224 */ /* 0x000fe200078e0005 */
[----:B--2---:R-:W-:-:S15]  /*fb690*/  HMMA.16816.F32 R20, R8, R26, R20 ;  /* 0x0000001a0814723c */ /* 0x004fde0000001814 */
[----:B------:R-:W-:-:S08]  /*fb6a0*/  NOP ;  /* 0x0000000000007918 */ /* 0x000fd00000000000 */
[----:B------:R-:W-:Y:S04]  /*fb6b0*/  STL.64 [R1+0x5d0], R20 ;  /* 0x0005d01401007387 */ /* 0x000fe80000100a00 */
[----:B------:R0:W-:Y:S04]  /*fb6c0*/  STL.64 [R1+0x5d8], R22 ;  /* 0x0005d81601007387 */ /* 0x0001e80000100a00 */
[----:B0-----:R-:W2:Y:S04]  /*fb6d0*/  LDL.LU.64 R22, [R1+0x6aa0] ;  /* 0x006aa00001167983 */ /* 0x001ea80000300a00 */
[----:B------:R-:W4:Y:S04]  /*fb6e0*/  LDL.LU.64 R4, [R1+0x270] ;  /* 0x0002700001047983 */ /* 0x000f280000300a00 */
[----:B------:R-:W-:Y:S04]  /*fb6f0*/  STL.64 [R1+0x6a70], R6 ;  /* 0x006a700601007387 */ /* 0x000fe80000100a00 */
[----:B----4-:R0:W-:Y:S04]  /*fb700*/  STL.64 [R1+0x6a68], R4 ;  /* 0x006a680401007387 */ /* 0x0101e80000100a00 */
[----:B0-----:R-:W4:Y:S04]  /*fb710*/  LDL.LU R4, [R1+0x1540] ;  /* 0x0015400001047983 */ /* 0x001f280000300800 */
        /* <DEDUP_REMOVED lines=18> */
[----:B------:R-:W3:Y:S04]  /*fb840*/  LDL.LU.64 R24, [R1+0x260] ;  /* 0x0002600001187983 */ /* 0x000ee80000300a00 */
        /* <DEDUP_REMOVED lines=12> */
[----:B0-----:R-:W4:Y:S04]  /*fb910*/  LDL.LU R16, [R1+0x1510] ;  /* 0x0015100001107983 */ /* 0x001f280000300800 */
[----:B------:R-:W4:Y:S04]  /*fb920*/  LDL.LU R17, [R1+0x1514] ;  /* 0x0015140001117983 */ /* 0x000f280000300800 */
[----:B------:R-:W4:Y:S04]  /*fb930*/  LDL.LU R18, [R1+0x1518] ;  /* 0x0015180001127983 */ /* 0x000f280000300800 */
[----:B------:R-:W4:Y:S01]  /*fb940*/  LDL.LU R19, [R1+0x151c] ;  /* 0x00151c0001137983 */ /* 0x000f220000300800 */
[----:B--2---:R-:W-:Y:S06]  /*fb950*/  HMMA.16816.F32 R4, R8, R14, R4 ;  /* 0x0000000e0804723c */ /* 0x004fec0000001804 */
[----:B------:R-:W-:-:S02]  /*fb960*/  IMAD.MOV.U32 R12, RZ, RZ, R15 ;  /* 0x000000ffff0c7224 */ /* 0x000fc400078e000f */
[----:B------:R-:W-:-:S15]  /*fb970*/  IMAD.MOV.U32 R13, RZ, RZ, R14 ;  /* 0x000000ffff0d7224 */ /* 0x000fde00078e000e */
[----:B------:R-:W-:Y:S04]  /*fb980*/  STL.64 [R1+0x5b0], R4 ;  /* 0x0005b00401007387 */ /* 0x000fe80000100a00 */
[----:B------:R0:W-:Y:S04]  /*fb990*/  STL.64 [R1+0x5b8], R6 ;  /* 0x0005b80601007387 */ /* 0x0001e80000100a00 */
[----:B0-----:R-:W2:Y:S04]  /*fb9a0*/  LDL.LU.64 R6, [R1+0x6a90] ;  /* 0x006a900001067983 */ /* 0x001ea80000300a00 */
[----:B------:R-:W2:Y:S04]  /*fb9b0*/  LDL.LU.64 R4, [R1+0x6a88] ;  /* 0x006a880001047983 */ /* 0x000ea80000300a00 */
[----:B------:R-:W-:Y:S04]  /*fb9c0*/  STL [R1+0x6898], R12 ;  /* 0x0068980c01007387 */ /* 0x000fe80000100800 */
[----:B------:R0:W-:Y:S04]  /*fb9d0*/  STL [R1+0x6894], R13 ;  /* 0x0068940d01007387 */ /* 0x0001e80000100800 */
[----:B0-----:R-:W2:Y:S02]  /*fb9e0*/  LDL.LU.64 R12, [R1+0x290] ;  /* 0x00029000010c7983 */ /* 0x001ea40000300a00 */
        /* <DEDUP_REMOVED lines=19> */
[----:B------:R-:W2:Y:S04]  /*fbb20*/  LDL.LU R12, [R1+0x1530] ;  /* 0x00153000010c7983 */ /* 0x000ea80000300800 */
[----:B0-----:R-:W2:Y:S04]  /*fbb30*/  LDL.LU R13, [R1+0x1534] ;  /* 0x00153400010d7983 */ /* 0x001ea80000300800 */
[----:B------:R-:W2:Y:S04]  /*fbb40*/  LDL.LU R14, [R1+0x1538] ;  /* 0x00153800010e7983 */ /* 0x000ea80000300800 */
[----:B------:R-:W2:Y:S01]  /*fbb50*/  LDL.LU R15, [R1+0x153c] ;  /* 0x00153c00010f7983 */ /* 0x000ea20000300800 */
[C---:B---3--:R-:W-:Y:S06]  /*fbb60*/  HMMA.16816.F32 R20, R8.reuse, R24, R20 ;  /* 0x000000180814723c */ /* 0x048fec0000001814 */
[C---:B----4-:R-:W-:Y:S06]  /*fbb70*/  HMMA.16816.F32 R16, R8.reuse, R26, R16 ;  /* 0x0000001a0810723c */ /* 0x050fec0000001810 */
[----:B------:R-:W-:Y:S01]  /*fbb80*/  IMAD.MOV.U32 R0, RZ, RZ, R27 ;  /* 0x000000ffff007224 */ /* 0x000fe200078e001b */
[----:B--2---:R-:W-:-:S15]  /*fbb90*/  HMMA.16816.F32 R12, R8, R4, R12 ;  /* 0x00000004080c723c */ /* 0x004fde000000180c */
[----:B------:R-:W-:-:S08]  /*fbba0*/  NOP ;  /* 0x0000000000007918 */ /* 0x000fd00000000000 */
[----:B------:R0:W-:Y:S04]  /*fbbb0*/  STL.64 [R1+0x580], R12 ;  /* 0x0005800c01007387 */ /* 0x0001e80000100a00 */
[----:B------:R1:W-:Y:S01]  /*fbbc0*/  STL.64 [R1+0x588], R14 ;  /* 0x0005880e01007387 */ /* 0x0003e20000100a00 */
[----:B0-----:R-:W-:Y:S02]  /*fbbd0*/  IMAD.MOV.U32 R12, RZ, RZ, R5 ;  /* 0x000000ffff0c7224 */ /* 0x001fe400078e0005 */
[----:B-1----:R-:W-:-:S03]  /*fbbe0*/  IMAD.MOV.U32 R15, RZ, RZ, R4 ;  /* 0x000000ffff0f7224 */ /* 0x002fc600078e0004 */
[----:B------:R-:W-:Y:S04]  /*fbbf0*/  STL [R1+0x68b0], R12 ;  /* 0x0068b00c01007387 */ /* 0x000fe80000100800 */
[----:B------:R-:W-:Y:S04]  /*fbc00*/  STL [R1+0x68ac], R15 ;  /* 0x0068ac0f01007387 */ /* 0x000fe80000100800 */
[----:B------:R0:W-:Y:S04]  /*fbc10*/  STL.64 [R1+0x570], R20 ;  /* 0x0005701401007387 */ /* 0x0001e80000100a00 */
[----:B------:R1:W-:Y:S01]  /*fbc20*/  STL.64 [R1+0x578], R22 ;  /* 0x0005781601007387 */ /* 0x0003e20000100a00 */
[----:B------:R-:W-:-:S02]  /*fbc30*/  IMAD.MOV.U32 R14, RZ, RZ, R25 ;  /* 0x000000ffff0e7224 */ /* 0x000fc400078e0019 */
[----:B------:R-:W-:Y:S01]  /*fbc40*/  IMAD.MOV.U32 R13, RZ, RZ, R24 ;  /* 0x000000ffff0d7224 */ /* 0x000fe200078e0018 */
[----:B0-----:R-:W2:Y:S04]  /*fbc50*/  LDL.LU R20, [R1+0x1500] ;  /* 0x0015000001147983 */ /* 0x001ea80000300800 */
[----:B------:R-:W2:Y:S04]  /*fbc60*/  LDL.LU R21, [R1+0x1504] ;  /* 0x0015040001157983 */ /* 0x000ea80000300800 */
[----:B-1----:R-:W2:Y:S04]  /*fbc70*/  LDL.LU R22, [R1+0x1508] ;  /* 0x0015080001167983 */ /* 0x002ea80000300800 */
[----:B------:R-:W2:Y:S04]  /*fbc80*/  LDL.LU R23, [R1+0x150c] ;  /* 0x00150c0001177983 */ /* 0x000ea80000300800 */
[----:B------:R-:W2:Y:S04]  /*fbc90*/  LDL.LU.64 R4, [R1+0x240] ;  /* 0x0002400001047983 */ /* 0x000ea80000300a00 */
[----:B------:R-:W-:Y:S04]  /*fbca0*/  STL [R1+0x68b8], R14 ;  /* 0x0068b80e01007387 */ /* 0x000fe80000100800 */
[----:B------:R-:W-:Y:S04]  /*fbcb0*/  STL [R1+0x68b4], R13 ;  /* 0x0068b40d01007387 */ /* 0x000fe80000100800 */
[----:B------:R-:W-:Y:S04]  /*fbcc0*/  STL.64 [R1+0x560], R16 ;  /* 0x0005601001007387 */ /* 0x000fe80000100a00 */
[----:B------:R-:W-:Y:S04]  /*fbcd0*/  STL.64 [R1+0x568], R18 ;  /* 0x0005681201007387 */ /* 0x000fe80000100a00 */
[----:B------:R-:W3:Y:S01]  /*fbce0*/  LDL.LU R24, [R1+0x14c0] ;  /* 0x0014c00001187983 */ /* 0x000ee20000300800 */
[----:B------:R-:W-:-:S03]  /*fbcf0*/  IMAD.MOV.U32 R15, RZ, RZ, R26 ;  /* 0x000000ffff0f7224 */ /* 0x000fc600078e001a */
        /* <DEDUP_REMOVED lines=25> */
[----:B------:R-:W-:Y:S04]  /*fbe90*/  STL [R1+0x68c0], R0 ;  /* 0x0068c00001007387 */ /* 0x000fe80000100800 */
[----:B------:R-:W-:Y:S04]  /*fbea0*/  STL [R1+0x68bc], R15 ;  /* 0x0068bc0f01007387 */ /* 0x000fe80000100800 */
[----:B------:R0:W-:Y:S04]  /*fbeb0*/  STL.64 [R1+0x550], R20 ;  /* 0x0005501401007387 */ /* 0x0001e80000100a00 */
[----:B------:R1:W-:Y:S04]  /*fbec0*/  STL.64 [R1+0x558], R22 ;  /* 0x0005581601007387 */ /* 0x0003e80000100a00 */
[----:B------:R-:W4:Y:S04]  /*fbed0*/  LDL.LU.64 R18, [R1+0x1e0] ;  /* 0x0001e00001127983 */ /* 0x000f280000300a00 */
[----:B0-----:R-:W4:Y:S04]  /*fbee0*/  LDL.LU R20, [R1+0x1490] ;  /* 0x0014900001147983 */ /* 0x001f280000300800 */
[----:B------:R-:W4:Y:S04]  /*fbef0*/  LDL.LU R21, [R1+0x1494] ;  /* 0x0014940001157983 */ /* 0x000f280000300800 */
[----:B-1----:R-:W4:Y:S04]  /*fbf00*/  LDL.LU R22, [R1+0x1498] ;  /* 0x0014980001167983 */ /* 0x002f280000300800 */
[----:B------:R-:W4:Y:S04]  /*fbf10*/  LDL.LU R23, [R1+0x149c] ;  /* 0x00149c0001177983 */ /* 0x000f280000300800 */
[----:B------:R-:W4:Y:S04]  /*fbf20*/  LDL.LU.64 R4, [R1+0x1d0] ;  /* 0x0001d00001047983 */ /* 0x000f280000300a00 */
        /* <DEDUP_REMOVED lines=42> */
[----:B------:R-:W4:Y:S04]  /*fc1d0*/  LDL.LU R12, [R1+0x14b0] ;  /* 0x0014b000010c7983 */ /* 0x000f280000300800 */
[----:B0-----:R-:W4:Y:S04]  /*fc1e0*/  LDL.LU R13, [R1+0x14b4] ;  /* 0x0014b400010d7983 */ /* 0x001f280000300800 */
[----:B------:R-:W4:Y:S04]  /*fc1f0*/  LDL.LU R14, [R1+0x14b8] ;  /* 0x0014b800010e7983 */ /* 0x000f280000300800 */
[----:B------:R-:W4:Y:S01]  /*fc200*/  LDL.LU R15, [R1+0x14bc] ;  /* 0x0014bc00010f7983 */ /* 0x000f220000300800 */
[----:B---3--:R-:W-:Y:S01]  /*fc210*/  IMAD.MOV.U32 R0, RZ, RZ, R17 ;  /* 0x000000ffff007224 */ /* 0x008fe200078e0011 */
[----:B----4-:R-:W-:-:S15]  /*fc220*/  HMMA.16816.F32 R12, R8, R16, R12 ;  /* 0x00000010080c723c */ /* 0x010fde000000180c */
[----:B------:R-:W-:-:S08]  /*fc230*/  NOP ;  /* 0x0000000000007918 */ /* 0x000fd00000000000 */
[----:B------:R-:W-:Y:S04]  /*fc240*/  STL.64 [R1+0x500], R12 ;  /* 0x0005000c01007387 */ /* 0x000fe80000100a00 */
[----:B------:R0:W-:Y:S04]  /*fc250*/  STL.64 [R1+0x508], R14 ;  /* 0x0005080e01007387 */ /* 0x0001e80000100a00 */
[----:B------:R-:W-:Y:S01]  /*fc260*/  STL [R1+0x68f0], R0 ;  /* 0x0068f00001007387 */ /* 0x000fe20000100800 */
[----:B0-----:R-:W-:-:S05]  /*fc270*/  IMAD.MOV.U32 R15, RZ, RZ, R16 ;  /* 0x000000ffff0f7224 */ /* 0x001fca00078e0010 */
[----:B------:R0:W-:Y:S04]  /*fc280*/  STL [R1+0x68ec], R15 ;  /* 0x0068ec0f01007387 */ /* 0x0001e80000100800 */
[----:B------:R-:W3:Y:S04]  /*fc290*/  LDL.LU R12, [R1+0x14a0] ;  /* 0x0014a000010c7983 */ /* 0x000ee80000300800 */
[----:B------:R-:W3:Y:S04]  /*fc2a0*/  LDL.LU R13, [R1+0x14a4] ;  /* 0x0014a400010d7983 */ /* 0x000ee80000300800 */
[----:B------:R-:W3:Y:S04]  /*fc2b0*/  LDL.LU R14, [R1+0x14a8] ;  /* 0x0014a800010e7983 */ /* 0x000ee80000300800 */
[----:B0-----:R-:W3:Y:S02]  /*fc2c0*/  LDL.LU R15, [R1+0x14ac] ;  /* 0x0014ac00010f7983 */ /* 0x001ee40000300800 */
[----:B---3--:R-:W-:-:S15]  /*fc2d0*/  HMMA.16816.F32 R12, R8, R18, R12 ;  /* 0x00000012080c723c */ /* 0x008fde000000180c */
[----:B------:R-:W-:-:S08]  /*fc2e0*/  NOP ;  /* 0x0000000000007918 */ /* 0x000fd00000000000 */
[----:B------:R0:W-:Y:S02]  /*fc2f0*/  STL.64 [R1+0x4f0], R12 ;  /* 0x0004f00c01007387 */ /* 0x0001e40000100a00 */
[----:B0-----:R-:W-:Y:S02]  /*fc300*/  IMAD.MOV.U32 R13, RZ, RZ, R18 ;  /* 0x000000ffff0d7224 */ /* 0x001fe400078e0012 */
[----:B------:R-:W-:Y:S02]  /*fc310*/  IMAD.MOV.U32 R12, RZ, RZ, R19 ;  /* 0x000000ffff0c7224 */ /* 0x000fe400078e0013 */
[----:B------:R-:W-:Y:S01]  /*fc320*/  HMMA.16816.F32 R16, R8, R4, R20 ;  /* 0x000000040810723c */ /* 0x000fe20000001814 */
[----:B------:R-:W-:Y:S04]  /*fc330*/  STL.64 [R1+0x4f8], R14 ;  /* 0x0004f80e01007387 */ /* 0x000fe80000100a00 */
[----:B------:R-:W-:Y:S04]  /*fc340*/  STL [R1+0x68f8], R12 ;  /* 0x0068f80c01007387 */ /* 0x000fe80000100800 */
[----:B------:R-:W-:-:S14]  /*fc350*/  STL [R1+0x68f4], R13 ;  /* 0x0068f40d01007387 */ /* 0x000fdc0000100800 */
[----:B------:R0:W-:Y:S04]  /*fc360*/  STL.64 [R1+0x4e0], R16 ;  /* 0x0004e01001007387 */ /* 0x0001e80000100a00 */
[----:B------:R1:W-:Y:S04]  /*fc370*/  STL.64 [R1+0x4e8], R18 ;  /* 0x0004e81201007387 */ /* 0x0003e80000100a00 */
[----:B------:R-:W2:Y:S04]  /*fc380*/  LDL.LU R20, [R1+0x1470] ;  /* 0x0014700001147983 */ /* 0x000ea80000300800 */
[----:B------:R-:W2:Y:S04]  /*fc390*/  LDL.LU R21, [R1+0x1474] ;  /* 0x0014740001157983 */ /* 0x000ea80000300800 */
[----:B------:R-:W2:Y:S04]  /*fc3a0*/  LDL.LU R22, [R1+0x1478] ;  /* 0x0014780001167983 */ /* 0x000ea80000300800 */
[----:B------:R-:W2:Y:S04]  /*fc3b0*/  LDL.LU R23, [R1+0x147c] ;  /* 0x00147c0001177983 */ /* 0x000ea80000300800 */
        /* <DEDUP_REMOVED lines=24> */
[----:B------:R-:W4:Y:S04]  /*fc540*/  LDL.LU.64 R4, [R1+0x170] ;  /* 0x0001700001047983 */ /* 0x000f280000300a00 */
[----:B------:R0:W-:Y:S04]  /*fc550*/  STL [R1+0x6900], R14 ;  /* 0x0069000e01007387 */ /* 0x0001e80000100800 */
[----:B------:R1:W-:Y:S04]  /*fc560*/  STL [R1+0x68fc], R15 ;  /* 0x0068fc0f01007387 */ /* 0x0003e80000100800 */
[----:B------:R-:W3:Y:S04]  /*fc570*/  LDL.LU R12, [R1+0x1480] ;  /* 0x00148000010c7983 */ /* 0x000ee80000300800 */
[----:B------:R-:W3:Y:S04]  /*fc580*/  LDL.LU R13, [R1+0x1484] ;  /* 0x00148400010d7983 */ /* 0x000ee80000300800 */
[----:B0-----:R-:W3:Y:S04]  /*fc590*/  LDL.LU R14, [R1+0x1488] ;  /* 0x00148800010e7983 */ /* 0x001ee80000300800 */
[----:B-1----:R-:W3:Y:S01]  /*fc5a0*/  LDL.LU R15, [R1+0x148c] ;  /* 0x00148c00010f7983 */ /* 0x002ee20000300800 */
[----:B--2---:R-:W-:Y:S01]  /*fc5b0*/  HMMA.16816.F32 R20, R8, R26, R20 ;  /* 0x0000001a0814723c */ /* 0x004fe20000001814 */
[----:B------:R-:W-:-:S05]  /*fc5c0*/  IMAD.MOV.U32 R0, RZ, RZ, R25 ;  /* 0x000000ffff007224 */ /* 0x000fca00078e0019 */
[----:B---3--:R-:W-:-:S15]  /*fc5d0*/  HMMA.16816.F32 R12, R8, R24, R12 ;  /* 0x00000018080c723c */ /* 0x008fde000000180c */
[----:B------:R-:W-:-:S08]  /*fc5e0*/  NOP ;  /* 0x0000000000007918 */ /* 0x000fd00000000000 */
[----:B------:R0:W-:Y:S04]  /*fc5f0*/  STL.64 [R1+0x4d0], R12 ;  /* 0x0004d00c01007387 */ /* 0x0001e80000100a00 */
[----:B------:R1:W-:Y:S04]  /*fc600*/  STL.64 [R1+0x4d8], R14 ;  /* 0x0004d80e01007387 */ /* 0x0003e80000100a00 */
[----:B------:R-:W-:Y:S01]  /*fc610*/  STL [R1+0x6908], R0 ;  /* 0x0069080001007387 */ /* 0x000fe20000100800 */
[----:B0-----:R-:W-:Y:S02]  /*fc620*/  IMAD.MOV.U32 R13, RZ, RZ, R24 ;  /* 0x000000ffff0d7224 */ /* 0x001fe400078e0018 */
[----:B-1----:R-:W-:-:S03]  /*fc630*/  IMAD.MOV.U32 R15, RZ, RZ, R26 ;  /* 0x000000ffff0f7224 */ /* 0x002fc600078e001a */
[----:B------:R-:W-:Y:S04]  /*fc640*/  STL [R1+0x6904], R13 ;  /* 0x0069040d01007387 */ /* 0x000fe80000100800 */
[----:B------:R0:W-:Y:S04]  /*fc650*/  STL.64 [R1+0x4c0], R20 ;  /* 0x0004c01401007387 */ /* 0x0001e80000100a00 */
[----:B------:R1:W-:Y:S04]  /*fc660*/  STL.64 [R1+0x4c8], R22 ;  /* 0x0004c81601007387 */ /* 0x0003e80000100a00 */
[----:B------:R-:W2:Y:S04]  /*fc670*/  LDL.LU R24, [R1+0x1410] ;  /* 0x0014100001187983 */ /* 0x000ea80000300800 */
[----:B------:R-:W2:Y:S01]  /*fc680*/  LDL.LU R25, [R1+0x1414] ;  /* 0x0014140001197983 */ /* 0x000ea20000300800 */
[----:B------:R-:W-:-:S03]  /*fc690*/  IMAD.MOV.U32 R12, RZ, RZ, R27 ;  /* 0x000000ffff0c7224 */ /* 0x000fc600078e001b */
[----:B------:R-:W2:Y:S04]  /*fc6a0*/  LDL.LU R26, [R1+0x1418] ;  /* 0x00141800011a7983 */ /* 0x000ea80000300800 */
[----:B------:R-:W2:Y:S04]  /*fc6b0*/  LDL.LU R27, [R1+0x141c] ;  /* 0x00141c00011b7983 */ /* 0x000ea80000300800 */
[----:B0-----:R-:W3:Y:S04]  /*fc6c0*/  LDL.LU R20, [R1+0x1420] ;  /* 0x0014200001147983 */ /* 0x001ee80000300800 */
[----:B------:R-:W3:Y:S04]  /*fc6d0*/  LDL.LU R21, [R1+0x1424] ;  /* 0x0014240001157983 */ /* 0x000ee80000300800 */
[----:B-1----:R-:W3:Y:S04]  /*fc6e0*/  LDL.LU R22, [R1+0x1428] ;  /* 0x0014280001167983 */ /* 0x002ee80000300800 */
[----:B------:R-:W3:Y:S04]  /*fc6f0*/  LDL.LU R23, [R1+0x142c] ;  /* 0x00142c0001177983 */ /* 0x000ee80000300800 */
[----:B------:R-:W-:Y:S04]  /*fc700*/  STL [R1+0x6910], R12 ;  /* 0x0069100c01007387 */ /* 0x000fe80000100800 */
[----:B------:R0:W-:Y:S04]  /*fc710*/  STL [R1+0x690c], R15 ;  /* 0x00690c0f01007387 */ /* 0x0001e80000100800 */
[----:B0-----:R-:W4:Y:S02]  /*fc720*/  LDL.LU.64 R14, [R1+0x1a0] ;  /* 0x0001a000010e7983 */ /* 0x001f240000300a00 */
[----:B----4-:R-:W-:Y:S06]  /*fc730*/  HMMA.16816.F32 R16, R8, R14, R16 ;  /* 0x0000000e0810723c */ /* 0x010fec0000001810 */
[----:B------:R-:W-:-:S02]  /*fc740*/  IMAD.MOV.U32 R13, RZ, RZ, R14 ;  /* 0x000000ffff0d7224 */ /* 0x000fc400078e000e */
[----:B------:R-:W-:-:S15]  /*fc750*/  IMAD.MOV.U32 R14, RZ, RZ, R15 ;  /* 0x000000ffff0e7224 */ /* 0x000fde00078e000f */
[----:B------:R-:W-:Y:S04]  /*fc760*/  STL.64 [R1+0x4b0], R16 ;  /* 0x0004b01001007387 */ /* 0x000fe80000100a00 */
[----:B------:R0:W-:Y:S04]  /*fc770*/  STL.64 [R1+0x4b8], R18 ;  /* 0x0004b81201007387 */ /* 0x0001e80000100a00 */
[----:B0-----:R-:W4:Y:S04]  /*fc780*/  LDL.LU.64 R18, [R1+0x6a20] ;  /* 0x006a200001127983 */ /* 0x001f280000300a00 */
[----:B------:R-:W4:Y:S04]  /*fc790*/  LDL.LU.64 R16, [R1+0x6a18] ;  /* 0x006a180001107983 */ /* 0x000f280000300a00 */
[----:B------:R-:W-:Y:S04]  /*fc7a0*/  STL [R1+0x6918], R14 ;  /* 0x0069180e01007387 */ /* 0x000fe80000100800 */
[----:B------:R0:W-:Y:S04]  /*fc7b0*/  STL [R1+0x6914], R13 ;  /* 0x0069140d01007387 */ /* 0x0001e80000100800 */
[----:B0-----:R-:W4:Y:S02]  /*fc7c0*/  LDL.LU.64 R12, [R1+0x190] ;  /* 0x00019000010c7983 */ /* 0x001f240000300a00 */
        /* <DEDUP_REMOVED lines=8> */
[----:B0-----:R-:W4:Y:S02]  /*fc850*/  LDL.LU.64 R14, [R1+0x180] ;  /* 0x00018000010e7983 */ /* 0x001f240000300a00 */
        /* <DEDUP_REMOVED lines=8> */
[----:B------:R-:W-:Y:S02]  /*fc8e0*/  IMAD.MOV.U32 R12, RZ, RZ, R15 ;  /* 0x000000ffff0c7224 */ /* 0x000fe400078e000f */
[----:B------:R-:W-:Y:S02]  /*fc8f0*/  IMAD.MOV.U32 R15, RZ, RZ, R4 ;  /* 0x000000ffff0f7224 */ /* 0x000fe400078e0004 */
[----:B------:R-:W-:Y:S01]  /*fc900*/  IMAD.MOV.U32 R14, RZ, RZ, R5 ;  /* 0x000000ffff0e7224 */ /* 0x000fe200078e0005 */
[----:B----4-:R-:W-:-:S15]  /*fc910*/  HMMA.16816.F32 R16, R8, R4, R16 ;  /* 0x000000040810723c */ /* 0x010fde0000001810 */
[----:B------:R-:W-:-:S08]  /*fc920*/  NOP ;  /* 0x0000000000007918 */ /* 0x000fd00000000000 */
[----:B------:R-:W-:Y:S04]  /*fc930*/  STL.64 [R1+0x480], R16 ;  /* 0x0004801001007387 */ /* 0x000fe80000100a00 */
[----:B------:R0:W-:Y:S04]  /*fc940*/  STL.64 [R1+0x488], R18 ;  /* 0x0004881201007387 */ /* 0x0001e80000100a00 */
[----:B0-----:R-:W4:Y:S04]  /*fc950*/  LDL.LU.64 R18, [R1+0x69f0] ;  /* 0x0069f00001127983 */ /* 0x001f280000300a00 */
[----:B------:R-:W4:Y:S04]  /*fc960*/  LDL.LU.64 R16, [R1+0x69e8] ;  /* 0x0069e80001107983 */ /* 0x000f280000300a00 */
[----:B------:R-:W3:Y:S04]  /*fc970*/  LDL.LU.64 R4, [R1+0x69e0] ;  /* 0x0069e00001047983 */ /* 0x000ee80000300a00 */
[----:B------:R-:W-:Y:S04]  /*fc980*/  STL.64 [R1+0x6928], R14 ;  /* 0x0069280e01007387 */ /* 0x000fe80000100a00 */
[----:B------:R0:W-:Y:S04]  /*fc990*/  STL.64 [R1+0x6920], R12 ;  /* 0x0069200c01007387 */ /* 0x0001e80000100a00 */
[----:B0-----:R-:W2:Y:S04]  /*fc9a0*/  LDL.LU R12, [R1+0x13b0] ;  /* 0x0013b000010c7983 */ /* 0x001ea80000300800 */
[----:B------:R-:W2:Y:S04]  /*fc9b0*/  LDL.LU R13, [R1+0x13b4] ;  /* 0x0013b400010d7983 */ /* 0x000ea80000300800 */
[----:B------:R-:W4:Y:S04]  /*fc9c0*/  LDL.LU R14, [R1+0x13b8] ;  /* 0x0013b800010e7983 */ /* 0x000f280000300800 */
[----:B------:R-:W4:Y:S04]  /*fc9d0*/  LDL.LU R15, [R1+0x13bc] ;  /* 0x0013bc00010f7983 */ /* 0x000f280000300800 */
[----:B----4-:R0:W-:Y:S02]  /*fc9e0*/  STL.64 [R1+0x6938], R14 ;  /* 0x0069380e01007387 */ /* 0x0101e40000100a00 */
[----:B0-----:R-:W-:-:S02]  /*fc9f0*/  IMAD.MOV.U32 R14, RZ, RZ, R7 ;  /* 0x000000ffff0e7224 */ /* 0x001fc400078e0007 */
[----:B------:R-:W4:Y:S01]  /*fca00*/  LDL.LU R7, [R1+0x69dc] ;  /* 0x0069dc0001077983 */ /* 0x000f220000300800 */
[----:B------:R-:W-:-:S03]  /*fca10*/  IMAD.MOV.U32 R15, RZ, RZ, R29 ;  /* 0x000000ffff0f7224 */ /* 0x000fc600078e001d */
[----:B------:R-:W4:Y:S04]  /*fca20*/  LDL.LU R29, [R1+0x69d8] ;  /* 0x0069d800011d7983 */ /* 0x000f280000300800 */
[----:B--2---:R0:W-:Y:S01]  /*fca30*/  STL.64 [R1+0x6930], R12 ;  /* 0x0069300c01007387 */ /* 0x0041e20000100a00 */
[C---:B---3--:R-:W-:Y:S01]  /*fca40*/  HMMA.16816.F32 R20, R8.reuse, R4, R20 ;  /* 0x000000040814723c */ /* 0x048fe20000001814 */
[----:B0-----:R-:W-:Y:S02]  /*fca50*/  IMAD.MOV.U32 R12, RZ, RZ, R2 ;  /* 0x000000ffff0c7224 */ /* 0x001fe400078e0002 */
[----:B------:R-:W-:Y:S01]  /*fca60*/  IMAD.MOV.U32 R13, RZ, RZ, R3 ;  /* 0x000000ffff0d7224 */ /* 0x000fe200078e0003 */
[----:B------:R-:W2:Y:S04]  /*fca70*/  LDL.LU R2, [R1+0x69d4] ;  /* 0x0069d40001027983 */ /* 0x000ea80000300800 */
[----:B------:R-:W2:Y:S04]  /*fca80*/  LDL.LU R3, [R1+0x69d0] ;  /* 0x0069d00001037983 */ /* 0x000ea80000300800 */
[----:B------:R-:W-:Y:S04]  /*fca90*/  STL.64 [R1+0x6950], R14 ;  /* 0x0069500e01007387 */ /* 0x000fe80000100a00 */
[----:B------:R4:W-:Y:S02]  /*fcaa0*/  STL.64 [R1+0x6968], R12 ;  /* 0x0069680c01007387 */ /* 0x0009e40000100a00 */
[----:B----4-:R-:W-:Y:S02]  /*fcab0*/  HMMA.16816.F32 R12, R8, R6, R24 ;  /* 0x00000006080c723c */ /* 0x010fe40000001818 */
[----:B------:R-:W3:Y:S04]  /*fcac0*/  LDL.LU R24, [R1+0x13e0] ;  /* 0x0013e00001187983 */ /* 0x000ee80000300800 */
[----:B------:R0:W-:Y:S04]  /*fcad0*/  STL.64 [R1+0x470], R20 ;  /* 0x0004701401007387 */ /* 0x0001e80000100a00 */
[----:B------:R1:W-:-:S13]  /*fcae0*/  STL.64 [R1+0x478], R22 ;  /* 0x0004781601007387 */ /* 0x0003da0000100a00 */
[----:B------:R-:W-:Y:S04]  /*fcaf0*/  STL.64 [R1+0x460], R12 ;  /* 0x0004600c01007387 */ /* 0x000fe80000100a00 */
[----:B------:R4:W-:Y:S04]  /*fcb00*/  STL.64 [R1+0x468], R14 ;  /* 0x0004680e01007387 */ /* 0x0009e80000100a00 */
[----:B------:R-:W3:Y:S04]  /*fcb10*/  LDL.LU R25, [R1+0x13e4] ;  /* 0x0013e40001197983 */ /* 0x000ee80000300800 */
[----:B------:R-:W2:Y:S04]  /*fcb20*/  LDL.LU R26, [R1+0x13e8] ;  /* 0x0013e800011a7983 */ /* 0x000ea80000300800 */
[----:B------:R-:W2:Y:S04]  /*fcb30*/  LDL.LU R27, [R1+0x13ec] ;  /* 0x0013ec00011b7983 */ /* 0x000ea80000300800 */
[----:B0-----:R-:W3:Y:S04]  /*fcb40*/  LDL.LU R20, [R1+0x1400] ;  /* 0x0014000001147983 */ /* 0x001ee80000300800 */
[----:B------:R-:W3:Y:S04]  /*fcb50*/  LDL.LU R21, [R1+0x1404] ;  /* 0x0014040001157983 */ /* 0x000ee80000300800 */
[----:B-1----:R-:W3:Y:S04]  /*fcb60*/  LDL.LU R22, [R1+0x1408] ;  /* 0x0014080001167983 */ /* 0x002ee80000300800 */
[----:B------:R-:W3:Y:S01]  /*fcb70*/  LDL.LU R23, [R1+0x140c] ;  /* 0x00140c0001177983 */ /* 0x000ee20000300800 */
[----:B----4-:R-:W-:-:S02]  /*fcb80*/  IMAD.MOV.U32 R14, RZ, RZ, R18 ;  /* 0x000000ffff0e7224 */ /* 0x010fc400078e0012 */
[----:B------:R-:W-:Y:S01]  /*fcb90*/  IMAD.MOV.U32 R15, RZ, RZ, R19 ;  /* 0x000000ffff0f7224 */ /* 0x000fe200078e0013 */
        /* <DEDUP_REMOVED lines=38> */
[----:B----4-:R-:W-:-:S02]  /*fce00*/  IMAD.MOV.U32 R18, RZ, RZ, R21 ;  /* 0x000000ffff127224 */ /* 0x010fc400078e0015 */
        /* <DEDUP_REMOVED lines=8> */
[----:B------:R-:W2:Y:S01]  /*fce90*/  LDL.LU.64 R20, [R1+0x6998] ;  /* 0x0069980001147983 */ /* 0x000ea20000300a00 */
[----:B---3--:R-:W-:-:S15]  /*fcea0*/  HMMA.16816.F32 R24, R8, R2, R24 ;  /* 0x000000020818723c */ /* 0x008fde0000001818 */
[----:B------:R-:W-:-:S08]  /*fceb0*/  NOP ;  /* 0x0000000000007918 */ /* 0x000fd00000000000 */
[----:B------:R-:W-:Y:S04]  /*fcec0*/  STL.64 [R1+0x430], R24 ;  /* 0x0004301801007387 */ /* 0x000fe80000100a00 */
[----:B------:R0:W-:Y:S04]  /*fced0*/  STL.64 [R1+0x438], R26 ;  /* 0x0004381a01007387 */ /* 0x0001e80000100a00 */
[----:B0-----:R-:W3:Y:S04]  /*fcee0*/  LDL.LU.64 R26, [R1+0x6990] ;  /* 0x00699000011a7983 */ /* 0x001ee80000300a00 */
[----:B------:R-:W3:Y:S02]  /*fcef0*/  LDL.LU.64 R24, [R1+0x6988] ;  /* 0x0069880001187983 */ /* 0x000ee40000300a00 */
[----:B---3--:R-:W-:Y:S07]  /*fcf00*/  HMMA.16816.F32 R24, R8, R28, R24 ;  /* 0x0000001c0818723c */ /* 0x008fee0000001818 */
[----:B----4-:R-:W-:-:S02]  /*fcf10*/  IMAD.MOV.U32 R8, RZ, RZ, R22 ;  /* 0x000000ffff087224 */ /* 0x010fc400078e0016 */
[----:B------:R-:W-:Y:S01]  /*fcf20*/  IMAD.MOV.U32 R9, RZ, RZ, R23 ;  /* 0x000000ffff097224 */ /* 0x000fe200078e0017 */
[----:B------:R-:W2:Y:S04]  /*fcf30*/  LDL.LU R22, [R1+0x6984] ;  /* 0x0069840001167983 */ /* 0x000ea80000300800 */
[----:B------:R-:W2:Y:S04]  /*fcf40*/  LDL.LU R23, [R1+0x6980] ;  /* 0x0069800001177983 */ /* 0x000ea80000300800 */
[----:B------:R-:W3:Y:S04]  /*fcf50*/  LDL.LU R10, [R1+0x13a8] ;  /* 0x0013a800010a7983 */ /* 0x000ee80000300800 */
[----:B------:R-:W3:Y:S04]  /*fcf60*/  LDL.LU R11, [R1+0x13ac] ;  /* 0x0013ac00010b7983 */ /* 0x000ee80000300800 */
[----:B------:R0:W-:Y:S04]  /*fcf70*/  STL.64 [R1+0x56c8], R26 ;  /* 0x0056c81a01007387 */ /* 0x0001e80000100a00 */
[----:B0-----:R-:W4:Y:S04]  /*fcf80*/  LDL.LU R26, [R1+0x2d8] ;  /* 0x0002d800011a7983 */ /* 0x001f280000300800 */
[----:B------:R-:W4:Y:S04]  /*fcf90*/  LDL.LU R27, [R1+0x2dc] ;  /* 0x0002dc00011b7983 */ /* 0x000f280000300800 */
        /* <DEDUP_REMOVED lines=23> */
[C---:B---3--:R-:W-:Y:S06]  /*fd110*/  HMMA.16816.F32 R8, R20.reuse, R18, R8 ;  /* 0x000000121408723c */ /* 0x048fec0000001808 */
[C---:B--2---:R-:W-:Y:S06]  /*fd120*/  HMMA.16816.F32 R4, R20.reuse, R16, R4 ;  /* 0x000000101404723c */ /* 0x044fec0000001804 */
[----:B----4-:R-:W-:Y:S01]  /*fd130*/  HMMA.16816.F32 R24, R20, R26, R12 ;  /* 0x0000001a1418723c */ /* 0x010fe2000000180c */
[----:B------:R-:W2:Y:S04]  /*fd140*/  LDL.LU.64 R14, [R1+0x6928] ;  /* 0x00692800010e7983 */ /* 0x000ea80000300a00 */
[----:B------:R-:W3:-:S15]  /*fd150*/  LDL.LU.64 R12, [R1+0x6920] ;  /* 0x00692000010c7983 */ /* 0x000ede0000300a00 */
[----:B------:R-:W-:-:S03]  /*fd160*/  NOP ;  /* 0x0000000000007918 */ /* 0x000fc60000000000 */
[----:B------:R-:W-:Y:S04]  /*fd170*/  STL.64 [R1+0x3e0], R24 ;  /* 0x0003e01801007387 */ /* 0x000fe80000100a00 */
[----:B------:R-:W-:Y:S04]  /*fd180*/  STL.64 [R1+0x3e8], R26 ;  /* 0x0003e81a01007387 */ /* 0x000fe80000100a00 */
[----:B------:R-:W4:Y:S04]  /*fd190*/  LDL.LU R16, [R1+0x1260] ;  /* 0x0012600001107983 */ /* 0x000f280000300800 */
[----:B------:R-:W-:Y:S04]  /*fd1a0*/  STL.64 [R1+0x3d0], R8 ;  /* 0x0003d00801007387 */ /* 0x000fe80000100a00 */
[----:B------:R-:W-:Y:S04]  /*fd1b0*/  STL.64 [R1+0x3d8], R10 ;  /* 0x0003d80a01007387 */ /* 0x000fe80000100a00 */
[----:B------:R-:W-:Y:S04]  /*fd1c0*/  STL.64 [R1+0x3c0], R4 ;  /* 0x0003c00401007387 */ /* 0x000fe80000100a00 */
[----:B------:R2:W-:Y:S04]  /*fd1d0*/  STL.64 [R1+0x3c8], R6 ;  /* 0x0003c80601007387 */ /* 0x0005e80000100a00 */
[----:B------:R-:W4:Y:S04]  /*fd1e0*/  LDL.LU R17, [R1+0x1264] ;  /* 0x0012640001117983 */ /* 0x000f280000300800 */
[----:B------:R-:W3:Y:S04]  /*fd1f0*/  LDL.LU R18, [R1+0x1268] ;  /* 0x0012680001127983 */ /* 0x000ee80000300800 */
[----:B------:R-:W3:Y:S01]  /*fd200*/  LDL.LU R19, [R1+0x126c] ;  /* 0x00126c0001137983 */ /* 0x000ee20000300800 */
[----:B--2---:R-:W-:-:S02]  /*fd210*/  IMAD.MOV.U32 R6, RZ, RZ, R15 ;  /* 0x000000ffff067224 */ /* 0x004fc400078e000f */
[----:B------:R-:W-:Y:S01]  /*fd220*/  IMAD.MOV.U32 R7, RZ, RZ, R14 ;  /* 0x000000ffff077224 */ /* 0x000fe200078e000e */
[----:B------:R-:W2:Y:S04]  /*fd230*/  LDL.LU R15, [R1+0x691c] ;  /* 0x00691c00010f7983 */ /* 0x000ea80000300800 */
[----:B------:R-:W2:Y:S04]  /*fd240*/  LDL.LU R14, [R1+0x6918] ;  /* 0x00691800010e7983 */ /* 0x000ea80000300800 */
[----:B------:R-:W-:Y:S04]  /*fd250*/  STL.64 [R1+0x66e8], R6 ;  /* 0x0066e80601007387 */ /* 0x000fe80000100a00 */
[----:B---3--:R-:W-:Y:S04]  /*fd260*/  STL.64 [R1+0x66c8], R18 ;  /* 0x0066c81201007387 */ /* 0x008fe80000100a00 */
[----:B----4-:R0:W-:Y:S04]  /*fd270*/  STL.64 [R1+0x66c0], R16 ;  /* 0x0066c01001007387 */ /* 0x0101e80000100a00 */
[----:B0-----:R-:W3:Y:S04]  /*fd280*/  LDL.LU R16, [R1+0x20] ;  /* 0x0000200001107983 */ /* 0x001ee80000300800 */
[----:B------:R-:W3:Y:S04]  /*fd290*/  LDL.LU R17, [R1+0x24] ;  /* 0x0000240001117983 */ /* 0x000ee80000300800 */
[----:B------:R-:W4:Y:S04]  /*fd2a0*/  LDL.LU R18, [R1+0x28] ;  /* 0x0000280001127983 */ /* 0x000f280000300800 */
[----:B------:R-:W4:Y:S01]  /*fd2b0*/  LDL.LU R19, [R1+0x2c] ;  /* 0x00002c0001137983 */ /* 0x000f220000300800 */
[----:B------:R-:W-:-:S02]  /*fd2c0*/  IMAD.MOV.U32 R4, RZ, RZ, R13 ;  /* 0x000000ffff047224 */ /* 0x000fc400078e000d */
[----:B------:R-:W-:Y:S01]  /*fd2d0*/  IMAD.MOV.U32 R5, RZ, RZ, R12 ;  /* 0x000000ffff057224 */ /* 0x000fe200078e000c */
[----:B------:R-:W3:Y:S04]  /*fd2e0*/  LDL.LU R13, [R1+0x6914] ;  /* 0x00691400010d7983 */ /* 0x000ee80000300800 */
[----:B------:R-:W3:Y:S04]  /*fd2f0*/  LDL.LU R12, [R1+0x6910] ;  /* 0x00691000010c7983 */ /* 0x000ee80000300800 */
[----:B------:R-:W-:Y:S01]  /*fd300*/  STL.64 [R1+0x6700], R4 ;  /* 0x0067000401007387 */ /* 0x000fe20000100a00 */
[----:B------:R-:W-:-:S02]  /*fd310*/  IMAD.MOV.U32 R9, RZ, RZ, R0 ;  /* 0x000000ffff097224 */ /* 0x000fc400078e0000 */
[----:B--2---:R-:W-:Y:S01]  /*fd320*/  IMAD.MOV.U32 R8, RZ, RZ, R15 ;  /* 0x000000ffff087224 */ /* 0x004fe200078e000f */
        /* <DEDUP_REMOVED lines=17> */
[----:B--2---:R-:W-:Y:S04]  /*fd440*/  STL.64 [R1+0x6708], R4 ;  /* 0x0067080401007387 */ /* 0x004fe80000100a00 */
[----:B------:R-:W-:Y:S04]  /*fd450*/  STL.64 [R1+0x6728], R6 ;  /* 0x0067280601007387 */ /* 0x000fe80000100a00 */
[----:B------:R-:W-:Y:S04]  /*fd460*/  STL.64 [R1+0x66f8], R18 ;  /* 0x0066f81201007387 */ /* 0x000fe80000100a00 */
        /* <DEDUP_REMOVED lines=18> */
[----:B------:R-:W2:Y:S01]  /*fd590*/  LDL.LU R13, [R1+0x68f4] ;  /* 0x0068f400010d7983 */ /* 0x000ea20000300800 */
[----:B----4-:R-:W-:Y:S02]  /*fd5a0*/  IMAD.MOV.U32 R4, RZ, RZ, R15 ;  /* 0x000000ffff047224 */ /* 0x010fe400078e000f */
[----:B------:R-:W-:Y:S01]  /*fd5b0*/  IMAD.MOV.U32 R5, RZ, RZ, R14 ;  /* 0x000000ffff057224 */ /* 0x000fe200078e000e */
[----:B------:R-:W4:Y:S04]  /*fd5c0*/  LDL.LU R0, [R1+0x68f0] ;  /* 0x0068f00001007983 */ /* 0x000f280000300800 */
[----:B------:R-:W4:Y:S04]  /*fd5d0*/  LDL.LU R15, [R1+0x68ec] ;  /* 0x0068ec00010f7983 */ /* 0x000f280000300800 */
[----:B------:R-:W4:Y:S04]  /*fd5e0*/  LDL.LU R14, [R1+0x68e8] ;  /* 0x0068e800010e7983 */ /* 0x000f280000300800 */
[----:B------:R-:W-:Y:S04]  /*fd5f0*/  STL.64 [R1+0x6758], R6 ;  /* 0x0067580601007387 */ /* 0x000fe80000100a00 */
        /* <DEDUP_REMOVED lines=69> */
[----:B------:R-:W2:Y:S04]  /*fda50*/  LDL.LU R13, [R1+0x68b4] ;  /* 0x0068b400010d7983 */ /* 0x000ea80000300800 */
[----:B------:R-:W2:Y:S04]  /*fda60*/  LDL.LU R12, [R1+0x68b0] ;  /* 0x0068b000010c7983 */ /* 0x000ea80000300800 */
[----:B------:R-:W-:Y:S01]  /*fda70*/  STL.64 [R1+0x6818], R6 ;  /* 0x0068180601007387 */ /* 0x000fe20000100a00 */
[----:B----4-:R-:W-:-:S03]  /*fda80*/  IMAD.MOV.U32 R4, RZ, RZ, R15 ;  /* 0x000000ffff047224 */ /* 0x010fc600078e000f */
        /* <DEDUP_REMOVED lines=8> */
[----:B------:R-:W4:Y:S04]  /*fdb10*/  LDL.LU R0, [R1+0x68a8] ;  /* 0x0068a80001007983 */ /* 0x000f280000300800 */
[----:B------:R-:W-:Y:S01]  /*fdb20*/  STL.64 [R1+0x6830], R4 ;  /* 0x0068300401007387 */ /* 0x000fe20000100a00 */
[----:B------:R-:W-:Y:S02]  /*fdb30*/  IMAD.MOV.U32 R6, RZ, RZ, R13 ;  /* 0x000000ffff067224 */ /* 0x000fe400078e000d */
[----:B------:R-:W-:Y:S02]  /*fdb40*/  IMAD.MOV.U32 R7, RZ, RZ, R14 ;  /* 0x000000ffff077224 */ /* 0x000fe400078e000e */
[----:B------:R-:W-:Y:S01]  /*fdb50*/  IMAD.MOV.U32 R11, RZ, RZ, R12 ;  /* 0x000000ffff0b7224 */ /* 0x000fe200078e000c */
[----:B---3--:R-:W-:Y:S04]  /*fdb60*/  STL.64 [R1+0x67e0], R18 ;  /* 0x0067e01201007387 */ /* 0x008fe80000100a00 */
[----:B--2---:R0:W-:Y:S01]  /*fdb70*/  STL.64 [R1+0x67d8], R16 ;  /* 0x0067d81001007387 */ /* 0x0041e20000100a00 */
[----:B----4-:R-:W-:-:S03]  /*fdb80*/  IMAD.MOV.U32 R10, RZ, RZ, R15 ;  /* 0x000000ffff0a7224 */ /* 0x010fc600078e000f */
[----:B0-----:R-:W2:Y:S04]  /*fdb90*/  LDL.LU R16, [R1+0x1300] ;  /* 0x0013000001107983 */ /* 0x001ea80000300800 */
[----:B------:R-:W2:Y:S04]  /*fdba0*/  LDL.LU R17, [R1+0x1304] ;  /* 0x0013040001117983 */ /* 0x000ea80000300800 */
[----:B------:R-:W3:Y:S04]  /*fdbb0*/  LDL.LU R18, [R1+0x1308] ;  /* 0x0013080001127983 */ /* 0x000ee80000300800 */
[----:B------:R-:W3:Y:S04]  /*fdbc0*/  LDL.LU R19, [R1+0x130c] ;  /* 0x00130c0001137983 */ /* 0x000ee80000300800 */
[----:B------:R-:W4:Y:S04]  /*fdbd0*/  LDL.LU R13, [R1+0x68a4] ;  /* 0x0068a400010d7983 */ /* 0x000f280000300800 */
[----:B------:R-:W2:Y:S04]  /*fdbe0*/  LDL.LU R14, [R1+0x68a0] ;  /* 0x0068a000010e7983 */ /* 0x000ea80000300800 */
[----:B------:R2:W-:Y:S04]  /*fdbf0*/  STL.64 [R1+0x6848], R6 ;  /* 0x0068480601007387 */ /* 0x0005e80000100a00 */
[----:B------:R-:W3:Y:S04]  /*fdc00*/  LDL.LU R15, [R1+0x689c] ;  /* 0x00689c00010f7983 */ /* 0x000ee80000300800 */
[----:B------:R-:W3:Y:S04]  /*fdc10*/  LDL.LU R12, [R1+0x6898] ;  /* 0x00689800010c7983 */ /* 0x000ee80000300800 */
[----:B------:R-:W-:Y:S04]  /*fdc20*/  STL.64 [R1+0x6858], R10 ;  /* 0x0068580a01007387 */ /* 0x000fe80000100a00 */
[----:B------:R-:W-:Y:S04]  /*fdc30*/  STL.64 [R1+0x6850], R8 ;  /* 0x0068500801007387 */ /* 0x000fe80000100a00 */
[----:B------:R-:W3:Y:S04]  /*fdc40*/  LDL.LU R24, [R1+0x1350] ;  /* 0x0013500001187983 */ /* 0x000ee80000300800 */
[----:B------:R-:W3:Y:S04]  /*fdc50*/  LDL.LU R25, [R1+0x1354] ;  /* 0x0013540001197983 */ /* 0x000ee80000300800 */
[----:B------:R-:W3:Y:S04]  /*fdc60*/  LDL.LU R26, [R1+0x1358] ;  /* 0x00135800011a7983 */ /* 0x000ee80000300800 */
[----:B------:R-:W3:Y:S01]  /*fdc70*/  LDL.LU R27, [R1+0x135c] ;  /* 0x00135c00011b7983 */ /* 0x000ee20000300800 */
[----:B------:R-:W-:-:S02]  /*fdc80*/  IMAD.MOV.U32 R5, RZ, RZ, R0 ;  /* 0x000000ffff057224 */ /* 0x000fc400078e0000 */
[----:B----4-:R-:W-:Y:S02]  /*fdc90*/  IMAD.MOV.U32 R4, RZ, RZ, R13 ;  /* 0x000000ffff047224 */ /* 0x010fe400078e000d */
[----:B--2---:R-:W-:Y:S02]  /*fdca0*/  IMAD.MOV.U32 R7, RZ, RZ, R14 ;  /* 0x000000ffff077224 */ /* 0x004fe400078e000e */
[----:B---3--:R-:W-:Y:S01]  /*fdcb0*/  IMAD.MOV.U32 R6, RZ, RZ, R15 ;  /* 0x000000ffff067224 */ /* 0x008fe200078e000f */
[----:B------:R-:W-:Y:S04]  /*fdcc0*/  STL.64 [R1+0x6868], R26 ;  /* 0x0068681a01007387 */ /* 0x000fe80000100a00 */
[----:B------:R0:W-:Y:S04]  /*fdcd0*/  STL.64 [R1+0x6860], R24 ;  /* 0x0068601801007387 */ /* 0x0001e80000100a00 */
[----:B------:R-:W2:Y:S04]  /*fdce0*/  LDL.LU R13, [R1+0x6894] ;  /* 0x00689400010d7983 */ /* 0x000ea80000300800 */
[----:B------:R-:W3:Y:S04]  /*fdcf0*/  LDL.LU R0, [R1+0x6890] ;  /* 0x0068900001007983 */ /* 0x000ee80000300800 */
[----:B------:R-:W-:Y:S04]  /*fdd00*/  STL.64 [R1+0x6878], R6 ;  /* 0x0068780601007387 */ /* 0x000fe80000100a00 */
[----:B------:R-:W-:Y:S04]  /*fdd10*/  STL.64 [R1+0x6870], R4 ;  /* 0x0068700401007387 */ /* 0x000fe80000100a00 */
        /* <DEDUP_REMOVED lines=58> */
[----:B------:R-:W2:Y:S04]  /*fe0c0*/  LDL.LU.64 R10, [R1+0x6858] ;  /* 0x00685800010a7983 */ /* 0x000ea80000300a00 */
[----:B------:R-:W4:Y:S04]  /*fe0d0*/  LDL.LU.64 R8, [R1+0x6850] ;  /* 0x0068500001087983 */ /* 0x000f280000300a00 */
[----:B------:R-:W-:Y:S04]  /*fe0e0*/  STL.64 [R1+0x390], R4 ;  /* 0x0003900401007387 */ /* 0x000fe80000100a00 */
[----:B------:R0:W-:Y:S04]  /*fe0f0*/  STL.64 [R1+0x398], R6 ;  /* 0x0003980601007387 */ /* 0x0001e80000100a00 */
[----:B0-----:R-:W3:Y:S01]  /*fe100*/  LDL.LU.64 R6, [R1+0x6848] ;  /* 0x0068480001067983 */ /* 0x001ee20000300a00 */
[C---:B--2---:R-:W-:Y:S03]  /*fe110*/  HMMA.16816.F32 R24, R20.reuse, R10, R24 ;  /* 0x0000000a1418723c */ /* 0x044fe60000001818 */
[----:B------:R-:W2:Y:S03]  /*fe120*/  LDL.LU R10, [R1+0x130] ;  /* 0x00013000010a7983 */ /* 0x000ea60000300800 */
[----:B---3--:R-:W-:-:S15]  /*fe130*/  HMMA.16816.F32 R4, R20, R6, R16 ;  /* 0x000000061404723c */ /* 0x008fde0000001810 */
[----:B------:R-:W-:-:S02]  /*fe140*/  NOP ;  /* 0x0000000000007918 */ /* 0x000fc40000000000 */
[----:B------:R0:W-:Y:S04]  /*fe150*/  STL.64 [R1+0x380], R24 ;  /* 0x0003801801007387 */ /* 0x0001e80000100a00 */
[----:B------:R1:W-:Y:S04]  /*fe160*/  STL.64 [R1+0x388], R26 ;  /* 0x0003881a01007387 */ /* 0x0003e80000100a00 */
[----:B------:R-:W2:Y:S04]  /*fe170*/  LDL.LU R11, [R1+0x134] ;  /* 0x00013400010b7983 */ /* 0x000ea80000300800 */
[----:B0-----:R-:W2:Y:S04]  /*fe180*/  LDL.LU R24, [R1+0x1240] ;  /* 0x0012400001187983 */ /* 0x001ea80000300800 */
[----:B------:R-:W2:Y:S04]  /*fe190*/  LDL.LU R25, [R1+0x1244] ;  /* 0x0012440001197983 */ /* 0x000ea80000300800 */
[----:B-1----:R-:W2:Y:S04]  /*fe1a0*/  LDL.LU R26, [R1+0x1248] ;  /* 0x00124800011a7983 */ /* 0x002ea80000300800 */
        /* <DEDUP_REMOVED lines=117> */
[----:B------:R-:W3:Y:S01]  /*fe900*/  LDL.LU.64 R18, [R1+0x66b0] ;  /* 0x0066b00001127983 */ /* 0x000ee20000300a00 */
[----:B------:R-:W-:-:S15]  /*fe910*/  IMAD.MOV.U32 R27, RZ, RZ, R0 ;  /* 0x000000ffff1b7224 */ /* 0x000fde00078e0000 */
[----:B------:R-:W-:-:S05]  /*fe920*/  NOP ;  /* 0x0000000000007918 */ /* 0x000fca0000000000 */
[----:B------:R-:W-:Y:S04]  /*fe930*/  STL.64 [R1+0x10], R4 ;  /* 0x0000100401007387 */ /* 0x000fe80000100a00 */
[----:B------:R0:W-:Y:S01]  /*fe940*/  STL [R1+0x18], R6 ;  /* 0x0000180601007387 */ /* 0x0001e20000100800 */
[----:B------:R-:W-:-:S03]  /*fe950*/  IMAD.MOV.U32 R0, RZ, RZ, R7 ;  /* 0x000000ffff007224 */ /* 0x000fc600078e0007 */
[----:B0-----:R-:W4:Y:S04]  /*fe960*/  LDL.LU.64 R6, [R1+0x66a8] ;  /* 0x0066a80001067983 */ /* 0x001f280000300a00 */
[----:B------:R-:W4:Y:S04]  /*fe970*/  LDL.LU.64 R4, [R1+0x66a0] ;  /* 0x0066a00001047983 */ /* 0x000f280000300a00 */
[----:B------:R-:W-:Y:S01]  /*fe980*/  STL [R1+0x5680], R0 ;  /* 0x0056800001007387 */ /* 0x000fe20000100800 */
[C---:B--2---:R-:W-:Y:S06]  /*fe990*/  HMMA.16816.F32 R8, R20.reuse, R10, R24 ;  /* 0x0000000a1408723c */ /* 0x044fec0000001818 */
[----:B---3--:R-:W-:Y:S01]  /*fe9a0*/  HMMA.16816.F32 R16, R20, R18, R12 ;  /* 0x000000121410723c */ /* 0x008fe2000000180c */
[----:B------:R-:W2:Y:S04]  /*fe9b0*/  LDL R14, [R1+0x2e0] ;  /* 0x0002e000010e7983 */ /* 0x000ea80000100800 */
[----:B------:R-:W2:Y:S04]  /*fe9c0*/  LDL R15, [R1+0x2e4] ;  /* 0x0002e400010f7983 */ /* 0x000ea80000100800 */
[----:B------:R-:W3:-:S14]  /*fe9d0*/  LDL.64 R12, [R1+0x2d0] ;  /* 0x0002d000010c7983 */ /* 0x000edc0000100a00 */
[----:B------:R-:W-:Y:S04]  /*fe9e0*/  STL.64 [R1+0x5458], R18 ;  /* 0x0054581201007387 */ /* 0x000fe80000100a00 */
        /* <DEDUP_REMOVED lines=9> */
[----:B--2---:R-:W-:Y:S04]  /*fea80*/  STL.64 [R1+0x6600], R24 ;  /* 0x0066001801007387 */ /* 0x004fe80000100a00 */
[----:B------:R0:W-:Y:S04]  /*fea90*/  STL [R1+0x56f4], R8 ;  /* 0x0056f40801007387 */ /* 0x0001e80000100800 */
[----:B------:R1:W-:Y:S04]  /*feaa0*/  STL [R1+0x56f0], R9 ;  /* 0x0056f00901007387 */ /* 0x0003e80000100800 */
[----:B0-----:R-:W2:Y:S04]  /*feab0*/  LDL R8, [R1+0x2f0] ;  /* 0x0002f00001087983 */ /* 0x001ea80000100800 */
[----:B-1----:R-:W2:Y:S04]  /*feac0*/  LDL R9, [R1+0x2f4] ;  /* 0x0002f40001097983 */ /* 0x002ea80000100800 */
[----:B------:R-:W-:Y:S04]  /*fead0*/  STL.64 [R1+0x5448], R10 ;  /* 0x0054480a01007387 */ /* 0x000fe80000100a00 */
[----:B------:R-:W2:Y:S04]  /*feae0*/  LDL.LU R24, [R1+0x1210] ;  /* 0x0012100001187983 */ /* 0x000ea80000300800 */
[----:B------:R-:W2:Y:S04]  /*feaf0*/  LDL.LU R25, [R1+0x1214] ;  /* 0x0012140001197983 */ /* 0x000ea80000300800 */
[----:B------:R-:W2:Y:S04]  /*feb00*/  LDL.LU R26, [R1+0x1218] ;  /* 0x00121800011a7983 */ /* 0x000ea80000300800 */
[----:B------:R-:W2:Y:S04]  /*feb10*/  LDL.LU R27, [R1+0x121c] ;  /* 0x00121c00011b7983 */ /* 0x000ea80000300800 */
[----:B------:R-:W-:Y:S04]  /*feb20*/  STL [R1+0x59c4], R4 ;  /* 0x0059c40401007387 */ /* 0x000fe80000100800 */
[----:B------:R0:W-:Y:S04]  /*feb30*/  STL [R1+0x59c0], R5 ;  /* 0x0059c00501007387 */ /* 0x0001e80000100800 */
[----:B0-----:R-:W3:Y:S04]  /*feb40*/  LDL.64 R4, [R1+0x2c0] ;  /* 0x0002c00001047983 */ /* 0x001ee80000100a00 */
[----:B------:R0:W-:Y:S04]  /*feb50*/  STL.64 [R1+0x5440], R6 ;  /* 0x0054400601007387 */ /* 0x0001e80000100a00 */
[----:B0-----:R-:W4:Y:S04]  /*feb60*/  LDL.LU R6, [R1+0x128] ;  /* 0x0001280001067983 */ /* 0x001f280000300800 */
[----:B------:R-:W4:Y:S01]  /*feb70*/  LDL.LU R7, [R1+0x12c] ;  /* 0x00012c0001077983 */ /* 0x000f220000300800 */
[----:B------:R-:W-:Y:S03]  /*feb80*/  HMMA.16816.F32 R20, R20, R28, R16 ;  /* 0x0000001c1414723c */ /* 0x000fe60000001810 */
[----:B----4-:R0:W-:Y:S04]  /*feb90*/  STL.64 [R1+0x6678], R6 ;  /* 0x0066780601007387 */ /* 0x0101e80000100a00 */
[----:B---3--:R1:W-:Y:S04]  /*feba0*/  STL.64 [R1+0x6670], R4 ;  /* 0x0066700401007387 */ /* 0x0083e80000100a00 */
[----:B0-----:R-:W3:Y:S04]  /*febb0*/  LDL R6, [R1+0xf8] ;  /* 0x0000f80001067983 */ /* 0x001ee80000100800 */
[----:B-1----:R-:W3:Y:S04]  /*febc0*/  LDL R4, [R1+0xf0] ;  /* 0x0000f00001047983 */ /* 0x002ee80000100800 */
[----:B------:R-:W3:Y:S04]  /*febd0*/  LDL R5, [R1+0xf4] ;  /* 0x0000f40001057983 */ /* 0x000ee80000100800 */
[----:B------:R-:W3:Y:S04]  /*febe0*/  LDL R7, [R1+0xfc] ;  /* 0x0000fc0001077983 */ /* 0x000ee80000100800 */
[----:B------:R-:W4:Y:S04]  /*febf0*/  LDL.LU R10, [R1+0x138] ;  /* 0x00013800010a7983 */ /* 0x000f280000300800 */
[----:B------:R-:W4:Y:S04]  /*fec00*/  LDL.LU R11, [R1+0x13c] ;  /* 0x00013c00010b7983 */ /* 0x000f280000300800 */
[----:B------:R-:W4:Y:S04]  /*fec10*/  LDL.LU R28, [R1+0x188] ;  /* 0x00018800011c7983 */ /* 0x000f280000300800 */
[----:B------:R-:W4:Y:S04]  /*fec20*/  LDL.LU R29, [R1+0x18c] ;  /* 0x00018c00011d7983 */ /* 0x000f280000300800 */
[----:B------:R-:W2:Y:S04]  /*fec30*/  LDL.LU R16, [R1+0x158] ;  /* 0x0001580001107983 */ /* 0x000ea80000300800 */
[----:B------:R-:W2:Y:S04]  /*fec40*/  LDL.LU R17, [R1+0x15c] ;  /* 0x00015c0001117983 */ /* 0x000ea80000300800 */
[----:B------:R-:W3:Y:S04]  /*fec50*/  LDL.LU R18, [R1+0x148] ;  /* 0x0001480001127983 */ /* 0x000ee80000300800 */
[----:B------:R-:W3:Y:S04]  /*fec60*/  LDL.LU R19, [R1+0x14c] ;  /* 0x00014c0001137983 */ /* 0x000ee80000300800 */
[----:B---3--:R0:W-:Y:S04]  /*fec70*/  STL.64 [R1+0x64e8], R18 ;  /* 0x0064e81201007387 */ /* 0x0081e80000100a00 */
[----:B0-----:R-:W3:Y:S04]  /*fec80*/  LDL.64 R18, [R1+0x300] ;  /* 0x0003000001127983 */ /* 0x001ee80000100a00 */
[----:B--2---:R-:W-:Y:S04]  /*fec90*/  STL.64 [R1+0x64e0], R16 ;  /* 0x0064e01001007387 */ /* 0x004fe80000100a00 */
[----:B------:R0:W-:Y:S04]  /*feca0*/  STL.64 [R1+0x5438], R22 ;  /* 0x0054381601007387 */ /* 0x0001e80000100a00 */
[----:B0-----:R-:W2:Y:S04]  /*fecb0*/  LDL.LU R22, [R1+0x118] ;  /* 0x0001180001167983 */ /* 0x001ea80000300800 */
[----:B------:R-:W2:Y:S04]  /*fecc0*/  LDL.LU R23, [R1+0x11c] ;  /* 0x00011c0001177983 */ /* 0x000ea80000300800 */
[----:B--2---:R-:W-:Y:S04]  /*fecd0*/  STL.64 [R1+0x64b8], R22 ;  /* 0x0064b81601007387 */ /* 0x004fe80000100a00 */
[----:B------:R0:W-:Y:S04]  /*fece0*/  STL.64 [R1+0x64b0], R20 ;  /* 0x0064b01401007387 */ /* 0x0001e80000100a00 */
[----:B0-----:R-:W2:Y:S04]  /*fecf0*/  LDL.LU R20, [R1+0x1220] ;  /* 0x0012200001147983 */ /* 0x001ea80000300800 */
[----:B------:R-:W2:Y:S04]  /*fed00*/  LDL.LU R21, [R1+0x1224] ;  /* 0x0012240001157983 */ /* 0x000ea80000300800 */
[----:B------:R-:W2:Y:S04]  /*fed10*/  LDL.LU R22, [R1+0x1228] ;  /* 0x0012280001167983 */ /* 0x000ea80000300800 */
[----:B------:R-:W2:Y:S01]  /*fed20*/  LDL.LU R23, [R1+0x122c] ;  /* 0x00122c0001177983 */ /* 0x000ea20000300800 */
[----:B---3--:R-:W-:-:S02]  /*fed30*/  IMAD.MOV.U32 R3, RZ, RZ, R18 ;  /* 0x000000ffff037224 */ /* 0x008fc400078e0012 */
[----:B------:R-:W-:Y:S01]  /*fed40*/  IMAD.MOV.U32 R2, RZ, RZ, R19 ;  /* 0x000000ffff027224 */ /* 0x000fe200078e0013 */
[----:B--2---:R-:W-:-:S15]  /*fed50*/  HMMA.16816.F32 R20, R4, R18, R20 ;  /* 0x000000120414723c */ /* 0x004fde0000001814 */
[----:B------:R-:W-:-:S08]  /*fed60*/  NOP ;  /* 0x0000000000007918 */ /* 0x000fd00000000000 */
[----:B------:R-:W-:Y:S04]  /*fed70*/  STL.64 [R1+0x1220], R20 ;  /* 0x0012201401007387 */ /* 0x000fe80000100a00 */
[----:B------:R0:W-:Y:S04]  /*fed80*/  STL.64 [R1+0x1228], R22 ;  /* 0x0012281601007387 */ /* 0x0001e80000100a00 */
[----:B------:R-:W2:Y:S01]  /*fed90*/  LDL R18, [R1+0x1f8] ;  /* 0x0001f80001127983 */ /* 0x000ea20000100800 */
[----:B0-----:R-:W-:-:S15]  /*feda0*/  HMMA.16816.F32 R20, R4, R8, R24 ;  /* 0x000000080414723c */ /* 0x001fde0000001818 */
[----:B------:R-:W-:-:S08]  /*fedb0*/  NOP ;  /* 0x0000000000007918 */ /* 0x000fd00000000000 */
[----:B------:R0:W-:Y:S04]  /*fedc0*/  STL.64 [R1+0x1210], R20 ;  /* 0x0012101401007387 */ /* 0x0001e80000100a00 */
[----:B------:R1:W-:Y:S04]  /*fedd0*/  STL.64 [R1+0x1218], R22 ;  /* 0x0012181601007387 */ /* 0x0003e80000100a00 */
[----:B------:R-:W2:Y:S04]  /*fede0*/  LDL R19, [R1+0x1fc] ;  /* 0x0001fc0001137983 */ /* 0x000ea80000100800 */
[----:B------:R-:W3:Y:S04]  /*fedf0*/  LDL.64 R16, [R1+0x208] ;  /* 0x0002080001107983 */ /* 0x000ee80000100a00 */
[----:B--2---:R2:W-:Y:S04]  /*fee00*/  STL.64 [R1+0x65a0], R18 ;  /* 0x0065a01201007387 */ /* 0x0045e80000100a00 */
[----:B---3--:R-:W-:Y:S04]  /*fee10*/  STL.64 [R1+0x6598], R16 ;  /* 0x0065981001007387 */ /* 0x008fe80000100a00 */
        /* <DEDUP_REMOVED lines=8> */
[----:B--2---:R-:W-:Y:S04]  /*feea0*/  STL.64 [R1+0x65b8], R18 ;  /* 0x0065b81201007387 */ /* 0x004fe80000100a00 */
        /* <DEDUP_REMOVED lines=14> */
[----:B--2---:R-:W-:Y:S04]  /*fef90*/  STL.64 [R1+0x65d8], R20 ;  /* 0x0065d81401007387 */ /* 0x004fe80000100a00 */
[----:B------:R-:W2:Y:S04]  /*fefa0*/  LDL R26, [R1+0x278] ;  /* 0x00027800011a7983 */ /* 0x000ea80000100800 */
[----:B------:R-:W2:Y:S04]  /*fefb0*/  LDL R27, [R1+0x27c] ;  /* 0x00027c00011b7983 */ /* 0x000ea80000100800 */
[----:B------:R-:W3:Y:S04]  /*fefc0*/  LDL R18, [R1+0x248] ;  /* 0x0002480001127983 */ /* 0x000ee80000100800 */
[----:B------:R-:W3:Y:S04]  /*fefd0*/  LDL R19, [R1+0x24c] ;  /* 0x00024c0001137983 */ /* 0x000ee80000100800 */
[----:B--2---:R-:W-:Y:S04]  /*fefe0*/  STL.64 [R1+0x6620], R26 ;  /* 0x0066201a01007387 */ /* 0x004fe80000100a00 */
[----:B---3--:R0:W-:Y:S04]  /*feff0*/  STL.64 [R1+0x65e8], R18 ;  /* 0x0065e81201007387 */ /* 0x0081e80000100a00 */
[----:B-1----:R-:W2:Y:S04]  /*ff000*/  LDL.LU R16, [R1+0x1180] ;  /* 0x0011800001107983 */ /* 0x002ea80000300800 */
[----:B------:R-:W2:Y:S04]  /*ff010*/  LDL.LU R17, [R1+0x1184] ;  /* 0x0011840001117983 */ /* 0x000ea80000300800 */
[----:B0-----:R-:W3:Y:S04]  /*ff020*/  LDL.LU R18, [R1+0x1188] ;  /* 0x0011880001127983 */ /* 0x001ee80000300800 */
        /* <DEDUP_REMOVED lines=79> */
[----:B------:R-:W-:Y:S04]  /*ff520*/  STL.64 [R1+0x6460], R14 ;  /* 0x0064600e01007387 */ /* 0x000fe80000100a00 */
[----:B------:R0:W-:Y:S04]  /*ff530*/  STL.64 [R1+0x6458], R12 ;  /* 0x0064580c01007387 */ /* 0x0001e80000100a00 */
[----:B0-----:R-:W2:Y:S04]  /*ff540*/  LDL.LU.64 R12, [R1+0xf0] ;  /* 0x0000f000010c7983 */ /* 0x001ea80000300a00 */
[----:B------:R-:W2:Y:S02]  /*ff550*/  LDL.LU.64 R14, [R1+0xf8] ;  /* 0x0000f800010e7983 */ /* 0x000ea40000300a00 */
[----:B--2---:R-:W-:-:S15]  /*ff560*/  HMMA.16816.F32 R24, R12, R4, R24 ;  /* 0x000000040c18723c */ /* 0x004fde0000001818 */
[----:B------:R-:W-:-:S08]  /*ff570*/  NOP ;  /* 0x0000000000007918 */ /* 0x000fd00000000000 */
[----:B------:R0:W-:Y:S04]  /*ff580*/  STL.64 [R1+0x11e0], R24 ;  /* 0x0011e01801007387 */ /* 0x0001e80000100a00 */
[----:B------:R-:W-:Y:S04]  /*ff590*/  STL.64 [R1+0x11e8], R26 ;  /* 0x0011e81a01007387 */ /* 0x000fe80000100a00 */
[----:B0-----:R-:W2:Y:S04]  /*ff5a0*/  LDL.LU.64 R24, [R1+0x6668] ;  /* 0x0066680001187983 */ /* 0x001ea80000300a00 */
[----:B---3--:R0:W-:Y:S04]  /*ff5b0*/  STL.64 [R1+0x64d8], R6 ;  /* 0x0064d80601007387 */ /* 0x0081e80000100a00 */
[----:B0-----:R-:W3:Y:S04]  /*ff5c0*/  LDL.64 R6, [R1+0x218] ;  /* 0x0002180001067983 */ /* 0x001ee80000100a00 */
[----:B------:R-:W-:Y:S01]  /*ff5d0*/  STL.64 [R1+0x64d0], R4 ;  /* 0x0064d00401007387 */ /* 0x000fe20000100a00 */
        /* <DEDUP_REMOVED lines=70> */
[----:B---3--:R-:W-:Y:S06]  /*ffa40*/  HMMA.16816.F32 R24, R12, R6, R24 ;  /* 0x000000060c18723c */ /* 0x008fec0000001818 */
[----:B------:R-:W-:-:S15]  /*ffa50*/  IMAD.MOV.U32 R0, RZ, RZ, R7 ;  /* 0x000000ffff007224 */ /* 0x000fde00078e0007 */
[----:B------:R-:W-:-:S02]  /*ffa60*/  NOP ;  /* 0x0000000000007918 */ /* 0x000fc40000000000 */
[----:B------:R-:W-:Y:S04]  /*ffa70*/  STL.64 [R1+0x1140], R24 ;  /* 0x0011401801007387 */ /* 0x000fe80000100a00 */
[----:B------:R0:W-:Y:S02]  /*ffa80*/  STL.64 [R1+0x1148], R26 ;  /* 0x0011481a01007387 */ /* 0x0001e40000100a00 */
[----:B0-----:R-:W-:Y:S02]  /*ffa90*/  IMAD.MOV.U32 R27, RZ, RZ, R6 ;  /* 0x000000ffff1b7224 */ /* 0x001fe400078e0006 */
[----:B------:R-:W-:Y:S04]  /*ffaa0*/  STL [R1+0x63fc], R0 ;  /* 0x0063fc0001007387 */ /* 0x000fe80000100800 */
[----:B------:R-:W-:Y:S01]  /*ffab0*/  STL [R1+0x63f8], R27 ;  /* 0x0063f81b01007387 */ /* 0x000fe20000100800 */
[----:B----4-:R-:W-:Y:S06]  /*ffac0*/  HMMA.16816.F32 R4, R12, R16, R8 ;  /* 0x000000100c04723c */ /* 0x010fec0000001808 */
[----:B------:R-:W-:-:S05]  /*ffad0*/  IMAD.MOV.U32 R26, RZ, RZ, R17 ;  /* 0x000000ffff1a7224 */ /* 0x000fca00078e0011 */
[----:B------:R-:W-:-:S12]  /*ffae0*/  STL [R1+0x6400], R26 ;  /* 0x0064001a01007387 */ /* 0x000fd80000100800 */
        /* <DEDUP_REMOVED lines=12> */
[----:B------:R-:W2:Y:S04]  /*ffbb0*/  LDL R18, [R1+0x168] ;  /* 0x0001680001127983 */ /* 0x000ea80000100800 */
[----:B------:R-:W2:Y:S04]  /*ffbc0*/  LDL R19, [R1+0x16c] ;  /* 0x00016c0001137983 */ /* 0x000ea80000100800 */
[----:B--2---:R-:W-:Y:S04]  /*ffbd0*/  STL.64 [R1+0x6500], R18 ;  /* 0x0065001201007387 */ /* 0x004fe80000100a00 */
        /* <DEDUP_REMOVED lines=17> */
[----:B---3--:R1:W-:Y:S04]  /*ffcf0*/  STL.64 [R1+0x6540], R18 ;  /* 0x0065401201007387 */ /* 0x0083e80000100a00 */
[----:B------:R-:W2:Y:S04]  /*ffd00*/  LDL.LU R8, [R1+0x10a0] ;  /* 0x0010a00001087983 */ /* 0x000ea80000300800 */
[----:B------:R-:W2:Y:S04]  /*ffd10*/  LDL.LU R9, [R1+0x10a4] ;  /* 0x0010a40001097983 */ /* 0x000ea80000300800 */
[----:B------:R-:W3:Y:S04]  /*ffd20*/  LDL.LU R10, [R1+0x10a8] ;  /* 0x0010a800010a7983 */ /* 0x000ee80000300800 */
[----:B------:R-:W3:Y:S04]  /*ffd30*/  LDL.LU R11, [R1+0x10ac] ;  /* 0x0010ac00010b7983 */ /* 0x000ee80000300800 */
[----:B0-----:R-:W4:Y:S04]  /*ffd40*/  LDL R16, [R1+0x1a8] ;  /* 0x0001a80001107983 */ /* 0x001f280000100800 */
[----:B------:R-:W4:Y:S04]  /*ffd50*/  LDL R17, [R1+0x1ac] ;  /* 0x0001ac0001117983 */ /* 0x000f280000100800 */
[----:B------:R-:W2:Y:S04]  /*ffd60*/  LDL.64 R24, [R1+0x1c8] ;  /* 0x0001c80001187983 */ /* 0x000ea80000100a00 */
[----:B-1----:R-:W3:Y:S04]  /*ffd70*/  LDL.64 R18, [R1+0x1b8] ;  /* 0x0001b80001127983 */ /* 0x002ee80000100a00 */
[----:B---3--:R-:W-:Y:S04]  /*ffd80*/  STL.64 [R1+0x6570], R18 ;  /* 0x0065701201007387 */ /* 0x008fe80000100a00 */
[----:B----4-:R0:W-:Y:S04]  /*ffd90*/  STL.64 [R1+0x6568], R16 ;  /* 0x0065681001007387 */ /* 0x0101e80000100a00 */
        /* <DEDUP_REMOVED lines=29> */
[C---:B---3--:R-:W-:Y:S06]  /*fff70*/  HMMA.16816.F32 R16, R12.reuse, R26, R16 ;  /* 0x0000001a0c10723c */ /* 0x048fec0000001810 */
[----:B------:R-:W-:Y:S01]  /*fff80*/  IMAD.MOV.U32 R0, RZ, RZ, R26 ;  /* 0x000000ffff007224 */ /* 0x000fe200078e001a */
        /* <DEDUP_REMOVED lines=42> */
[----:B------:R-:W-:Y:S02]  /*100230*/  IMAD.MOV.U32 R24, RZ, RZ, R18 ;  /* 0x000000ffff187224 */ /* 0x000fe400078e0012 */
[----:B------:R-:W-:Y:S01]  /*100240*/  IMAD.MOV.U32 R25, RZ, RZ, R19 ;  /* 0x000000ffff197224 */ /* 0x000fe200078e0013 */
[----:B------:R-:W-:Y:S04]  /*100250*/  STL.64 [R1+0x6420], R26 ;  /* 0x0064201a01007387 */ /* 0x000fe80000100a00 */
[----:B------:R0:W-:Y:S04]  /*100260*/  STL.64 [R1+0x6418], R24 ;  /* 0x0064181801007387 */ /* 0x0001e80000100a00 */
[----:B0-----:R-:W2:Y:S04]  /*100270*/  LDL.LU R24, [R1+0x1040] ;  /* 0x0010400001187983 */ /* 0x001ea80000300800 */
[----:B------:R-:W2:Y:S04]  /*100280*/  LDL.LU R25, [R1+0x1044] ;  /* 0x0010440001197983 */ /* 0x000ea80000300800 */
[----:B------:R-:W2:Y:S04]  /*100290*/  LDL.LU R26, [R1+0x1048] ;  /* 0x00104800011a7983 */ /* 0x000ea80000300800 */
        /* <DEDUP_REMOVED lines=20> */
[----:B0-----:R-:W3:Y:S04]  /*1003e0*/  LDL.LU.64 R16, [R1+0x6518] ;  /* 0x0065180001107983 */ /* 0x001ee80000300a00 */
        /* <DEDUP_REMOVED lines=15> */
[----:B0-----:R-:W3:Y:S04]  /*1004e0*/  LDL.LU.64 R18, [R1+0x64e8] ;  /* 0x0064e80001127983 */ /* 0x001ee80000300a00 */
[----:B------:R-:W4:Y:S02]  /*1004f0*/  LDL.LU.64 R16, [R1+0x64e0] ;  /* 0x0064e00001107983 */ /* 0x000f240000300a00 */
        /* <DEDUP_REMOVED lines=18> */
[----:B------:R-:W2:Y:S04]  /*100620*/  LDL.LU.64 R20, [R1+0x64b0] ;  /* 0x0064b00001147983 */ /* 0x000ea80000300a00 */
[----:B------:R-:W-:Y:S04]  /*100630*/  STL.64 [R1+0x6470], R10 ;  /* 0x0064700a01007387 */ /* 0x000fe80000100a00 */
[----:B---3--:R0:W-:Y:S04]  /*100640*/  STL.64 [R1+0x6468], R8 ;  /* 0x0064680801007387 */ /* 0x0081e80000100a00 */
[----:B0-----:R-:W3:Y:S04]  /*100650*/  LDL.LU R8, [R1+0x1050] ;  /* 0x0010500001087983 */ /* 0x001ee80000300800 */
[----:B------:R-:W3:Y:S04]  /*100660*/  LDL.LU R9, [R1+0x1054] ;  /* 0x0010540001097983 */ /* 0x000ee80000300800 */
[----:B------:R-:W3:Y:S04]  /*100670*/  LDL.LU R10, [R1+0x1058] ;  /* 0x00105800010a7983 */ /* 0x000ee80000300800 */
[----:B------:R-:W3:Y:S04]  /*100680*/  LDL.LU R11, [R1+0x105c] ;  /* 0x00105c00010b7983 */ /* 0x000ee80000300800 */
[----:B------:R-:W-:Y:S04]  /*100690*/  STL.64 [R1+0x6440], R6 ;  /* 0x0064400601007387 */ /* 0x000fe80000100a00 */
[----:B----4-:R0:W-:Y:S02]  /*1006a0*/  STL.64 [R1+0x6438], R4 ;  /* 0x0064380401007387 */ /* 0x0101e40000100a00 */
[----:B0-----:R-:W-:-:S02]  /*1006b0*/  IMAD.MOV.U32 R5, RZ, RZ, R14 ;  /* 0x000000ffff057224 */ /* 0x001fc400078e000e */
[----:B------:R-:W-:Y:S01]  /*1006c0*/  IMAD.MOV.U32 R4, RZ, RZ, R15 ;  /* 0x000000ffff047224 */ /* 0x000fe200078e000f */
[----:B---3--:R-:W-:-:S15]  /*1006d0*/  HMMA.16816.F32 R8, R12, R6, R8 ;  /* 0x000000060c08723c */ /* 0x008fde0000001808 */
[----:B------:R-:W-:-:S08]  /*1006e0*/  NOP ;  /* 0x0000000000007918 */ /* 0x000fd00000000000 */
[----:B------:R-:W-:Y:S04]  /*1006f0*/  STL.64 [R1+0x14a0], R8 ;  /* 0x0014a00801007387 */ /* 0x000fe80000100a00 */
[----:B------:R2:W-:Y:S02]  /*100700*/  STL.64 [R1+0x14a8], R10 ;  /* 0x0014a80a01007387 */ /* 0x0005e40000100a00 */
[----:B--2---:R-:W-:Y:S06]  /*100710*/  HMMA.16816.F32 R8, R12, R22, R24 ;  /* 0x000000160c08723c */ /* 0x004fec0000001818 */
[----:B------:R-:W-:-:S02]  /*100720*/  IMAD.MOV.U32 R7, RZ, RZ, R12 ;  /* 0x000000ffff077224 */ /* 0x000fc400078e000c */
[----:B------:R-:W-:-:S15]  /*100730*/  IMAD.MOV.U32 R6, RZ, RZ, R13 ;  /* 0x000000ffff067224 */ /* 0x000fde00078e000d */
[----:B------:R-:W-:Y:S04]  /*100740*/  STL.64 [R1+0x1490], R8 ;  /* 0x0014900801007387 */ /* 0x000fe80000100a00 */
[----:B------:R0:W-:Y:S02]  /*100750*/  STL.64 [R1+0x1498], R10 ;  /* 0x0014980a01007387 */ /* 0x0001e40000100a00 */
[----:B0-----:R-:W-:Y:S02]  /*100760*/  IMAD.MOV.U32 R10, RZ, RZ, R3 ;  /* 0x000000ffff0a7224 */ /* 0x001fe400078e0003 */
[----:B------:R-:W-:Y:S01]  /*100770*/  IMAD.MOV.U32 R11, RZ, RZ, R2 ;  /* 0x000000ffff0b7224 */ /* 0x000fe200078e0002 */
[----:B------:R-:W2:Y:S04]  /*100780*/  LDL.LU R3, [R1+0x64ac] ;  /* 0x0064ac0001037983 */ /* 0x000ea80000300800 */
[----:B------:R-:W3:Y:S04]  /*100790*/  LDL.LU R2, [R1+0x64a8] ;  /* 0x0064a80001027983 */ /* 0x000ee80000300800 */
[----:B------:R-:W-:Y:S04]  /*1007a0*/  STL.64 [R1+0x6488], R10 ;  /* 0x0064880a01007387 */ /* 0x000fe80000100a00 */
        /* <DEDUP_REMOVED lines=11> */
[----:B------:R-:W-:Y:S02]  /*100860*/  IMAD.MOV.U32 R10, RZ, RZ, R5 ;  /* 0x000000ffff0a7224 */ /* 0x000fe400078e0005 */
[----:B------:R-:W-:Y:S02]  /*100870*/  IMAD.MOV.U32 R9, RZ, RZ, R6 ;  /* 0x000000ffff097224 */ /* 0x000fe400078e0006 */
[----:B------:R-:W-:Y:S01]  /*100880*/  IMAD.MOV.U32 R8, RZ, RZ, R7 ;  /* 0x000000ffff087224 */ /* 0x000fe200078e0007 */
        /* <DEDUP_REMOVED lines=20> */
[----:B--2---:R-:W-:Y:S04]  /*1009d0*/  STL.64 [R1+0x6430], R26 ;  /* 0x0064301a01007387 */ /* 0x004fe80000100a00 */
[----:B----4-:R0:W-:Y:S02]  /*1009e0*/  STL.64 [R1+0x6428], R24 ;  /* 0x0064281801007387 */ /* 0x0101e40000100a00 */
[----:B0-----:R-:W-:-:S02]  /*1009f0*/  IMAD.MOV.U32 R24, RZ, RZ, R2 ;  /* 0x000000ffff187224 */ /* 0x001fc400078e0002 */
[----:B------:R-:W-:Y:S01]  /*100a00*/  IMAD.MOV.U32 R25, RZ, RZ, R3 ;  /* 0x000000ffff197224 */ /* 0x000fe200078e0003 */
[----:B------:R-:W2:Y:S04]  /*100a10*/  LDL.LU R2, [R1+0x64a4] ;  /* 0x0064a40001027983 */ /* 0x000ea80000300800 */
[----:B------:R-:W2:Y:S04]  /*100a20*/  LDL.LU R3, [R1+0x64a0] ;  /* 0x0064a00001037983 */ /* 0x000ea80000300800 */
[----:B------:R-:W4:Y:S04]  /*100a30*/  LDL.LU R26, [R1+0xfe8] ;  /* 0x000fe800011a7983 */ /* 0x000f280000300800 */
[----:B------:R-:W4:Y:S04]  /*100a40*/  LDL.LU R27, [R1+0xfec] ;  /* 0x000fec00011b7983 */ /* 0x000f280000300800 */
[----:B------:R-:W4:Y:S04]  /*100a50*/  LDL.64 R16, [R1+0x288] ;  /* 0x0002880001107983 */ /* 0x000f280000100a00 */
[----:B------:R-:W4:Y:S04]  /*100a60*/  LDL.64 R28, [R1+0x278] ;  /* 0x00027800011c7983 */ /* 0x000f280000100a00 */
[----:B------:R0:W-:Y:S04]  /*100a70*/  STL.64 [R1+0x6290], R22 ;  /* 0x0062901601007387 */ /* 0x0001e80000100a00 */
[----:B------:R1:W-:Y:S04]  /*100a80*/  STL.64 [R1+0x6288], R20 ;  /* 0x0062881401007387 */ /* 0x0003e80000100a00 */
[----:B0-----:R-:W3:Y:S04]  /*100a90*/  LDL.64 R22, [R1+0xc8] ;  /* 0x0000c80001167983 */ /* 0x001ee80000100a00 */
[----:B-1----:R-:W3:Y:S01]  /*100aa0*/  LDL.64 R20, [R1+0xc0] ;  /* 0x0000c00001147983 */ /* 0x002ee20000100a00 */
[----:B--2---:R-:W-:Y:S03]  /*100ab0*/  HMMA.16816.F32 R8, R8, R2, R12 ;  /* 0x000000020808723c */ /* 0x004fe6000000180c */
[----:B------:R-:W3:Y:S04]  /*100ac0*/  LDL.LU.64 R14, [R1+0x6498] ;  /* 0x00649800010e7983 */ /* 0x000ee80000300a00 */
[----:B------:R-:W3:-:S15]  /*100ad0*/  LDL.LU.64 R12, [R1+0x6490] ;  /* 0x00649000010c7983 */ /* 0x000ede0000300a00 */
[----:B------:R-:W-:-:S01]  /*100ae0*/  NOP ;  /* 0x0000000000007918 */ /* 0x000fc20000000000 */
[----:B------:R-:W-:Y:S04]  /*100af0*/  STL.64 [R1+0x1430], R8 ;  /* 0x0014300801007387 */ /* 0x000fe80000100a00 */
[----:B------:R0:W-:Y:S04]  /*100b00*/  STL.64 [R1+0x1438], R10 ;  /* 0x0014380a01007387 */ /* 0x0001e80000100a00 */
[----:B0-----:R-:W3:Y:S04]  /*100b10*/  LDL.LU.64 R10, [R1+0x6488] ;  /* 0x00648800010a7983 */ /* 0x001ee80000300a00 */
[----:B------:R0:W-:Y:S04]  /*100b20*/  STL.64 [R1+0x6360], R2 ;  /* 0x0063600201007387 */ /* 0x0001e80000100a00 */
[----:B0-----:R-:W2:Y:S01]  /*100b30*/  LDL.64 R2, [R1+0x2a0] ;  /* 0x0002a00001027983 */ /* 0x001ea20000100a00 */
        /* <DEDUP_REMOVED lines=13> */
[----:B------:R-:W2:Y:S04]  /*100c10*/  LDL.LU.64 R12, [R1+0x6458] ;  /* 0x00645800010c7983 */ /* 0x000ea80000300a00 */
[----:B----4-:R-:W-:Y:S04]  /*100c20*/  STL.64 [R1+0x62b0], R10 ;  /* 0x0062b00a01007387 */ /* 0x010fe80000100a00 */
        /* <DEDUP_REMOVED lines=18> */
[----:B------:R-:W3:Y:S04]  /*100d50*/  LDL.LU.64 R4, [R1+0x6438] ;  /* 0x0064380001047983 */ /* 0x000ee80000300a00 */
[----:B------:R-:W-:Y:S04]  /*100d60*/  STL [R1+0x6224], R12 ;  /* 0x0062240c01007387 */ /* 0x000fe80000100800 */
[----:B------:R0:W-:Y:S04]  /*100d70*/  STL [R1+0x6220], R13 ;  /* 0x0062200d01007387 */ /* 0x0001e80000100800 */
[----:B0-----:R-:W4:Y:S01]  /*100d80*/  LDL.64 R12, [R1+0x2b0] ;  /* 0x0002b000010c7983 */ /* 0x001f220000100a00 */
[----:B---3--:R-:W-:-:S15]  /*100d90*/  HMMA.16816.F32 R24, R20, R4, R24 ;  /* 0x000000041418723c */ /* 0x008fde0000001818 */
[----:B------:R-:W-:-:S08]  /*100da0*/  NOP ;  /* 0x0000000000007918 */ /* 0x000fd00000000000 */
[----:B------:R-:W-:Y:S04]  /*100db0*/  STL.64 [R1+0x13e0], R24 ;  /* 0x0013e01801007387 */ /* 0x000fe80000100a00 */
[----:B------:R0:W-:Y:S04]  /*100dc0*/  STL.64 [R1+0x13e8], R26 ;  /* 0x0013e81a01007387 */ /* 0x0001e80000100a00 */
[----:B0-----:R-:W3:Y:S04]  /*100dd0*/  LDL.LU.64 R26, [R1+0x6430] ;  /* 0x00643000011a7983 */ /* 0x001ee80000300a00 */
[----:B------:R-:W3:Y:S04]  /*100de0*/  LDL.LU.64 R24, [R1+0x6428] ;  /* 0x0064280001187983 */ /* 0x000ee80000300a00 */
[----:B--2---:R-:W-:Y:S04]  /*100df0*/  STL.64 [R1+0x62a0], R6 ;  /* 0x0062a00601007387 */ /* 0x004fe80000100a00 */
[----:B------:R0:W-:Y:S01]  /*100e00*/  STL.64 [R1+0x6298], R4 ;  /* 0x0062980401007387 */ /* 0x0001e20000100a00 */
[----:B----4-:R-:W-:-:S02]  /*100e10*/  IMAD.MOV.U32 R15, RZ, RZ, R13 ;  /* 0x000000ffff0f7224 */ /* 0x010fc400078e000d */
[----:B------:R-:W-:Y:S01]  /*100e20*/  IMAD.MOV.U32 R14, RZ, RZ, R12 ;  /* 0x000000ffff0e7224 */ /* 0x000fe200078e000c */
        /* <DEDUP_REMOVED lines=10> */
[----:B------:R-:W-:Y:S04]  /*100ed0*/  STL [R1+0x622c], R15 ;  /* 0x00622c0f01007387 */ /* 0x000fe80000100800 */
[----:B------:R0:W-:Y:S04]  /*100ee0*/  STL [R1+0x6228], R14 ;  /* 0x0062280e01007387 */ /* 0x0001e80000100800 */
[----:B------:R-:W3:Y:S04]  /*100ef0*/  LDL.LU R12, [R1+0xfc0] ;  /* 0x000fc000010c7983 */ /* 0x000ee80000300800 */
[----:B------:R-:W3:Y:S04]  /*100f00*/  LDL.LU R13, [R1+0xfc4] ;  /* 0x000fc400010d7983 */ /* 0x000ee80000300800 */
[----:B0-----:R-:W3:Y:S04]  /*100f10*/  LDL.LU R14, [R1+0xfc8] ;  /* 0x000fc800010e7983 */ /* 0x001ee80000300800 */
[----:B------:R-:W3:Y:S01]  /*100f20*/  LDL.LU R15, [R1+0xfcc] ;  /* 0x000fcc00010f7983 */ /* 0x000ee20000300800 */
[C---:B--2---:R-:W-:Y:S06]  /*100f30*/  HMMA.16816.F32 R4, R20.reuse, R16, R4 ;  /* 0x000000101404723c */ /* 0x044fec0000001804 */
[C---:B------:R-:W-:Y:S06]  /*100f40*/  HMMA.16816.F32 R8, R20.reuse, R28, R8 ;  /* 0x0000001c1408723c */ /* 0x040fec0000001808 */
[----:B---3--:R-:W-:-:S15]  /*100f50*/  HMMA.16816.F32 R12, R20, R2, R12 ;  /* 0x00000002140c723c */ /* 0x008fde000000180c */
[----:B------:R-:W-:-:S08]  /*100f60*/  NOP ;  /* 0x0000000000007918 */ /* 0x000fd00000000000 */
[----:B------:R0:W-:Y:S04]  /*100f70*/  STL.64 [R1+0x13c0], R12 ;  /* 0x0013c00c01007387 */ /* 0x0001e80000100a00 */
[----:B------:R1:W-:Y:S01]  /*100f80*/  STL.64 [R1+0x13c8], R14 ;  /* 0x0013c80e01007387 */ /* 0x0003e20000100a00 */
[----:B0-----:R-:W-:Y:S02]  /*100f90*/  IMAD.MOV.U32 R13, RZ, RZ, R3 ;  /* 0x000000ffff0d7224 */ /* 0x001fe400078e0003 */
[----:B------:R-:W-:Y:S02]  /*100fa0*/  IMAD.MOV.U32 R12, RZ, RZ, R2 ;  /* 0x000000ffff0c7224 */ /* 0x000fe400078e0002 */
[----:B-1----:R-:W-:Y:S02]  /*100fb0*/  IMAD.MOV.U32 R14, RZ, RZ, R17 ;  /* 0x000000ffff0e7224 */ /* 0x002fe400078e0011 */
[----:B------:R-:W-:Y:S01]  /*100fc0*/  IMAD.MOV.U32 R15, RZ, RZ, R16 ;  /* 0x000000ffff0f7224 */ /* 0x000fe200078e0010 */
[----:B------:R-:W-:Y:S04]  /*100fd0*/  STL [R1+0x6234], R13 ;  /* 0x0062340d01007387 */ /* 0x000fe80000100800 */
[----:B------:R-:W-:Y:S04]  /*100fe0*/  STL [R1+0x6230], R12 ;  /* 0x0062300c01007387 */ /* 0x000fe80000100800 */
[----:B------:R0:W-:Y:S04]  /*100ff0*/  STL.64 [R1+0x13b0], R4 ;  /* 0x0013b00401007387 */ /* 0x0001e80000100a00 */
[----:B------:R-:W-:Y:S04]  /*101000*/  STL.64 [R1+0x13b8], R6 ;  /* 0x0013b80601007387 */ /* 0x000fe80000100a00 */
[----:B------:R-:W-:Y:S04]  /*101010*/  STL [R1+0x623c], R14 ;  /* 0x00623c0e01007387 */ /* 0x000fe80000100800 */
[----:B------:R-:W-:Y:S04]  /*101020*/  STL [R1+0x6238], R15 ;  /* 0x0062380f01007387 */ /* 0x000fe80000100800 */
[----:B------:R-:W-:Y:S04]  /*101030*/  STL.64 [R1+0x13a0], R8 ;  /* 0x0013a00801007387 */ /* 0x000fe80000100a00 */
[----:B------:R4:W-:Y:S01]  /*101040*/  STL.64 [R1+0x13a8], R10 ;  /* 0x0013a80a01007387 */ /* 0x0009e20000100a00 */
[----:B------:R-:W-:-:S02]  /*101050*/  IMAD.MOV.U32 R3, RZ, RZ, R22 ;  /* 0x000000ffff037224 */ /* 0x000fc400078e0016 */
[----:B------:R-:W-:Y:S02]  /*101060*/  IMAD.MOV.U32 R2, RZ, RZ, R23 ;  /* 0x000000ffff027224 */ /* 0x000fe400078e0017 */
[----:B0-----:R-:W-:Y:S02]  /*101070*/  IMAD.MOV.U32 R5, RZ, RZ, R20 ;  /* 0x000000ffff057224 */ /* 0x001fe400078e0014 */
[----:B------:R-:W-:Y:S01]  /*101080*/  IMAD.MOV.U32 R4, RZ, RZ, R21 ;  /* 0x000000ffff047224 */ /* 0x000fe200078e0015 */
[----:B------:R-:W2:Y:S04]  /*101090*/  LDL.LU R20, [R1+0xed0] ;  /* 0x000ed00001147983 */ /* 0x000ea80000300800 */
        /* <DEDUP_REMOVED lines=8> */
[----:B------:R-:W2:Y:S01]  /*101120*/  LDL.LU R25, [R1+0x640c] ;  /* 0x00640c0001197983 */ /* 0x000ea20000300800 */
[----:B0-----:R-:W-:-:S02]  /*101130*/  IMAD.MOV.U32 R21, RZ, RZ, R4 ;  /* 0x000000ffff157224 */ /* 0x001fc400078e0004 */
[----:B------:R-:W-:Y:S01]  /*101140*/  IMAD.MOV.U32 R20, RZ, RZ, R5 ;  /* 0x000000ffff147224 */ /* 0x000fe200078e0005 */
        /* <DEDUP_REMOVED lines=14> */
[----:B------:R-:W-:Y:S04]  /*101230*/  STL.64 [R1+0x6348], R10 ;  /* 0x0063480a01007387 */ /* 0x000fe80000100a00 */
[----:B------:R-:W-:Y:S04]  /*101240*/  STL.64 [R1+0x6340], R8 ;  /* 0x0063400801007387 */ /* 0x000fe80000100a00 */
[----:B------:R-:W3:Y:S01]  /*101250*/  LDL.64 R16, [R1+0x1a8] ;  /* 0x0001a80001107983 */ /* 0x000ee20000100a00 */
[----:B------:R-:W-:-:S02]  /*101260*/  IMAD.MOV.U32 R22, RZ, RZ, R3 ;  /* 0x000000ffff167224 */ /* 0x000fc400078e0003 */
[----:B------:R-:W-:Y:S02]  /*101270*/  IMAD.MOV.U32 R23, RZ, RZ, R2 ;  /* 0x000000ffff177224 */ /* 0x000fe400078e0002 */
[----:B------:R-:W-:Y:S02]  /*101280*/  IMAD.MOV.U32 R12, RZ, RZ, R29 ;  /* 0x000000ffff0c7224 */ /* 0x000fe400078e001d */
[----:B------:R-:W-:Y:S01]  /*101290*/  IMAD.MOV.U32 R13, RZ, RZ, R28 ;  /* 0x000000ffff0d7224 */ /* 0x000fe200078e001c */
[----:B------:R-:W-:Y:S02]  /*1012a0*/  STL [R1+0x6380], R18 ;  /* 0x0063801201007387 */ /* 0x000fe40000100800 */
[----:B--2---:R-:W-:Y:S02]  /*1012b0*/  HMMA.16816.F32 R4, R20, R24, R4 ;  /* 0x000000181404723c */ /* 0x004fe40000001804 */
[----:B---3--:R0:W-:Y:S04]  /*1012c0*/  STL.64 [R1+0x6378], R16 ;  /* 0x0063781001007387 */ /* 0x0081e80000100a00 */
[----:B------:R-:W-:Y:S04]  /*1012d0*/  STL [R1+0x6244], R12 ;  /* 0x0062440c01007387 */ /* 0x000fe80000100800 */
[----:B------:R1:W-:Y:S04]  /*1012e0*/  STL [R1+0x6240], R13 ;  /* 0x0062400d01007387 */ /* 0x0003e80000100800 */
[----:B------:R-:W2:Y:S01]  /*1012f0*/  LDL R22, [R1+0x1d8] ;  /* 0x0001d80001167983 */ /* 0x000ea20000100800 */
[----:B------:R-:W-:-:S08]  /*101300*/  IMAD.MOV.U32 R23, RZ, RZ, R26 ;  /* 0x000000ffff177224 */ /* 0x000fd000078e001a */
[----:B------:R-:W-:Y:S04]  /*101310*/  STL.64 [R1+0x1390], R4 ;  /* 0x0013900401007387 */ /* 0x000fe80000100a00 */
[----:B------:R-:W-:Y:S04]  /*101320*/  STL.64 [R1+0x1398], R6 ;  /* 0x0013980601007387 */ /* 0x000fe80000100a00 */
[----:B------:R-:W3:Y:S04]  /*101330*/  LDL.LU R26, [R1+0x6400] ;  /* 0x00640000011a7983 */ /* 0x000ee80000300800 */
[----:B------:R-:W2:Y:S01]  /*101340*/  LDL.64 R2, [R1+0x1f8] ;  /* 0x0001f80001027983 */ /* 0x000ea20000100a00 */
[----:B----4-:R-:W-:-:S02]  /*101350*/  IMAD.MOV.U32 R20, RZ, RZ, R0 ;  /* 0x000000ffff147224 */ /* 0x010fc400078e0000 */
[----:B------:R-:W-:Y:S01]  /*101360*/  IMAD.MOV.U32 R21, RZ, RZ, R27 ;  /* 0x000000ffff157224 */ /* 0x000fe200078e001b */
[----:B--2---:R-:W-:Y:S04]  /*101370*/  STL.64 [R1+0x63a8], R2 ;  /* 0x0063a80201007387 */ /* 0x004fe80000100a00 */
[----:B------:R-:W1:Y:S04]  /*101380*/  LDL.LU R0, [R1+0x63fc] ;  /* 0x0063fc0001007983 */ /* 0x000e680000300800 */
[----:B------:R-:W2:Y:S04]  /*101390*/  LDL.LU R27, [R1+0x63f8] ;  /* 0x0063f800011b7983 */ /* 0x000ea80000300800 */
[----:B0-----:R-:W4:Y:S04]  /*1013a0*/  LDL.LU R16, [R1+0xf20] ;  /* 0x000f200001107983 */ /* 0x001f280000300800 */
[----:B------:R-:W4:Y:S04]  /*1013b0*/  LDL.LU R17, [R1+0xf24] ;  /* 0x000f240001117983 */ /* 0x000f280000300800 */
[----:B------:R-:W4:Y:S04]  /*1013c0*/  LDL.LU R18, [R1+0xf28] ;  /* 0x000f280001127983 */ /* 0x000f280000300800 */
[----:B------:R-:W4:Y:S04]  /*1013d0*/  LDL.LU R19, [R1+0xf2c] ;  /* 0x000f2c0001137983 */ /* 0x000f280000300800 */
[----:B------:R-:W4:Y:S01]  /*1013e0*/  LDL R28, [R1+0x208] ;  /* 0x00020800011c7983 */ /* 0x000f220000100800 */
[----:B---3--:R-:W-:-:S03]  /*1013f0*/  IMAD.MOV.U32 R29, RZ, RZ, R26 ;  /* 0x000000ffff1d7224 */ /* 0x008fc600078e001a */
[----:B------:R-:W3:Y:S01]  /*101400*/  LDL.LU R26, [R1+0x63f4] ;  /* 0x0063f400011a7983 */ /* 0x000ee20000300800 */
[----:B-1----:R-:W-:Y:S02]  /*101410*/  IMAD.MOV.U32 R13, RZ, RZ, R0 ;  /* 0x000000ffff0d7224 */ /* 0x002fe400078e0000 */
[----:B--2---:R-:W-:Y:S01]  /*101420*/  IMAD.MOV.U32 R12, RZ, RZ, R27 ;  /* 0x000000ffff0c7224 */ /* 0x004fe200078e001b */
[----:B----4-:R-:W-:Y:S04]  /*101430*/  STL.64 [R1+0x63b8], R28 ;  /* 0x0063b81c01007387 */ /* 0x010fe80000100a00 */
[----:B------:R-:W-:Y:S04]  /*101440*/  STL.64 [R1+0x6390], R18 ;  /* 0x0063901201007387 */ /* 0x000fe80000100a00 */
[----:B------:R0:W-:Y:S04]  /*101450*/  STL.64 [R1+0x6388], R16 ;  /* 0x0063881001007387 */ /* 0x0001e80000100a00 */
[----:B0-----:R-:W2:Y:S04]  /*101460*/  LDL.LU R16, [R1+0xf30] ;  /* 0x000f300001107983 */ /* 0x001ea80000300800 */
[----:B------:R-:W2:Y:S04]  /*101470*/  LDL.LU R17, [R1+0xf34] ;  /* 0x000f340001117983 */ /* 0x000ea80000300800 */
[----:B------:R-:W4:Y:S04]  /*101480*/  LDL.LU R18, [R1+0xf38] ;  /* 0x000f380001127983 */ /* 0x000f280000300800 */
[----:B------:R-:W4:Y:S04]  /*101490*/  LDL.LU R19, [R1+0xf3c] ;  /* 0x000f3c0001137983 */ /* 0x000f280000300800 */
[----:B------:R-:W3:Y:S04]  /*1014a0*/  LDL.LU R27, [R1+0x63f0] ;  /* 0x0063f000011b7983 */ /* 0x000ee80000300800 */
[----:B------:R-:W3:Y:S04]  /*1014b0*/  LDL.64 R28, [R1+0x238] ;  /* 0x00023800011c7983 */ /* 0x000ee80000100a00 */
        /* <DEDUP_REMOVED lines=23> */
[----:B------:R-:W2:Y:S04]  /*101630*/  LDL.64 R2, [R1+0x228] ;  /* 0x0002280001027983 */ /* 0x000ea80000100a00 */
        /* <DEDUP_REMOVED lines=8> */
[----:B0-----:R-:W3:Y:S04]  /*1016c0*/  LDL.LU.64 R20, [R1+0xc0] ;  /* 0x0000c00001147983 */ /* 0x001ee80000300a00 */
[----:B------:R-:W3:Y:S04]  /*1016d0*/  LDL.LU.64 R22, [R1+0xc8] ;  /* 0x0000c80001167983 */ /* 0x000ee80000300a00 */
        /* <DEDUP_REMOVED lines=13> */
[----:B------:R-:W3:Y:S04]  /*1017b0*/  LDL.LU.64 R12, [R1+0x63e0] ;  /* 0x0063e000010c7983 */ /* 0x000ee80000300a00 */
[----:B------:R0:W-:Y:S04]  /*1017c0*/  STL.64 [R1+0x6180], R26 ;  /* 0x0061801a01007387 */ /* 0x0001e80000100a00 */
[----:B0-----:R-:W3:Y:S04]  /*1017d0*/  LDL.64 R26, [R1+0x248] ;  /* 0x00024800011a7983 */ /* 0x001ee80000100a00 */
[----:B------:R-:W-:Y:S01]  /*1017e0*/  STL.64 [R1+0x6178], R24 ;  /* 0x0061781801007387 */ /* 0x000fe20000100a00 */
        /* <DEDUP_REMOVED lines=26> */
[----:B------:R1:W-:Y:S04]  /*101990*/  STL.64 [R1+0x1358], R14 ;  /* 0x0013580e01007387 */ /* 0x0003e80000100a00 */
[----:B0-----:R-:W4:Y:S01]  /*1019a0*/  LDL.LU.64 R12, [R1+0x63b0] ;  /* 0x0063b000010c7983 */ /* 0x001f220000300a00 */
[----:B-1----:R-:W-:Y:S02]  /*1019b0*/  IMAD.MOV.U32 R14, RZ, RZ, R2 ;  /* 0x000000ffff0e7224 */ /* 0x002fe400078e0002 */
[----:B------:R-:W-:-:S02]  /*1019c0*/  IMAD.MOV.U32 R15, RZ, RZ, R3 ;  /* 0x000000ffff0f7224 */ /* 0x000fc400078e0003 */
[----:B------:R-:W2:Y:S01]  /*1019d0*/  LDL.LU.64 R2, [R1+0x63a8] ;  /* 0x0063a80001027983 */ /* 0x000ea20000300a00 */
        /* <DEDUP_REMOVED lines=19> */
[----:B0-----:R-:W2:Y:S04]  /*101b10*/  LDL.LU R18, [R1+0x6380] ;  /* 0x0063800001127983 */ /* 0x001ea80000300800 */
[----:B------:R-:W3:Y:S01]  /*101b20*/  LDL.LU.64 R16, [R1+0x6378] ;  /* 0x0063780001107983 */ /* 0x000ee20000300a00 */
[----:B------:R-:W-:-:S03]  /*101b30*/  IMAD.MOV.U32 R19, RZ, RZ, R20 ;  /* 0x000000ffff137224 */ /* 0x000fc600078e0014 */
[----:B------:R-:W4:Y:S04]  /*101b40*/  LDL.LU.64 R22, [R1+0x6370] ;  /* 0x0063700001167983 */ /* 0x000f280000300a00 */
[----:B------:R-:W2:Y:S01]  /*101b50*/  LDL.LU.64 R20, [R1+0x6368] ;  /* 0x0063680001147983 */ /* 0x000ea20000300a00 */
[----:B------:R-:W-:Y:S02]  /*101b60*/  IMAD.MOV.U32 R12, RZ, RZ, R2 ;  /* 0x000000ffff0c7224 */ /* 0x000fe400078e0002 */
[----:B------:R-:W-:Y:S02]  /*101b70*/  IMAD.MOV.U32 R13, RZ, RZ, R3 ;  /* 0x000000ffff0d7224 */ /* 0x000fe400078e0003 */
[----:B------:R-:W3:Y:S04]  /*101b80*/  LDL.LU.64 R2, [R1+0x6360] ;  /* 0x0063600001027983 */ /* 0x000ee80000300a00 */
[----:B------:R0:W-:Y:S04]  /*101b90*/  STL.64 [R1+0x6260], R14 ;  /* 0x0062600e01007387 */ /* 0x0001e80000100a00 */
[----:B------:R1:W-:Y:S01]  /*101ba0*/  STL.64 [R1+0x6258], R12 ;  /* 0x0062580c01007387 */ /* 0x0003e20000100a00 */
[----:B0-----:R-:W-:-:S02]  /*101bb0*/  IMAD.MOV.U32 R14, RZ, RZ, R29 ;  /* 0x000000ffff0e7224 */ /* 0x001fc400078e001d */
[----:B-1----:R-:W-:Y:S02]  /*101bc0*/  IMAD.MOV.U32 R12, RZ, RZ, R19 ;  /* 0x000000ffff0c7224 */ /* 0x002fe400078e0013 */
[----:B------:R-:W-:Y:S02]  /*101bd0*/  IMAD.MOV.U32 R13, RZ, RZ, R28 ;  /* 0x000000ffff0d7224 */ /* 0x000fe400078e001c */
[----:B------:R-:W-:Y:S01]  /*101be0*/  IMAD.MOV.U32 R15, RZ, RZ, R0 ;  /* 0x000000ffff0f7224 */ /* 0x000fe200078e0000 */
[----:B------:R-:W3:Y:S04]  /*101bf0*/  LDL.LU R19, [R1+0x6358] ;  /* 0x0063580001137983 */ /* 0x000ee80000300800 */
[----:B------:R-:W3:Y:S04]  /*101c00*/  LDL.LU R28, [R1+0x6354] ;  /* 0x00635400011c7983 */ /* 0x000ee80000300800 */
[----:B------:R-:W3:Y:S01]  /*101c10*/  LDL.LU R29, [R1+0x6350] ;  /* 0x00635000011d7983 */ /* 0x000ee20000300800 */
[C---:B--2---:R-:W-:Y:S06]  /*101c20*/  HMMA.16816.F32 R8, R12.reuse, R20, R8 ;  /* 0x000000140c08723c */ /* 0x044fec0000001808 */
[----:B----4-:R-:W-:-:S15]  /*101c30*/  HMMA.16816.F32 R20, R12, R22, R4 ;  /* 0x000000160c14723c */ /* 0x010fde0000001804 */
[----:B------:R-:W-:-:S02]  /*101c40*/  NOP ;  /* 0x0000000000007918 */ /* 0x000fc40000000000 */
[----:B------:R-:W-:Y:S04]  /*101c50*/  STL.64 [R1+0x1310], R8 ;  /* 0x0013100801007387 */ /* 0x000fe80000100a00 */
[----:B------:R0:W-:Y:S04]  /*101c60*/  STL.64 [R1+0x1318], R10 ;  /* 0x0013180a01007387 */ /* 0x0001e80000100a00 */
[----:B0-----:R-:W2:Y:S04]  /*101c70*/  LDL.LU.64 R10, [R1+0x6348] ;  /* 0x00634800010a7983 */ /* 0x001ea80000300a00 */
[----:B------:R-:W4:Y:S04]  /*101c80*/  LDL.LU.64 R8, [R1+0x6340] ;  /* 0x0063400001087983 */ /* 0x000f280000300a00 */
[----:B------:R-:W2:Y:S04]  /*101c90*/  LDL.LU.64 R6, [R1+0x6338] ;  /* 0x0063380001067983 */ /* 0x000ea80000300a00 */
[----:B------:R-:W2:Y:S04]  /*101ca0*/  LDL.LU.64 R4, [R1+0x6330] ;  /* 0x0063300001047983 */ /* 0x000ea80000300a00 */
[----:B------:R-:W-:Y:S04]  /*101cb0*/  STL.64 [R1+0x1300], R20 ;  /* 0x0013001401007387 */ /* 0x000fe80000100a00 */
[----:B------:R0:W-:Y:S04]  /*101cc0*/  STL.64 [R1+0x1308], R22 ;  /* 0x0013081601007387 */ /* 0x0001e80000100a00 */
[----:B0-----:R-:W3:Y:S04]  /*101cd0*/  LDL.LU.64 R22, [R1+0x6328] ;  /* 0x0063280001167983 */ /* 0x001ee80000300a00 */
[----:B------:R-:W3:Y:S01]  /*101ce0*/  LDL.LU.64 R20, [R1+0x6320] ;  /* 0x0063200001147983 */ /* 0x000ee20000300a00 */
[C---:B----4-:R-:W-:Y:S06]  /*101cf0*/  HMMA.16816.F32 R24, R12.reuse, R8, R24 ;  /* 0x000000080c18723c */ /* 0x050fec0000001818 */
[C---:B--2---:R-:W-:Y:S06]  /*101d00*/  HMMA.16816.F32 R8, R12.reuse, R10, R4 ;  /* 0x0000000a0c08723c */ /* 0x044fec0000001804 */
[----:B---3--:R-:W-:Y:S11]  /*101d10*/  HMMA.16816.F32 R4, R12, R16, R20 ;  /* 0x000000100c04723c */ /* 0x008ff60000001814 */
[----:B------:R-:W-:Y:S04]  /*101d20*/  STL.64 [R1+0x12f0], R24 ;  /* 0x0012f01801007387 */ /* 0x000fe80000100a00 */
[----:B------:R-:W-:Y:S04]  /*101d30*/  STL.64 [R1+0x12f8], R26 ;  /* 0x0012f81a01007387 */ /* 0x000fe80000100a00 */
[----:B------:R0:W-:Y:S04]  /*101d40*/  STL.64 [R1+0x12e0], R8 ;  /* 0x0012e00801007387 */ /* 0x0001e80000100a00 */
[----:B------:R1:W-:Y:S04]  /*101d50*/  STL.64 [R1+0x12e8], R10 ;  /* 0x0012e80a01007387 */ /* 0x0003e80000100a00 */
[----:B------:R-:W2:Y:S04]  /*101d60*/  LDL.LU R20, [R1+0xe50] ;  /* 0x000e500001147983 */ /* 0x000ea80000300800 */
[----:B------:R-:W-:Y:S04]  /*101d70*/  STL.64 [R1+0x12d0], R4 ;  /* 0x0012d00401007387 */ /* 0x000fe80000100a00 */
[----:B------:R-:W-:Y:S04]  /*101d80*/  STL.64 [R1+0x12d8], R6 ;  /* 0x0012d80601007387 */ /* 0x000fe80000100a00 */
        /* <DEDUP_REMOVED lines=28> */
[----:B---3--:R0:W-:Y:S04]  /*101f50*/  STL.64 [R1+0x6308], R10 ;  /* 0x0063080a01007387 */ /* 0x0081e80000100a00 */
[----:B0-----:R-:W3:Y:S04]  /*101f60*/  LDL R10, [R1+0x198] ;  /* 0x00019800010a7983 */ /* 0x001ee80000100800 */
[----:B------:R-:W3:Y:S04]  /*101f70*/  LDL R11, [R1+0x19c] ;  /* 0x00019c00010b7983 */ /* 0x000ee80000100800 */
[----:B--2---:R-:W-:Y:S04]  /*101f80*/  STL.64 [R1+0x6300], R8 ;  /* 0x0063000801007387 */ /* 0x004fe80000100a00 */
[----:B------:R-:W2:Y:S04]  /*101f90*/  LDL.64 R16, [R1+0x168] ;  /* 0x0001680001107983 */ /* 0x000ea80000100a00 */
[----:B------:R-:W-:Y:S04]  /*101fa0*/  STL.64 [R1+0x6318], R18 ;  /* 0x0063181201007387 */ /* 0x000fe80000100a00 */
[----:B--2---:R0:W-:Y:S04]  /*101fb0*/  STL.64 [R1+0x6310], R16 ;  /* 0x0063101001007387 */ /* 0x0041e80000100a00 */
[----:B0-----:R-:W3:Y:S04]  /*101fc0*/  LDL.LU R16, [R1+0xec0] ;  /* 0x000ec00001107983 */ /* 0x001ee80000300800 */
[----:B------:R-:W3:Y:S04]  /*101fd0*/  LDL.LU R17, [R1+0xec4] ;  /* 0x000ec40001117983 */ /* 0x000ee80000300800 */
[----:B------:R-:W3:Y:S04]  /*101fe0*/  LDL.LU R18, [R1+0xec8] ;  /* 0x000ec80001127983 */ /* 0x000ee80000300800 */
[----:B------:R-:W3:Y:S04]  /*101ff0*/  LDL.LU R19, [R1+0xecc] ;  /* 0x000ecc0001137983 */ /* 0x000ee80000300800 */
[----:B------:R-:W2:Y:S04]  /*102000*/  LDL.LU R20, [R1+0xe80] ;  /* 0x000e800001147983 */ /* 0x000ea80000300800 */
[----:B------:R-:W2:Y:S04]  /*102010*/  LDL.LU R21, [R1+0xe84] ;  /* 0x000e840001157983 */ /* 0x000ea80000300800 */
[----:B------:R-:W2:Y:S04]  /*102020*/  LDL.LU R22, [R1+0xe88] ;  /* 0x000e880001167983 */ /* 0x000ea80000300800 */
[----:B------:R-:W2:Y:S04]  /*102030*/  LDL.LU R23, [R1+0xe8c] ;  /* 0x000e8c0001177983 */ /* 0x000ea80000300800 */
[----:B------:R-:W4:Y:S04]  /*102040*/  LDL.LU R4, [R1+0xe60] ;  /* 0x000e600001047983 */ /* 0x000f280000300800 */
[----:B------:R-:W4:Y:S04]  /*102050*/  LDL.LU R5, [R1+0xe64] ;  /* 0x000e640001057983 */ /* 0x000f280000300800 */
        /* <DEDUP_REMOVED lines=20> */
[----:B------:R-:W3:Y:S04]  /*1021a0*/  LDL.LU.64 R18, [R1+0x6318] ;  /* 0x0063180001127983 */ /* 0x000ee80000300a00 */
[----:B------:R-:W4:Y:S04]  /*1021b0*/  LDL.LU.64 R16, [R1+0x6310] ;  /* 0x0063100001107983 */ /* 0x000f280000300a00 */
        /* <DEDUP_REMOVED lines=20> */
[----:B----4-:R-:W-:Y:S02]  /*102300*/  IMAD.MOV.U32 R28, RZ, RZ, R16 ;  /* 0x000000ffff1c7224 */ /* 0x010fe400078e0010 */
[----:B------:R-:W-:Y:S01]  /*102310*/  IMAD.MOV.U32 R29, RZ, RZ, R17 ;  /* 0x000000ffff1d7224 */ /* 0x000fe200078e0011 */
[----:B--2---:R-:W-:-:S15]  /*102320*/  HMMA.16816.F32 R8, R12, R16, R8 ;  /* 0x000000100c08723c */ /* 0x004fde0000001808 */
[----:B------:R-:W-:-:S08]  /*102330*/  NOP ;  /* 0x0000000000007918 */ /* 0x000fd00000000000 */
[----:B------:R-:W-:Y:S04]  /*102340*/  STL.64 [R1+0x1290], R8 ;  /* 0x0012900801007387 */ /* 0x000fe80000100a00 */
[----:B------:R0:W-:Y:S04]  /*102350*/  STL.64 [R1+0x1298], R10 ;  /* 0x0012980a01007387 */ /* 0x0001e80000100a00 */
[----:B0-----:R-:W3:Y:S04]  /*102360*/  LDL.LU.64 R10, [R1+0x62d8] ;  /* 0x0062d800010a7983 */ /* 0x001ee80000300a00 */
[----:B------:R-:W3:Y:S04]  /*102370*/  LDL.LU.64 R8, [R1+0x62d0] ;  /* 0x0062d00001087983 */ /* 0x000ee80000300a00 */
        /* <DEDUP_REMOVED lines=10> */
[----:B0-----:R-:W3:Y:S04]  /*102420*/  LDL.LU.64 R10, [R1+0x62b0] ;  /* 0x0062b000010a7983 */ /* 0x001ee80000300a00 */
[----:B------:R-:W4:Y:S04]  /*102430*/  LDL.LU.64 R8, [R1+0x62a8] ;  /* 0x0062a80001087983 */ /* 0x000f280000300a00 */
[----:B------:R0:W-:Y:S04]  /*102440*/  STL.64 [R1+0x6060], R18 ;  /* 0x0060601201007387 */ /* 0x0001e80000100a00 */
[----:B------:R1:W-:Y:S04]  /*102450*/  STL.64 [R1+0x6058], R16 ;  /* 0x0060581001007387 */ /* 0x0003e80000100a00 */
[----:B0-----:R-:W4:Y:S04]  /*102460*/  LDL.64 R18, [R1+0x98] ;  /* 0x0000980001127983 */ /* 0x001f280000100a00 */
[----:B-1----:R-:W4:Y:S01]  /*102470*/  LDL.64 R16, [R1+0x90] ;  /* 0x0000900001107983 */ /* 0x002f220000100a00 */
        /* <DEDUP_REMOVED lines=11> */
[----:B------:R-:W4:Y:S04]  /*102530*/  LDL.LU.64 R20, [R1+0x6288] ;  /* 0x0062880001147983 */ /* 0x000f280000300a00 */
[----:B------:R-:W-:Y:S04]  /*102540*/  STL.64 [R1+0x6200], R6 ;  /* 0x0062000601007387 */ /* 0x000fe80000100a00 */
[----:B---3--:R0:W-:Y:S04]  /*102550*/  STL.64 [R1+0x61f8], R4 ;  /* 0x0061f80401007387 */ /* 0x0081e80000100a00 */
        /* <DEDUP_REMOVED lines=10> */
[----:B------:R0:W-:Y:S04]  /*102600*/  STL.64 [R1+0x6028], R22 ;  /* 0x0060281601007387 */ /* 0x0001e80000100a00 */
[----:B0-----:R-:W3:Y:S04]  /*102610*/  LDL R22, [R1+0x300] ;  /* 0x0003000001167983 */ /* 0x001ee80000100800 */
[----:B------:R-:W3:Y:S04]  /*102620*/  LDL R23, [R1+0x304] ;  /* 0x0003040001177983 */ /* 0x000ee80000100800 */
[----:B----4-:R-:W-:Y:S01]  /*102630*/  STL.64 [R1+0x6020], R20 ;  /* 0x0060201401007387 */ /* 0x010fe20000100a00 */
[----:B--2---:R-:W-:Y:S03]  /*102640*/  HMMA.16816.F32 R12, R12, R2, R24 ;  /* 0x000000020c0c723c */ /* 0x004fe60000001818 */
[----:B------:R-:W3:Y:S04]  /*102650*/  LDL.LU.64 R26, [R1+0x6270] ;  /* 0x00627000011a7983 */ /* 0x000ee80000300a00 */
[----:B------:R-:W3:-:S15]  /*102660*/  LDL.LU.64 R24, [R1+0x6268] ;  /* 0x0062680001187983 */ /* 0x000ede0000300a00 */
[----:B------:R-:W-:-:S01]  /*102670*/  NOP ;  /* 0x0000000000007918 */ /* 0x000fc20000000000 */
[----:B------:R-:W-:Y:S04]  /*102680*/  STL.64 [R1+0x1250], R12 ;  /* 0x0012500c01007387 */ /* 0x000fe80000100a00 */
[----:B------:R0:W-:Y:S04]  /*102690*/  STL.64 [R1+0x1258], R14 ;  /* 0x0012580e01007387 */ /* 0x0001e80000100a00 */
[----:B0-----:R-:W2:Y:S04]  /*1026a0*/  LDL.LU.64 R14, [R1+0x6260] ;  /* 0x00626000010e7983 */ /* 0x001ea80000300a00 */
[----:B------:R-:W4:Y:S01]  /*1026b0*/  LDL.LU.64 R12, [R1+0x6258] ;  /* 0x00625800010c7983 */ /* 0x000f220000300a00 */
[----:B---3--:R-:W-:Y:S03]  /*1026c0*/  HMMA.16816.F32 R20, R16, R22, R24 ;  /* 0x000000161014723c */ /* 0x008fe60000001818 */
[----:B------:R-:W3:Y:S04]  /*1026d0*/  LDL.LU.64 R26, [R1+0x6250] ;  /* 0x00625000011a7983 */ /* 0x000ee80000300a00 */
[----:B------:R-:W3:-:S15]  /*1026e0*/  LDL.LU.64 R24, [R1+0x6248] ;  /* 0x0062480001187983 */ /* 0x000ede0000300a00 */
[----:B------:R-:W-:-:S01]  /*1026f0*/  NOP ;  /* 0x0000000000007918 */ /* 0x000fc20000000000 */
[----:B------:R-:W-:Y:S04]  /*102700*/  STL.64 [R1+0x1240], R20 ;  /* 0x0012401401007387 */ /* 0x000fe80000100a00 */
[----:B------:R0:W-:Y:S02]  /*102710*/  STL.64 [R1+0x1248], R22 ;  /* 0x0012481601007387 */ /* 0x0001e40000100a00 */
[----:B0-----:R-:W-:-:S15]  /*102720*/  HMMA.16816.F32 R20, R16, R8, R4 ;  /* 0x000000081014723c */ /* 0x001fde0000001804 */
        /* <DEDUP_REMOVED lines=9> */
[----:B----4-:R-:W-:Y:S02]  /*1027c0*/  IMAD.MOV.U32 R16, RZ, RZ, R12 ;  /* 0x000000ffff107224 */ /* 0x010fe400078e000c */
[----:B------:R-:W-:Y:S02]  /*1027d0*/  IMAD.MOV.U32 R17, RZ, RZ, R13 ;  /* 0x000000ffff117224 */ /* 0x000fe400078e000d */
[----:B------:R-:W-:Y:S02]  /*1027e0*/  IMAD.MOV.U32 R5, RZ, RZ, R18 ;  /* 0x000000ffff057224 */ /* 0x000fe400078e0012 */
[----:B------:R-:W-:Y:S01]  /*1027f0*/  IMAD.MOV.U32 R4, RZ, RZ, R19 ;  /* 0x000000ffff047224 */ /* 0x000fe200078e0013 */
[----:B---3--:R0:W-:Y:S04]  /*102800*/  STL.64 [R1+0x6118], R22 ;  /* 0x0061181601007387 */ /* 0x0081e80000100a00 */
[----:B--2---:R-:W-:Y:S04]  /*102810*/  STL.64 [R1+0x6110], R20 ;  /* 0x0061101401007387 */ /* 0x004fe80000100a00 */
[----:B------:R-:W2:Y:S04]  /*102820*/  LDL.LU R12, [R1+0x6244] ;  /* 0x00624400010c7983 */ /* 0x000ea80000300800 */
[----:B------:R-:W3:Y:S01]  /*102830*/  LDL.LU R13, [R1+0x6240] ;  /* 0x00624000010d7983 */ /* 0x000ee20000300800 */
[----:B0-----:R-:W-:-:S02]  /*102840*/  IMAD.MOV.U32 R22, RZ, RZ, R14 ;  /* 0x000000ffff167224 */ /* 0x001fc400078e000e */
[----:B------:R-:W-:Y:S01]  /*102850*/  IMAD.MOV.U32 R23, RZ, RZ, R15 ;  /* 0x000000ffff177224 */ /* 0x000fe200078e000f */
[----:B------:R-:W4:Y:S04]  /*102860*/  LDL.LU R14, [R1+0x623c] ;  /* 0x00623c00010e7983 */ /* 0x000f280000300800 */
[----:B------:R-:W4:Y:S04]  /*102870*/  LDL.LU R15, [R1+0x6238] ;  /* 0x00623800010f7983 */ /* 0x000f280000300800 */
[----:B------:R-:W-:Y:S04]  /*102880*/  STL.64 [R1+0x6130], R22 ;  /* 0x0061301601007387 */ /* 0x000fe80000100a00 */
[----:B------:R-:W2:Y:S04]  /*102890*/  LDL.64 R18, [R1+0x1e8] ;  /* 0x0001e80001127983 */ /* 0x000ea80000100a00 */
[----:B--2---:R-:W-:Y:S04]  /*1028a0*/  STL.64 [R1+0x6128], R18 ;  /* 0x0061281201007387 */ /* 0x004fe80000100a00 */
[----:B------:R0:W-:Y:S04]  /*1028b0*/  STL.64 [R1+0x6120], R16 ;  /* 0x0061201001007387 */ /* 0x0001e80000100a00 */
        /* <DEDUP_REMOVED lines=16> */
[----:B--2---:R-:W-:Y:S04]  /*1029c0*/  STL.64 [R1+0x6150], R16 ;  /* 0x0061501001007387 */ /* 0x004fe80000100a00 */
[----:B------:R0:W-:Y:S04]  /*1029d0*/  STL.64 [R1+0x6160], R22 ;  /* 0x0061601601007387 */ /* 0x0001e80000100a00 */
[----:B-1----:R-:W2:Y:S04]  /*1029e0*/  LDL.LU R20, [R1+0xd70] ;  /* 0x000d700001147983 */ /* 0x002ea80000300800 */
[----:B------:R-:W2:Y:S04]  /*1029f0*/  LDL.LU R21, [R1+0xd74] ;  /* 0x000d740001157983 */ /* 0x000ea80000300800 */
[----:B0-----:R-:W3:Y:S04]  /*102a00*/  LDL.LU R22, [R1+0xd78] ;  /* 0x000d780001167983 */ /* 0x001ee80000300800 */
[----:B------:R-:W3:Y:S01]  /*102a10*/  LDL.LU R23, [R1+0xd7c] ;  /* 0x000d7c0001177983 */ /* 0x000ee20000300800 */
[----:B------:R-:W-:-:S02]  /*102a20*/  IMAD.MOV.U32 R26, RZ, RZ, R13 ;  /* 0x000000ffff1a7224 */ /* 0x000fc400078e000d */
[----:B------:R-:W-:Y:S01]  /*102a30*/  IMAD.MOV.U32 R27, RZ, RZ, R12 ;  /* 0x000000ffff1b7224 */ /* 0x000fe200078e000c */
[----:B------:R-:W2:Y:S04]  /*102a40*/  LDL.LU R13, [R1+0x6234] ;  /* 0x00623400010d7983 */ /* 0x000ea80000300800 */
[----:B------:R-:W2:Y:S04]  /*102a50*/  LDL.LU R12, [R1+0x6230] ;  /* 0x00623000010c7983 */ /* 0x000ea80000300800 */
[----:B------:R-:W-:Y:S01]  /*102a60*/  STL.64 [R1+0x6198], R26 ;  /* 0x0061981a01007387 */ /* 0x000fe20000100a00 */
[----:B----4-:R-:W-:-:S02]  /*102a70*/  IMAD.MOV.U32 R24, RZ, RZ, R15 ;  /* 0x000000ffff187224 */ /* 0x010fc400078e000f */
[----:B------:R-:W-:Y:S01]  /*102a80*/  IMAD.MOV.U32 R25, RZ, RZ, R14 ;  /* 0x000000ffff197224 */ /* 0x000fe200078e000e */
        /* <DEDUP_REMOVED lines=8> */
[----:B------:R-:W-:-:S02]  /*102b10*/  IMAD.MOV.U32 R26, RZ, RZ, R12 ;  /* 0x000000ffff1a7224 */ /* 0x000fc400078e000c */
[----:B------:R-:W-:Y:S01]  /*102b20*/  IMAD.MOV.U32 R27, RZ, RZ, R13 ;  /* 0x000000ffff1b7224 */ /* 0x000fe200078e000d */
[----:B------:R-:W4:Y:S04]  /*102b30*/  LDL.LU R12, [R1+0x6224] ;  /* 0x00622400010c7983 */ /* 0x000f280000300800 */
[----:B------:R-:W4:Y:S04]  /*102b40*/  LDL.LU R13, [R1+0x6220] ;  /* 0x00622000010d7983 */ /* 0x000f280000300800 */
[----:B------:R-:W-:Y:S04]  /*102b50*/  STL.64 [R1+0x61b0], R24 ;  /* 0x0061b01801007387 */ /* 0x000fe80000100a00 */
[----:B------:R0:W-:Y:S02]  /*102b60*/  STL.64 [R1+0x61c8], R26 ;  /* 0x0061c81a01007387 */ /* 0x0001e40000100a00 */
[----:B0-----:R-:W-:-:S02]  /*102b70*/  IMAD.MOV.U32 R27, RZ, RZ, R4 ;  /* 0x000000ffff1b7224 */ /* 0x001fc400078e0004 */
[----:B------:R-:W-:Y:S01]  /*102b80*/  IMAD.MOV.U32 R26, RZ, RZ, R5 ;  /* 0x000000ffff1a7224 */ /* 0x000fe200078e0005 */
[----:B---3--:R-:W-:Y:S04]  /*102b90*/  STL.64 [R1+0x6190], R22 ;  /* 0x0061901601007387 */ /* 0x008fe80000100a00 */
[----:B--2---:R0:W-:Y:S01]  /*102ba0*/  STL.64 [R1+0x6188], R20 ;  /* 0x0061881401007387 */ /* 0x0041e20000100a00 */
[----:B----4-:R-:W-:Y:S02]  /*102bb0*/  IMAD.MOV.U32 R24, RZ, RZ, R14 ;  /* 0x000000ffff187224 */ /* 0x010fe400078e000e */
[----:B------:R-:W-:Y:S01]  /*102bc0*/  IMAD.MOV.U32 R25, RZ, RZ, R15 ;  /* 0x000000ffff197224 */ /* 0x000fe200078e000f */
[----:B0-----:R-:W2:Y:S04]  /*102bd0*/  LDL.LU R20, [R1+0xda0] ;  /* 0x000da00001147983 */ /* 0x001ea80000300800 */
[----:B------:R-:W2:Y:S04]  /*102be0*/  LDL.LU R21, [R1+0xda4] ;  /* 0x000da40001157983 */ /* 0x000ea80000300800 */
[----:B------:R-:W3:Y:S04]  /*102bf0*/  LDL.LU R22, [R1+0xda8] ;  /* 0x000da80001167983 */ /* 0x000ee80000300800 */
[----:B------:R-:W3:Y:S04]  /*102c00*/  LDL.LU R23, [R1+0xdac] ;  /* 0x000dac0001177983 */ /* 0x000ee80000300800 */
[----:B------:R-:W4:Y:S04]  /*102c10*/  LDL.LU R14, [R1+0x621c] ;  /* 0x00621c00010e7983 */ /* 0x000f280000300800 */
[----:B------:R-:W4:Y:S04]  /*102c20*/  LDL.LU R15, [R1+0x6218] ;  /* 0x00621800010f7983 */ /* 0x000f280000300800 */
[----:B------:R0:W-:Y:S04]  /*102c30*/  STL.64 [R1+0x61e0], R24 ;  /* 0x0061e01801007387 */ /* 0x0001e80000100a00 */
[----:B------:R-:W2:Y:S04]  /*102c40*/  LDL.LU R4, [R1+0xdf0] ;  /* 0x000df00001047983 */ /* 0x000ea80000300800 */
[----:B------:R-:W2:Y:S01]  /*102c50*/  LDL.LU R5, [R1+0xdf4] ;  /* 0x000df40001057983 */ /* 0x000ea20000300800 */
[----:B0-----:R-:W-:-:S02]  /*102c60*/  IMAD.MOV.U32 R25, RZ, RZ, R6 ;  /* 0x000000ffff197224 */ /* 0x001fc400078e0006 */
[----:B------:R-:W-:Y:S01]  /*102c70*/  IMAD.MOV.U32 R24, RZ, RZ, R7 ;  /* 0x000000ffff187224 */ /* 0x000fe200078e0007 */
        /* <DEDUP_REMOVED lines=37> */
[----:B------:R0:W-:Y:S04]  /*102ed0*/  STL.64 [R1+0x5ff0], R8 ;  /* 0x005ff00801007387 */ /* 0x0001e80000100a00 */
[----:B------:R1:W-:Y:S04]  /*102ee0*/  STL.64 [R1+0x6040], R10 ;  /* 0x0060400a01007387 */ /* 0x0003e80000100a00 */
[----:B0-----:R-:W4:Y:S04]  /*102ef0*/  LDL.LU R8, [R1+0xd10] ;  /* 0x000d100001087983 */ /* 0x001f280000300800 */
[----:B------:R-:W4:Y:S04]  /*102f00*/  LDL.LU R9, [R1+0xd14] ;  /* 0x000d140001097983 */ /* 0x000f280000300800 */
[----:B-1----:R-:W4:Y:S04]  /*102f10*/  LDL.LU R10, [R1+0xd18] ;  /* 0x000d1800010a7983 */ /* 0x002f280000300800 */
[----:B------:R-:W4:Y:S04]  /*102f20*/  LDL.LU R11, [R1+0xd1c] ;  /* 0x000d1c00010b7983 */ /* 0x000f280000300800 */
        /* <DEDUP_REMOVED lines=11> */
[----:B0-----:R-:W4:Y:S04]  /*102fe0*/  LDL R12, [R1+0x208] ;  /* 0x00020800010c7983 */ /* 0x001f280000100800 */
[----:B------:R-:W4:Y:S04]  /*102ff0*/  LDL R13, [R1+0x20c] ;  /* 0x00020c00010d7983 */ /* 0x000f280000100800 */
[----:B------:R0:W-:Y:S04]  /*103000*/  STL.64 [R1+0x5fe8], R14 ;  /* 0x005fe80e01007387 */ /* 0x0001e80000100a00 */
[----:B0-----:R-:W4:Y:S01]  /*103010*/  LDL.64 R14, [R1+0x218] ;  /* 0x00021800010e7983 */ /* 0x001f220000100a00 */
[----:B---3--:R-:W-:Y:S03]  /*103020*/  HMMA.16816.F32 R24, R24, R4, R20 ;  /* 0x000000041818723c */ /* 0x008fe60000001814 */
[----:B------:R-:W3:Y:S04]  /*103030*/  LDL.LU.64 R22, [R1+0x61f0] ;  /* 0x0061f00001167983 */ /* 0x000ee80000300a00 */
[----:B------:R-:W3:-:S15]  /*103040*/  LDL.LU.64 R20, [R1+0x61e8] ;  /* 0x0061e80001147983 */ /* 0x000ede0000300a00 */
[----:B------:R-:W-:-:S01]  /*103050*/  NOP ;  /* 0x0000000000007918 */ /* 0x000fc20000000000 */
[----:B------:R0:W-:Y:S04]  /*103060*/  STL.64 [R1+0x1020], R24 ;  /* 0x0010201801007387 */ /* 0x0001e80000100a00 */
[----:B------:R-:W-:Y:S04]  /*103070*/  STL.64 [R1+0x1028], R26 ;  /* 0x0010281a01007387 */ /* 0x000fe80000100a00 */
[----:B0-----:R-:W3:Y:S04]  /*103080*/  LDL.LU.64 R24, [R1+0x61e0] ;  /* 0x0061e00001187983 */ /* 0x001ee80000300a00 */
[----:B--2---:R-:W-:Y:S04]  /*103090*/  STL.64 [R1+0x6038], R6 ;  /* 0x0060380601007387 */ /* 0x004fe80000100a00 */
[----:B------:R0:W-:Y:S04]  /*1030a0*/  STL.64 [R1+0x6030], R4 ;  /* 0x0060300401007387 */ /* 0x0001e80000100a00 */
[----:B0-----:R-:W3:Y:S04]  /*1030b0*/  LDL.LU.64 R4, [R1+0x90] ;  /* 0x0000900001047983 */ /* 0x001ee80000300a00 */
[----:B------:R-:W3:Y:S02]  /*1030c0*/  LDL.LU.64 R6, [R1+0x98] ;  /* 0x0000980001067983 */ /* 0x000ee40000300a00 */
[----:B---3--:R-:W-:Y:S02]  /*1030d0*/  HMMA.16816.F32 R24, R4, R24, R20 ;  /* 0x000000180418723c */ /* 0x008fe40000001814 */
        /* <DEDUP_REMOVED lines=41> */
[----:B------:R0:W-:Y:S04]  /*103370*/  STL [R1+0x5f84], R26 ;  /* 0x005f841a01007387 */ /* 0x0001e80000100800 */
[----:B------:R1:W-:Y:S04]  /*103380*/  STL [R1+0x5f80], R27 ;  /* 0x005f801b01007387 */ /* 0x0003e80000100800 */
[----:B------:R-:W4:Y:S04]  /*103390*/  LDL.LU R24, [R1+0xd30] ;  /* 0x000d300001187983 */ /* 0x000f280000300800 */
[----:B------:R-:W4:Y:S04]  /*1033a0*/  LDL.LU R25, [R1+0xd34] ;  /* 0x000d340001197983 */ /* 0x000f280000300800 */
[----:B0-----:R-:W4:Y:S04]  /*1033b0*/  LDL.LU R26, [R1+0xd38] ;  /* 0x000d3800011a7983 */ /* 0x001f280000300800 */
[----:B-1----:R-:W4:Y:S01]  /*1033c0*/  LDL.LU R27, [R1+0xd3c] ;  /* 0x000d3c00011b7983 */ /* 0x002f220000300800 */
        /* <DEDUP_REMOVED lines=14> */
[C---:B----4-:R-:W-:Y:S06]  /*1034b0*/  HMMA.16816.F32 R24, R4.reuse, R14, R24 ;  /* 0x0000000e0418723c */ /* 0x050fec0000001818 */
[----:B--2---:R-:W-:Y:S01]  /*1034c0*/  HMMA.16816.F32 R20, R4, R22, R16 ;  /* 0x000000160414723c */ /* 0x004fe20000001810 */
[----:B------:R-:W2:Y:S04]  /*1034d0*/  LDL.LU.64 R18, [R1+0x6128] ;  /* 0x0061280001127983 */ /* 0x000ea80000300a00 */
[----:B------:R-:W3:-:S15]  /*1034e0*/  LDL.LU.64 R16, [R1+0x6120] ;  /* 0x0061200001107983 */ /* 0x000ede0000300a00 */
[----:B------:R-:W-:-:S03]  /*1034f0*/  NOP ;  /* 0x0000000000007918 */ /* 0x000fc60000000000 */
[----:B------:R-:W-:Y:S04]  /*103500*/  STL.64 [R1+0xf90], R20 ;  /* 0x000f901401007387 */ /* 0x000fe80000100a00 */
[----:B------:R0:W-:Y:S04]  /*103510*/  STL.64 [R1+0xf98], R22 ;  /* 0x000f981601007387 */ /* 0x0001e80000100a00 */
[----:B0-----:R-:W2:Y:S04]  /*103520*/  LDL.LU.64 R22, [R1+0x6118] ;  /* 0x0061180001167983 */ /* 0x001ea80000300a00 */
[----:B------:R-:W2:Y:S04]  /*103530*/  LDL.LU.64 R20, [R1+0x6110] ;  /* 0x0061100001147983 */ /* 0x000ea80000300a00 */
[----:B------:R-:W-:Y:S04]  /*103540*/  STL.64 [R1+0xf80], R24 ;  /* 0x000f801801007387 */ /* 0x000fe80000100a00 */
[----:B------:R0:W-:Y:S02]  /*103550*/  STL.64 [R1+0xf88], R26 ;  /* 0x000f881a01007387 */ /* 0x0001e40000100a00 */
[----:B0-----:R-:W-:-:S02]  /*103560*/  IMAD.MOV.U32 R27, RZ, RZ, R15 ;  /* 0x000000ffff1b7224 */ /* 0x001fc400078e000f */
[----:B------:R-:W-:-:S03]  /*103570*/  IMAD.MOV.U32 R26, RZ, RZ, R14 ;  /* 0x000000ffff1a7224 */ /* 0x000fc600078e000e */
[----:B------:R-:W-:Y:S04]  /*103580*/  STL [R1+0x5f8c], R27 ;  /* 0x005f8c1b01007387 */ /* 0x000fe80000100800 */
[----:B------:R0:W-:Y:S04]  /*103590*/  STL [R1+0x5f88], R26 ;  /* 0x005f881a01007387 */ /* 0x0001e80000100800 */
[----:B------:R-:W4:Y:S04]  /*1035a0*/  LDL.LU R24, [R1+0xd20] ;  /* 0x000d200001187983 */ /* 0x000f280000300800 */
[----:B------:R-:W4:Y:S04]  /*1035b0*/  LDL.LU R25, [R1+0xd24] ;  /* 0x000d240001197983 */ /* 0x000f280000300800 */
[----:B0-----:R-:W4:Y:S04]  /*1035c0*/  LDL.LU R26, [R1+0xd28] ;  /* 0x000d2800011a7983 */ /* 0x001f280000300800 */
[----:B------:R-:W4:Y:S02]  /*1035d0*/  LDL.LU R27, [R1+0xd2c] ;  /* 0x000d2c00011b7983 */ /* 0x000f240000300800 */
[C---:B----4-:R-:W-:Y:S06]  /*1035e0*/  HMMA.16816.F32 R24, R4.reuse, R12, R24 ;  /* 0x0000000c0418723c */ /* 0x050fec0000001818 */
[C---:B---3--:R-:W-:Y:S06]  /*1035f0*/  HMMA.16816.F32 R12, R4.reuse, R16, R8 ;  /* 0x00000010040c723c */ /* 0x048fec0000001808 */
[----:B--2---:R-:W-:Y:S11]  /*103600*/  HMMA.16816.F32 R8, R4, R18, R20 ;  /* 0x000000120408723c */ /* 0x004ff60000001814 */
[----:B------:R-:W-:Y:S04]  /*103610*/  STL.64 [R1+0xea0], R24 ;  /* 0x000ea01801007387 */ /* 0x000fe80000100a00 */
[----:B------:R-:W-:Y:S04]  /*103620*/  STL.64 [R1+0xea8], R26 ;  /* 0x000ea81a01007387 */ /* 0x000fe80000100a00 */
[----:B------:R0:W-:Y:S04]  /*103630*/  STL.64 [R1+0xe90], R12 ;  /* 0x000e900c01007387 */ /* 0x0001e80000100a00 */
[----:B------:R1:W-:Y:S04]  /*103640*/  STL.64 [R1+0xe98], R14 ;  /* 0x000e980e01007387 */ /* 0x0003e80000100a00 */
[----:B------:R2:W-:Y:S04]  /*103650*/  STL.64 [R1+0xe80], R8 ;  /* 0x000e800801007387 */ /* 0x0005e80000100a00 */
[----:B------:R3:W-:Y:S04]  /*103660*/  STL.64 [R1+0xe88], R10 ;  /* 0x000e880a01007387 */ /* 0x0007e80000100a00 */
[----:B0-----:R-:W4:Y:S04]  /*103670*/  LDL.LU R12, [R1+0xc30] ;  /* 0x000c3000010c7983 */ /* 0x001f280000300800 */
[----:B------:R-:W4:Y:S04]  /*103680*/  LDL.LU R13, [R1+0xc34] ;  /* 0x000c3400010d7983 */ /* 0x000f280000300800 */
[----:B-1----:R-:W2:Y:S04]  /*103690*/  LDL.LU R14, [R1+0xc38] ;  /* 0x000c3800010e7983 */ /* 0x002ea80000300800 */
[----:B------:R-:W2:Y:S04]  /*1036a0*/  LDL.LU R15, [R1+0xc3c] ;  /* 0x000c3c00010f7983 */ /* 0x000ea80000300800 */
[----:B--2---:R-:W-:Y:S04]  /*1036b0*/  STL.64 [R1+0x6050], R14 ;  /* 0x0060500e01007387 */ /* 0x004fe80000100a00 */
[----:B----4-:R-:W-:Y:S04]  /*1036c0*/  STL.64 [R1+0x6048], R12 ;  /* 0x0060480c01007387 */ /* 0x010fe80000100a00 */
[----:B------:R-:W2:Y:S04]  /*1036d0*/  LDL.LU R8, [R1+0xc60] ;  /* 0x000c600001087983 */ /* 0x000ea80000300800 */
[----:B------:R-:W2:Y:S04]  /*1036e0*/  LDL.LU R9, [R1+0xc64] ;  /* 0x000c640001097983 */ /* 0x000ea80000300800 */
[----:B---3--:R-:W3:Y:S04]  /*1036f0*/  LDL.LU R10, [R1+0xc68] ;  /* 0x000c6800010a7983 */ /* 0x008ee80000300800 */
[----:B------:R-:W3:Y:S01]  /*103700*/  LDL.LU R11, [R1+0xc6c] ;  /* 0x000c6c00010b7983 */ /* 0x000ee20000300800 */
[----:B------:R-:W-:-:S02]  /*103710*/  IMAD.MOV.U32 R24, RZ, RZ, R18 ;  /* 0x000000ffff187224 */ /* 0x000fc400078e0012 */
[----:B------:R-:W-:Y:S02]  /*103720*/  IMAD.MOV.U32 R25, RZ, RZ, R19 ;  /* 0x000000ffff197224 */ /* 0x000fe400078e0013 */
[----:B------:R-:W-:Y:S02]  /*103730*/  IMAD.MOV.U32 R18, RZ, RZ, R28 ;  /* 0x000000ffff127224 */ /* 0x000fe400078e001c */
[----:B------:R-:W-:Y:S01]  /*103740*/  IMAD.MOV.U32 R19, RZ, RZ, R29 ;  /* 0x000000ffff137224 */ /* 0x000fe200078e001d */
[----:B---3--:R-:W-:Y:S04]  /*103750*/  STL.64 [R1+0x6070], R10 ;  /* 0x0060700a01007387 */ /* 0x008fe80000100a00 */
[----:B--2---:R0:W-:Y:S04]  /*103760*/  STL.64 [R1+0x6068], R8 ;  /* 0x0060680801007387 */ /* 0x0041e80000100a00 */
[----:B------:R-:W2:Y:S04]  /*103770*/  LDL.LU R28, [R1+0x6108] ;  /* 0x00610800011c7983 */ /* 0x000ea80000300800 */
[----:B------:R-:W2:Y:S04]  /*103780*/  LDL.LU R29, [R1+0x6104] ;  /* 0x00610400011d7983 */ /* 0x000ea80000300800 */
[----:B------:R-:W-:Y:S04]  /*103790*/  STL.64 [R1+0x6078], R18 ;  /* 0x0060781201007387 */ /* 0x000fe80000100a00 */
[----:B0-----:R-:W3:Y:S04]  /*1037a0*/  LDL.LU R8, [R1+0xc80] ;  /* 0x000c800001087983 */ /* 0x001ee80000300800 */
[----:B------:R-:W3:Y:S04]  /*1037b0*/  LDL.LU R9, [R1+0xc84] ;  /* 0x000c840001097983 */ /* 0x000ee80000300800 */
[----:B------:R-:W4:Y:S04]  /*1037c0*/  LDL.LU R10, [R1+0xc88] ;  /* 0x000c8800010a7983 */ /* 0x000f280000300800 */
[----:B------:R-:W4:Y:S01]  /*1037d0*/  LDL.LU R11, [R1+0xc8c] ;  /* 0x000c8c00010b7983 */ /* 0x000f220000300800 */
[----:B------:R-:W-:-:S03]  /*1037e0*/  IMAD.MOV.U32 R17, RZ, RZ, R0 ;  /* 0x000000ffff117224 */ /* 0x000fc600078e0000 */
[----:B----4-:R-:W-:Y:S04]  /*1037f0*/  STL.64 [R1+0x6088], R10 ;  /* 0x0060880a01007387 */ /* 0x010fe80000100a00 */
[----:B---3--:R-:W-:Y:S04]  /*103800*/  STL.64 [R1+0x6080], R8 ;  /* 0x0060800801007387 */ /* 0x008fe80000100a00 */
[----:B------:R-:W3:Y:S04]  /*103810*/  LDL R16, [R1+0x178] ;  /* 0x0001780001107983 */ /* 0x000ee80000100800 */
[----:B------:R-:W4:Y:S04]  /*103820*/  LDL.LU R0, [R1+0x6100] ;  /* 0x0061000001007983 */ /* 0x000f280000300800 */
[----:B---3--:R0:W-:Y:S04]  /*103830*/  STL.64 [R1+0x6090], R16 ;  /* 0x0060901001007387 */ /* 0x0081e80000100a00 */
[----:B0-----:R-:W3:Y:S04]  /*103840*/  LDL.LU R16, [R1+0xca0] ;  /* 0x000ca00001107983 */ /* 0x001ee80000300800 */
[----:B------:R-:W3:Y:S04]  /*103850*/  LDL.LU R17, [R1+0xca4] ;  /* 0x000ca40001117983 */ /* 0x000ee80000300800 */
[----:B------:R-:W2:Y:S04]  /*103860*/  LDL.LU R18, [R1+0xca8] ;  /* 0x000ca80001127983 */ /* 0x000ea80000300800 */
[----:B------:R-:W2:Y:S04]  /*103870*/  LDL.LU R19, [R1+0xcac] ;  /* 0x000cac0001137983 */ /* 0x000ea80000300800 */
[----:B--2---:R0:W-:Y:S04]  /*103880*/  STL.64 [R1+0x60a0], R18 ;  /* 0x0060a01201007387 */ /* 0x0041e80000100a00 */
[----:B0-----:R-:W2:Y:S04]  /*103890*/  LDL R18, [R1+0x198] ;  /* 0x0001980001127983 */ /* 0x001ea80000100800 */
[----:B------:R-:W2:Y:S04]  /*1038a0*/  LDL R19, [R1+0x19c] ;  /* 0x00019c0001137983 */ /* 0x000ea80000100800 */
[----:B---3--:R0:W-:Y:S04]  /*1038b0*/  STL.64 [R1+0x6098], R16 ;  /* 0x0060981001007387 */ /* 0x0081e80000100a00 */
[----:B--2---:R1:W-:Y:S04]  /*1038c0*/  STL.64 [R1+0x60b8], R18 ;  /* 0x0060b81201007387 */ /* 0x0043e80000100a00 */
[----:B------:R-:W2:Y:S04]  /*1038d0*/  LDL.LU R8, [R1+0xc90] ;  /* 0x000c900001087983 */ /* 0x000ea80000300800 */
[----:B------:R-:W2:Y:S04]  /*1038e0*/  LDL.LU R9, [R1+0xc94] ;  /* 0x000c940001097983 */ /* 0x000ea80000300800 */
[----:B------:R-:W3:Y:S04]  /*1038f0*/  LDL.LU R10, [R1+0xc98] ;  /* 0x000c9800010a7983 */ /* 0x000ee80000300800 */
[----:B------:R-:W3:Y:S04]  /*103900*/  LDL.LU R11, [R1+0xc9c] ;  /* 0x000c9c00010b7983 */ /* 0x000ee80000300800 */
[----:B0-----:R-:W2:Y:S04]  /*103910*/  LDL R16, [R1+0x1a8] ;  /* 0x0001a80001107983 */ /* 0x001ea80000100800 */
[----:B-1----:R-:W3:Y:S01]  /*103920*/  LDL.64 R18, [R1+0x1b8] ;  /* 0x0001b80001127983 */ /* 0x002ee20000100a00 */
[----:B----4-:R-:W-:-:S03]  /*103930*/  IMAD.MOV.U32 R17, RZ, RZ, R0 ;  /* 0x000000ffff117224 */ /* 0x010fc600078e0000 */
        /* <DEDUP_REMOVED lines=38> */
[----:B------:R-:W-:Y:S04]  /*103ba0*/  STL [R1+0x5f94], R25 ;  /* 0x005f941901007387 */ /* 0x000fe80000100800 */
[----:B------:R0:W-:Y:S04]  /*103bb0*/  STL [R1+0x5f90], R24 ;  /* 0x005f901801007387 */ /* 0x0001e80000100800 */
[----:B0-----:R-:W2:Y:S02]  /*103bc0*/  LDL.64 R24, [R1+0x1d8] ;  /* 0x0001d80001187983 */ /* 0x001ea40000100a00 */
        /* <DEDUP_REMOVED lines=25> */
[----:B------:R-:W-:-:S05]  /*103d60*/  IMAD.MOV.U32 R27, RZ, RZ, R19 ;  /* 0x000000ffff1b7224 */ /* 0x000fca00078e0013 */
[----:B------:R-:W-:Y:S04]  /*103d70*/  STL.64 [R1+0x5fa8], R26 ;  /* 0x005fa81a01007387 */ /* 0x000fe80000100a00 */
        /* <DEDUP_REMOVED lines=42> */
[C---:B----4-:R-:W-:Y:S06]  /*104020*/  HMMA.16816.F32 R12, R4.reuse, R16, R12 ;  /* 0x00000010040c723c */ /* 0x050fec000000180c */
[----:B--2---:R-:W-:-:S15]  /*104030*/  HMMA.16816.F32 R8, R4, R18, R8 ;  /* 0x000000120408723c */ /* 0x004fde0000001808 */
[----:B------:R-:W-:-:S02]  /*104040*/  NOP ;  /* 0x0000000000007918 */ /* 0x000fc40000000000 */
[----:B------:R-:W-:Y:S04]  /*104050*/  STL.64 [R1+0xdf0], R12 ;  /* 0x000df00c01007387 */ /* 0x000fe80000100a00 */
[----:B------:R0:W-:Y:S04]  /*104060*/  STL.64 [R1+0xdf8], R14 ;  /* 0x000df80e01007387 */ /* 0x0001e80000100a00 */
[----:B0-----:R-:W2:Y:S04]  /*104070*/  LDL.LU.64 R14, [R1+0x6050] ;  /* 0x00605000010e7983 */ /* 0x001ea80000300a00 */
[----:B------:R-:W2:Y:S04]  /*104080*/  LDL.LU.64 R12, [R1+0x6048] ;  /* 0x00604800010c7983 */ /* 0x000ea80000300a00 */
[----:B------:R-:W-:Y:S04]  /*104090*/  STL.64 [R1+0x5e58], R16 ;  /* 0x005e581001007387 */ /* 0x000fe80000100a00 */
[----:B------:R-:W-:Y:S04]  /*1040a0*/  STL.64 [R1+0xc90], R8 ;  /* 0x000c900801007387 */ /* 0x000fe80000100a00 */
[----:B------:R0:W-:Y:S04]  /*1040b0*/  STL.64 [R1+0xc98], R10 ;  /* 0x000c980a01007387 */ /* 0x0001e80000100a00 */
[----:B0-----:R-:W4:Y:S01]  /*1040c0*/  LDL.LU.64 R10, [R1+0x6040] ;  /* 0x00604000010a7983 */ /* 0x001f220000300a00 */
[----:B------:R-:W-:-:S02]  /*1040d0*/  IMAD.MOV.U32 R9, RZ, RZ, R5 ;  /* 0x000000ffff097224 */ /* 0x000fc400078e0005 */
[----:B------:R-:W-:Y:S02]  /*1040e0*/  IMAD.MOV.U32 R8, RZ, RZ, R6 ;  /* 0x000000ffff087224 */ /* 0x000fe400078e0006 */
[----:B------:R-:W-:Y:S02]  /*1040f0*/  IMAD.MOV.U32 R0, RZ, RZ, R7 ;  /* 0x000000ffff007224 */ /* 0x000fe400078e0007 */
[----:B------:R-:W-:Y:S01]  /*104100*/  IMAD.MOV.U32 R16, RZ, RZ, R4 ;  /* 0x000000ffff107224 */ /* 0x000fe200078e0004 */
[----:B------:R-:W3:Y:S04]  /*104110*/  LDL.LU.64 R6, [R1+0x6038] ;  /* 0x0060380001067983 */ /* 0x000ee80000300a00 */
[----:B------:R-:W2:Y:S04]  /*104120*/  LDL.LU.64 R4, [R1+0x6030] ;  /* 0x0060300001047983 */ /* 0x000ea80000300a00 */
[----:B------:R0:W-:Y:S01]  /*104130*/  STL.64 [R1+0x6008], R18 ;  /* 0x0060081201007387 */ /* 0x0001e20000100a00 */
[----:B------:R-:W-:-:S02]  /*104140*/  IMAD.MOV.U32 R17, RZ, RZ, R9 ;  /* 0x000000ffff117224 */ /* 0x000fc400078e0009 */
[----:B0-----:R-:W-:Y:S02]  /*104150*/  IMAD.MOV.U32 R18, RZ, RZ, R8 ;  /* 0x000000ffff127224 */ /* 0x001fe400078e0008 */
[----:B------:R-:W-:-:S07]  /*104160*/  IMAD.MOV.U32 R19, RZ, RZ, R0 ;  /* 0x000000ffff137224 */ /* 0x000fce00078e0000 */
[----:B----4-:R-:W-:-:S15]  /*104170*/  HMMA.16816.F32 R20, R16, R10, R20 ;  /* 0x0000000a1014723c */ /* 0x010fde0000001814 */
[----:B------:R-:W-:-:S08]  /*104180*/  NOP ;  /* 0x0000000000007918 */ /* 0x000fd00000000000 */
[----:B------:R-:W-:Y:S04]  /*104190*/  STL.64 [R1+0xc80], R20 ;  /* 0x000c801401007387 */ /* 0x000fe80000100a00 */
[----:B------:R0:W-:Y:S04]  /*1041a0*/  STL.64 [R1+0xc88], R22 ;  /* 0x000c881601007387 */ /* 0x0001e80000100a00 */
[----:B0-----:R-:W4:Y:S01]  /*1041b0*/  LDL.LU.64 R22, [R1+0x6028] ;  /* 0x0060280001167983 */ /* 0x001f220000300a00 */
[----:B---3--:R-:W-:Y:S03]  /*1041c0*/  HMMA.16816.F32 R24, R16, R6, R24 ;  /* 0x000000061018723c */ /* 0x008fe60000001818 */
[----:B------:R-:W3:Y:S04]  /*1041d0*/  LDL.LU.64 R20, [R1+0x6020] ;  /* 0x0060200001147983 */ /* 0x000ee80000300a00 */
[----:B------:R-:W-:Y:S04]  /*1041e0*/  STL.64 [R1+0x5fc8], R6 ;  /* 0x005fc80601007387 */ /* 0x000fe80000100a00 */
[----:B--2---:R0:W-:-:S12]  /*1041f0*/  STL.64 [R1+0x5fc0], R4 ;  /* 0x005fc00401007387 */ /* 0x0041d80000100a00 */
[----:B------:R-:W-:Y:S04]  /*104200*/  STL.64 [R1+0x1460], R24 ;  /* 0x0014601801007387 */ /* 0x000fe80000100a00 */
[----:B------:R-:W-:Y:S04]  /*104210*/  STL.64 [R1+0x1468], R26 ;  /* 0x0014681a01007387 */ /* 0x000fe80000100a00 */
[----:B0-----:R-:W2:Y:S01]  /*104220*/  LDL.LU R4, [R1+0xbe0] ;  /* 0x000be00001047983 */ /* 0x001ea20000300800 */
[----:B----4-:R-:W-:-:S15]  /*104230*/  HMMA.16816.F32 R12, R16, R22, R12 ;  /* 0x00000016100c723c */ /* 0x010fde000000180c */
[----:B------:R-:W-:-:S08]  /*104240*/  NOP ;  /* 0x0000000000007918 */ /* 0x000fd00000000000 */
[----:B------:R-:W-:Y:S04]  /*104250*/  STL.64 [R1+0x1450], R12 ;  /* 0x0014500c01007387 */ /* 0x000fe80000100a00 */
[----:B------:R-:W-:Y:S04]  /*104260*/  STL.64 [R1+0x1458], R14 ;  /* 0x0014580e01007387 */ /* 0x000fe80000100a00 */
[----:B------:R-:W2:Y:S04]  /*104270*/  LDL.LU R5, [R1+0xbe4] ;  /* 0x000be40001057983 */ /* 0x000ea80000300800 */
[----:B------:R-:W4:Y:S04]  /*104280*/  LDL.LU R6, [R1+0xbe8] ;  /* 0x000be80001067983 */ /* 0x000f280000300800 */
[----:B------:R-:W4:Y:S04]  /*104290*/  LDL.LU R7, [R1+0xbec] ;  /* 0x000bec0001077983 */ /* 0x000f280000300800 */
[----:B------:R-:W3:Y:S04]  /*1042a0*/  LDL.64 R8, [R1+0x300] ;  /* 0x0003000001087983 */ /* 0x000ee80000100a00 */
[----:B------:R-:W-:Y:S04]  /*1042b0*/  STL.64 [R1+0x6018], R10 ;  /* 0x0060180a01007387 */ /* 0x000fe80000100a00 */
[----:B---3--:R0:W-:Y:S04]  /*1042c0*/  STL.64 [R1+0x6010], R8 ;  /* 0x0060100801007387 */ /* 0x0081e80000100a00 */
        /* <DEDUP_REMOVED lines=20> */
[----:B------:R-:W2:Y:S04]  /*104410*/  LDL.LU R24, [R1+0xbc0] ;  /* 0x000bc00001187983 */ /* 0x000ea80000300800 */
        /* <DEDUP_REMOVED lines=10> */
[----:B------:R0:W-:Y:S04]  /*1044c0*/  STL.64 [R1+0x5e20], R22 ;  /* 0x005e201601007387 */ /* 0x0001e80000100a00 */
[----:B------:R1:W-:Y:S04]  /*1044d0*/  STL.64 [R1+0x5e18], R20 ;  /* 0x005e181401007387 */ /* 0x0003e80000100a00 */
[----:B0-----:R-:W3:Y:S04]  /*1044e0*/  LDL R22, [R1+0x68] ;  /* 0x0000680001167983 */ /* 0x001ee80000100800 */
[----:B-1----:R-:W3:Y:S04]  /*1044f0*/  LDL R20, [R1+0x60] ;  /* 0x0000600001147983 */ /* 0x002ee80000100800 */
[----:B------:R-:W3:Y:S04]  /*104500*/  LDL R21, [R1+0x64] ;  /* 0x0000640001157983 */ /* 0x000ee80000100800 */
[----:B------:R-:W3:Y:S04]  /*104510*/  LDL R23, [R1+0x6c] ;  /* 0x00006c0001177983 */ /* 0x000ee80000100800 */
[----:B------:R-:W4:Y:S04]  /*104520*/  LDL.LU.64 R10, [R1+0x6018] ;  /* 0x00601800010a7983 */ /* 0x000f280000300a00 */
[----:B------:R-:W3:Y:S04]  /*104530*/  LDL.LU.64 R8, [R1+0x6010] ;  /* 0x0060100001087983 */ /* 0x000ee80000300a00 */
[----:B------:R-:W-:Y:S04]  /*104540*/  STL.64 [R1+0xde0], R16 ;  /* 0x000de01001007387 */ /* 0x000fe80000100a00 */
[----:B------:R0:W-:Y:S04]  /*104550*/  STL.64 [R1+0xde8], R18 ;  /* 0x000de81201007387 */ /* 0x0001e80000100a00 */
[----:B0-----:R-:W2:Y:S04]  /*104560*/  LDL.LU.64 R18, [R1+0x6008] ;  /* 0x0060080001127983 */ /* 0x001ea80000300a00 */
[----:B------:R-:W2:Y:S04]  /*104570*/  LDL.64 R16, [R1+0x288] ;  /* 0x0002880001107983 */ /* 0x000ea80000100a00 */
[----:B------:R-:W2:Y:S04]  /*104580*/  LDL.64 R28, [R1+0x278] ;  /* 0x00027800011c7983 */ /* 0x000ea80000100a00 */
[----:B------:R-:W-:Y:S04]  /*104590*/  STL [R1+0x5f1c], R2 ;  /* 0x005f1c0201007387 */ /* 0x000fe80000100800 */
[----:B------:R0:W-:Y:S04]  /*1045a0*/  STL [R1+0x5f18], R3 ;  /* 0x005f180301007387 */ /* 0x0001e80000100800 */
[----:B0-----:R-:W2:Y:S01]  /*1045b0*/  LDL.64 R2, [R1+0x2a0] ;  /* 0x0002a00001027983 */ /* 0x001ea20000100a00 */
[----:B---3--:R-:W-:Y:S06]  /*1045c0*/  HMMA.16816.F32 R12, R20, R8, R12 ;  /* 0x00000008140c723c */ /* 0x008fec000000180c */
[----:B------:R-:W-:-:S15]  /*1045d0*/  IMAD.MOV.U32 R0, RZ, RZ, R9 ;  /* 0x000000ffff007224 */ /* 0x000fde00078e0009 */
[----:B------:R-:W-:-:S02]  /*1045e0*/  NOP ;  /* 0x0000000000007918 */ /* 0x000fc40000000000 */
        /* <DEDUP_REMOVED lines=10> */
[----:B----4-:R-:W-:Y:S04]  /*104690*/  STL.64 [R1+0x5e40], R10 ;  /* 0x005e400a01007387 */ /* 0x010fe80000100a00 */
        /* <DEDUP_REMOVED lines=10> */
[----:B------:R-:W-:Y:S04]  /*104740*/  STL.64 [R1+0xdb8], R14 ;  /* 0x000db80e01007387 */ /* 0x000fe80000100a00 */
[----:B0-----:R-:W3:Y:S02]  /*104750*/  LDL.LU.64 R12, [R1+0x5fd0] ;  /* 0x005fd000010c7983 */ /* 0x001ee40000300a00 */
[----:B---3--:R-:W-:-:S15]  /*104760*/  HMMA.16816.F32 R4, R20, R12, R4 ;  /* 0x0000000c1404723c */ /* 0x008fde0000001804 */
[----:B------:R-:W-:-:S08]  /*104770*/  NOP ;  /* 0x0000000000007918 */ /* 0x000fd00000000000 */
[----:B------:R-:W-:Y:S04]  /*104780*/  STL.64 [R1+0xda0], R4 ;  /* 0x000da00401007387 */ /* 0x000fe80000100a00 */
[----:B------:R0:W-:Y:S04]  /*104790*/  STL.64 [R1+0xda8], R6 ;  /* 0x000da80601007387 */ /* 0x0001e80000100a00 */
[----:B0-----:R-:W3:Y:S04]  /*1047a0*/  LDL.LU.64 R6, [R1+0x5fc8] ;  /* 0x005fc80001067983 */ /* 0x001ee80000300a00 */
[----:B------:R-:W2:Y:S01]  /*1047b0*/  LDL.LU.64 R4, [R1+0x5fc0] ;  /* 0x005fc00001047983 */ /* 0x000ea20000300a00 */
[----:B------:R-:W-:-:S02]  /*1047c0*/  IMAD.MOV.U32 R15, RZ, RZ, R13 ;  /* 0x000000ffff0f7224 */ /* 0x000fc400078e000d */
[----:B------:R-:W-:-:S03]  /*1047d0*/  IMAD.MOV.U32 R14, RZ, RZ, R12 ;  /* 0x000000ffff0e7224 */ /* 0x000fc600078e000c */
[----:B------:R-:W-:Y:S04]  /*1047e0*/  STL [R1+0x5dc0], R15 ;  /* 0x005dc00f01007387 */ /* 0x000fe80000100800 */
[----:B------:R0:W-:Y:S04]  /*1047f0*/  STL [R1+0x5dbc], R14 ;  /* 0x005dbc0e01007387 */ /* 0x0001e80000100800 */
[----:B0-----:R-:W4:Y:S01]  /*104800*/  LDL.64 R14, [R1+0x2b0] ;  /* 0x0002b000010e7983 */ /* 0x001f220000100a00 */
[----:B--2---:R-:W-:-:S15]  /*104810*/  HMMA.16816.F32 R24, R20, R4, R24 ;  /* 0x000000041418723c */ /* 0x004fde0000001818 */
[----:B------:R-:W-:-:S08]  /*104820*/  NOP ;  /* 0x0000000000007918 */ /* 0x000fd00000000000 */
[----:B------:R-:W-:Y:S04]  /*104830*/  STL.64 [R1+0xd90], R24 ;  /* 0x000d901801007387 */ /* 0x000fe80000100a00 */
[----:B------:R0:W-:Y:S04]  /*104840*/  STL.64 [R1+0xd98], R26 ;  /* 0x000d981a01007387 */ /* 0x0001e80000100a00 */
[----:B0-----:R-:W2:Y:S04]  /*104850*/  LDL.LU.64 R26, [R1+0x5fb8] ;  /* 0x005fb800011a7983 */ /* 0x001ea80000300a00 */
[----:B------:R-:W2:Y:S04]  /*104860*/  LDL.LU.64 R24, [R1+0x5fb0] ;  /* 0x005fb00001187983 */ /* 0x000ea80000300a00 */
[----:B---3--:R-:W-:Y:S04]  /*104870*/  STL.64 [R1+0x5e30], R6 ;  /* 0x005e300601007387 */ /* 0x008fe80000100a00 */
[----:B------:R0:W-:Y:S01]  /*104880*/  STL.64 [R1+0x5e28], R4 ;  /* 0x005e280401007387 */ /* 0x0001e20000100a00 */
[----:B----4-:R-:W-:-:S02]  /*104890*/  IMAD.MOV.U32 R13, RZ, RZ, R15 ;  /* 0x000000ffff0d7224 */ /* 0x010fc400078e000f */
[----:B------:R-:W-:Y:S01]  /*1048a0*/  IMAD.MOV.U32 R12, RZ, RZ, R14 ;  /* 0x000000ffff0c7224 */ /* 0x000fe200078e000e */
        /* <DEDUP_REMOVED lines=10> */
[----:B------:R-:W-:Y:S04]  /*104950*/  STL [R1+0x5dc8], R13 ;  /* 0x005dc80d01007387 */ /* 0x000fe80000100800 */
[----:B------:R0:W-:Y:S04]  /*104960*/  STL [R1+0x5dc4], R12 ;  /* 0x005dc40c01007387 */ /* 0x0001e80000100800 */
[----:B0-----:R-:W2:Y:S04]  /*104970*/  LDL.LU R12, [R1+0xbb0] ;  /* 0x000bb000010c7983 */ /* 0x001ea80000300800 */
[----:B------:R-:W2:Y:S04]  /*104980*/  LDL.LU R13, [R1+0xbb4] ;  /* 0x000bb400010d7983 */ /* 0x000ea80000300800 */
[----:B------:R-:W2:Y:S04]  /*104990*/  LDL.LU R14, [R1+0xbb8] ;  /* 0x000bb800010e7983 */ /* 0x000ea80000300800 */
[----:B------:R-:W2:Y:S01]  /*1049a0*/  LDL.LU R15, [R1+0xbbc] ;  /* 0x000bbc00010f7983 */ /* 0x000ea20000300800 */
[C---:B---3--:R-:W-:Y:S06]  /*1049b0*/  HMMA.16816.F32 R4, R20.reuse, R16, R4 ;  /* 0x000000101404723c */ /* 0x048fec0000001804 */
[----:B--2---:R-:W-:-:S15]  /*1049c0*/  HMMA.16816.F32 R12, R20, R2, R12 ;  /* 0x00000002140c723c */ /* 0x004fde000000180c */
[----:B------:R-:W-:-:S08]  /*1049d0*/  NOP ;  /* 0x0000000000007918 */ /* 0x000fd00000000000 */
[----:B------:R-:W-:Y:S04]  /*1049e0*/  STL.64 [R1+0xd60], R12 ;  /* 0x000d600c01007387 */ /* 0x000fe80000100a00 */
[----:B------:R0:W-:Y:S02]  /*1049f0*/  STL.64 [R1+0xd68], R14 ;  /* 0x000d680e01007387 */ /* 0x0001e40000100a00 */
[----:B0-----:R-:W-:Y:S02]  /*104a00*/  IMAD.MOV.U32 R14, RZ, RZ, R3 ;  /* 0x000000ffff0e7224 */ /* 0x001fe400078e0003 */
[----:B------:R-:W-:-:S03]  /*104a10*/  IMAD.MOV.U32 R15, RZ, RZ, R2 ;  /* 0x000000ffff0f7224 */ /* 0x000fc600078e0002 */
[----:B------:R-:W-:Y:S04]  /*104a20*/  STL [R1+0x5dd0], R14 ;  /* 0x005dd00e01007387 */ /* 0x000fe80000100800 */
[----:B------:R-:W-:Y:S04]  /*104a30*/  STL [R1+0x5dcc], R15 ;  /* 0x005dcc0f01007387 */ /* 0x000fe80000100800 */
[----:B------:R-:W-:Y:S04]  /*104a40*/  STL.64 [R1+0xd50], R4 ;  /* 0x000d500401007387 */ /* 0x000fe80000100a00 */
[----:B------:R0:W-:Y:S02]  /*104a50*/  STL.64 [R1+0xd58], R6 ;  /* 0x000d580601007387 */ /* 0x0001e40000100a00 */
[----:B0-----:R-:W-:Y:S01]  /*104a60*/  HMMA.16816.F32 R4, R20, R28, R8 ;  /* 0x0000001c1404723c */ /* 0x001fe20000001808 */
[----:B------:R-:W-:-:S02]  /*104a70*/  IMAD.MOV.U32 R12, RZ, RZ, R17 ;  /* 0x000000ffff0c7224 */ /* 0x000fc400078e0011 */
[----:B------:R-:W-:Y:S02]  /*104a80*/  IMAD.MOV.U32 R13, RZ, RZ, R16 ;  /* 0x000000ffff0d7224 */ /* 0x000fe400078e0010 */
[----:B------:R-:W-:Y:S02]  /*104a90*/  IMAD.MOV.U32 R16, RZ, RZ, R26 ;  /* 0x000000ffff107224 */ /* 0x000fe400078e001a */
[----:B------:R-:W-:Y:S01]  /*104aa0*/  IMAD.MOV.U32 R17, RZ, RZ, R27 ;  /* 0x000000ffff117224 */ /* 0x000fe200078e001b */
[----:B------:R-:W-:Y:S04]  /*104ab0*/  STL [R1+0x5dd8], R12 ;  /* 0x005dd80c01007387 */ /* 0x000fe80000100800 */
[----:B------:R-:W-:Y:S11]  /*104ac0*/  STL [R1+0x5dd4], R13 ;  /* 0x005dd40d01007387 */ /* 0x000ff60000100800 */
[----:B------:R-:W-:Y:S04]  /*104ad0*/  STL.64 [R1+0xd40], R4 ;  /* 0x000d400401007387 */ /* 0x000fe80000100a00 */
[----:B------:R-:W-:Y:S04]  /*104ae0*/  STL.64 [R1+0xd48], R6 ;  /* 0x000d480601007387 */ /* 0x000fe80000100a00 */
[----:B------:R-:W2:Y:S04]  /*104af0*/  LDL.LU R26, [R1+0x5f9c] ;  /* 0x005f9c00011a7983 */ /* 0x000ea80000300800 */
[----:B------:R-:W3:Y:S04]  /*104b00*/  LDL.LU R27, [R1+0x5f98] ;  /* 0x005f9800011b7983 */ /* 0x000ee80000300800 */
[----:B------:R-:W-:Y:S04]  /*104b10*/  STL.64 [R1+0x5ec8], R18 ;  /* 0x005ec81201007387 */ /* 0x000fe80000100a00 */
[----:B------:R-:W-:Y:S04]  /*104b20*/  STL.64 [R1+0x5ec0], R16 ;  /* 0x005ec01001007387 */ /* 0x000fe80000100a00 */
[----:B------:R-:W3:Y:S04]  /*104b30*/  LDL.LU R20, [R1+0xad0] ;  /* 0x000ad00001147983 */ /* 0x000ee80000300800 */
[----:B------:R-:W3:Y:S04]  /*104b40*/  LDL.LU R21, [R1+0xad4] ;  /* 0x000ad40001157983 */ /* 0x000ee80000300800 */
[----:B------:R-:W3:Y:S04]  /*104b50*/  LDL.LU R22, [R1+0xad8] ;  /* 0x000ad80001167983 */ /* 0x000ee80000300800 */
[----:B------:R-:W3:Y:S01]  /*104b60*/  LDL.LU R23, [R1+0xadc] ;  /* 0x000adc0001177983 */ /* 0x000ee20000300800 */
[----:B----4-:R-:W-:-:S02]  /*104b70*/  IMAD.MOV.U32 R10, RZ, RZ, R25 ;  /* 0x000000ffff0a7224 */ /* 0x010fc400078e0019 */
[----:B------:R-:W-:Y:S02]  /*104b80*/  IMAD.MOV.U32 R11, RZ, RZ, R24 ;  /* 0x000000ffff0b7224 */ /* 0x000fe400078e0018 */
[----:B--2---:R-:W-:Y:S02]  /*104b90*/  IMAD.MOV.U32 R9, RZ, RZ, R26 ;  /* 0x000000ffff097224 */ /* 0x004fe400078e001a */
[----:B---3--:R-:W-:Y:S01]  /*104ba0*/  IMAD.MOV.U32 R8, RZ, RZ, R27 ;  /* 0x000000ffff087224 */ /* 0x008fe200078e001b */
[----:B------:R-:W-:Y:S04]  /*104bb0*/  STL.64 [R1+0x5ed8], R22 ;  /* 0x005ed81601007387 */ /* 0x000fe80000100a00 */
[----:B------:R-:W-:Y:S04]  /*104bc0*/  STL.64 [R1+0x5ed0], R20 ;  /* 0x005ed01401007387 */ /* 0x000fe80000100a00 */
[----:B------:R-:W2:Y:S04]  /*104bd0*/  LDL.LU R25, [R1+0x5f94] ;  /* 0x005f940001197983 */ /* 0x000ea80000300800 */
[----:B------:R-:W3:Y:S04]  /*104be0*/  LDL.LU R24, [R1+0x5f90] ;  /* 0x005f900001187983 */ /* 0x000ee80000300800 */
[----:B------:R-:W4:Y:S04]  /*104bf0*/  LDL.LU R27, [R1+0x5f8c] ;  /* 0x005f8c00011b7983 */ /* 0x000f280000300800 */
        /* <DEDUP_REMOVED lines=13> */
[----:B--2---:R-:W-:-:S02]  /*104cd0*/  IMAD.MOV.U32 R12, RZ, RZ, R26 ;  /* 0x000000ffff0c7224 */ /* 0x004fc400078e001a */
[----:B------:R-:W-:Y:S01]  /*104ce0*/  IMAD.MOV.U32 R13, RZ, RZ, R27 ;  /* 0x000000ffff0d7224 */ /* 0x000fe200078e001b */
[----:B------:R-:W2:Y:S01]  /*104cf0*/  LDL.LU R26, [R1+0x5f84] ;  /* 0x005f8400011a7983 */ /* 0x000ea20000300800 */
[----:B------:R-:W-:Y:S02]  /*104d00*/  IMAD.MOV.U32 R14, RZ, RZ, R28 ;  /* 0x000000ffff0e7224 */ /* 0x000fe400078e001c */
[----:B------:R-:W-:Y:S01]  /*104d10*/  IMAD.MOV.U32 R15, RZ, RZ, R29 ;  /* 0x000000ffff0f7224 */ /* 0x000fe200078e001d */
[----:B------:R-:W2:Y:S04]  /*104d20*/  LDL.LU R27, [R1+0x5f80] ;  /* 0x005f8000011b7983 */ /* 0x000ea80000300800 */
[----:B------:R-:W2:Y:S04]  /*104d30*/  LDL.64 R28, [R1+0x238] ;  /* 0x00023800011c7983 */ /* 0x000ea80000100a00 */
[----:B------:R0:W-:Y:S04]  /*104d40*/  STL.64 [R1+0x5f20], R12 ;  /* 0x005f200c01007387 */ /* 0x0001e80000100a00 */
[----:B0-----:R-:W2:Y:S04]  /*104d50*/  LDL.64 R12, [R1+0x228] ;  /* 0x00022800010c7983 */ /* 0x001ea80000100a00 */
        /* <DEDUP_REMOVED lines=10> */
[----:B0-----:R-:W3:Y:S04]  /*104e00*/  LDL.LU.64 R8, [R1+0x60] ;  /* 0x0000600001087983 */ /* 0x001ee80000300a00 */
[----:B------:R-:W3:Y:S04]  /*104e10*/  LDL.LU.64 R10, [R1+0x68] ;  /* 0x00006800010a7983 */ /* 0x000ee80000300a00 */
[----:B------:R-:W4:Y:S04]  /*104e20*/  LDL.64 R16, [R1+0x1f8] ;  /* 0x0001f80001107983 */ /* 0x000f280000100a00 */
        /* <DEDUP_REMOVED lines=63> */
[----:B---3--:R-:W-:Y:S06]  /*105220*/  HMMA.16816.F32 R24, R8, R28, R24 ;  /* 0x0000001c0818723c */ /* 0x008fec0000001818 */
[----:B------:R-:W-:-:S02]  /*105230*/  IMAD.MOV.U32 R2, RZ, RZ, R8 ;  /* 0x000000ffff027224 */ /* 0x000fc400078e0008 */
[----:B------:R-:W-:-:S15]  /*105240*/  IMAD.MOV.U32 R3, RZ, RZ, R9 ;  /* 0x000000ffff037224 */ /* 0x000fde00078e0009 */
[----:B------:R0:W-:Y:S04]  /*105250*/  STL.64 [R1+0xd00], R24 ;  /* 0x000d001801007387 */ /* 0x0001e80000100a00 */
[----:B------:R1:W-:Y:S01]  /*105260*/  STL.64 [R1+0xd08], R26 ;  /* 0x000d081a01007387 */ /* 0x0003e20000100a00 */
[----:B0-----:R-:W-:Y:S02]  /*105270*/  IMAD.MOV.U32 R25, RZ, RZ, R28 ;  /* 0x000000ffff197224 */ /* 0x001fe400078e001c */
[----:B------:R-:W-:Y:S02]  /*105280*/  IMAD.MOV.U32 R24, RZ, RZ, R29 ;  /* 0x000000ffff187224 */ /* 0x000fe400078e001d */
[----:B------:R-:W-:Y:S02]  /*105290*/  IMAD.MOV.U32 R28, RZ, RZ, R10 ;  /* 0x000000ffff1c7224 */ /* 0x000fe400078e000a */
[----:B------:R-:W-:-:S02]  /*1052a0*/  IMAD.MOV.U32 R29, RZ, RZ, R11 ;  /* 0x000000ffff1d7224 */ /* 0x000fc400078e000b */
[----:B-1----:R-:W-:Y:S02]  /*1052b0*/  IMAD.MOV.U32 R27, RZ, RZ, R12 ;  /* 0x000000ffff1b7224 */ /* 0x002fe400078e000c */
        /* <DEDUP_REMOVED lines=8> */
[----:B------:R-:W3:Y:S04]  /*105340*/  LDL.LU.64 R8, [R1+0x5f28] ;  /* 0x005f280001087983 */ /* 0x000ee80000300a00 */
[----:B------:R-:W3:Y:S04]  /*105350*/  LDL.LU.64 R12, [R1+0x5f20] ;  /* 0x005f2000010c7983 */ /* 0x000ee80000300a00 */
[----:B------:R0:W-:Y:S04]  /*105360*/  STL.64 [R1+0x5df0], R26 ;  /* 0x005df01a01007387 */ /* 0x0001e80000100a00 */
[----:B------:R1:W-:Y:S01]  /*105370*/  STL.64 [R1+0x5de8], R24 ;  /* 0x005de81801007387 */ /* 0x0003e20000100a00 */
[----:B0-----:R-:W-:-:S02]  /*105380*/  IMAD.MOV.U32 R26, RZ, RZ, R28 ;  /* 0x000000ffff1a7224 */ /* 0x001fc400078e001c */
[----:B-1----:R-:W-:Y:S02]  /*105390*/  IMAD.MOV.U32 R24, RZ, RZ, R2 ;  /* 0x000000ffff187224 */ /* 0x002fe400078e0002 */
[----:B------:R-:W-:Y:S02]  /*1053a0*/  IMAD.MOV.U32 R25, RZ, RZ, R3 ;  /* 0x000000ffff197224 */ /* 0x000fe400078e0003 */
[----:B------:R-:W-:Y:S01]  /*1053b0*/  IMAD.MOV.U32 R27, RZ, RZ, R29 ;  /* 0x000000ffff1b7224 */ /* 0x000fe200078e001d */
[----:B------:R-:W2:Y:S04]  /*1053c0*/  LDL.LU R2, [R1+0x5f1c] ;  /* 0x005f1c0001027983 */ /* 0x000ea80000300800 */
        /* <DEDUP_REMOVED lines=18> */
[----:B------:R-:W-:Y:S01]  /*1054f0*/  IMAD.MOV.U32 R14, RZ, RZ, R17 ;  /* 0x000000ffff0e7224 */ /* 0x000fe200078e0011 */
[C---:B---3--:R-:W-:Y:S06]  /*105500*/  HMMA.16816.F32 R8, R24.reuse, R16, R8 ;  /* 0x000000101808723c */ /* 0x048fec0000001808 */
        /* <DEDUP_REMOVED lines=22> */
[----:B------:R-:W3:Y:S01]  /*105670*/  LDL.LU R8, [R1+0xa60] ;  /* 0x000a600001087983 */ /* 0x000ee20000300800 */
[C---:B--2---:R-:W-:Y:S06]  /*105680*/  HMMA.16816.F32 R12, R24.reuse, R10, R4 ;  /* 0x0000000a180c723c */ /* 0x044fec0000001804 */
[----:B----4-:R-:W-:-:S15]  /*105690*/  HMMA.16816.F32 R4, R24, R16, R20 ;  /* 0x000000101804723c */ /* 0x010fde0000001814 */
[----:B------:R-:W-:-:S02]  /*1056a0*/  NOP ;  /* 0x0000000000007918 */ /* 0x000fc40000000000 */
[----:B------:R0:W-:Y:S04]  /*1056b0*/  STL.64 [R1+0xc30], R12 ;  /* 0x000c300c01007387 */ /* 0x0001e80000100a00 */
[----:B------:R1:W-:Y:S04]  /*1056c0*/  STL.64 [R1+0xc38], R14 ;  /* 0x000c380e01007387 */ /* 0x0003e80000100a00 */
[----:B------:R-:W-:Y:S04]  /*1056d0*/  STL.64 [R1+0xc20], R4 ;  /* 0x000c200401007387 */ /* 0x000fe80000100a00 */
[----:B------:R-:W-:Y:S04]  /*1056e0*/  STL.64 [R1+0xc28], R6 ;  /* 0x000c280601007387 */ /* 0x000fe80000100a00 */
[----:B------:R-:W3:Y:S04]  /*1056f0*/  LDL.LU R9, [R1+0xa64] ;  /* 0x000a640001097983 */ /* 0x000ee80000300800 */
[----:B------:R-:W2:Y:S04]  /*105700*/  LDL.LU R10, [R1+0xa68] ;  /* 0x000a6800010a7983 */ /* 0x000ea80000300800 */
[----:B------:R-:W2:Y:S04]  /*105710*/  LDL.LU R11, [R1+0xa6c] ;  /* 0x000a6c00010b7983 */ /* 0x000ea80000300800 */
[----:B0-----:R-:W4:Y:S04]  /*105720*/  LDL.LU R12, [R1+0xaa0] ;  /* 0x000aa000010c7983 */ /* 0x001f280000300800 */
[----:B------:R-:W4:Y:S04]  /*105730*/  LDL.LU R13, [R1+0xaa4] ;  /* 0x000aa400010d7983 */ /* 0x000f280000300800 */
[----:B-1----:R-:W3:Y:S04]  /*105740*/  LDL.LU R14, [R1+0xaa8] ;  /* 0x000aa800010e7983 */ /* 0x002ee80000300800 */
[----:B------:R-:W3:Y:S04]  /*105750*/  LDL.LU R15, [R1+0xaac] ;  /* 0x000aac00010f7983 */ /* 0x000ee80000300800 */
[----:B---3--:R0:W-:Y:S04]  /*105760*/  STL.64 [R1+0x5e98], R14 ;  /* 0x005e980e01007387 */ /* 0x0081e80000100a00 */
[----:B0-----:R-:W3:Y:S04]  /*105770*/  LDL R14, [R1+0x198] ;  /* 0x00019800010e7983 */ /* 0x001ee80000100800 */
[----:B------:R-:W3:Y:S04]  /*105780*/  LDL R15, [R1+0x19c] ;  /* 0x00019c00010f7983 */ /* 0x000ee80000100800 */
[----:B----4-:R0:W-:Y:S04]  /*105790*/  STL.64 [R1+0x5e90], R12 ;  /* 0x005e900c01007387 */ /* 0x0101e80000100a00 */
[----:B---3--:R-:W-:Y:S04]  /*1057a0*/  STL.64 [R1+0x5ea8], R14 ;  /* 0x005ea80e01007387 */ /* 0x008fe80000100a00 */
[----:B------:R-:W3:Y:S04]  /*1057b0*/  LDL.64 R16, [R1+0x168] ;  /* 0x0001680001107983 */ /* 0x000ee80000100a00 */
[----:B------:R1:W-:Y:S04]  /*1057c0*/  STL.64 [R1+0x5e78], R18 ;  /* 0x005e781201007387 */ /* 0x0003e80000100a00 */
[----:B0-----:R-:W4:Y:S04]  /*1057d0*/  LDL R12, [R1+0x1a8] ;  /* 0x0001a800010c7983 */ /* 0x001f280000100800 */
[----:B------:R-:W4:Y:S04]  /*1057e0*/  LDL R13, [R1+0x1ac] ;  /* 0x0001ac00010d7983 */ /* 0x000f280000100800 */
[----:B-1----:R-:W2:Y:S04]  /*1057f0*/  LDL R18, [R1+0x178] ;  /* 0x0001780001127983 */ /* 0x002ea80000100800 */
[----:B------:R-:W2:Y:S04]  /*105800*/  LDL R19, [R1+0x17c] ;  /* 0x00017c0001137983 */ /* 0x000ea80000100800 */
[----:B---3--:R0:W-:Y:S04]  /*105810*/  STL.64 [R1+0x5e70], R16 ;  /* 0x005e701001007387 */ /* 0x0081e80000100a00 */
[----:B--2---:R1:W-:Y:S04]  /*105820*/  STL.64 [R1+0x5ea0], R18 ;  /* 0x005ea01201007387 */ /* 0x0043e80000100a00 */
[----:B0-----:R-:W2:Y:S04]  /*105830*/  LDL.LU R16, [R1+0xab0] ;  /* 0x000ab00001107983 */ /* 0x001ea80000300800 */
[----:B------:R-:W2:Y:S04]  /*105840*/  LDL.LU R17, [R1+0xab4] ;  /* 0x000ab40001117983 */ /* 0x000ea80000300800 */
[----:B-1----:R-:W3:Y:S04]  /*105850*/  LDL.LU R18, [R1+0xab8] ;  /* 0x000ab80001127983 */ /* 0x002ee80000300800 */
        /* <DEDUP_REMOVED lines=40> */
[----:B------:R-:W2:-:S15]  /*105ae0*/  LDL.LU.64 R18, [R1+0x5ea0] ;  /* 0x005ea00001127983 */ /* 0x000e9e0000300a00 */
[----:B------:R-:W-:-:S06]  /*105af0*/  NOP ;  /* 0x0000000000007918 */ /* 0x000fcc0000000000 */
[----:B------:R-:W-:Y:S04]  /*105b00*/  STL.64 [R1+0x1bd0], R12 ;  /* 0x001bd00c01007387 */ /* 0x000fe80000100a00 */
[----:B------:R0:W-:Y:S04]  /*105b10*/  STL.64 [R1+0x1bd8], R14 ;  /* 0x001bd80e01007387 */ /* 0x0001e80000100a00 */
[----:B0-----:R-:W3:Y:S04]  /*105b20*/  LDL.LU.64 R14, [R1+0x5e98] ;  /* 0x005e9800010e7983 */ /* 0x001ee80000300a00 */
        /* <DEDUP_REMOVED lines=18> */
[----:B------:R-:W3:Y:S04]  /*105c50*/  LDL.LU.64 R10, [R1+0x5e88] ;  /* 0x005e8800010a7983 */ /* 0x000ee80000300a00 */
[----:B------:R-:W3:Y:S04]  /*105c60*/  LDL.LU.64 R8, [R1+0x5e80] ;  /* 0x005e800001087983 */ /* 0x000ee80000300a00 */
[----:B------:R-:W-:Y:S04]  /*105c70*/  STL.64 [R1+0x1bb0], R16 ;  /* 0x001bb01001007387 */ /* 0x000fe80000100a00 */
[----:B------:R0:W-:Y:S04]  /*105c80*/  STL.64 [R1+0x1bb8], R18 ;  /* 0x001bb81201007387 */ /* 0x0001e80000100a00 */
[----:B0-----:R-:W4:Y:S04]  /*105c90*/  LDL.LU.64 R18, [R1+0x5e78] ;  /* 0x005e780001127983 */ /* 0x001f280000300a00 */
[----:B------:R-:W3:Y:S02]  /*105ca0*/  LDL.LU.64 R16, [R1+0x5e70] ;  /* 0x005e700001107983 */ /* 0x000ee40000300a00 */
[----:B---3--:R-:W-:Y:S06]  /*105cb0*/  HMMA.16816.F32 R8, R24, R16, R8 ;  /* 0x000000101808723c */ /* 0x008fec0000001808 */
[----:B------:R-:W-:-:S02]  /*105cc0*/  IMAD.MOV.U32 R28, RZ, RZ, R16 ;  /* 0x000000ffff1c7224 */ /* 0x000fc400078e0010 */
[----:B------:R-:W-:-:S15]  /*105cd0*/  IMAD.MOV.U32 R29, RZ, RZ, R17 ;  /* 0x000000ffff1d7224 */ /* 0x000fde00078e0011 */
[----:B------:R-:W-:Y:S04]  /*105ce0*/  STL.64 [R1+0x1ba0], R8 ;  /* 0x001ba00801007387 */ /* 0x000fe80000100a00 */
[----:B------:R0:W-:Y:S04]  /*105cf0*/  STL.64 [R1+0x1ba8], R10 ;  /* 0x001ba80a01007387 */ /* 0x0001e80000100a00 */
[----:B0-----:R-:W3:Y:S04]  /*105d00*/  LDL.LU.64 R10, [R1+0x5e68] ;  /* 0x005e6800010a7983 */ /* 0x001ee80000300a00 */
[----:B------:R-:W3:Y:S04]  /*105d10*/  LDL.LU.64 R8, [R1+0x5e60] ;  /* 0x005e600001087983 */ /* 0x000ee80000300a00 */
[----:B------:R-:W3:Y:S04]  /*105d20*/  LDL.LU.64 R16, [R1+0x5e58] ;  /* 0x005e580001107983 */ /* 0x000ee80000300a00 */
[----:B------:R-:W-:Y:S04]  /*105d30*/  STL [R1+0x5da4], R29 ;  /* 0x005da41d01007387 */ /* 0x000fe80000100800 */
[----:B------:R0:W-:Y:S04]  /*105d40*/  STL [R1+0x5da0], R28 ;  /* 0x005da01c01007387 */ /* 0x0001e80000100800 */
[----:B0-----:R-:W2:Y:S01]  /*105d50*/  LDL R28, [R1+0x300] ;  /* 0x00030000011c7983 */ /* 0x001ea20000100800 */
        /* <DEDUP_REMOVED lines=27> */
[----:B------:R-:W4:Y:S04]  /*105f10*/  LDL.LU.64 R20, [R1+0x5e18] ;  /* 0x005e180001147983 */ /* 0x000f280000300a00 */
[----:B------:R-:W-:Y:S04]  /*105f20*/  STL.64 [R1+0x5d78], R6 ;  /* 0x005d780601007387 */ /* 0x000fe80000100a00 */
[----:B--2---:R0:W-:Y:S04]  /*105f30*/  STL.64 [R1+0x5d70], R4 ;  /* 0x005d700401007387 */ /* 0x0041e80000100a00 */
        /* <DEDUP_REMOVED lines=9> */
[----:B------:R-:W3:Y:S04]  /*105fd0*/  LDL.LU.64 R12, [R1+0x5e08] ;  /* 0x005e0800010c7983 */ /* 0x000ee80000300a00 */
[----:B------:R-:W-:Y:S04]  /*105fe0*/  STL.64 [R1+0x5b80], R22 ;  /* 0x005b801601007387 */ /* 0x000fe80000100a00 */
[----:B----4-:R0:W-:Y:S04]  /*105ff0*/  STL.64 [R1+0x5b78], R20 ;  /* 0x005b781401007387 */ /* 0x0101e80000100a00 */
[----:B0-----:R-:W4:Y:S04]  /*106000*/  LDL.LU R20, [R1+0xa10] ;  /* 0x000a100001147983 */ /* 0x001f280000300800 */
[----:B------:R-:W4:Y:S04]  /*106010*/  LDL.LU R21, [R1+0xa14] ;  /* 0x000a140001157983 */ /* 0x000f280000300800 */
[----:B------:R-:W4:Y:S04]  /*106020*/  LDL.LU R22, [R1+0xa18] ;  /* 0x000a180001167983 */ /* 0x000f280000300800 */
[----:B------:R-:W4:Y:S01]  /*106030*/  LDL.LU R23, [R1+0xa1c] ;  /* 0x000a1c0001177983 */ /* 0x000f220000300800 */
[----:B------:R-:W-:Y:S01]  /*106040*/  IMAD.MOV.U32 R29, RZ, RZ, R0 ;  /* 0x000000ffff1d7224 */ /* 0x000fe200078e0000 */
[----:B--2---:R-:W-:Y:S06]  /*106050*/  HMMA.16816.F32 R4, R16, R8, R4 ;  /* 0x000000081004723c */ /* 0x004fec0000001804 */
[----:B---3--:R-:W-:Y:S01]  /*106060*/  HMMA.16816.F32 R24, R24, R2, R12 ;  /* 0x000000021818723c */ /* 0x008fe2000000180c */
[----:B------:R-:W2:Y:S04]  /*106070*/  LDL.LU.64 R14, [R1+0x5e00] ;  /* 0x005e0000010e7983 */ /* 0x000ea80000300a00 */
[----:B------:R-:W3:Y:S01]  /*106080*/  LDL.LU.64 R12, [R1+0x5df8] ;  /* 0x005df800010c7983 */ /* 0x000ee20000300a00 */
[----:B----4-:R-:W-:-:S15]  /*106090*/  HMMA.16816.F32 R20, R16, R28, R20 ;  /* 0x0000001c1014723c */ /* 0x010fde0000001814 */
[----:B------:R-:W-:-:S02]  /*1060a0*/  NOP ;  /* 0x0000000000007918 */ /* 0x000fc40000000000 */
[----:B------:R-:W-:Y:S04]  /*1060b0*/  STL.64 [R1+0x1b60], R24 ;  /* 0x001b601801007387 */ /* 0x000fe80000100a00 */
[----:B------:R0:W-:Y:S01]  /*1060c0*/  STL.64 [R1+0x1b68], R26 ;  /* 0x001b681a01007387 */ /* 0x0001e20000100a00 */
[----:B------:R-:W-:Y:S02]  /*1060d0*/  IMAD.MOV.U32 R28, RZ, RZ, R18 ;  /* 0x000000ffff1c7224 */ /* 0x000fe400078e0012 */
[----:B------:R-:W-:Y:S01]  /*1060e0*/  IMAD.MOV.U32 R0, RZ, RZ, R19 ;  /* 0x000000ffff007224 */ /* 0x000fe200078e0013 */
[----:B0-----:R-:W4:Y:S04]  /*1060f0*/  LDL.LU.64 R26, [R1+0x5df0] ;  /* 0x005df000011a7983 */ /* 0x001f280000300a00 */
[----:B------:R-:W4:Y:S04]  /*106100*/  LDL.LU.64 R24, [R1+0x5de8] ;  /* 0x005de80001187983 */ /* 0x000f280000300a00 */
[----:B------:R-:W-:Y:S04]  /*106110*/  STL [R1+0x5da8], R3 ;  /* 0x005da80301007387 */ /* 0x000fe80000100800 */
[----:B------:R0:W-:Y:S04]  /*106120*/  STL.64 [R1+0x1b50], R20 ;  /* 0x001b501401007387 */ /* 0x0001e80000100a00 */
[----:B------:R1:W-:Y:S04]  /*106130*/  STL.64 [R1+0x1b58], R22 ;  /* 0x001b581601007387 */ /* 0x0003e80000100a00 */
[----:B------:R-:W-:Y:S04]  /*106140*/  STL.64 [R1+0x1b40], R4 ;  /* 0x001b400401007387 */ /* 0x000fe80000100a00 */
[----:B------:R-:W-:Y:S01]  /*106150*/  STL.64 [R1+0x1b48], R6 ;  /* 0x001b480601007387 */ /* 0x000fe20000100a00 */
[----:B--2---:R-:W-:-:S02]  /*106160*/  IMAD.MOV.U32 R18, RZ, RZ, R15 ;  /* 0x000000ffff127224 */ /* 0x004fc400078e000f */
[----:B------:R-:W-:Y:S01]  /*106170*/  IMAD.MOV.U32 R19, RZ, RZ, R14 ;  /* 0x000000ffff137224 */ /* 0x000fe200078e000e */
[----:B------:R-:W2:Y:S04]  /*106180*/  LDL.LU R15, [R1+0x5de0] ;  /* 0x005de000010f7983 */ /* 0x000ea80000300800 */
[----:B------:R-:W2:Y:S04]  /*106190*/  LDL.LU R14, [R1+0x5ddc] ;  /* 0x005ddc00010e7983 */ /* 0x000ea80000300800 */
[----:B0-----:R-:W4:Y:S04]  /*1061a0*/  LDL.LU R20, [R1+0x910] ;  /* 0x0009100001147983 */ /* 0x001f280000300800 */
[----:B------:R-:W4:Y:S04]  /*1061b0*/  LDL.LU R21, [R1+0x914] ;  /* 0x0009140001157983 */ /* 0x000f280000300800 */
[----:B-1----:R-:W2:Y:S04]  /*1061c0*/  LDL.LU R22, [R1+0x918] ;  /* 0x0009180001167983 */ /* 0x002ea80000300800 */
[----:B------:R-:W2:Y:S01]  /*1061d0*/  LDL.LU R23, [R1+0x91c] ;  /* 0x00091c0001177983 */ /* 0x000ea20000300800 */
[----:B------:R-:W-:-:S02]  /*1061e0*/  IMAD.MOV.U32 R3, RZ, RZ, R16 ;  /* 0x000000ffff037224 */ /* 0x000fc400078e0010 */
[----:B------:R-:W-:Y:S02]  /*1061f0*/  IMAD.MOV.U32 R29, RZ, RZ, R17 ;  /* 0x000000ffff1d7224 */ /* 0x000fe400078e0011 */
[----:B---3--:R-:W-:Y:S02]  /*106200*/  IMAD.MOV.U32 R16, RZ, RZ, R12 ;  /* 0x000000ffff107224 */ /* 0x008fe400078e000c */
[----:B------:R-:W-:Y:S01]  /*106210*/  IMAD.MOV.U32 R17, RZ, RZ, R13 ;  /* 0x000000ffff117224 */ /* 0x000fe200078e000d */
[----:B--2---:R-:W-:Y:S04]  /*106220*/  STL.64 [R1+0x5ca0], R22 ;  /* 0x005ca01601007387 */ /* 0x004fe80000100a00 */
[----:B----4-:R-:W-:Y:S04]  /*106230*/  STL.64 [R1+0x5c98], R20 ;  /* 0x005c981401007387 */ /* 0x010fe80000100a00 */
[----:B------:R-:W2:Y:S04]  /*106240*/  LDL.LU R12, [R1+0x5dd8] ;  /* 0x005dd800010c7983 */ /* 0x000ea80000300800 */
[----:B------:R-:W3:Y:S04]  /*106250*/  LDL.LU R13, [R1+0x5dd4] ;  /* 0x005dd400010d7983 */ /* 0x000ee80000300800 */
[----:B------:R-:W-:Y:S04]  /*106260*/  STL.64 [R1+0x5cb0], R18 ;  /* 0x005cb01201007387 */ /* 0x000fe80000100a00 */
[----:B------:R-:W-:Y:S04]  /*106270*/  STL.64 [R1+0x5ca8], R16 ;  /* 0x005ca81001007387 */ /* 0x000fe80000100a00 */
        /* <DEDUP_REMOVED lines=8> */
[----:B------:R-:W2:Y:S04]  /*106300*/  LDL.LU R16, [R1+0x940] ;  /* 0x0009400001107983 */ /* 0x000ea80000300800 */
        /* <DEDUP_REMOVED lines=8> */
[----:B--2---:R-:W-:Y:S04]  /*106390*/  STL.64 [R1+0x5cc8], R16 ;  /* 0x005cc81001007387 */ /* 0x004fe80000100a00 */
[----:B------:R-:W-:Y:S04]  /*1063a0*/  STL.64 [R1+0x5ce0], R22 ;  /* 0x005ce01601007387 */ /* 0x000fe80000100a00 */
[----:B------:R-:W-:Y:S04]  /*1063b0*/  STL.64 [R1+0x5cd8], R20 ;  /* 0x005cd81401007387 */ /* 0x000fe80000100a00 */
        /* <DEDUP_REMOVED lines=22> */
[----:B------:R-:W-:Y:S01]  /*106520*/  IMAD.MOV.U32 R25, RZ, RZ, R12 ;  /* 0x000000ffff197224 */ /* 0x000fe200078e000c */
[----:B------:R-:W3:Y:S04]  /*106530*/  LDL.LU R13, [R1+0x5dc8] ;  /* 0x005dc800010d7983 */ /* 0x000ee80000300800 */
[----:B------:R-:W3:Y:S04]  /*106540*/  LDL.LU R12, [R1+0x5dc4] ;  /* 0x005dc400010c7983 */ /* 0x000ee80000300800 */
[----:B------:R-:W-:Y:S01]  /*106550*/  STL.64 [R1+0x5d40], R24 ;  /* 0x005d401801007387 */ /* 0x000fe20000100a00 */
[----:B------:R-:W-:-:S02]  /*106560*/  IMAD.MOV.U32 R16, RZ, RZ, R15 ;  /* 0x000000ffff107224 */ /* 0x000fc400078e000f */
[----:B------:R-:W-:Y:S01]  /*106570*/  IMAD.MOV.U32 R17, RZ, RZ, R14 ;  /* 0x000000ffff117224 */ /* 0x000fe200078e000e */
[----:B----4-:R-:W-:Y:S04]  /*106580*/  STL.64 [R1+0x5d20], R10 ;  /* 0x005d200a01007387 */ /* 0x010fe80000100a00 */
[----:B--2---:R0:W-:Y:S04]  /*106590*/  STL.64 [R1+0x5d18], R8 ;  /* 0x005d180801007387 */ /* 0x0041e80000100a00 */
[----:B0-----:R-:W2:Y:S04]  /*1065a0*/  LDL.LU R8, [R1+0x990] ;  /* 0x0009900001087983 */ /* 0x001ea80000300800 */
[----:B------:R-:W2:Y:S04]  /*1065b0*/  LDL.LU R9, [R1+0x994] ;  /* 0x0009940001097983 */ /* 0x000ea80000300800 */
[----:B------:R-:W4:Y:S04]  /*1065c0*/  LDL.LU R10, [R1+0x998] ;  /* 0x00099800010a7983 */ /* 0x000f280000300800 */
[----:B------:R-:W4:Y:S04]  /*1065d0*/  LDL.LU R11, [R1+0x99c] ;  /* 0x00099c00010b7983 */ /* 0x000f280000300800 */
[----:B------:R-:W2:Y:S04]  /*1065e0*/  LDL.LU R15, [R1+0x5dc0] ;  /* 0x005dc000010f7983 */ /* 0x000ea80000300800 */
        /* <DEDUP_REMOVED lines=11> */
[----:B------:R1:W-:Y:S04]  /*1066a0*/  STL.64 [R1+0x5d68], R26 ;  /* 0x005d681a01007387 */ /* 0x0003e80000100a00 */
[----:B0-----:R-:W2:Y:S04]  /*1066b0*/  LDL.LU R24, [R1+0x9d0] ;  /* 0x0009d00001187983 */ /* 0x001ea80000300800 */
[----:B------:R-:W2:Y:S04]  /*1066c0*/  LDL.LU R25, [R1+0x9d4] ;  /* 0x0009d40001197983 */ /* 0x000ea80000300800 */
[----:B-1----:R-:W3:Y:S04]  /*1066d0*/  LDL.LU R26, [R1+0x9d8] ;  /* 0x0009d800011a7983 */ /* 0x002ee80000300800 */
[----:B------:R-:W3:Y:S01]  /*1066e0*/  LDL.LU R27, [R1+0x9dc] ;  /* 0x0009dc00011b7983 */ /* 0x000ee20000300800 */
[----:B----4-:R-:W-:-:S02]  /*1066f0*/  IMAD.MOV.U32 R6, RZ, RZ, R14 ;  /* 0x000000ffff067224 */ /* 0x010fc400078e000e */
[----:B------:R-:W-:Y:S01]  /*106700*/  IMAD.MOV.U32 R7, RZ, RZ, R15 ;  /* 0x000000ffff077224 */ /* 0x000fe200078e000f */
[----:B---3--:R-:W-:Y:S04]  /*106710*/  STL.64 [R1+0x5d88], R26 ;  /* 0x005d881a01007387 */ /* 0x008fe80000100a00 */
[----:B--2---:R0:W-:Y:S04]  /*106720*/  STL.64 [R1+0x5d80], R24 ;  /* 0x005d801801007387 */ /* 0x0041e80000100a00 */
[----:B------:R-:W2:Y:S04]  /*106730*/  LDL.LU R14, [R1+0x5db0] ;  /* 0x005db000010e7983 */ /* 0x000ea80000300800 */
[----:B------:R-:W3:Y:S04]  /*106740*/  LDL.LU R15, [R1+0x5dac] ;  /* 0x005dac00010f7983 */ /* 0x000ee80000300800 */
[----:B------:R-:W4:Y:S04]  /*106750*/  LDL.64 R4, [R1+0x2e0] ;  /* 0x0002e00001047983 */ /* 0x000f280000100a00 */
        /* <DEDUP_REMOVED lines=16> */
[----:B------:R-:W-:-:S02]  /*106860*/  IMAD.MOV.U32 R23, RZ, RZ, R12 ;  /* 0x000000ffff177224 */ /* 0x000fc400078e000c */
[----:B------:R-:W-:Y:S02]  /*106870*/  IMAD.MOV.U32 R22, RZ, RZ, R13 ;  /* 0x000000ffff167224 */ /* 0x000fe400078e000d */
        /* <DEDUP_REMOVED lines=8> */
[----:B------:R-:W3:Y:S04]  /*106900*/  LDL R18, [R1+0x248] ;  /* 0x0002480001127983 */ /* 0x000ee80000100800 */
[----:B------:R-:W3:Y:S04]  /*106910*/  LDL R19, [R1+0x24c] ;  /* 0x00024c0001137983 */ /* 0x000ee80000100800 */
[----:B------:R-:W4:Y:S04]  /*106920*/  LDL.LU R12, [R1] ;  /* 0x00000000010c7983 */ /* 0x000f280000300800 */
        /* <DEDUP_REMOVED lines=10> */
[----:B------:R-:W4:Y:S04]  /*1069d0*/  LDL.LU R29, [R1+0x5da4] ;  /* 0x005da400011d7983 */ /* 0x000f280000300800 */
[----:B------:R-:W2:Y:S01]  /*1069e0*/  LDL.LU R28, [R1+0x5da0] ;  /* 0x005da000011c7983 */ /* 0x000ea20000300800 */
[----:B------:R-:W-:-:S15]  /*1069f0*/  HMMA.16816.F32 R24, R12, R4, R24 ;  /* 0x000000040c18723c */ /* 0x000fde0000001818 */
[----:B------:R-:W-:-:S08]  /*106a00*/  NOP ;  /* 0x0000000000007918 */ /* 0x000fd00000000000 */
[----:B------:R-:W-:Y:S04]  /*106a10*/  STL.64 [R1+0x1b30], R24 ;  /* 0x001b301801007387 */ /* 0x000fe80000100a00 */
[----:B------:R0:W-:Y:S04]  /*106a20*/  STL.64 [R1+0x1b38], R26 ;  /* 0x001b381a01007387 */ /* 0x0001e80000100a00 */
[----:B0-----:R-:W3:Y:S04]  /*106a30*/  LDL.LU.64 R26, [R1+0x5d98] ;  /* 0x005d9800011a7983 */ /* 0x001ee80000300a00 */
[----:B------:R-:W3:Y:S01]  /*106a40*/  LDL.LU.64 R24, [R1+0x5d90] ;  /* 0x005d900001187983 */ /* 0x000ee20000300a00 */
[----:B------:R-:W-:-:S02]  /*106a50*/  IMAD.MOV.U32 R0, RZ, RZ, R5 ;  /* 0x000000ffff007224 */ /* 0x000fc400078e0005 */
[----:B---3--:R-:W-:Y:S01]  /*106a60*/  HMMA.16816.F32 R4, R12, R6, R24 ;  /* 0x000000060c04723c */ /* 0x008fe20000001818 */
[----:B------:R-:W3:Y:S04]  /*106a70*/  LDL.LU.64 R26, [R1+0x5d88] ;  /* 0x005d8800011a7983 */ /* 0x000ee80000300a00 */
[----:B------:R-:W3:-:S15]  /*106a80*/  LDL.LU.64 R24, [R1+0x5d80] ;  /* 0x005d800001187983 */ /* 0x000ede0000300a00 */
[----:B------:R-:W-:-:S03]  /*106a90*/  NOP ;  /* 0x0000000000007918 */ /* 0x000fc60000000000 */
        /* <DEDUP_REMOVED lines=9> */
[----:B----4-:R0:W-:Y:S04]  /*106b30*/  STL.64 [R1+0x5b90], R6 ;  /* 0x005b900601007387 */ /* 0x0101e80000100a00 */
[----:B0-----:R-:W4:Y:S04]  /*106b40*/  LDL R6, [R1+0x218] ;  /* 0x0002180001067983 */ /* 0x001f280000100800 */
[----:B------:R-:W4:Y:S04]  /*106b50*/  LDL R7, [R1+0x21c] ;  /* 0x00021c0001077983 */ /* 0x000f280000100800 */
[----:B------:R-:W-:Y:S01]  /*106b60*/  STL.64 [R1+0x5b88], R4 ;  /* 0x005b880401007387 */ /* 0x000fe20000100a00 */
        /* <DEDUP_REMOVED lines=8> */
[----:B--2---:R-:W-:-:S15]  /*106bf0*/  HMMA.16816.F32 R24, R12, R16, R24 ;  /* 0x000000100c18723c */ /* 0x004fde0000001818 */
[----:B------:R-:W-:-:S08]  /*106c00*/  NOP ;  /* 0x0000000000007918 */ /* 0x000fd00000000000 */
[----:B------:R0:W-:Y:S04]  /*106c10*/  STL.64 [R1+0x1af0], R24 ;  /* 0x001af01801007387 */ /* 0x0001e80000100a00 */
        /* <DEDUP_REMOVED lines=23> */
[C---:B------:R-:W-:Y:S06]  /*106d90*/  HMMA.16816.F32 R16, R12.reuse, R18, R20 ;  /* 0x000000120c10723c */ /* 0x040fec0000001814 */
        /* <DEDUP_REMOVED lines=11> */
[----:B------:R-:W4:Y:S04]  /*106e50*/  LDL.LU R27, [R1+0x93c] ;  /* 0x00093c00011b7983 */ /* 0x000f280000300800 */
[----:B------:R-:W3:Y:S04]  /*106e60*/  LDL.LU.64 R22, [R1+0x5ce0] ;  /* 0x005ce00001167983 */ /* 0x000ee80000300a00 */
[----:B------:R-:W2:Y:S04]  /*106e70*/  LDL.LU.64 R20, [R1+0x5cd8] ;  /* 0x005cd80001147983 */ /* 0x000ea80000300a00 */
[----:B------:R-:W-:Y:S04]  /*106e80*/  STL.64 [R1+0x1aa0], R16 ;  /* 0x001aa01001007387 */ /* 0x000fe80000100a00 */
[----:B------:R0:W-:Y:S04]  /*106e90*/  STL.64 [R1+0x1aa8], R18 ;  /* 0x001aa81201007387 */ /* 0x0001e80000100a00 */
[----:B0-----:R-:W3:Y:S04]  /*106ea0*/  LDL.LU.64 R18, [R1+0x5cd0] ;  /* 0x005cd00001127983 */ /* 0x001ee80000300a00 */
[----:B------:R-:W3:Y:S01]  /*106eb0*/  LDL.LU.64 R16, [R1+0x5cc8] ;  /* 0x005cc80001107983 */ /* 0x000ee20000300a00 */
[C---:B--2---:R-:W-:Y:S06]  /*106ec0*/  HMMA.16816.F32 R8, R12.reuse, R20, R8 ;  /* 0x000000140c08723c */ /* 0x044fec0000001808 */
[----:B---3--:R-:W-:-:S15]  /*106ed0*/  HMMA.16816.F32 R20, R12, R22, R16 ;  /* 0x000000160c14723c */ /* 0x008fde0000001810 */
        /* <DEDUP_REMOVED lines=11> */
[----:B----4-:R-:W-:-:S15]  /*106f90*/  HMMA.16816.F32 R24, R12, R6, R24 ;  /* 0x000000060c18723c */ /* 0x010fde0000001818 */
[----:B------:R-:W-:-:S08]  /*106fa0*/  NOP ;  /* 0x0000000000007918 */ /* 0x000fd00000000000 */
[----:B------:R0:W-:Y:S04]  /*106fb0*/  STL.64 [R1+0x1a70], R24 ;  /* 0x001a701801007387 */ /* 0x0001e80000100a00 */
[----:B------:R1:W-:Y:S04]  /*106fc0*/  STL.64 [R1+0x1a78], R26 ;  /* 0x001a781a01007387 */ /* 0x0003e80000100a00 */
[----:B0-----:R-:W4:Y:S01]  /*106fd0*/  LDL.LU R24, [R1+0x800] ;  /* 0x0008000001187983 */ /* 0x001f220000300800 */
[C---:B--2---:R-:W-:Y:S06]  /*106fe0*/  HMMA.16816.F32 R8, R12.reuse, R16, R8 ;  /* 0x000000100c08723c */ /* 0x044fec0000001808 */
[----:B---3--:R-:W-:-:S15]  /*106ff0*/  HMMA.16816.F32 R4, R12, R18, R20 ;  /* 0x000000120c04723c */ /* 0x008fde0000001814 */
[----:B------:R-:W-:-:S02]  /*107000*/  NOP ;  /* 0x0000000000007918 */ /* 0x000fc40000000000 */
[----:B------:R0:W-:Y:S04]  /*107010*/  STL.64 [R1+0x1a60], R8 ;  /* 0x001a600801007387 */ /* 0x0001e80000100a00 */
[----:B------:R2:W-:Y:S04]  /*107020*/  STL.64 [R1+0x1a68], R10 ;  /* 0x001a680a01007387 */ /* 0x0005e80000100a00 */
[----:B------:R-:W-:Y:S04]  /*107030*/  STL.64 [R1+0x1a50], R4 ;  /* 0x001a500401007387 */ /* 0x000fe80000100a00 */
[----:B------:R-:W-:Y:S04]  /*107040*/  STL.64 [R1+0x1a58], R6 ;  /* 0x001a580601007387 */ /* 0x000fe80000100a00 */
[----:B------:R-:W4:Y:S04]  /*107050*/  LDL.LU R25, [R1+0x804] ;  /* 0x0008040001197983 */ /* 0x000f280000300800 */
[----:B-1----:R-:W3:Y:S04]  /*107060*/  LDL.LU R26, [R1+0x808] ;  /* 0x00080800011a7983 */ /* 0x002ee80000300800 */
[----:B------:R-:W3:Y:S04]  /*107070*/  LDL.LU R27, [R1+0x80c] ;  /* 0x00080c00011b7983 */ /* 0x000ee80000300800 */
[----:B0-----:R-:W4:Y:S04]  /*107080*/  LDL.LU R8, [R1+0x860] ;  /* 0x0008600001087983 */ /* 0x001f280000300800 */
[----:B------:R-:W4:Y:S04]  /*107090*/  LDL.LU R9, [R1+0x864] ;  /* 0x0008640001097983 */ /* 0x000f280000300800 */
[----:B--2---:R-:W2:Y:S04]  /*1070a0*/  LDL.LU R10, [R1+0x868] ;  /* 0x00086800010a7983 */ /* 0x004ea80000300800 */
        /* <DEDUP_REMOVED lines=12> */
[----:B------:R-:W2:Y:S04]  /*107170*/  LDL.LU R29, [R1+0x5c90] ;  /* 0x005c9000011d7983 */ /* 0x000ea80000300800 */
[----:B------:R-:W4:Y:S04]  /*107180*/  LDL.64 R16, [R1+0x178] ;  /* 0x0001780001107983 */ /* 0x000f280000100a00 */
[----:B------:R-:W-:Y:S04]  /*107190*/  STL.64 [R1+0x5bf0], R18 ;  /* 0x005bf01201007387 */ /* 0x000fe80000100a00 */
[----:B----4-:R1:W-:Y:S04]  /*1071a0*/  STL.64 [R1+0x5be8], R16 ;  /* 0x005be81001007387 */ /* 0x0103e80000100a00 */
[----:B0-----:R-:W4:Y:S04]  /*1071b0*/  LDL.LU R8, [R1+0x880] ;  /* 0x0008800001087983 */ /* 0x001f280000300800 */
[----:B------:R-:W4:Y:S04]  /*1071c0*/  LDL.LU R9, [R1+0x884] ;  /* 0x0008840001097983 */ /* 0x000f280000300800 */
[----:B------:R-:W3:Y:S04]  /*1071d0*/  LDL.LU R10, [R1+0x888] ;  /* 0x00088800010a7983 */ /* 0x000ee80000300800 */
[----:B------:R-:W3:Y:S04]  /*1071e0*/  LDL.LU R11, [R1+0x88c] ;  /* 0x00088c00010b7983 */ /* 0x000ee80000300800 */
[----:B-1----:R-:W2:Y:S04]  /*1071f0*/  LDL.LU R16, [R1+0x8a0] ;  /* 0x0008a00001107983 */ /* 0x002ea80000300800 */
        /* <DEDUP_REMOVED lines=132> */
[----:B------:R-:W-:Y:S01]  /*107a40*/  STL.64 [R1+0x5a40], R28 ;  /* 0x005a401c01007387 */ /* 0x000fe20000100a00 */
[----:B---3--:R-:W-:-:S15]  /*107a50*/  HMMA.16816.F32 R8, R12, R16, R8 ;  /* 0x000000100c08723c */ /* 0x008fde0000001808 */
[----:B------:R-:W-:-:S08]  /*107a60*/  NOP ;  /* 0x0000000000007918 */ /* 0x000fd00000000000 */
[----:B------:R-:W-:Y:S04]  /*107a70*/  STL.64 [R1+0x19d0], R8 ;  /* 0x0019d00801007387 */ /* 0x000fe80000100a00 */
[----:B------:R0:W-:Y:S04]  /*107a80*/  STL.64 [R1+0x19d8], R10 ;  /* 0x0019d80a01007387 */ /* 0x0001e80000100a00 */
[----:B0-----:R-:W4:Y:S04]  /*107a90*/  LDL.LU.64 R10, [R1+0x5be0] ;  /* 0x005be000010a7983 */ /* 0x001f280000300a00 */
[----:B------:R-:W4:Y:S01]  /*107aa0*/  LDL.LU.64 R8, [R1+0x5bd8] ;  /* 0x005bd80001087983 */ /* 0x000f220000300a00 */
[----:B------:R-:W-:-:S02]  /*107ab0*/  IMAD.MOV.U32 R29, RZ, RZ, R16 ;  /* 0x000000ffff1d7224 */ /* 0x000fc400078e0010 */
[----:B------:R-:W-:Y:S02]  /*107ac0*/  IMAD.MOV.U32 R28, RZ, RZ, R17 ;  /* 0x000000ffff1c7224 */ /* 0x000fe400078e0011 */
[----:B----4-:R-:W-:Y:S01]  /*107ad0*/  HMMA.16816.F32 R16, R12, R18, R8 ;  /* 0x000000120c10723c */ /* 0x010fe20000001808 */
        /* <DEDUP_REMOVED lines=19> */
[----:B------:R0:W-:Y:S04]  /*107c10*/  STL.64 [R1+0x5a08], R18 ;  /* 0x005a081201007387 */ /* 0x0001e80000100a00 */
[----:B0-----:R-:W4:Y:S04]  /*107c20*/  LDL.64 R18, [R1+0x300] ;  /* 0x0003000001127983 */ /* 0x001f280000100a00 */
[----:B------:R-:W-:Y:S01]  /*107c30*/  STL.64 [R1+0x5a00], R16 ;  /* 0x005a001001007387 */ /* 0x000fe20000100a00 */
        /* <DEDUP_REMOVED lines=38> */
[----:B------:R0:W-:Y:S04]  /*107ea0*/  STL.64 [R1+0x1970], R20 ;  /* 0x0019701401007387 */ /* 0x0001e80000100a00 */
[----:B------:R-:W-:Y:S01]  /*107eb0*/  STL.64 [R1+0x1978], R22 ;  /* 0x0019781601007387 */ /* 0x000fe20000100a00 */
[----:B0-----:R-:W-:Y:S02]  /*107ec0*/  IMAD.MOV.U32 R21, RZ, RZ, R18 ;  /* 0x000000ffff157224 */ /* 0x001fe400078e0012 */
[----:B------:R-:W-:-:S05]  /*107ed0*/  IMAD.MOV.U32 R20, RZ, RZ, R19 ;  /* 0x000000ffff147224 */ /* 0x000fca00078e0013 */
[----:B------:R2:W-:Y:S04]  /*107ee0*/  STL.64 [R1+0x5b18], R20 ;  /* 0x005b181401007387 */ /* 0x0005e80000100a00 */
[----:B------:R-:W3:Y:S01]  /*107ef0*/  LDL R18, [R1+0x2d0] ;  /* 0x0002d00001127983 */ /* 0x000ee20000100800 */
[----:B--2---:R-:W-:-:S15]  /*107f00*/  HMMA.16816.F32 R20, R12, R8, R24 ;  /* 0x000000080c14723c */ /* 0x004fde0000001818 */
[----:B------:R-:W-:-:S08]  /*107f10*/  NOP ;  /* 0x0000000000007918 */ /* 0x000fd00000000000 */
[----:B------:R0:W-:Y:S04]  /*107f20*/  STL.64 [R1+0x1960], R20 ;  /* 0x0019601401007387 */ /* 0x0001e80000100a00 */
[----:B------:R1:W-:Y:S04]  /*107f30*/  STL.64 [R1+0x1968], R22 ;  /* 0x0019681601007387 */ /* 0x0003e80000100a00 */
[----:B------:R-:W3:Y:S04]  /*107f40*/  LDL R19, [R1+0x2d4] ;  /* 0x0002d40001137983 */ /* 0x000ee80000100800 */
[----:B---3--:R-:W-:Y:S04]  /*107f50*/  STL.64 [R1+0x5b30], R18 ;  /* 0x005b301201007387 */ /* 0x008fe80000100a00 */
[----:B------:R-:W2:Y:S04]  /*107f60*/  LDL.LU R24, [R1+0x790] ;  /* 0x0007900001187983 */ /* 0x000ea80000300800 */
[----:B------:R-:W2:Y:S04]  /*107f70*/  LDL.LU R25, [R1+0x794] ;  /* 0x0007940001197983 */ /* 0x000ea80000300800 */
[----:B------:R-:W3:Y:S04]  /*107f80*/  LDL.LU R26, [R1+0x798] ;  /* 0x00079800011a7983 */ /* 0x000ee80000300800 */
[----:B------:R-:W3:Y:S04]  /*107f90*/  LDL.LU R27, [R1+0x79c] ;  /* 0x00079c00011b7983 */ /* 0x000ee80000300800 */
[----:B------:R-:W4:Y:S04]  /*107fa0*/  LDL R16, [R1+0x2e0] ;  /* 0x0002e00001107983 */ /* 0x000f280000100800 */
        /* <DEDUP_REMOVED lines=17> */
[----:B------:R-:W3:Y:S04]  /*1080c0*/  LDL.64 R2, [R1+0x2a0] ;  /* 0x0002a00001027983 */ /* 0x000ee80000100a00 */
[----:B------:R-:W-:Y:S04]  /*1080d0*/  STL.64 [R1+0x5af0], R26 ;  /* 0x005af01a01007387 */ /* 0x000fe80000100a00 */
[----:B------:R0:W-:Y:S04]  /*1080e0*/  STL.64 [R1+0x5ae8], R24 ;  /* 0x005ae81801007387 */ /* 0x0001e80000100a00 */
[----:B0-----:R-:W4:Y:S04]  /*1080f0*/  LDL.LU R24, [R1+0x7a0] ;  /* 0x0007a00001187983 */ /* 0x001f280000300800 */
[----:B------:R-:W4:Y:S04]  /*108100*/  LDL.LU R25, [R1+0x7a4] ;  /* 0x0007a40001197983 */ /* 0x000f280000300800 */
[----:B------:R-:W2:Y:S04]  /*108110*/  LDL.LU R26, [R1+0x7a8] ;  /* 0x0007a800011a7983 */ /* 0x000ea80000300800 */
[----:B------:R-:W2:Y:S01]  /*108120*/  LDL.LU R27, [R1+0x7ac] ;  /* 0x0007ac00011b7983 */ /* 0x000ea20000300800 */
[----:B------:R-:W-:-:S03]  /*108130*/  IMAD.MOV.U32 R17, RZ, RZ, R0 ;  /* 0x000000ffff117224 */ /* 0x000fc600078e0000 */
[----:B--2---:R-:W-:Y:S04]  /*108140*/  STL.64 [R1+0x5b00], R26 ;  /* 0x005b001a01007387 */ /* 0x004fe80000100a00 */
[----:B----4-:R0:W-:Y:S04]  /*108150*/  STL.64 [R1+0x5af8], R24 ;  /* 0x005af81801007387 */ /* 0x0101e80000100a00 */
        /* <DEDUP_REMOVED lines=11> */
[----:B------:R-:W-:Y:S04]  /*108210*/  STL [R1+0x599c], R8 ;  /* 0x00599c0801007387 */ /* 0x000fe80000100800 */
[----:B------:R0:W-:Y:S04]  /*108220*/  STL [R1+0x5998], R9 ;  /* 0x0059980901007387 */ /* 0x0001e80000100800 */
[----:B0-----:R-:W4:Y:S04]  /*108230*/  LDL.64 R8, [R1+0x288] ;  /* 0x0002880001087983 */ /* 0x001f280000100a00 */
        /* <DEDUP_REMOVED lines=11> */
[----:B0-----:R-:W2:Y:S01]  /*1082f0*/  LDL.64 R18, [R1+0x248] ;  /* 0x0002480001127983 */ /* 0x001ea20000100a00 */
[C---:B---3--:R-:W-:Y:S03]  /*108300*/  HMMA.16816.F32 R20, R12.reuse, R4, R20 ;  /* 0x000000040c14723c */ /* 0x048fe60000001814 */
[----:B--2---:R0:W-:Y:S04]  /*108310*/  STL.64 [R1+0x5ad0], R18 ;  /* 0x005ad01201007387 */ /* 0x0041e80000100a00 */
[----:B------:R-:W2:Y:S04]  /*108320*/  LDL.LU R16, [R1+0x780] ;  /* 0x0007800001107983 */ /* 0x000ea80000300800 */
[----:B------:R-:W2:Y:S04]  /*108330*/  LDL.LU R17, [R1+0x784] ;  /* 0x0007840001117983 */ /* 0x000ea80000300800 */
[----:B0-----:R-:W2:Y:S04]  /*108340*/  LDL.LU R18, [R1+0x788] ;  /* 0x0007880001127983 */ /* 0x001ea80000300800 */
[----:B------:R-:W2:Y:S04]  /*108350*/  LDL.LU R19, [R1+0x78c] ;  /* 0x00078c0001137983 */ /* 0x000ea80000300800 */
[----:B------:R0:W-:Y:S04]  /*108360*/  STL.64 [R1+0x1930], R20 ;  /* 0x0019301401007387 */ /* 0x0001e80000100a00 */
[----:B------:R1:W-:Y:S04]  /*108370*/  STL.64 [R1+0x1938], R22 ;  /* 0x0019381601007387 */ /* 0x0003e80000100a00 */
[----:B0-----:R-:W3:Y:S01]  /*108380*/  LDL.LU.64 R20, [R1+0x5b18] ;  /* 0x005b180001147983 */ /* 0x001ee20000300a00 */
[----:B------:R-:W-:Y:S01]  /*108390*/  HMMA.16816.F32 R24, R12, R6, R24 ;  /* 0x000000060c18723c */ /* 0x000fe20000001818 */
[----:B-1----:R-:W-:-:S02]  /*1083a0*/  IMAD.MOV.U32 R23, RZ, RZ, R4 ;  /* 0x000000ffff177224 */ /* 0x002fc400078e0004 */
[----:B------:R-:W-:-:S05]  /*1083b0*/  IMAD.MOV.U32 R22, RZ, RZ, R5 ;  /* 0x000000ffff167224 */ /* 0x000fca00078e0005 */
[----:B------:R-:W-:Y:S04]  /*1083c0*/  STL.64 [R1+0x59e0], R22 ;  /* 0x0059e01601007387 */ /* 0x000fe80000100a00 */
        /* <DEDUP_REMOVED lines=13> */
[----:B0-----:R-:W2:Y:S01]  /*1084a0*/  LDL.64 R4, [R1+0x278] ;  /* 0x0002780001047983 */ /* 0x001ea20000100a00 */
        /* <DEDUP_REMOVED lines=16> */
[----:B------:R-:W-:Y:S01]  /*1085b0*/  STL.64 [R1+0x5a58], R2 ;  /* 0x005a580201007387 */ /* 0x000fe20000100a00 */
[----:B--2---:R-:W-:-:S15]  /*1085c0*/  HMMA.16816.F32 R24, R12, R4, R24 ;  /* 0x000000040c18723c */ /* 0x004fde0000001818 */
[----:B------:R-:W-:-:S08]  /*1085d0*/  NOP ;  /* 0x0000000000007918 */ /* 0x000fd00000000000 */
[----:B------:R-:W-:Y:S04]  /*1085e0*/  STL.64 [R1+0x18f0], R24 ;  /* 0x0018f01801007387 */ /* 0x000fe80000100a00 */
[----:B------:R0:W-:Y:S04]  /*1085f0*/  STL.64 [R1+0x18f8], R26 ;  /* 0x0018f81a01007387 */ /* 0x0001e80000100a00 */
[----:B0-----:R-:W2:Y:S04]  /*108600*/  LDL.LU.64 R26, [R1+0x5ae0] ;  /* 0x005ae000011a7983 */ /* 0x001ea80000300a00 */
[----:B------:R-:W4:Y:S01]  /*108610*/  LDL.LU.64 R24, [R1+0x5ad8] ;  /* 0x005ad80001187983 */ /* 0x000f220000300a00 */
[----:B------:R-:W-:-:S02]  /*108620*/  IMAD.MOV.U32 R8, RZ, RZ, R4 ;  /* 0x000000ffff087224 */ /* 0x000fc400078e0004 */
[----:B------:R-:W-:Y:S01]  /*108630*/  IMAD.MOV.U32 R9, RZ, RZ, R5 ;  /* 0x000000ffff097224 */ /* 0x000fe200078e0005 */
[----:B------:R-:W-:Y:S04]  /*108640*/  STL.64 [R1+0x59f8], R10 ;  /* 0x0059f80a01007387 */ /* 0x000fe80000100a00 */
[----:B------:R0:W-:Y:S04]  /*108650*/  STL.64 [R1+0x59f0], R8 ;  /* 0x0059f00801007387 */ /* 0x0001e80000100a00 */
[----:B0-----:R-:W2:Y:S04]  /*108660*/  LDL.LU R8, [R1+0x770] ;  /* 0x0007700001087983 */ /* 0x001ea80000300800 */
[----:B------:R-:W2:Y:S04]  /*108670*/  LDL.LU R9, [R1+0x774] ;  /* 0x0007740001097983 */ /* 0x000ea80000300800 */
[----:B------:R-:W2:Y:S04]  /*108680*/  LDL.LU R10, [R1+0x778] ;  /* 0x00077800010a7983 */ /* 0x000ea80000300800 */
[----:B------:R-:W2:Y:S01]  /*108690*/  LDL.LU R11, [R1+0x77c] ;  /* 0x00077c00010b7983 */ /* 0x000ea20000300800 */
[----:B----4-:R-:W-:-:S15]  /*1086a0*/  HMMA.16816.F32 R16, R12, R24, R16 ;  /* 0x000000180c10723c */ /* 0x010fde0000001810 */
[----:B------:R-:W-:-:S08]  /*1086b0*/  NOP ;  /* 0x0000000000007918 */ /* 0x000fd00000000000 */
[----:B------:R-:W-:Y:S04]  /*1086c0*/  STL.64 [R1+0x18e0], R16 ;  /* 0x0018e01001007387 */ /* 0x000fe80000100a00 */
[----:B------:R0:W-:Y:S04]  /*1086d0*/  STL.64 [R1+0x18e8], R18 ;  /* 0x0018e81201007387 */ /* 0x0001e80000100a00 */
[----:B0-----:R-:W3:Y:S01]  /*1086e0*/  LDL.LU.64 R18, [R1+0x5ad0] ;  /* 0x005ad00001127983 */ /* 0x001ee20000300a00 */
[----:B------:R-:W-:Y:S02]  /*1086f0*/  IMAD.MOV.U32 R5, RZ, RZ, R24 ;  /* 0x000000ffff057224 */ /* 0x000fe400078e0018 */
[----:B------:R-:W-:Y:S01]  /*108700*/  IMAD.MOV.U32 R4, RZ, RZ, R25 ;  /* 0x000000ffff047224 */ /* 0x000fe200078e0019 */
[----:B------:R-:W-:Y:S04]  /*108710*/  STL.64 [R1+0x5a18], R6 ;  /* 0x005a180601007387 */ /* 0x000fe80000100a00 */
[----:B------:R2:W-:Y:S02]  /*108720*/  STL.64 [R1+0x5a10], R4 ;  /* 0x005a100401007387 */ /* 0x0005e40000100a00 */
[----:B--2---:R-:W-:Y:S06]  /*108730*/  HMMA.16816.F32 R4, R12, R26, R8 ;  /* 0x0000001a0c04723c */ /* 0x004fec0000001808 */
[----:B------:R-:W-:-:S02]  /*108740*/  IMAD.MOV.U32 R0, RZ, RZ, R27 ;  /* 0x000000ffff007224 */ /* 0x000fc400078e001b */
[----:B------:R-:W-:-:S15]  /*108750*/  IMAD.MOV.U32 R24, RZ, RZ, R26 ;  /* 0x000000ffff187224 */ /* 0x000fde00078e001a */
[----:B------:R-:W-:Y:S04]  /*108760*/  STL.64 [R1+0x18d0], R4 ;  /* 0x0018d00401007387 */ /* 0x000fe80000100a00 */
[----:B------:R3:W-:Y:S04]  /*108770*/  STL.64 [R1+0x18d8], R6 ;  /* 0x0018d80601007387 */ /* 0x0007e80000100a00 */
[----:B------:R-:W-:Y:S04]  /*108780*/  STL [R1+0x5874], R0 ;  /* 0x0058740001007387 */ /* 0x000fe80000100800 */
[----:B------:R-:W-:Y:S01]  /*108790*/  STL [R1+0x5870], R24 ;  /* 0x0058701801007387 */ /* 0x000fe20000100800 */
[----:B---3--:R-:W-:-:S15]  /*1087a0*/  HMMA.16816.F32 R4, R12, R18, R20 ;  /* 0x000000120c04723c */ /* 0x008fde0000001814 */
[----:B------:R-:W-:-:S08]  /*1087b0*/  NOP ;  /* 0x0000000000007918 */ /* 0x000fd00000000000 */
[----:B------:R0:W-:Y:S04]  /*1087c0*/  STL.64 [R1+0x18c0], R4 ;  /* 0x0018c00401007387 */ /* 0x0001e80000100a00 */
        /* <DEDUP_REMOVED lines=37> */
[----:B------:R-:W4:Y:S04]  /*108a20*/  LDL.LU R20, [R1+0x6f0] ;  /* 0x0006f00001147983 */ /* 0x000f280000300800 */
[----:B------:R-:W4:Y:S04]  /*108a30*/  LDL.LU R21, [R1+0x6f4] ;  /* 0x0006f40001157983 */ /* 0x000f280000300800 */
[----:B------:R-:W4:Y:S04]  /*108a40*/  LDL.LU R22, [R1+0x6f8] ;  /* 0x0006f80001167983 */ /* 0x000f280000300800 */
[----:B------:R-:W4:Y:S04]  /*108a50*/  LDL.LU R23, [R1+0x6fc] ;  /* 0x0006fc0001177983 */ /* 0x000f280000300800 */
[----:B------:R-:W4:Y:S04]  /*108a60*/  LDL.64 R18, [R1+0x1d8] ;  /* 0x0001d80001127983 */ /* 0x000f280000100a00 */
[----:B------:R-:W-:Y:S04]  /*108a70*/  STL [R1+0x587c], R25 ;  /* 0x00587c1901007387 */ /* 0x000fe80000100800 */
[----:B------:R0:W-:Y:S04]  /*108a80*/  STL [R1+0x5878], R26 ;  /* 0x0058781a01007387 */ /* 0x0001e80000100800 */
[----:B0-----:R-:W2:Y:S02]  /*108a90*/  LDL.64 R26, [R1+0x238] ;  /* 0x00023800011a7983 */ /* 0x001ea40000100a00 */
[----:B--2---:R-:W-:Y:S06]  /*108aa0*/  HMMA.16816.F32 R4, R12, R26, R4 ;  /* 0x0000001a0c04723c */ /* 0x004fec0000001804 */
[----:B------:R-:W-:-:S15]  /*108ab0*/  IMAD.MOV.U32 R24, RZ, RZ, R26 ;  /* 0x000000ffff187224 */ /* 0x000fde00078e001a */
[----:B------:R-:W-:-:S02]  /*108ac0*/  NOP ;  /* 0x0000000000007918 */ /* 0x000fc40000000000 */
[----:B------:R-:W-:Y:S04]  /*108ad0*/  STL.64 [R1+0x18b0], R4 ;  /* 0x0018b00401007387 */ /* 0x000fe80000100a00 */
[----:B------:R0:W-:Y:S04]  /*108ae0*/  STL.64 [R1+0x18b8], R6 ;  /* 0x0018b80601007387 */ /* 0x0001e80000100a00 */
[----:B0-----:R-:W2:Y:S04]  /*108af0*/  LDL.LU.64 R6, [R1+0x5ac8] ;  /* 0x005ac80001067983 */ /* 0x001ea80000300a00 */
[----:B------:R-:W2:Y:S04]  /*108b00*/  LDL.LU.64 R4, [R1+0x5ac0] ;  /* 0x005ac00001047983 */ /* 0x000ea80000300a00 */
        /* <DEDUP_REMOVED lines=30> */
[----:B------:R-:W-:-:S03]  /*108cf0*/  IMAD.MOV.U32 R26, RZ, RZ, R24 ;  /* 0x000000ffff1a7224 */ /* 0x000fc600078e0018 */
[----:B------:R-:W-:Y:S04]  /*108d00*/  STL [R1+0x589c], R27 ;  /* 0x00589c1b01007387 */ /* 0x000fe80000100800 */
[----:B------:R0:W-:Y:S01]  /*108d10*/  STL [R1+0x5898], R26 ;  /* 0x0058981a01007387 */ /* 0x0001e20000100800 */
[----:B---3--:R-:W-:Y:S02]  /*108d20*/  IMAD.MOV.U32 R0, RZ, RZ, R3 ;  /* 0x000000ffff007224 */ /* 0x008fe400078e0003 */
[----:B------:R-:W-:Y:S02]  /*108d30*/  IMAD.MOV.U32 R24, RZ, RZ, R2 ;  /* 0x000000ffff187224 */ /* 0x000fe400078e0002 */
[----:B----4-:R-:W-:Y:S02]  /*108d40*/  IMAD.MOV.U32 R25, RZ, RZ, R17 ;  /* 0x000000ffff197224 */ /* 0x010fe400078e0011 */
[----:B0-----:R-:W-:-:S02]  /*108d50*/  IMAD.MOV.U32 R26, RZ, RZ, R16 ;  /* 0x000000ffff1a7224 */ /* 0x001fc400078e0010 */
[----:B------:R-:W-:Y:S01]  /*108d60*/  IMAD.MOV.U32 R27, RZ, RZ, R19 ;  /* 0x000000ffff1b7224 */ /* 0x000fe200078e0013 */
[----:B--2---:R-:W-:-:S15]  /*108d70*/  HMMA.16816.F32 R4, R12, R2, R4 ;  /* 0x000000020c04723c */ /* 0x004fde0000001804 */
[----:B------:R-:W-:-:S08]  /*108d80*/  NOP ;  /* 0x0000000000007918 */ /* 0x000fd00000000000 */
[----:B------:R-:W-:Y:S04]  /*108d90*/  STL.64 [R1+0x1870], R4 ;  /* 0x0018700401007387 */ /* 0x000fe80000100a00 */
[----:B------:R0:W-:Y:S02]  /*108da0*/  STL.64 [R1+0x1878], R6 ;  /* 0x0018780601007387 */ /* 0x0001e40000100a00 */
[----:B0-----:R-:W-:Y:S02]  /*108db0*/  HMMA.16816.F32 R4, R12, R16, R8 ;  /* 0x000000100c04723c */ /* 0x001fe40000001808 */
[----:B------:R-:W-:Y:S04]  /*108dc0*/  STL [R1+0x58a4], R0 ;  /* 0x0058a40001007387 */ /* 0x000fe80000100800 */
[----:B------:R-:W-:-:S15]  /*108dd0*/  STL [R1+0x58a0], R24 ;  /* 0x0058a01801007387 */ /* 0x000fde0000100800 */
[----:B------:R-:W-:-:S02]  /*108de0*/  NOP ;  /* 0x0000000000007918 */ /* 0x000fc40000000000 */
[----:B------:R-:W-:Y:S04]  /*108df0*/  STL.64 [R1+0x1860], R4 ;  /* 0x0018600401007387 */ /* 0x000fe80000100a00 */
[----:B------:R0:W-:Y:S02]  /*108e00*/  STL.64 [R1+0x1868], R6 ;  /* 0x0018680601007387 */ /* 0x0001e40000100a00 */
[----:B0-----:R-:W-:Y:S02]  /*108e10*/  HMMA.16816.F32 R4, R12, R18, R20 ;  /* 0x000000120c04723c */ /* 0x001fe40000001814 */
[----:B------:R-:W-:Y:S04]  /*108e20*/  STL [R1+0x58ac], R25 ;  /* 0x0058ac1901007387 */ /* 0x000fe80000100800 */
[----:B------:R-:W-:Y:S01]  /*108e30*/  STL [R1+0x58a8], R26 ;  /* 0x0058a81a01007387 */ /* 0x000fe20000100800 */
[----:B------:R-:W-:-:S15]  /*108e40*/  IMAD.MOV.U32 R24, RZ, RZ, R18 ;  /* 0x000000ffff187224 */ /* 0x000fde00078e0012 */
[----:B------:R-:W-:-:S01]  /*108e50*/  NOP ;  /* 0x0000000000007918 */ /* 0x000fc20000000000 */
[----:B------:R0:W-:Y:S04]  /*108e60*/  STL.64 [R1+0x1850], R4 ;  /* 0x0018500401007387 */ /* 0x0001e80000100a00 */
[----:B------:R1:W-:Y:S04]  /*108e70*/  STL.64 [R1+0x1858], R6 ;  /* 0x0018580601007387 */ /* 0x0003e80000100a00 */
[----:B------:R-:W2:Y:S04]  /*108e80*/  LDL R18, [R1+0x168] ;  /* 0x0001680001127983 */ /* 0x000ea80000100800 */
[----:B------:R-:W2:Y:S04]  /*108e90*/  LDL R19, [R1+0x16c] ;  /* 0x00016c0001137983 */ /* 0x000ea80000100800 */
        /* <DEDUP_REMOVED lines=9> */
[----:B------:R-:W2:Y:S04]  /*108f30*/  LDL.64 R2, [R1+0x1a8] ;  /* 0x0001a80001027983 */ /* 0x000ea80000100a00 */
[----:B------:R-:W3:Y:S04]  /*108f40*/  LDL.64 R28, [R1+0x198] ;  /* 0x00019800011c7983 */ /* 0x000ee80000100a00 */
        /* <DEDUP_REMOVED lines=71> */
[----:B------:R-:W4:Y:S01]  /*1093c0*/  LDL.LU.64 R2, [R1+0x5a58] ;  /* 0x005a580001027983 */ /* 0x000f220000300a00 */
        /* <DEDUP_REMOVED lines=39> */
[----:B0-----:R-:W2:Y:S01]  /*109640*/  LDL.LU.64 R10, [R1+0x59f8] ;  /* 0x0059f800010a7983 */ /* 0x001ea20000300a00 */
[----:B---3--:R-:W-:Y:S03]  /*109650*/  HMMA.16816.F32 R20, R12, R18, R20 ;  /* 0x000000120c14723c */ /* 0x008fe60000001814 */
[----:B------:R-:W3:Y:S04]  /*109660*/  LDL.LU.64 R8, [R1+0x59f0] ;  /* 0x0059f00001087983 */ /* 0x000ee80000300a00 */
[----:B------:R4:W-:Y:S02]  /*109670*/  STL.64 [R1+0x5710], R16 ;  /* 0x0057101001007387 */ /* 0x0009e40000100a00 */
[----:B----4-:R-:W-:-:S02]  /*109680*/  IMAD.MOV.U32 R16, RZ, RZ, R5 ;  /* 0x000000ffff107224 */ /* 0x010fc400078e0005 */
[----:B------:R-:W-:Y:S01]  /*109690*/  IMAD.MOV.U32 R17, RZ, RZ, R4 ;  /* 0x000000ffff117224 */ /* 0x000fe200078e0004 */
[----:B------:R-:W4:Y:S04]  /*1096a0*/  LDL.LU R5, [R1+0x59ec] ;  /* 0x0059ec0001057983 */ /* 0x000f280000300800 */
[----:B------:R-:W3:Y:S07]  /*1096b0*/  LDL.LU R4, [R1+0x59e8] ;  /* 0x0059e80001047983 */ /* 0x000eee0000300800 */
[----:B------:R-:W-:Y:S04]  /*1096c0*/  STL.64 [R1+0x17c0], R20 ;  /* 0x0017c01401007387 */ /* 0x000fe80000100a00 */
[----:B------:R0:W-:Y:S04]  /*1096d0*/  STL.64 [R1+0x17c8], R22 ;  /* 0x0017c81601007387 */ /* 0x0001e80000100a00 */
[----:B0-----:R-:W4:Y:S04]  /*1096e0*/  LDL.LU.64 R22, [R1+0x59e0] ;  /* 0x0059e00001167983 */ /* 0x001f280000300a00 */
[----:B------:R-:W4:Y:S04]  /*1096f0*/  LDL.LU.64 R20, [R1+0x59d8] ;  /* 0x0059d80001147983 */ /* 0x000f280000300a00 */
[----:B------:R-:W-:Y:S04]  /*109700*/  STL.64 [R1+0x58e0], R18 ;  /* 0x0058e01201007387 */ /* 0x000fe80000100a00 */
[----:B------:R2:W-:Y:S02]  /*109710*/  STL.64 [R1+0x58d8], R16 ;  /* 0x0058d81001007387 */ /* 0x0005e40000100a00 */
[----:B--2---:R-:W-:Y:S07]  /*109720*/  HMMA.16816.F32 R16, R12, R10, R24 ;  /* 0x0000000a0c10723c */ /* 0x004fee0000001818 */
[----:B------:R-:W-:-:S02]  /*109730*/  IMAD.MOV.U32 R26, RZ, RZ, R2 ;  /* 0x000000ffff1a7224 */ /* 0x000fc400078e0002 */
[----:B------:R-:W-:Y:S01]  /*109740*/  IMAD.MOV.U32 R27, RZ, RZ, R3 ;  /* 0x000000ffff1b7224 */ /* 0x000fe200078e0003 */
[----:B------:R-:W2:-:S13]  /*109750*/  LDL.LU R2, [R1+0x59d4] ;  /* 0x0059d40001027983 */ /* 0x000e9a0000300800 */
[----:B------:R0:W-:Y:S04]  /*109760*/  STL.64 [R1+0x17b0], R16 ;  /* 0x0017b01001007387 */ /* 0x0001e80000100a00 */
[----:B------:R1:W-:Y:S04]  /*109770*/  STL.64 [R1+0x17b8], R18 ;  /* 0x0017b81201007387 */ /* 0x0003e80000100a00 */
[----:B------:R-:W2:Y:S04]  /*109780*/  LDL.LU R3, [R1+0x59d0] ;  /* 0x0059d00001037983 */ /* 0x000ea80000300800 */
[----:B------:R-:W-:Y:S04]  /*109790*/  STL.64 [R1+0x58e8], R26 ;  /* 0x0058e81a01007387 */ /* 0x000fe80000100a00 */
[----:B0-----:R-:W3:Y:S04]  /*1097a0*/  LDL.LU R16, [R1+0x5a0] ;  /* 0x0005a00001107983 */ /* 0x001ee80000300800 */
[----:B------:R-:W3:Y:S04]  /*1097b0*/  LDL.LU R17, [R1+0x5a4] ;  /* 0x0005a40001117983 */ /* 0x000ee80000300800 */
[----:B-1----:R-:W4:Y:S04]  /*1097c0*/  LDL.LU R18, [R1+0x5a8] ;  /* 0x0005a80001127983 */ /* 0x002f280000300800 */
[----:B------:R-:W4:Y:S01]  /*1097d0*/  LDL.LU R19, [R1+0x5ac] ;  /* 0x0005ac0001137983 */ /* 0x000f220000300800 */
[----:B------:R-:W-:-:S02]  /*1097e0*/  IMAD.MOV.U32 R24, RZ, RZ, R6 ;  /* 0x000000ffff187224 */ /* 0x000fc400078e0006 */
[----:B------:R-:W-:Y:S01]  /*1097f0*/  IMAD.MOV.U32 R25, RZ, RZ, R7 ;  /* 0x000000ffff197224 */ /* 0x000fe200078e0007 */
[----:B----4-:R-:W-:Y:S04]  /*109800*/  STL.64 [R1+0x58f8], R18 ;  /* 0x0058f81201007387 */ /* 0x010fe80000100a00 */
[----:B---3--:R0:W-:Y:S04]  /*109810*/  STL.64 [R1+0x58f0], R16 ;  /* 0x0058f01001007387 */ /* 0x0081e80000100a00 */
[----:B------:R-:W3:Y:S04]  /*109820*/  LDL.LU R6, [R1+0x59cc] ;  /* 0x0059cc0001067983 */ /* 0x000ee80000300800 */
[----:B------:R-:W3:Y:S04]  /*109830*/  LDL.LU R7, [R1+0x59c8] ;  /* 0x0059c80001077983 */ /* 0x000ee80000300800 */
[----:B------:R-:W-:Y:S04]  /*109840*/  STL.64 [R1+0x5900], R24 ;  /* 0x0059001801007387 */ /* 0x000fe80000100a00 */
[----:B0-----:R-:W4:Y:S04]  /*109850*/  LDL.LU R16, [R1+0x5b0] ;  /* 0x0005b00001107983 */ /* 0x001f280000300800 */
[----:B------:R-:W4:Y:S04]  /*109860*/  LDL.LU R17, [R1+0x5b4] ;  /* 0x0005b40001117983 */ /* 0x000f280000300800 */
[----:B------:R-:W2:Y:S04]  /*109870*/  LDL.LU R18, [R1+0x5b8] ;  /* 0x0005b80001127983 */ /* 0x000ea80000300800 */
[----:B------:R-:W2:Y:S01]  /*109880*/  LDL.LU R19, [R1+0x5bc] ;  /* 0x0005bc0001137983 */ /* 0x000ea20000300800 */
[----:B------:R-:W-:-:S02]  /*109890*/  IMAD.MOV.U32 R26, RZ, RZ, R4 ;  /* 0x000000ffff1a7224 */ /* 0x000fc400078e0004 */
[----:B------:R-:W-:Y:S01]  /*1098a0*/  IMAD.MOV.U32 R27, RZ, RZ, R5 ;  /* 0x000000ffff1b7224 */ /* 0x000fe200078e0005 */
[----:B--2---:R-:W-:Y:S04]  /*1098b0*/  STL.64 [R1+0x5910], R18 ;  /* 0x0059101201007387 */ /* 0x004fe80000100a00 */
[----:B----4-:R-:W-:Y:S04]  /*1098c0*/  STL.64 [R1+0x5908], R16 ;  /* 0x0059081001007387 */ /* 0x010fe80000100a00 */
[----:B------:R-:W2:Y:S04]  /*1098d0*/  LDL.LU R4, [R1+0x59c4] ;  /* 0x0059c40001047983 */ /* 0x000ea80000300800 */
[----:B------:R-:W2:Y:S04]  /*1098e0*/  LDL.LU R5, [R1+0x59c0] ;  /* 0x0059c00001057983 */ /* 0x000ea80000300800 */
[----:B------:R0:W-:Y:S04]  /*1098f0*/  STL.64 [R1+0x5918], R26 ;  /* 0x0059181a01007387 */ /* 0x0001e80000100a00 */
[----:B0-----:R-:W4:Y:S01]  /*109900*/  LDL.LU.64 R26, [R1+0x2d0] ;  /* 0x0002d000011a7983 */ /* 0x001f220000300a00 */
[----:B------:R-:W-:-:S02]  /*109910*/  IMAD.MOV.U32 R24, RZ, RZ, R23 ;  /* 0x000000ffff187224 */ /* 0x000fc400078e0017 */
[----:B------:R-:W-:Y:S01]  /*109920*/  IMAD.MOV.U32 R25, RZ, RZ, R22 ;  /* 0x000000ffff197224 */ /* 0x000fe200078e0016 */
[----:B----4-:R-:W-:Y:S04]  /*109930*/  STL.64 [R1+0x5948], R26 ;  /* 0x0059481a01007387 */ /* 0x010fe80000100a00 */
[----:B------:R0:W-:Y:S04]  /*109940*/  STL.64 [R1+0x5940], R24 ;  /* 0x0059401801007387 */ /* 0x0001e80000100a00 */
[----:B------:R-:W4:Y:S04]  /*109950*/  LDL.LU R16, [R1+0x5c0] ;  /* 0x0005c00001107983 */ /* 0x000f280000300800 */
[----:B------:R-:W4:Y:S04]  /*109960*/  LDL.LU R17, [R1+0x5c4] ;  /* 0x0005c40001117983 */ /* 0x000f280000300800 */
[----:B------:R-:W3:Y:S04]  /*109970*/  LDL.LU R18, [R1+0x5c8] ;  /* 0x0005c80001127983 */ /* 0x000ee80000300800 */
[----:B------:R-:W3:Y:S04]  /*109980*/  LDL.LU R19, [R1+0x5cc] ;  /* 0x0005cc0001137983 */ /* 0x000ee80000300800 */
        /* <DEDUP_REMOVED lines=11> */
[----:B0-----:R-:W-:-:S02]  /*109a40*/  IMAD.MOV.U32 R27, RZ, RZ, R20 ;  /* 0x000000ffff1b7224 */ /* 0x001fc400078e0014 */
[----:B------:R-:W-:Y:S01]  /*109a50*/  IMAD.MOV.U32 R26, RZ, RZ, R21 ;  /* 0x000000ffff1a7224 */ /* 0x000fe200078e0015 */
[----:B------:R-:W4:Y:S04]  /*109a60*/  LDL.LU R20, [R1+0x640] ;  /* 0x0006400001147983 */ /* 0x000f280000300800 */
[----:B------:R-:W4:Y:S04]  /*109a70*/  LDL.LU R21, [R1+0x644] ;  /* 0x0006440001157983 */ /* 0x000f280000300800 */
[----:B------:R-:W4:Y:S04]  /*109a80*/  LDL.LU R22, [R1+0x648] ;  /* 0x0006480001167983 */ /* 0x000f280000300800 */
[----:B------:R-:W4:Y:S04]  /*109a90*/  LDL.LU R23, [R1+0x64c] ;  /* 0x00064c0001177983 */ /* 0x000f280000300800 */
        /* <DEDUP_REMOVED lines=33> */
[----:B0-----:R-:W3:Y:S04]  /*109cb0*/  LDL.LU.64 R10, [R1+0x2e0] ;  /* 0x0002e000010a7983 */ /* 0x001ee80000300a00 */
[----:B------:R-:W-:Y:S04]  /*109cc0*/  STL.64 [R1+0x1c20], R20 ;  /* 0x001c201401007387 */ /* 0x000fe80000100a00 */
[----:B------:R0:W-:Y:S04]  /*109cd0*/  STL.64 [R1+0x1c28], R22 ;  /* 0x001c281601007387 */ /* 0x0001e80000100a00 */
[----:B0-----:R-:W4:Y:S04]  /*109ce0*/  LDL.LU.64 R22, [R1+0x59b8] ;  /* 0x0059b80001167983 */ /* 0x001f280000300a00 */
[----:B------:R-:W2:Y:S04]  /*109cf0*/  LDL.LU.64 R20, [R1+0x59b0] ;  /* 0x0059b00001147983 */ /* 0x000ea80000300a00 */
        /* <DEDUP_REMOVED lines=11> */
[----:B------:R-:W4:Y:S04]  /*109db0*/  LDL.LU.64 R24, [R1+0x59a0] ;  /* 0x0059a00001187983 */ /* 0x000f280000300a00 */
[----:B------:R0:W-:Y:S02]  /*109dc0*/  STL.64 [R1+0x56d8], R22 ;  /* 0x0056d81601007387 */ /* 0x0001e40000100a00 */
[----:B0-----:R-:W-:-:S02]  /*109dd0*/  IMAD.MOV.U32 R22, RZ, RZ, R8 ;  /* 0x000000ffff167224 */ /* 0x001fc400078e0008 */
[----:B------:R-:W-:Y:S01]  /*109de0*/  IMAD.MOV.U32 R23, RZ, RZ, R9 ;  /* 0x000000ffff177224 */ /* 0x000fe200078e0009 */
[----:B------:R-:W3:Y:S04]  /*109df0*/  LDL.LU R8, [R1+0x599c] ;  /* 0x00599c0001087983 */ /* 0x000ee80000300800 */
[----:B------:R-:W3:Y:S04]  /*109e00*/  LDL.LU R9, [R1+0x5998] ;  /* 0x0059980001097983 */ /* 0x000ee80000300800 */
[----:B--2---:R-:W-:Y:S01]  /*109e10*/  STL.64 [R1+0x56d0], R20 ;  /* 0x0056d01401007387 */ /* 0x004fe20000100a00 */
[----:B----4-:R-:W-:Y:S03]  /*109e20*/  HMMA.16816.F32 R12, R12, R2, R24 ;  /* 0x000000020c0c723c */ /* 0x010fe60000001818 */
        /* <DEDUP_REMOVED lines=63> */
[C---:B---3--:R-:W-:Y:S02]  /*10a220*/  HMMA.16816.F32 R24, R12.reuse, R26, R16 ;  /* 0x0000001a0c18723c */ /* 0x048fe40000001810 */
[----:B------:R-:W3:Y:S04]  /*10a230*/  LDL.LU.64 R18, [R1+0x58e0] ;  /* 0x0058e00001127983 */ /* 0x000ee80000300a00 */
[----:B------:R-:W4:Y:S01]  /*10a240*/  LDL.LU.64 R16, [R1+0x58d8] ;  /* 0x0058d80001107983 */ /* 0x000f220000300a00 */
[----:B--2---:R-:W-:-:S15]  /*10a250*/  HMMA.16816.F32 R20, R12, R22, R8 ;  /* 0x000000160c14723c */ /* 0x004fde0000001808 */
[----:B------:R-:W-:-:S01]  /*10a260*/  NOP ;  /* 0x0000000000007918 */ /* 0x000fc20000000000 */
[----:B------:R-:W-:Y:S04]  /*10a270*/  STL.64 [R1+0x1720], R24 ;  /* 0x0017201801007387 */ /* 0x000fe80000100a00 */
[----:B------:R0:W-:Y:S04]  /*10a280*/  STL.64 [R1+0x1728], R26 ;  /* 0x0017281a01007387 */ /* 0x0001e80000100a00 */
[----:B0-----:R-:W2:Y:S04]  /*10a290*/  LDL.LU.64 R26, [R1+0x58d0] ;  /* 0x0058d000011a7983 */ /* 0x001ea80000300a00 */
[----:B------:R-:W3:Y:S04]  /*10a2a0*/  LDL.LU.64 R24, [R1+0x58c8] ;  /* 0x0058c80001187983 */ /* 0x000ee80000300a00 */
[----:B------:R-:W2:Y:S04]  /*10a2b0*/  LDL.LU R8, [R1+0x470] ;  /* 0x0004700001087983 */ /* 0x000ea80000300800 */
[----:B------:R-:W-:Y:S04]  /*10a2c0*/  STL.64 [R1+0x1710], R20 ;  /* 0x0017101401007387 */ /* 0x000fe80000100a00 */
[----:B------:R0:W-:Y:S01]  /*10a2d0*/  STL.64 [R1+0x1718], R22 ;  /* 0x0017181601007387 */ /* 0x0001e20000100a00 */
[----:B----4-:R-:W-:-:S15]  /*10a2e0*/  HMMA.16816.F32 R4, R12, R16, R4 ;  /* 0x000000100c04723c */ /* 0x010fde0000001804 */
[----:B------:R-:W-:-:S08]  /*10a2f0*/  NOP ;  /* 0x0000000000007918 */ /* 0x000fd00000000000 */
[----:B------:R-:W-:Y:S04]  /*10a300*/  STL.64 [R1+0x1700], R4 ;  /* 0x0017000401007387 */ /* 0x000fe80000100a00 */
[----:B------:R-:W-:Y:S04]  /*10a310*/  STL.64 [R1+0x1708], R6 ;  /* 0x0017080601007387 */ /* 0x000fe80000100a00 */
[----:B------:R-:W2:Y:S04]  /*10a320*/  LDL.LU R9, [R1+0x474] ;  /* 0x0004740001097983 */ /* 0x000ea80000300800 */
[----:B------:R-:W4:Y:S04]  /*10a330*/  LDL.LU R10, [R1+0x478] ;  /* 0x00047800010a7983 */ /* 0x000f280000300800 */
[----:B------:R-:W4:Y:S04]  /*10a340*/  LDL.LU R11, [R1+0x47c] ;  /* 0x00047c00010b7983 */ /* 0x000f280000300800 */
[----:B0-----:R-:W3:Y:S04]  /*10a350*/  LDL.64 R22, [R1+0x178] ;  /* 0x0001780001167983 */ /* 0x001ee80000100a00 */
[----:B---3--:R0:W-:Y:S04]  /*10a360*/  STL.64 [R1+0x5738], R22 ;  /* 0x0057381601007387 */ /* 0x0081e80000100a00 */
[----:B------:R-:W3:Y:S04]  /*10a370*/  LDL.LU R20, [R1+0x4a0] ;  /* 0x0004a00001147983 */ /* 0x000ee80000300800 */
[----:B------:R-:W3:Y:S04]  /*10a380*/  LDL.LU R21, [R1+0x4a4] ;  /* 0x0004a40001157983 */ /* 0x000ee80000300800 */
[----:B0-----:R-:W2:Y:S04]  /*10a390*/  LDL.LU R22, [R1+0x4a8] ;  /* 0x0004a80001167983 */ /* 0x001ea80000300800 */
[----:B------:R-:W2:Y:S04]  /*10a3a0*/  LDL.LU R23, [R1+0x4ac] ;  /* 0x0004ac0001177983 */ /* 0x000ea80000300800 */
[----:B--2---:R0:W-:Y:S02]  /*10a3b0*/  STL.64 [R1+0x5748], R22 ;  /* 0x0057481601007387 */ /* 0x0041e40000100a00 */
[----:B0-----:R-:W-:-:S02]  /*10a3c0*/  IMAD.MOV.U32 R22, RZ, RZ, R24 ;  /* 0x000000ffff167224 */ /* 0x001fc400078e0018 */
[----:B------:R-:W2:Y:S01]  /*10a3d0*/  LDL.LU R24, [R1+0x58c0] ;  /* 0x0058c00001187983 */ /* 0x000ea20000300800 */
[----:B------:R-:W-:-:S03]  /*10a3e0*/  IMAD.MOV.U32 R23, RZ, RZ, R0 ;  /* 0x000000ffff177224 */ /* 0x000fc600078e0000 */
[----:B------:R-:W2:Y:S04]  /*10a3f0*/  LDL.LU R0, [R1+0x58bc] ;  /* 0x0058bc0001007983 */ /* 0x000ea80000300800 */
[----:B---3--:R0:W-:Y:S04]  /*10a400*/  STL.64 [R1+0x5740], R20 ;  /* 0x0057401401007387 */ /* 0x0081e80000100a00 */
[----:B------:R-:W-:Y:S04]  /*10a410*/  STL.64 [R1+0x5760], R22 ;  /* 0x0057601601007387 */ /* 0x000fe80000100a00 */
[----:B----4-:R-:W-:Y:S04]  /*10a420*/  STL.64 [R1+0x5720], R10 ;  /* 0x0057200a01007387 */ /* 0x010fe80000100a00 */
[----:B------:R1:W-:Y:S01]  /*10a430*/  STL.64 [R1+0x5718], R8 ;  /* 0x0057180801007387 */ /* 0x0003e20000100a00 */
[----:B------:R-:W-:-:S02]  /*10a440*/  IMAD.MOV.U32 R7, RZ, RZ, R25 ;  /* 0x000000ffff077224 */ /* 0x000fc400078e0019 */
[----:B0-----:R-:W-:Y:S02]  /*10a450*/  IMAD.MOV.U32 R20, RZ, RZ, R26 ;  /* 0x000000ffff147224 */ /* 0x001fe400078e001a */
[----:B------:R-:W-:Y:S01]  /*10a460*/  IMAD.MOV.U32 R21, RZ, RZ, R27 ;  /* 0x000000ffff157224 */ /* 0x000fe200078e001b */
[----:B-1----:R-:W3:Y:S04]  /*10a470*/  LDL.LU R8, [R1+0x480] ;  /* 0x0004800001087983 */ /* 0x002ee80000300800 */
[----:B------:R-:W3:Y:S04]  /*10a480*/  LDL.LU R9, [R1+0x484] ;  /* 0x0004840001097983 */ /* 0x000ee80000300800 */
[----:B------:R-:W4:Y:S04]  /*10a490*/  LDL.LU R10, [R1+0x488] ;  /* 0x00048800010a7983 */ /* 0x000f280000300800 */
[----:B------:R-:W4:Y:S04]  /*10a4a0*/  LDL.LU R11, [R1+0x48c] ;  /* 0x00048c00010b7983 */ /* 0x000f280000300800 */
[----:B------:R-:W3:Y:S04]  /*10a4b0*/  LDL.LU R26, [R1+0x58b8] ;  /* 0x0058b800011a7983 */ /* 0x000ee80000300800 */
[----:B------:R-:W4:Y:S04]  /*10a4c0*/  LDL.LU R27, [R1+0x58b4] ;  /* 0x0058b400011b7983 */ /* 0x000f280000300800 */
[----:B------:R0:W-:Y:S01]  /*10a4d0*/  STL.64 [R1+0x5778], R20 ;  /* 0x0057781401007387 */ /* 0x0001e20000100a00 */
[----:B--2---:R-:W-:-:S03]  /*10a4e0*/  IMAD.MOV.U32 R6, RZ, RZ, R24 ;  /* 0x000000ffff067224 */ /* 0x004fc600078e0018 */
[----:B------:R-:W2:Y:S04]  /*10a4f0*/  LDL.LU R24, [R1+0x58b0] ;  /* 0x0058b00001187983 */ /* 0x000ea80000300800 */
[----:B------:R-:W4:Y:S04]  /*10a500*/  LDL.LU R25, [R1+0x58ac] ;  /* 0x0058ac0001197983 */ /* 0x000f280000300800 */
[----:B------:R-:W-:Y:S04]  /*10a510*/  STL.64 [R1+0x5780], R6 ;  /* 0x0057800601007387 */ /* 0x000fe80000100a00 */
[----:B0-----:R-:W2:Y:S04]  /*10a520*/  LDL.LU R20, [R1+0x4d0] ;  /* 0x0004d00001147983 */ /* 0x001ea80000300800 */
[----:B------:R-:W2:Y:S04]  /*10a530*/  LDL.LU R21, [R1+0x4d4] ;  /* 0x0004d40001157983 */ /* 0x000ea80000300800 */
[----:B------:R-:W4:Y:S04]  /*10a540*/  LDL.LU R22, [R1+0x4d8] ;  /* 0x0004d80001167983 */ /* 0x000f280000300800 */
[----:B------:R-:W4:Y:S01]  /*10a550*/  LDL.LU R23, [R1+0x4dc] ;  /* 0x0004dc0001177983 */ /* 0x000f220000300800 */
[----:B------:R-:W-:-:S02]  /*10a560*/  IMAD.MOV.U32 R5, RZ, RZ, R0 ;  /* 0x000000ffff057224 */ /* 0x000fc400078e0000 */
[----:B---3--:R-:W-:Y:S01]  /*10a570*/  IMAD.MOV.U32 R4, RZ, RZ, R26 ;  /* 0x000000ffff047224 */ /* 0x008fe200078e001a */
[----:B----4-:R-:W-:Y:S04]  /*10a580*/  STL.64 [R1+0x5790], R22 ;  /* 0x0057901601007387 */ /* 0x010fe80000100a00 */
[----:B--2---:R0:W-:Y:S04]  /*10a590*/  STL.64 [R1+0x5788], R20 ;  /* 0x0057881401007387 */ /* 0x0041e80000100a00 */
[----:B------:R-:W2:Y:S04]  /*10a5a0*/  LDL.LU R26, [R1+0x58a8] ;  /* 0x0058a800011a7983 */ /* 0x000ea80000300800 */
        /* <DEDUP_REMOVED lines=9> */
[----:B----4-:R0:W-:Y:S04]  /*10a640*/  STL.64 [R1+0x57a0], R20 ;  /* 0x0057a01401007387 */ /* 0x0101e80000100a00 */
[----:B------:R-:W2:Y:S04]  /*10a650*/  LDL.LU R24, [R1+0x58a0] ;  /* 0x0058a00001187983 */ /* 0x000ea80000300800 */
[----:B------:R-:W4:Y:S04]  /*10a660*/  LDL.LU R27, [R1+0x589c] ;  /* 0x00589c00011b7983 */ /* 0x000f280000300800 */
[----:B------:R3:W-:Y:S04]  /*10a670*/  STL.64 [R1+0x57b0], R6 ;  /* 0x0057b00601007387 */ /* 0x0007e80000100a00 */
[----:B0-----:R-:W4:Y:S04]  /*10a680*/  LDL.LU R20, [R1+0x4f0] ;  /* 0x0004f00001147983 */ /* 0x001f280000300800 */
[----:B------:R-:W4:Y:S04]  /*10a690*/  LDL.LU R21, [R1+0x4f4] ;  /* 0x0004f40001157983 */ /* 0x000f280000300800 */
[----:B------:R-:W4:Y:S04]  /*10a6a0*/  LDL.LU R22, [R1+0x4f8] ;  /* 0x0004f80001167983 */ /* 0x000f280000300800 */
[----:B------:R-:W4:Y:S01]  /*10a6b0*/  LDL.LU R23, [R1+0x4fc] ;  /* 0x0004fc0001177983 */ /* 0x000f220000300800 */
[----:B------:R-:W-:-:S02]  /*10a6c0*/  IMAD.MOV.U32 R4, RZ, RZ, R26 ;  /* 0x000000ffff047224 */ /* 0x000fc400078e001a */
[----:B------:R-:W-:Y:S02]  /*10a6d0*/  IMAD.MOV.U32 R5, RZ, RZ, R25 ;  /* 0x000000ffff057224 */ /* 0x000fe400078e0019 */
[----:B---3--:R-:W-:Y:S02]  /*10a6e0*/  IMAD.MOV.U32 R7, RZ, RZ, R0 ;  /* 0x000000ffff077224 */ /* 0x008fe400078e0000 */
[----:B--2---:R-:W-:Y:S01]  /*10a6f0*/  IMAD.MOV.U32 R6, RZ, RZ, R24 ;  /* 0x000000ffff067224 */ /* 0x004fe200078e0018 */
[----:B----4-:R-:W-:Y:S04]  /*10a700*/  STL.64 [R1+0x57c0], R22 ;  /* 0x0057c01601007387 */ /* 0x010fe80000100a00 */
[----:B------:R0:W-:Y:S04]  /*10a710*/  STL.64 [R1+0x57b8], R20 ;  /* 0x0057b81401007387 */ /* 0x0001e80000100a00 */
[----:B------:R-:W2:Y:S04]  /*10a720*/  LDL.LU R26, [R1+0x5898] ;  /* 0x00589800011a7983 */ /* 0x000ea80000300800 */
[----:B------:R-:W3:Y:S04]  /*10a730*/  LDL.LU R25, [R1+0x5894] ;  /* 0x0058940001197983 */ /* 0x000ee80000300800 */
[----:B------:R-:W4:Y:S04]  /*10a740*/  LDL.LU R24, [R1+0x5890] ;  /* 0x0058900001187983 */ /* 0x000f280000300800 */
[----:B------:R-:W3:Y:S04]  /*10a750*/  LDL.LU R0, [R1+0x588c] ;  /* 0x00588c0001007983 */ /* 0x000ee80000300800 */
[----:B------:R1:W-:Y:S04]  /*10a760*/  STL.64 [R1+0x57c8], R4 ;  /* 0x0057c80401007387 */ /* 0x0003e80000100a00 */
[----:B------:R-:W-:Y:S04]  /*10a770*/  STL.64 [R1+0x57e0], R6 ;  /* 0x0057e00601007387 */ /* 0x000fe80000100a00 */
[----:B0-----:R-:W4:Y:S04]  /*10a780*/  LDL.LU R20, [R1+0x500] ;  /* 0x0005000001147983 */ /* 0x001f280000300800 */
[----:B------:R-:W4:Y:S04]  /*10a790*/  LDL.LU R21, [R1+0x504] ;  /* 0x0005040001157983 */ /* 0x000f280000300800 */
[----:B------:R-:W3:Y:S04]  /*10a7a0*/  LDL.LU R22, [R1+0x508] ;  /* 0x0005080001167983 */ /* 0x000ee80000300800 */
[----:B------:R-:W3:Y:S01]  /*10a7b0*/  LDL.LU R23, [R1+0x50c] ;  /* 0x00050c0001177983 */ /* 0x000ee20000300800 */
[----:B-1----:R-:W-:-:S02]  /*10a7c0*/  IMAD.MOV.U32 R5, RZ, RZ, R27 ;  /* 0x000000ffff057224 */ /* 0x002fc400078e001b */
[----:B--2---:R-:W-:Y:S02]  /*10a7d0*/  IMAD.MOV.U32 R4, RZ, RZ, R26 ;  /* 0x000000ffff047224 */ /* 0x004fe400078e001a */
        /* <DEDUP_REMOVED lines=11> */
[----:B------:R-:W2:Y:S04]  /*10a890*/  LDL.LU R24, [R1+0x5880] ;  /* 0x0058800001187983 */ /* 0x000ea80000300800 */
[----:B------:R-:W2:Y:S04]  /*10a8a0*/  LDL.LU R25, [R1+0x587c] ;  /* 0x00587c0001197983 */ /* 0x000ea80000300800 */
[----:B------:R-:W-:Y:S04]  /*10a8b0*/  STL.64 [R1+0x5810], R6 ;  /* 0x0058100601007387 */ /* 0x000fe80000100a00 */
        /* <DEDUP_REMOVED lines=28> */
[----:B------:R-:W-:-:S05]  /*10aa80*/  IMAD.MOV.U32 R5, RZ, RZ, R25 ;  /* 0x000000ffff057224 */ /* 0x000fca00078e0019 */
[----:B------:R-:W-:Y:S04]  /*10aa90*/  STL.64 [R1+0x5858], R4 ;  /* 0x0058580401007387 */ /* 0x000fe80000100a00 */
        /* <DEDUP_REMOVED lines=39> */
[----:B------:R-:W3:Y:S04]  /*10ad10*/  LDL.LU.64 R16, [R1+0x168] ;  /* 0x0001680001107983 */ /* 0x000ee80000300a00 */
[----:B------:R-:W4:Y:S04]  /*10ad20*/  LDL.LU R24, [R1+0x460] ;  /* 0x0004600001187983 */ /* 0x000f280000300800 */
[----:B------:R-:W4:Y:S04]  /*10ad30*/  LDL.LU R25, [R1+0x464] ;  /* 0x0004640001197983 */ /* 0x000f280000300800 */
[----:B------:R-:W4:Y:S04]  /*10ad40*/  LDL.LU R26, [R1+0x468] ;  /* 0x00046800011a7983 */ /* 0x000f280000300800 */
[----:B------:R-:W4:Y:S04]  /*10ad50*/  LDL.LU R27, [R1+0x46c] ;  /* 0x00046c00011b7983 */ /* 0x000f280000300800 */
[----:B------:R-:W2:Y:S04]  /*10ad60*/  LDL.LU.64 R22, [R1+0x5868] ;  /* 0x0058680001167983 */ /* 0x000ea80000300a00 */
[----:B------:R-:W2:Y:S04]  /*10ad70*/  LDL.LU.64 R20, [R1+0x5860] ;  /* 0x0058600001147983 */ /* 0x000ea80000300a00 */
        /* <DEDUP_REMOVED lines=105> */
[----:B------:R-:W-:-:S03]  /*10b410*/  IMAD.MOV.U32 R0, RZ, RZ, R23 ;  /* 0x000000ffff007224 */ /* 0x000fc600078e0017 */
[----:B------:R-:W3:Y:S04]  /*10b420*/  LDL.LU R22, [R1+0x448] ;  /* 0x0004480001167983 */ /* 0x000ee80000300800 */
[----:B------:R-:W3:Y:S01]  /*10b430*/  LDL.LU R23, [R1+0x44c] ;  /* 0x00044c0001177983 */ /* 0x000ee20000300800 */
        /* <DEDUP_REMOVED lines=8> */
[----:B------:R-:W2:Y:S01]  /*10b4c0*/  LDL.LU.64 R16, [R1+0x5710] ;  /* 0x0057100001107983 */ /* 0x000ea20000300a00 */
[C---:B----4-:R-:W-:Y:S06]  /*10b4d0*/  HMMA.16816.F32 R24, R12.reuse, R18, R24 ;  /* 0x000000120c18723c */ /* 0x050fec0000001818 */
[----:B--2---:R-:W-:-:S15]  /*10b4e0*/  HMMA.16816.F32 R8, R12, R16, R8 ;  /* 0x000000100c08723c */ /* 0x004fde0000001808 */
[----:B------:R-:W-:-:S08]  /*10b4f0*/  NOP ;  /* 0x0000000000007918 */ /* 0x000fd00000000000 */
[----:B------:R-:W-:Y:S04]  /*10b500*/  STL.64 [R1+0x15f0], R8 ;  /* 0x0015f00801007387 */ /* 0x000fe80000100a00 */
[----:B------:R0:W-:Y:S04]  /*10b510*/  STL.64 [R1+0x15f8], R10 ;  /* 0x0015f80a01007387 */ /* 0x0001e80000100a00 */
[----:B0-----:R-:W2:Y:S04]  /*10b520*/  LDL.LU.64 R10, [R1+0x5708] ;  /* 0x00570800010a7983 */ /* 0x001ea80000300a00 */
[----:B------:R-:W4:Y:S04]  /*10b530*/  LDL.LU.64 R8, [R1+0x5700] ;  /* 0x0057000001087983 */ /* 0x000f280000300a00 */
[----:B------:R0:W-:Y:S04]  /*10b540*/  STL.64 [R1+0x15e0], R24 ;  /* 0x0015e01801007387 */ /* 0x0001e80000100a00 */
[----:B------:R1:W-:Y:S04]  /*10b550*/  STL.64 [R1+0x15e8], R26 ;  /* 0x0015e81a01007387 */ /* 0x0003e80000100a00 */
[----:B0-----:R-:W3:Y:S04]  /*10b560*/  LDL.LU R24, [R1+0x430] ;  /* 0x0004300001187983 */ /* 0x001ee80000300800 */
[----:B------:R-:W3:Y:S04]  /*10b570*/  LDL.LU R25, [R1+0x434] ;  /* 0x0004340001197983 */ /* 0x000ee80000300800 */
[----:B-1----:R-:W3:Y:S04]  /*10b580*/  LDL.LU R26, [R1+0x438] ;  /* 0x00043800011a7983 */ /* 0x002ee80000300800 */
[----:B------:R-:W3:Y:S04]  /*10b590*/  LDL.LU R27, [R1+0x43c] ;  /* 0x00043c00011b7983 */ /* 0x000ee80000300800 */
[----:B------:R2:W-:Y:S02]  /*10b5a0*/  STL.64 [R1+0x5470], R18 ;  /* 0x0054701201007387 */ /* 0x0005e40000100a00 */
[----:B--2---:R-:W-:-:S02]  /*10b5b0*/  IMAD.MOV.U32 R18, RZ, RZ, R10 ;  /* 0x000000ffff127224 */ /* 0x004fc400078e000a */
[----:B------:R-:W-:Y:S01]  /*10b5c0*/  IMAD.MOV.U32 R19, RZ, RZ, R11 ;  /* 0x000000ffff137224 */ /* 0x000fe200078e000b */
[----:B------:R-:W2:Y:S04]  /*10b5d0*/  LDL.LU R10, [R1+0x56fc] ;  /* 0x0056fc00010a7983 */ /* 0x000ea80000300800 */
[----:B------:R-:W2:Y:S04]  /*10b5e0*/  LDL.LU R11, [R1+0x56f8] ;  /* 0x0056f800010b7983 */ /* 0x000ea80000300800 */
[----:B------:R4:W-:Y:S02]  /*10b5f0*/  STL.64 [R1+0x5488], R16 ;  /* 0x0054881001007387 */ /* 0x0009e40000100a00 */
[----:B----4-:R-:W-:-:S02]  /*10b600*/  IMAD.MOV.U32 R16, RZ, RZ, R8 ;  /* 0x000000ffff107224 */ /* 0x010fc400078e0008 */
[----:B------:R-:W-:Y:S01]  /*10b610*/  IMAD.MOV.U32 R17, RZ, RZ, R9 ;  /* 0x000000ffff117224 */ /* 0x000fe200078e0009 */
[----:B------:R-:W4:Y:S04]  /*10b620*/  LDL.LU R8, [R1+0x56f4] ;  /* 0x0056f40001087983 */ /* 0x000f280000300800 */
[----:B------:R-:W4:Y:S04]  /*10b630*/  LDL.LU R9, [R1+0x56f0] ;  /* 0x0056f00001097983 */ /* 0x000f280000300800 */
[----:B------:R0:W-:Y:S04]  /*10b640*/  STL.64 [R1+0x5698], R18 ;  /* 0x0056981201007387 */ /* 0x0001e80000100a00 */
[----:B0-----:R-:W3:Y:S04]  /*10b650*/  LDL.LU R18, [R1+0x300] ;  /* 0x0003000001127983 */ /* 0x001ee80000300800 */
[----:B------:R-:W3:Y:S04]  /*10b660*/  LDL.LU R19, [R1+0x304] ;  /* 0x0003040001137983 */ /* 0x000ee80000300800 */
[----:B------:R-:W-:Y:S01]  /*10b670*/  STL.64 [R1+0x5690], R16 ;  /* 0x0056901001007387 */ /* 0x000fe20000100a00 */
[----:B--2---:R-:W-:-:S15]  /*10b680*/  HMMA.16816.F32 R4, R12, R10, R4 ;  /* 0x0000000a0c04723c */ /* 0x004fde0000001804 */
[----:B------:R-:W-:-:S08]  /*10b690*/  NOP ;  /* 0x0000000000007918 */ /* 0x000fd00000000000 */
[----:B------:R-:W-:Y:S04]  /*10b6a0*/  STL.64 [R1+0x15d0], R4 ;  /* 0x0015d00401007387 */ /* 0x000fe80000100a00 */
[----:B------:R0:W-:Y:S04]  /*10b6b0*/  STL.64 [R1+0x15d8], R6 ;  /* 0x0015d80601007387 */ /* 0x0001e80000100a00 */
[----:B0-----:R-:W3:Y:S04]  /*10b6c0*/  LDL.LU.64 R6, [R1+0x56e8] ;  /* 0x0056e80001067983 */ /* 0x001ee80000300a00 */
[----:B------:R-:W2:Y:S04]  /*10b6d0*/  LDL.LU.64 R4, [R1+0x56e0] ;  /* 0x0056e00001047983 */ /* 0x000ea80000300a00 */
[----:B------:R-:W-:Y:S04]  /*10b6e0*/  STL.64 [R1+0x5468], R10 ;  /* 0x0054680a01007387 */ /* 0x000fe80000100a00 */
[----:B----4-:R0:W-:Y:S04]  /*10b6f0*/  STL.64 [R1+0x5460], R8 ;  /* 0x0054600801007387 */ /* 0x0101e80000100a00 */
[----:B0-----:R-:W4:Y:S04]  /*10b700*/  LDL.LU R8, [R1+0x3e0] ;  /* 0x0003e00001087983 */ /* 0x001f280000300800 */
        /* <DEDUP_REMOVED lines=26> */
[----:B------:R0:W-:Y:S04]  /*10b8b0*/  STL.64 [R1+0x5498], R22 ;  /* 0x0054981601007387 */ /* 0x0001e80000100a00 */
[----:B0-----:R-:W2:Y:S04]  /*10b8c0*/  LDL.LU R22, [R1+0x2f0] ;  /* 0x0002f00001167983 */ /* 0x001ea80000300800 */
[----:B------:R-:W2:Y:S04]  /*10b8d0*/  LDL.LU R23, [R1+0x2f4] ;  /* 0x0002f40001177983 */ /* 0x000ea80000300800 */
[----:B----4-:R-:W-:Y:S01]  /*10b8e0*/  STL.64 [R1+0x5490], R20 ;  /* 0x0054901401007387 */ /* 0x010fe20000100a00 */
[----:B---3--:R-:W-:Y:S03]  /*10b8f0*/  HMMA.16816.F32 R12, R12, R2, R24 ;  /* 0x000000020c0c723c */ /* 0x008fe60000001818 */
[----:B------:R-:W2:Y:S04]  /*10b900*/  LDL.LU.64 R26, [R1+0x56b8] ;  /* 0x0056b800011a7983 */ /* 0x000ea80000300a00 */
[----:B------:R-:W2:-:S15]  /*10b910*/  LDL.LU.64 R24, [R1+0x56b0] ;  /* 0x0056b00001187983 */ /* 0x000e9e0000300a00 */
[----:B------:R-:W-:-:S01]  /*10b920*/  NOP ;  /* 0x0000000000007918 */ /* 0x000fc20000000000 */
        /* <DEDUP_REMOVED lines=16> */
[----:B------:R-:W-:Y:S04]  /*10ba30*/  STL.64 [R1+0x15a0], R20 ;  /* 0x0015a01401007387 */ /* 0x000fe80000100a00 */
[----:B------:R-:W-:Y:S01]  /*10ba40*/  STL.64 [R1+0x15a8], R22 ;  /* 0x0015a81601007387 */ /* 0x000fe20000100a00 */
[C---:B----4-:R-:W-:Y:S06]  /*10ba50*/  HMMA.16816.F32 R12, R24.reuse, R16, R4 ;  /* 0x00000010180c723c */ /* 0x050fec0000001804 */
[----:B--2---:R-:W-:Y:S01]  /*10ba60*/  HMMA.16816.F32 R8, R24, R18, R8 ;  /* 0x000000121808723c */ /* 0x004fe20000001808 */
        /* <DEDUP_REMOVED lines=12> */
[----:B--2---:R-:W-:Y:S04]  /*10bb30*/  STL.64 [R1+0x54a0], R4 ;  /* 0x0054a00401007387 */ /* 0x004fe80000100a00 */
[----:B------:R-:W2:Y:S04]  /*10bb40*/  LDL.LU R28, [R1+0x5688] ;  /* 0x00568800011c7983 */ /* 0x000ea80000300800 */
[----:B------:R-:W2:Y:S04]  /*10bb50*/  LDL.LU R29, [R1+0x5684] ;  /* 0x00568400011d7983 */ /* 0x000ea80000300800 */
[----:B0-----:R-:W3:Y:S04]  /*10bb60*/  LDL.LU R12, [R1+0x70] ;  /* 0x00007000010c7983 */ /* 0x001ee80000300800 */
[----:B------:R-:W3:Y:S04]  /*10bb70*/  LDL.LU R13, [R1+0x74] ;  /* 0x00007400010d7983 */ /* 0x000ee80000300800 */
[----:B-1----:R-:W4:Y:S04]  /*10bb80*/  LDL.LU R14, [R1+0x78] ;  /* 0x00007800010e7983 */ /* 0x002f280000300800 */
[----:B------:R-:W4:Y:S04]  /*10bb90*/  LDL.LU R15, [R1+0x7c] ;  /* 0x00007c00010f7983 */ /* 0x000f280000300800 */
[----:B----4-:R0:W-:Y:S04]  /*10bba0*/  STL.64 [R1+0x54b8], R14 ;  /* 0x0054b80e01007387 */ /* 0x0101e80000100a00 */
[----:B0-----:R-:W4:Y:S04]  /*10bbb0*/  LDL.LU R14, [R1+0x198] ;  /* 0x00019800010e7983 */ /* 0x001f280000300800 */
[----:B------:R-:W4:Y:S04]  /*10bbc0*/  LDL.LU R15, [R1+0x19c] ;  /* 0x00019c00010f7983 */ /* 0x000f280000300800 */
[----:B---3--:R0:W-:Y:S04]  /*10bbd0*/  STL.64 [R1+0x54b0], R12 ;  /* 0x0054b00c01007387 */ /* 0x0081e80000100a00 */
[----:B----4-:R-:W-:Y:S04]  /*10bbe0*/  STL.64 [R1+0x54d0], R14 ;  /* 0x0054d00e01007387 */ /* 0x010fe80000100a00 */
[----:B------:R-:W3:Y:S04]  /*10bbf0*/  LDL.LU R20, [R1+0x40] ;  /* 0x0000400001147983 */ /* 0x000ee80000300800 */
[----:B------:R-:W3:Y:S04]  /*10bc00*/  LDL.LU R21, [R1+0x44] ;  /* 0x0000440001157983 */ /* 0x000ee80000300800 */
[----:B------:R-:W4:Y:S04]  /*10bc10*/  LDL.LU R22, [R1+0x48] ;  /* 0x0000480001167983 */ /* 0x000f280000300800 */
[----:B------:R-:W4:Y:S04]  /*10bc20*/  LDL.LU R23, [R1+0x4c] ;  /* 0x00004c0001177983 */ /* 0x000f280000300800 */
[----:B0-----:R-:W2:Y:S04]  /*10bc30*/  LDL.LU R12, [R1+0x1a8] ;  /* 0x0001a800010c7983 */ /* 0x001ea80000300800 */
[----:B------:R-:W2:Y:S04]  /*10bc40*/  LDL.LU R13, [R1+0x1ac] ;  /* 0x0001ac00010d7983 */ /* 0x000ea80000300800 */
[----:B--2---:R-:W-:Y:S04]  /*10bc50*/  STL.64 [R1+0x54e8], R12 ;  /* 0x0054e80c01007387 */ /* 0x004fe80000100a00 */
        /* <DEDUP_REMOVED lines=164> */
[----:B------:R-:W2:Y:S01]  /*10c6a0*/  LDL.LU R16, [R1+0x178] ;  /* 0x0001780001107983 */ /* 0x000ea20000300800 */
[----:B------:R-:W-:-:S03]  /*10c6b0*/  IMAD.MOV.U32 R17, RZ, RZ, R0 ;  /* 0x000000ffff117224 */ /* 0x000fc600078e0000 */
[----:B------:R-:W3:Y:S04]  /*10c6c0*/  LDL.LU R0, [R1+0x5680] ;  /* 0x0056800001007983 */ /* 0x000ee80000300800 */
[----:B------:R-:W2:Y:S04]  /*10c6d0*/  LDL.LU R4, [R1+0x50] ;  /* 0x0000500001047983 */ /* 0x000ea80000300800 */
[----:B------:R-:W2:Y:S04]  /*10c6e0*/  LDL.LU R5, [R1+0x54] ;  /* 0x0000540001057983 */ /* 0x000ea80000300800 */
[----:B------:R-:W2:Y:S04]  /*10c6f0*/  LDL.LU R6, [R1+0x58] ;  /* 0x0000580001067983 */ /* 0x000ea80000300800 */
[----:B------:R-:W2:Y:S04]  /*10c700*/  LDL.LU R7, [R1+0x5c] ;  /* 0x00005c0001077983 */ /* 0x000ea80000300800 */
        /* <DEDUP_REMOVED lines=136> */
[----:B------:R-:W4:Y:S01]  /*10cf90*/  LDL.LU.64 R12, [R1+0x54b0] ;  /* 0x0054b000010c7983 */ /* 0x000f220000300a00 */
[----:B--2---:R-:W-:Y:S01]  /*10cfa0*/  HMMA.16816.F32 R4, R24, R16, R4 ;  /* 0x000000101804723c */ /* 0x004fe20000001804 */
[----:B---3--:R-:W-:-:S05]  /*10cfb0*/  IMAD.MOV.U32 R11, RZ, RZ, R0 ;  /* 0x000000ffff0b7224 */ /* 0x008fca00078e0000 */
[C---:B----4-:R-:W-:Y:S06]  /*10cfc0*/  HMMA.16816.F32 R16, R24.reuse, R18, R20 ;  /* 0x000000121810723c */ /* 0x050fec0000001814 */
[----:B------:R-:W-:-:S15]  /*10cfd0*/  HMMA.16816.F32 R12, R24, R28, R12 ;  /* 0x0000001c180c723c */ /* 0x000fde000000180c */
[----:B------:R-:W-:-:S08]  /*10cfe0*/  NOP ;  /* 0x0000000000007918 */ /* 0x000fd00000000000 */
[----:B------:R0:W-:Y:S04]  /*10cff0*/  STL.64 [R1+0xf20], R12 ;  /* 0x000f200c01007387 */ /* 0x0001e80000100a00 */
[----:B------:R1:W-:Y:S04]  /*10d000*/  STL.64 [R1+0xf28], R14 ;  /* 0x000f280e01007387 */ /* 0x0003e80000100a00 */
[----:B0-----:R-:W2:Y:S04]  /*10d010*/  LDL.LU R12, [R1+0x27a8] ;  /* 0x0027a800010c7983 */ /* 0x001ea80000300800 */
[----:B------:R-:W3:Y:S04]  /*10d020*/  LDL.LU R13, [R1+0x27d4] ;  /* 0x0027d400010d7983 */ /* 0x000ee80000300800 */
[----:B-1----:R-:W4:Y:S04]  /*10d030*/  LDL.LU R14, [R1+0x27a0] ;  /* 0x0027a000010e7983 */ /* 0x002f280000300800 */
        /* <DEDUP_REMOVED lines=8> */
[----:B------:R-:W3:Y:S04]  /*10d0c0*/  LDL.LU.64 R22, [R1+0x5498] ;  /* 0x0054980001167983 */ /* 0x000ee80000300a00 */
[----:B------:R-:W4:Y:S04]  /*10d0d0*/  LDL.LU.64 R20, [R1+0x5490] ;  /* 0x0054900001147983 */ /* 0x000f280000300a00 */
[----:B------:R0:W-:Y:S04]  /*10d0e0*/  STL.64 [R1+0xf00], R16 ;  /* 0x000f001001007387 */ /* 0x0001e80000100a00 */
        /* <DEDUP_REMOVED lines=8> */
[----:B0-----:R-:W4:Y:S02]  /*10d170*/  LDL.LU.64 R18, [R1+0x5470] ;  /* 0x0054700001127983 */ /* 0x001f240000300a00 */
[----:B----4-:R-:W-:Y:S02]  /*10d180*/  HMMA.16816.F32 R16, R24, R18, R8 ;  /* 0x000000121810723c */ /* 0x010fe40000001808 */
[----:B------:R-:W4:Y:S04]  /*10d190*/  LDL.LU.64 R10, [R1+0x5468] ;  /* 0x00546800010a7983 */ /* 0x000f280000300a00 */
[----:B------:R-:W2:-:S15]  /*10d1a0*/  LDL.LU.64 R8, [R1+0x5460] ;  /* 0x0054600001087983 */ /* 0x000e9e0000300a00 */
[----:B------:R-:W-:-:S02]  /*10d1b0*/  NOP ;  /* 0x0000000000007918 */ /* 0x000fc40000000000 */
[----:B------:R-:W-:Y:S04]  /*10d1c0*/  STL.64 [R1+0xee0], R16 ;  /* 0x000ee01001007387 */ /* 0x000fe80000100a00 */
[----:B------:R0:W-:Y:S04]  /*10d1d0*/  STL.64 [R1+0xee8], R18 ;  /* 0x000ee81201007387 */ /* 0x0001e80000100a00 */
[----:B0-----:R-:W4:Y:S04]  /*10d1e0*/  LDL.LU.64 R18, [R1+0x5458] ;  /* 0x0054580001127983 */ /* 0x001f280000300a00 */
[----:B------:R-:W4:Y:S02]  /*10d1f0*/  LDL.LU.64 R16, [R1+0x5450] ;  /* 0x0054500001107983 */ /* 0x000f240000300a00 */
[----:B----4-:R-:W-:Y:S02]  /*10d200*/  HMMA.16816.F32 R16, R24, R10, R16 ;  /* 0x0000000a1810723c */ /* 0x010fe40000001810 */
        /* <DEDUP_REMOVED lines=9> */
[----:B------:R-:W3:-:S15]  /*10d2a0*/  LDL.LU.64 R6, [R1+0x5440] ;  /* 0x0054400001067983 */ /* 0x000ede0000300a00 */
[----:B------:R-:W-:-:S05]  /*10d2b0*/  NOP ;  /* 0x0000000000007918 */ /* 0x000fca0000000000 */
[----:B------:R0:W-:Y:S04]  /*10d2c0*/  STL.64 [R1+0xec0], R8 ;  /* 0x000ec00801007387 */ /* 0x0001e80000100a00 */
[----:B------:R1:W-:Y:S04]  /*10d2d0*/  STL.64 [R1+0xec8], R10 ;  /* 0x000ec80a01007387 */ /* 0x0003e80000100a00 */
[----:B0-----:R-:W2:Y:S04]  /*10d2e0*/  LDL.LU R8, [R1+0x27c8] ;  /* 0x0027c80001087983 */ /* 0x001ea80000300800 */
[----:B------:R-:W2:Y:S04]  /*10d2f0*/  LDL.LU R9, [R1+0x27c0] ;  /* 0x0027c00001097983 */ /* 0x000ea80000300800 */
[----:B-1----:R-:W2:Y:S04]  /*10d300*/  LDL.LU R10, [R1+0x1ea8] ;  /* 0x001ea800010a7983 */ /* 0x002ea80000300800 */
[----:B------:R-:W2:Y:S01]  /*10d310*/  LDL.LU R11, [R1+0x27b8] ;  /* 0x0027b800010b7983 */ /* 0x000ea20000300800 */
[----:B---3--:R-:W-:Y:S03]  /*10d320*/  HMMA.16816.F32 R4, R24, R22, R4 ;  /* 0x000000161804723c */ /* 0x008fe60000001804 */
        /* <DEDUP_REMOVED lines=9> */
[----:B------:R-:W3:Y:S01]  /*10d3c0*/  LDL.LU R23, [R1+0x1eac] ;  /* 0x001eac0001177983 */ /* 0x000ee20000300800 */
[----:B----4-:R-:W-:Y:S01]  /*10d3d0*/  VIADD R19, R19, 0x1 ;  /* 0x0000000113137836 */ /* 0x010fe20000000000 */
[----:B--2---:R-:W-:-:S02]  /*10d3e0*/  IADD3 R8, P1, R8, UR34, RZ ;  /* 0x0000002208087c10 */ /* 0x004fc4000ff3e0ff */
[----:B------:R-:W-:-:S15]  /*10d3f0*/  IADD3 R9, P0, R9, UR34, RZ ;  /* 0x0000002209097c10 */ /* 0x000fde000ff1e0ff */
[----:B------:R-:W-:-:S01]  /*10d400*/  NOP ;  /* 0x0000000000007918 */ /* 0x000fc20000000000 */
[----:B------:R-:W-:Y:S04]  /*10d410*/  STL.64 [R1+0x10b0], R24 ;  /* 0x0010b01801007387 */ /* 0x000fe80000100a00 */
[----:B------:R-:W-:Y:S04]  /*10d420*/  STL.64 [R1+0x10b8], R26 ;  /* 0x0010b81a01007387 */ /* 0x000fe80000100a00 */
[----:B------:R-:W-:Y:S01]  /*10d430*/  STL [R1+0x2378], R19 ;  /* 0x0023781301007387 */ /* 0x000fe20000100800 */
[----:B------:R-:W-:Y:S02]  /*10d440*/  IADD3 R4, P5, R4, UR34, RZ ;  /* 0x0000002204047c10 */ /* 0x000fe4000ffbe0ff */
[----:B------:R-:W-:-:S02]  /*10d450*/  IADD3 R5, P4, R5, UR34, RZ ;  /* 0x0000002205057c10 */ /* 0x000fc4000ff9e0ff */
[----:B------:R-:W-:Y:S02]  /*10d460*/  IADD3 R6, P3, R6, UR34, RZ ;  /* 0x0000002206067c10 */ /* 0x000fe4000ff7e0ff */
[----:B------:R-:W-:Y:S02]  /*10d470*/  IADD3 R7, P2, R7, UR34, RZ ;  /* 0x0000002207077c10 */ /* 0x000fe4000ff5e0ff */
[----:B------:R-:W-:Y:S02]  /*10d480*/  IADD3.X R16, R16, UR9, RZ, P5, !PT ;  /* 0x0000000910107c10 */ /* 0x000fe4000affe4ff */
[----:B------:R-:W-:Y:S02]  /*10d490*/  IADD3 R17, P5, R17, UR34, RZ ;  /* 0x0000002211117c10 */ /* 0x000fe4000ffbe0ff */
[----:B------:R-:W-:Y:S02]  /*10d4a0*/  IADD3.X R18, R18, UR9, RZ, P4, !PT ;  /* 0x0000000912127c10 */ /* 0x000fe4000a7fe4ff */
[----:B------:R-:W-:-:S02]  /*10d4b0*/  IADD3 R12, P4, R12, UR34, RZ ;  /* 0x000000220c0c7c10 */ /* 0x000fc4000ff9e0ff */
[----:B------:R-:W-:Y:S02]  /*10d4c0*/  IADD3.X R13, R13, UR9, RZ, P3, !PT ;  /* 0x000000090d0d7c10 */ /* 0x000fe40009ffe4ff */
[----:B------:R-:W-:Y:S02]  /*10d4d0*/  IADD3 R14, P3, R14, UR34, RZ ;  /* 0x000000220e0e7c10 */ /* 0x000fe4000ff7e0ff */
[----:B------:R-:W-:Y:S02]  /*10d4e0*/  IADD3.X R15, R15, UR9, RZ, P2, !PT ;  /* 0x000000090f0f7c10 */ /* 0x000fe400097fe4ff */
[----:B---3--:R-:W-:-:S05]  /*10d4f0*/  IADD3 R23, P6, R23, UR34, RZ ;  /* 0x0000002217177c10 */ /* 0x008fca000ffde0ff */
[----:B------:R-:W-:Y:S04]  /*10d500*/  STL [R1+0x1eac], R23 ;  /* 0x001eac1701007387 */ /* 0x000fe80000100800 */
[----:B------:R0:W-:Y:S04]  /*10d510*/  STL [R1+0x4fe8], R19 ;  /* 0x004fe81301007387 */ /* 0x0001e80000100800 */
[----:B------:R-:W-:Y:S04]  /*10d520*/  STL [R1+0x1eb0], R4 ;  /* 0x001eb00401007387 */ /* 0x000fe80000100800 */
[----:B------:R-:W-:Y:S01]  /*10d530*/  STL [R1+0x27e0], R5 ;  /* 0x0027e00501007387 */ /* 0x000fe20000100800 */
[----:B------:R-:W-:-:S03]  /*10d540*/  IADD3.X R10, R10, UR9, RZ, P6, !PT ;  /* 0x000000090a0a7c10 */ /* 0x000fc6000b7fe4ff */
[----:B------:R-:W-:Y:S01]  /*10d550*/  STL [R1+0x27d8], R6 ;  /* 0x0027d80601007387 */ /* 0x000fe20000100800 */
[----:B------:R-:W-:-:S03]  /*10d560*/  IADD3 R11, P6, R11, UR34, RZ ;  /* 0x000000220b0b7c10 */ /* 0x000fc6000ffde0ff */
        /* <DEDUP_REMOVED lines=12> */
[----:B0-----:R-:W2:Y:S01]  /*10d630*/  LDL.LU R19, [R1+0x27b4] ;  /* 0x0027b40001137983 */ /* 0x001ea20000300800 */
[----:B------:R-:W-:-:S02]  /*10d640*/  IADD3 R28, P2, R28, UR34, RZ ;  /* 0x000000221c1c7c10 */ /* 0x000fc4000ff5e0ff */
[----:B------:R-:W-:-:S03]  /*10d650*/  IADD3.X R29, R29, UR9, RZ, P1, !PT ;  /* 0x000000091d1d7c10 */ /* 0x000fc60008ffe4ff */
[----:B------:R-:W-:Y:S04]  /*10d660*/  STL [R1+0x2798], R28 ;  /* 0x0027981c01007387 */ /* 0x000fe80000100800 */
[----:B--2---:R0:W-:Y:S04]  /*10d670*/  STL [R1+0x5430], R19 ;  /* 0x0054301301007387 */ /* 0x0041e80000100800 */
[----:B------:R-:W-:Y:S04]  /*10d680*/  STL [R1+0x27c4], R29 ;  /* 0x0027c41d01007387 */ /* 0x000fe80000100800 */
[----:B0-----:R-:W2:Y:S01]  /*10d690*/  LDL.LU R19, [R1+0x2788] ;  /* 0x0027880001137983 */ /* 0x001ea20000300800 */
[----:B------:R-:W-:-:S05]  /*10d6a0*/  IADD3 R0, P1, R0, UR34, RZ ;  /* 0x0000002200007c10 */ /* 0x000fca000ff3e0ff */
[----:B------:R-:W-:Y:S04]  /*10d6b0*/  STL [R1+0x2790], R0 ;  /* 0x0027900001007387 */ /* 0x000fe80000100800 */
[----:B--2---:R0:W-:Y:S04]  /*10d6c0*/  STL [R1+0x5434], R19 ;  /* 0x0054341301007387 */ /* 0x0041e80000100800 */
[----:B0-----:R-:W2:Y:S04]  /*10d6d0*/  LDL.LU R19, [R1+0x27bc] ;  /* 0x0027bc0001137983 */ /* 0x001ea80000300800 */
[----:B------:R-:W3:Y:S04]  /*10d6e0*/  LDL.LU R24, [R1+0x2780] ;  /* 0x0027800001187983 */ /* 0x000ee80000300800 */
        /* <DEDUP_REMOVED lines=27> */
[----:B--2---:R-:W-:-:S05]  /*10d8a0*/  IADD3.X R19, R19, UR9, RZ, P0, !PT ;  /* 0x0000000913137c10 */ /* 0x004fca00087fe4ff */
[----:B------:R0:W-:Y:S04]  /*10d8b0*/  STL [R1+0x27bc], R19 ;  /* 0x0027bc1301007387 */ /* 0x0001e80000100800 */
[----:B0-----:R-:W2:Y:S02]  /*10d8c0*/  LDL.LU R19, [R1+0x5434] ;  /* 0x0054340001137983 */ /* 0x001ea40000300800 */
[----:B--2---:R-:W-:-:S05]  /*10d8d0*/  IADD3 R19, P0, R19, UR34, RZ ;  /* 0x0000002213137c10 */ /* 0x004fca000ff1e0ff */
[----:B------:R0:W-:Y:S04]  /*10d8e0*/  STL [R1+0x2788], R19 ;  /* 0x0027881301007387 */ /* 0x0001e80000100800 */
[----:B0-----:R-:W2:Y:S01]  /*10d8f0*/  LDL.LU R19, [R1+0x5430] ;  /* 0x0054300001137983 */ /* 0x001ea20000300800 */
[----:B----4-:R-:W-:Y:S02]  /*10d900*/  IADD3.X R25, R25, UR9, RZ, P5, !PT ;  /* 0x0000000919197c10 */ /* 0x010fe4000affe4ff */
[----:B---3--:R-:W-:Y:S02]  /*10d910*/  IADD3 R26, P5, R26, UR34, RZ ;  /* 0x000000221a1a7c10 */ /* 0x008fe4000ffbe0ff */
[----:B------:R-:W-:Y:S02]  /*10d920*/  IADD3.X R27, R27, UR9, RZ, P4, !PT ;  /* 0x000000091b1b7c10 */ /* 0x000fe4000a7fe4ff */
[----:B------:R-:W-:-:S02]  /*10d930*/  IADD3 R2, P4, R2, UR34, RZ ;  /* 0x0000002202027c10 */ /* 0x000fc4000ff9e0ff */
[----:B------:R-:W-:Y:S02]  /*10d940*/  IADD3.X R3, R3, UR9, RZ, P3, !PT ;  /* 0x0000000903037c10 */ /* 0x000fe40009ffe4ff */
        /* <DEDUP_REMOVED lines=19> */
[----:B--2---:R-:W-:Y:S02]  /*10da80*/  IADD3.X R19, R19, UR9, RZ, P6, !PT ;  /* 0x0000000913137c10 */ /* 0x004fe4000b7fe4ff */
        /* <DEDUP_REMOVED lines=26> */
[----:B------:R-:W-:Y:S04]  /*10dc30*/  STL [R1+0x275c], R12 ;  /* 0x00275c0c01007387 */ /* 0x000fe80000100800 */
[----:B------:R-:W-:Y:S04]  /*10dc40*/  STL [R1+0x2728], R13 ;  /* 0x0027280d01007387 */ /* 0x000fe80000100800 */
[----:B------:R-:W-:Y:S04]  /*10dc50*/  STL [R1+0x2754], R14 ;  /* 0x0027540e01007387 */ /* 0x000fe80000100800 */
[----:B------:R-:W-:Y:S04]  /*10dc60*/  STL [R1+0x2720], R15 ;  /* 0x0027200f01007387 */ /* 0x000fe80000100800 */
[----:B------:R0:W-:Y:S04]  /*10dc70*/  STL [R1+0x2744], R0 ;  /* 0x0027440001007387 */ /* 0x0001e80000100800 */
[----:B------:R-:W-:Y:S04]  /*10dc80*/  STL [R1+0x274c], R28 ;  /* 0x00274c1c01007387 */ /* 0x000fe80000100800 */
[----:B0-----:R-:W2:Y:S04]  /*10dc90*/  LDL.LU R0, [R1+0x2710] ;  /* 0x0027100001007983 */ /* 0x001ea80000300800 */
[----:B------:R-:W-:Y:S04]  /*10dca0*/  STL [R1+0x2718], R29 ;  /* 0x0027181d01007387 */ /* 0x000fe80000100800 */
[----:B------:R-:W3:Y:S04]  /*10dcb0*/  LDL.LU R19, [R1+0x2708] ;  /* 0x0027080001137983 */ /* 0x000ee80000300800 */
        /* <DEDUP_REMOVED lines=25> */
[----:B--2---:R-:W-:-:S03]  /*10de50*/  IADD3 R0, P6, R0, UR34, RZ ;  /* 0x0000002200007c10 */ /* 0x004fc6000ffde0ff */
[----:B------:R-:W2:Y:S04]  /*10de60*/  LDL.LU R14, [R1+0x26a8] ;  /* 0x0026a800010e7983 */ /* 0x000ea80000300800 */
[----:B------:R-:W2:Y:S04]  /*10de70*/  LDL.LU R15, [R1+0x26d4] ;  /* 0x0026d400010f7983 */ /* 0x000ea80000300800 */
[----:B------:R-:W2:Y:S04]  /*10de80*/  LDL.LU R28, [R1+0x26a0] ;  /* 0x0026a000011c7983 */ /* 0x000ea80000300800 */
[----:B------:R-:W2:Y:S04]  /*10de90*/  LDL.LU R29, [R1+0x26cc] ;  /* 0x0026cc00011d7983 */ /* 0x000ea80000300800 */
[----:B------:R0:W-:Y:S04]  /*10dea0*/  STL [R1+0x2710], R0 ;  /* 0x0027100001007387 */ /* 0x0001e80000100800 */
[----:B0-----:R-:W2:Y:S01]  /*10deb0*/  LDL.LU R0, [R1+0x2698] ;  /* 0x0026980001007983 */ /* 0x001ea20000300800 */
[----:B---3--:R-:W-:-:S05]  /*10dec0*/  IADD3.X R19, R19, UR9, RZ, P5, !PT ;  /* 0x0000000913137c10 */ /* 0x008fca000affe4ff */
[----:B------:R0:W-:Y:S04]  /*10ded0*/  STL [R1+0x273c], R19 ;  /* 0x00273c1301007387 */ /* 0x0001e80000100800 */
[----:B0-----:R-:W3:Y:S01]  /*10dee0*/  LDL.LU R19, [R1+0x542c] ;  /* 0x00542c0001137983 */ /* 0x001ee20000300800 */
[----:B----4-:R-:W-:Y:S02]  /*10def0*/  IADD3.X R24, R24, UR9, RZ, P4, !PT ;  /* 0x0000000918187c10 */ /* 0x010fe4000a7fe4ff */
        /* <DEDUP_REMOVED lines=20> */
[----:B--2---:R-:W-:-:S02]  /*10e040*/  IADD3 R14, P0, R14, UR34, RZ ;  /* 0x000000220e0e7c10 */ /* 0x004fc4000ff1e0ff */
[----:B------:R-:W-:Y:S02]  /*10e050*/  IADD3.X R15, R15, UR9, RZ, P6, !PT ;  /* 0x000000090f0f7c10 */ /* 0x000fe4000b7fe4ff */
[----:B------:R-:W-:Y:S02]  /*10e060*/  IADD3 R28, P6, R28, UR34, RZ ;  /* 0x000000221c1c7c10 */ /* 0x000fe4000ffde0ff */
[----:B---3--:R-:W-:-:S05]  /*10e070*/  IADD3 R19, P5, R19, UR34, RZ ;  /* 0x0000002213137c10 */ /* 0x008fca000ffbe0ff */
        /* <DEDUP_REMOVED lines=32> */
[----:B------:R-:W3:Y:S01]  /*10e280*/  LDL.LU R19, [R1+0x26bc] ;  /* 0x0026bc0001137983 */ /* 0x000ee20000300800 */
[----:B------:R-:W-:-:S03]  /*10e290*/  IADD3 R0, P5, R0, UR34, RZ ;  /* 0x0000002200007c10 */ /* 0x000fc6000ffbe0ff */
[----:B---3--:R0:W-:Y:S04]  /*10e2a0*/  STL [R1+0x5428], R19 ;  /* 0x0054281301007387 */ /* 0x0081e80000100800 */
[----:B0-----:R-:W3:Y:S04]  /*10e2b0*/  LDL.LU R19, [R1+0x2690] ;  /* 0x0026900001137983 */ /* 0x001ee80000300800 */
        /* <DEDUP_REMOVED lines=24> */
[----:B--2---:R-:W-:-:S03]  /*10e440*/  IADD3.X R29, R29, UR9, RZ, P4, !PT ;  /* 0x000000091d1d7c10 */ /* 0x004fc6000a7fe4ff */
[----:B------:R-:W2:Y:S04]  /*10e450*/  LDL.LU R14, [R1+0x265c] ;  /* 0x00265c00010e7983 */ /* 0x000ea80000300800 */
[----:B------:R-:W2:Y:S04]  /*10e460*/  LDL.LU R15, [R1+0x2628] ;  /* 0x00262800010f7983 */ /* 0x000ea80000300800 */
[----:B0-----:R-:W2:Y:S04]  /*10e470*/  LDL.LU R0, [R1+0x2654] ;  /* 0x0026540001007983 */ /* 0x001ea80000300800 */
[----:B------:R-:W2:Y:S04]  /*10e480*/  LDL.LU R28, [R1+0x2620] ;  /* 0x00262000011c7983 */ /* 0x000ea80000300800 */
[----:B------:R0:W-:Y:S04]  /*10e490*/  STL [R1+0x26c4], R29 ;  /* 0x0026c41d01007387 */ /* 0x0001e80000100800 */
[----:B0-----:R-:W2:Y:S01]  /*10e4a0*/  LDL.LU R29, [R1+0x264c] ;  /* 0x00264c00011d7983 */ /* 0x001ea20000300800 */
[----:B---3--:R-:W-:-:S05]  /*10e4b0*/  IADD3 R19, P4, R19, UR34, RZ ;  /* 0x0000002213137c10 */ /* 0x008fca000ff9e0ff */
        /* <DEDUP_REMOVED lines=22> */
[----:B--2---:R-:W-:Y:S02]  /*10e620*/  IADD3.X R0, R0, UR9, RZ, P4, !PT ;  /* 0x0000000900007c10 */ /* 0x004fe4000a7fe4ff */
[----:B------:R-:W-:-:S02]  /*10e630*/  IADD3.X R14, R14, UR9, RZ, P5, !PT ;  /* 0x000000090e0e7c10 */ /* 0x000fc4000affe4ff */
[----:B------:R-:W-:Y:S02]  /*10e640*/  IADD3 R15, P5, R15, UR34, RZ ;  /* 0x000000220f0f7c10 */ /* 0x000fe4000ffbe0ff */
[----:B---3--:R-:W-:Y:S02]  /*10e650*/  IADD3.X R19, R19, UR9, RZ, P3, !PT ;  /* 0x0000000913137c10 */ /* 0x008fe40009ffe4ff */
        /* <DEDUP_REMOVED lines=32> */
[----:B------:R-:W-:-:S02]  /*10e860*/  IADD3 R28, P4, R28, UR34, RZ ;  /* 0x000000221c1c7c10 */ /* 0x000fc4000ff9e0ff */
[----:B------:R-:W-:Y:S01]  /*10e870*/  IADD3.X R29, R29, UR9, RZ, P3, !PT ;  /* 0x000000091d1d7c10 */ /* 0x000fe20009ffe4ff */
[----:B---3--:R0:W-:Y:S04]  /*10e880*/  STL [R1+0x5424], R19 ;  /* 0x0054241301007387 */ /* 0x0081e80000100800 */
[----:B------:R-:W-:Y:S04]  /*10e890*/  STL [R1+0x2620], R28 ;  /* 0x0026201c01007387 */ /* 0x000fe80000100800 */
        /* <DEDUP_REMOVED lines=27> */
[----:B0-----:R-:W2:Y:S04]  /*10ea50*/  LDL.LU R29, [R1+0x25dc] ;  /* 0x0025dc00011d7983 */ /* 0x001ea80000300800 */
        /* <DEDUP_REMOVED lines=62> */
[----:B------:R-:W-:-:S03]  /*10ee40*/  IADD3.X R28, R28, UR9, RZ, P2, !PT ;  /* 0x000000091c1c7c10 */ /* 0x000fc600097fe4ff */
[----:B------:R-:W-:Y:S01]  /*10ee50*/  STL [R1+0x25a8], R15 ;  /* 0x0025a80f01007387 */ /* 0x000fe20000100800 */
[----:B------:R-:W-:-:S03]  /*10ee60*/  IADD3 R0, P2, R0, UR34, RZ ;  /* 0x0000002200007c10 */ /* 0x000fc6000ff5e0ff */
        /* <DEDUP_REMOVED lines=28> */
[----:B0-----:R-:W2:Y:S04]  /*10f030*/  LDL.LU R0, [R1+0x2564] ;  /* 0x0025640001007983 */ /* 0x001ea80000300800 */
[----:B------:R-:W2:Y:S04]  /*10f040*/  LDL.LU R14, [R1+0x2530] ;  /* 0x00253000010e7983 */ /* 0x000ea80000300800 */
[----:B------:R-:W2:Y:S04]  /*10f050*/  LDL.LU R15, [R1+0x255c] ;  /* 0x00255c00010f7983 */ /* 0x000ea80000300800 */
        /* <DEDUP_REMOVED lines=25> */
[----:B------:R-:W-:Y:S02]  /*10f1f0*/  IADD3.X R12, R12, UR9, RZ, P3, !PT ;  /* 0x000000090c0c7c10 */ /* 0x000fe40009ffe4ff */
[----:B------:R-:W-:Y:S02]  /*10f200*/  IADD3 R13, P3, R13, UR34, RZ ;  /* 0x000000220d0d7c10 */ /* 0x000fe4000ff7e0ff */
[----:B------:R-:W-:-:S02]  /*10f210*/  IADD3 R14, P2, R14, UR34, RZ ;  /* 0x000000220e0e7c10 */ /* 0x000fc4000ff5e0ff */
        /* <DEDUP_REMOVED lines=30> */
[----:B------:R-:W-:Y:S04]  /*10f400*/  STL [R1+0x2530], R14 ;  /* 0x0025300e01007387 */ /* 0x000fe80000100800 */
[----:B------:R-:W3:Y:S01]  /*10f410*/  LDL.LU R19, [R1+0x2518] ;  /* 0x0025180001137983 */ /* 0x000ee20000300800 */
[----:B------:R-:W-:-:S02]  /*10f420*/  IADD3.X R15, R15, UR9, RZ, P1, !PT ;  /* 0x000000090f0f7c10 */ /* 0x000fc40008ffe4ff */
[----:B------:R-:W-:-:S03]  /*10f430*/  IADD3 R28, P1, R28, UR34, RZ ;  /* 0x000000221c1c7c10 */ /* 0x000fc6000ff3e0ff */
[----:B------:R-:W-:Y:S01]  /*10f440*/  STL [R1+0x255c], R15 ;  /* 0x00255c0f01007387 */ /* 0x000fe20000100800 */
[----:B------:R-:W-:-:S03]  /*10f450*/  IADD3.X R29, R29, UR9, RZ, P0, !PT ;  /* 0x000000091d1d7c10 */ /* 0x000fc600087fe4ff */
        /* <DEDUP_REMOVED lines=27> */
[----:B0-----:R-:W2:Y:S04]  /*10f610*/  LDL.LU R29, [R1+0x24ec] ;  /* 0x0024ec00011d7983 */ /* 0x001ea80000300800 */
[----:B------:R-:W2:Y:S04]  /*10f620*/  LDL.LU R13, [R1+0x24b8] ;  /* 0x0024b800010d7983 */ /* 0x000ea80000300800 */
[----:B------:R-:W2:Y:S04]  /*10f630*/  LDL.LU R14, [R1+0x24e4] ;  /* 0x0024e400010e7983 */ /* 0x000ea80000300800 */
[----:B------:R-:W2:Y:S04]  /*10f640*/  LDL.LU R15, [R1+0x24b0] ;  /* 0x0024b000010f7983 */ /* 0x000ea80000300800 */
[----:B------:R0:W-:Y:S04]  /*10f650*/  STL [R1+0x2520], R0 ;  /* 0x0025200001007387 */ /* 0x0001e80000100800 */
[----:B------:R-:W2:Y:S04]  /*10f660*/  LDL.LU R28, [R1+0x24dc] ;  /* 0x0024dc00011c7983 */ /* 0x000ea80000300800 */
        /* <DEDUP_REMOVED lines=26> */
[----:B------:R-:W-:Y:S02]  /*10f810*/  IADD3.X R14, R14, UR9, RZ, P0, !PT ;  /* 0x000000090e0e7c10 */ /* 0x000fe400087fe4ff */
        /* <DEDUP_REMOVED lines=66> */
[----:B------:R-:W2:Y:S04]  /*10fc40*/  LDL.LU R15, [R1+0x4c5c] ;  /* 0x004c5c00010f7983 */ /* 0x000ea80000300800 */
[----:B------:R-:W2:Y:S04]  /*10fc50*/  LDL.LU R28, [R1+0x4c28] ;  /* 0x004c2800011c7983 */ /* 0x000ea80000300800 */
        /* <DEDUP_REMOVED lines=20> */
[----:B--2---:R-:W-:Y:S02]  /*10fda0*/  IADD3.X R0, R0, UR9, RZ, P0, !PT ;  /* 0x0000000900007c10 */ /* 0x004fe400087fe4ff */
[----:B------:R-:W-:Y:S02]  /*10fdb0*/  IADD3.X R17, R17, UR9, RZ, P1, !PT ;  /* 0x0000000911117c10 */ /* 0x000fe40008ffe4ff */
[----:B------:R-:W-:Y:S02]  /*10fdc0*/  IADD3 R18, P1, R18, UR34, RZ ;  /* 0x0000002212127c10 */ /* 0x000fe4000ff3e0ff */
[----:B------:R-:W-:Y:S02]  /*10fdd0*/  IADD3 R12, P0, R12, UR34, RZ ;  /* 0x000000220c0c7c10 */ /* 0x000fe4000ff1e0ff */
[----:B------:R-:W-:Y:S02]  /*10fde0*/  IADD3.X R13, R13, UR9, RZ, P6, !PT ;  /* 0x000000090d0d7c10 */ /* 0x000fe4000b7fe4ff */
        /* <DEDUP_REMOVED lines=68> */
[----:B------:R-:W2:Y:S04]  /*110230*/  LDL.LU R15, [R1+0x4bb0] ;  /* 0x004bb000010f7983 */ /* 0x000ea80000300800 */
        /* <DEDUP_REMOVED lines=117> */
[----:B------:R-:W-:Y:S02]  /*110990*/  IADD3 R17, P5, R17, UR34, RZ ;  /* 0x0000002211117c10 */ /* 0x000fe4000ffbe0ff */
[----:B------:R-:W-:Y:S02]  /*1109a0*/  IADD3.X R18, R18, UR9, RZ, P4, !PT ;  /* 0x0000000912127c10 */ /* 0x000fe4000a7fe4ff */
        /* <DEDUP_REMOVED lines=587> */
[----:B------:R-:W-:Y:S01]  /*112e60*/  STL [R1+0x4888], R4 ;  /* 0x0048880401007387 */ /* 0x000fe20000100800 */
[----:B------:R-:W-:-:S03]  /*112e70*/  IADD3 R7, P6, R7, UR34, RZ ;  /* 0x0000002207077c10 */ /* 0x000fc6000ffde0ff */
        /* <DEDUP_REMOVED lines=21> */
[----:B------:R1:W-:Y:S04]  /*112fd0*/  STL [R1+0x4848], R28 ;  /* 0x0048481c01007387 */ /* 0x0003e80000100800 */
        /* <DEDUP_REMOVED lines=29> */
[----:B-1----:R-:W2:Y:S04]  /*1131b0*/  LDL.LU R28, [R1+0x433c] ;  /* 0x00433c00011c7983 */ /* 0x002ea80000300800 */
[----:B0-----:R-:W2:Y:S04]  /*1131c0*/  LDL.LU R29, [R1+0x47fc] ;  /* 0x0047fc00011d7983 */ /* 0x001ea80000300800 */
[----:B------:R-:W2:Y:S01]  /*1131d0*/  LDL.LU R0, [R1+0x4338] ;  /* 0x0043380001007983 */ /* 0x000ea20000300800 */
        /* <DEDUP_REMOVED lines=20> */
[----:B------:R-:W-:Y:S02]  /*113320*/  IADD3.X R18, R18, UR9, RZ, P1, !PT ;  /* 0x0000000912127c10 */ /* 0x000fe40008ffe4ff */
[----:B------:R-:W-:Y:S02]  /*113330*/  IADD3.X R13, R13, UR9, RZ, P0, !PT ;  /* 0x000000090d0d7c10 */ /* 0x000fe400087fe4ff */
        /* <DEDUP_REMOVED lines=14> */
[----:B------:R0:W-:Y:S02]  /*113420*/  STL [R1+0x4834], R9 ;  /* 0x0048340901007387 */ /* 0x0001e40000100800 */
[----:B0-----:R-:W0:Y:S02]  /*113430*/  LDC R9, c[0x0][0x23c] ;  /* 0x00008f00ff097b82 */ /* 0x001e240000000800 */
[----:B------:R0:W-:Y:S01]  /*113440*/  STL [R1+0x483c], R4 ;  /* 0x00483c0401007387 */ /* 0x0001e20000100800 */
[----:B------:R-:W-:-:S03]  /*113450*/  IADD3 R6, P5, R6, UR34, RZ ;  /* 0x0000002206067c10 */ /* 0x000fc6000ffbe0ff */
[----:B------:R-:W-:Y:S04]  /*113460*/  STL [R1+0x4808], R5 ;  /* 0x0048080501007387 */ /* 0x000fe80000100800 */
[----:B------:R-:W-:Y:S04]  /*113470*/  STL [R1+0x4800], R6 ;  /* 0x0048000601007387 */ /* 0x000fe80000100800 */
[----:B------:R-:W-:Y:S04]  /*113480*/  STL [R1+0x482c], R7 ;  /* 0x00482c0701007387 */ /* 0x000fe80000100800 */
[----:B------:R-:W-:Y:S04]  /*113490*/  STL [R1+0x47f8], R8 ;  /* 0x0047f80801007387 */ /* 0x000fe80000100800 */
[----:B------:R-:W-:Y:S04]  /*1134a0*/  STL [R1+0x4824], R10 ;  /* 0x0048240a01007387 */ /* 0x000fe80000100800 */
[----:B------:R-:W-:Y:S04]  /*1134b0*/  STL [R1+0x47f0], R11 ;  /* 0x0047f00b01007387 */ /* 0x000fe80000100800 */
[----:B------:R-:W-:Y:S01]  /*1134c0*/  STL [R1+0x481c], R16 ;  /* 0x00481c1001007387 */ /* 0x000fe20000100800 */
[----:B0-----:R-:W-:-:S05]  /*1134d0*/  IMAD.SHL.U32 R4, R9, 0x80, RZ ;  /* 0x0000008009047824 */ /* 0x001fca00078e00ff */
[C---:B------:R-:W-:Y:S02]  /*1134e0*/  IADD3 R17, P2, R4.reuse, R17, RZ ;  /* 0x0000001104117210 */ /* 0x040fe40007f5e0ff */
[C---:B------:R-:W-:Y:S02]  /*1134f0*/  IADD3 R12, P1, R4.reuse, R12, RZ ;  /* 0x0000000c040c7210 */ /* 0x040fe40007f3e0ff */
[C---:B------:R-:W-:Y:S02]  /*113500*/  IADD3 R14, P0, R4.reuse, R14, RZ ;  /* 0x0000000e040e7210 */ /* 0x040fe40007f1e0ff */
[----:B------:R-:W-:Y:S01]  /*113510*/  IADD3 R28, P6, R4, R28, RZ ;  /* 0x0000001c041c7210 */ /* 0x000fe20007fde0ff */
[----:B------:R-:W-:Y:S04]  /*113520*/  STL [R1+0x4348], R17 ;  /* 0x0043481101007387 */ /* 0x000fe80000100800 */
[----:B------:R-:W-:Y:S04]  /*113530*/  STL [R1+0x4814], R18 ;  /* 0x0048141201007387 */ /* 0x000fe80000100800 */
[----:B------:R-:W-:Y:S04]  /*113540*/  STL [R1+0x4344], R12 ;  /* 0x0043440c01007387 */ /* 0x000fe80000100800 */
[----:B------:R-:W-:Y:S04]  /*113550*/  STL [R1+0x480c], R13 ;  /* 0x00480c0d01007387 */ /* 0x000fe80000100800 */
[----:B------:R-:W-:Y:S04]  /*113560*/  STL [R1+0x4340], R14 ;  /* 0x0043400e01007387 */ /* 0x000fe80000100800 */
[----:B------:R-:W-:Y:S04]  /*113570*/  STL [R1+0x4804], R15 ;  /* 0x0048040f01007387 */ /* 0x000fe80000100800 */
[----:B------:R-:W2:Y:S04]  /*113580*/  LDL.LU R2, [R1+0x47f4] ;  /* 0x0047f40001027983 */ /* 0x000ea80000300800 */
[----:B------:R-:W-:Y:S04]  /*113590*/  STL [R1+0x433c], R28 ;  /* 0x00433c1c01007387 */ /* 0x000fe80000100800 */
[----:B------:R-:W3:Y:S01]  /*1135a0*/  LDL.LU R19, [R1+0x432c] ;  /* 0x00432c0001137983 */ /* 0x000ee20000300800 */
[----:B------:R-:W-:-:S02]  /*1135b0*/  IADD3.X R29, R29, UR9, RZ, P5, !PT ;  /* 0x000000091d1d7c10 */ /* 0x000fc4000affe4ff */
[----:B------:R-:W-:-:S03]  /*1135c0*/  IADD3 R0, P5, R4, R0, RZ ;  /* 0x0000000004007210 */ /* 0x000fc60007fbe0ff */
[----:B------:R-:W-:Y:S04]  /*1135d0*/  STL [R1+0x47fc], R29 ;  /* 0x0047fc1d01007387 */ /* 0x000fe80000100800 */
[----:B---3--:R0:W-:Y:S04]  /*1135e0*/  STL [R1+0x53ec], R19 ;  /* 0x0053ec1301007387 */ /* 0x0081e80000100800 */
[----:B------:R-:W-:Y:S04]  /*1135f0*/  STL [R1+0x4338], R0 ;  /* 0x0043380001007387 */ /* 0x000fe80000100800 */
        /* <DEDUP_REMOVED lines=28> */
[----:B------:R-:W2:Y:S04]  /*1137c0*/  LDL.LU R29, [R1+0x42f8] ;  /* 0x0042f800011d7983 */ /* 0x000ea80000300800 */
[----:B------:R-:W2:Y:S04]  /*1137d0*/  LDL.LU R0, [R1+0x42c4] ;  /* 0x0042c40001007983 */ /* 0x000ea80000300800 */
[----:B------:R-:W-:Y:S01]  /*1137e0*/  STL [R1+0x47f4], R2 ;  /* 0x0047f40201007387 */ /* 0x000fe20000100800 */
[----:B---3--:R-:W-:-:S05]  /*1137f0*/  IADD3 R19, P4, R4, R19, RZ ;  /* 0x0000001304137210 */ /* 0x008fca0007f9e0ff */
[----:B------:R0:W-:Y:S04]  /*113800*/  STL [R1+0x4334], R19 ;  /* 0x0043341301007387 */ /* 0x0001e80000100800 */
[----:B0-----:R-:W3:Y:S02]  /*113810*/  LDL.LU R19, [R1+0x53f0] ;  /* 0x0053f00001137983 */ /* 0x001ee40000300800 */
[----:B---3--:R-:W-:-:S05]  /*113820*/  IADD3.X R19, R19, UR9, RZ, P3, !PT ;  /* 0x0000000913137c10 */ /* 0x008fca0009ffe4ff */
[----:B------:R0:W-:Y:S04]  /*113830*/  STL [R1+0x47ec], R19 ;  /* 0x0047ec1301007387 */ /* 0x0001e80000100800 */
[----:B0-----:R-:W3:Y:S01]  /*113840*/  LDL.LU R19, [R1+0x53ec] ;  /* 0x0053ec0001137983 */ /* 0x001ee20000300800 */
[----:B------:R-:W-:-:S05]  /*113850*/  SHF.R.S32.HI R2, RZ, 0x1f, R4 ;  /* 0x0000001fff027819 */ /* 0x000fca0000011404 */
[----:B----4-:R-:W-:Y:S01]  /*113860*/  IMAD.X R24, R2, 0x1, R24, P2 ;  /* 0x0000000102187824 */ /* 0x010fe200010e0618 */
[----:B------:R-:W-:Y:S01]  /*113870*/  IADD3 R25, P2, R4, R25, RZ ;  /* 0x0000001904197210 */ /* 0x000fe20007f5e0ff */
[----:B------:R-:W-:Y:S01]  /*113880*/  IMAD.X R26, R2, 0x1, R26, P1 ;  /* 0x00000001021a7824 */ /* 0x000fe200008e061a */
        /* <DEDUP_REMOVED lines=17> */
[----:B--2---:R-:W-:Y:S01]  /*1139a0*/  IMAD.X R15, R2, 0x1, R15, P5 ;  /* 0x00000001020f7824 */ /* 0x004fe200028e060f */
[----:B------:R-:W-:Y:S01]  /*1139b0*/  IADD3 R28, P5, R4, R28, RZ ;  /* 0x0000001c041c7210 */ /* 0x000fe20007fbe0ff */
[----:B------:R-:W-:Y:S01]  /*1139c0*/  IMAD.X R29, R2, 0x1, R29, P4 ;  /* 0x00000001021d7824 */ /* 0x000fe200020e061d */
[----:B------:R-:W-:-:S02]  /*1139d0*/  IADD3 R0, P4, R4, R0, RZ ;  /* 0x0000000004007210 */ /* 0x000fc40007f9e0ff */
[----:B---3--:R-:W-:-:S05]  /*1139e0*/  IADD3 R19, P3, R4, R19, RZ ;  /* 0x0000001304137210 */ /* 0x008fca0007f7e0ff */
        /* <DEDUP_REMOVED lines=9> */
[----:B------:R-:W-:-:S03]  /*113a80*/  IMAD.X R8, R2, 0x1, R8, P3 ;  /* 0x0000000102087824 */ /* 0x000fc600018e0608 */
[----:B------:R-:W-:Y:S01]  /*113a90*/  STL [R1+0x280c], R23 ;  /* 0x00280c1701007387 */ /* 0x000fe20000100800 */
[----:B------:R-:W-:-:S03]  /*113aa0*/  IADD3 R9, P3, R4, R9, RZ ;  /* 0x0000000904097210 */ /* 0x000fc60007f7e0ff */
        /* <DEDUP_REMOVED lines=19> */
[----:B------:R-:W-:Y:S04]  /*113be0*/  STL [R1+0x42c4], R0 ;  /* 0x0042c40001007387 */ /* 0x000fe80000100800 */
[----:B---3--:R0:W-:Y:S04]  /*113bf0*/  STL [R1+0x53dc], R19 ;  /* 0x0053dc1301007387 */ /* 0x0081e80000100800 */
[----:B0-----:R-:W3:Y:S04]  /*113c00*/  LDL.LU R19, [R1+0x42b4] ;  /* 0x0042b40001137983 */ /* 0x001ee80000300800 */
[----:B---3--:R0:W-:Y:S04]  /*113c10*/  STL [R1+0x53e0], R19 ;  /* 0x0053e01301007387 */ /* 0x0081e80000100800 */
[----:B0-----:R-:W3:Y:S01]  /*113c20*/  LDL.LU R19, [R1+0x42e8] ;  /* 0x0042e80001137983 */ /* 0x001ee20000300800 */
[----:B--2---:R-:W-:-:S03]  /*113c30*/  IMAD.X R4, R2, 0x1, R4, P3 ;  /* 0x0000000102047824 */ /* 0x004fc600018e0604 */
[----:B---3--:R0:W-:Y:S04]  /*113c40*/  STL [R1+0x53e4], R19 ;  /* 0x0053e41301007387 */ /* 0x0081e80000100800 */
        /* <DEDUP_REMOVED lines=28> */
[----:B0-----:R-:W2:Y:S02]  /*113e10*/  LDL.LU R4, [R1+0x53e8] ;  /* 0x0053e80001047983 */ /* 0x001ea40000300800 */
[----:B--2---:R-:W-:-:S05]  /*113e20*/  IADD3 R19, P3, R4, R19, RZ ;  /* 0x0000001304137210 */ /* 0x004fca0007f7e0ff */
[----:B------:R0:W-:Y:S04]  /*113e30*/  STL [R1+0x42bc], R19 ;  /* 0x0042bc1301007387 */ /* 0x0001e80000100800 */
[----:B0-----:R-:W2:Y:S02]  /*113e40*/  LDL.LU R19, [R1+0x53e4] ;  /* 0x0053e40001137983 */ /* 0x001ea40000300800 */
[----:B--2---:R-:W-:-:S05]  /*113e50*/  IMAD.X R19, R2, 0x1, R19, P2 ;  /* 0x0000000102137824 */ /* 0x004fca00010e0613 */
[----:B------:R0:W-:Y:S04]  /*113e60*/  STL [R1+0x42e8], R19 ;  /* 0x0042e81301007387 */ /* 0x0001e80000100800 */
[----:B0-----:R-:W2:Y:S02]  /*113e70*/  LDL.LU R19, [R1+0x53e0] ;  /* 0x0053e00001137983 */ /* 0x001ea40000300800 */
[----:B--2---:R-:W-:-:S05]  /*113e80*/  IADD3 R19, P2, R4, R19, RZ ;  /* 0x0000001304137210 */ /* 0x004fca0007f5e0ff */
[----:B------:R0:W-:Y:S04]  /*113e90*/  STL [R1+0x42b4], R19 ;  /* 0x0042b41301007387 */ /* 0x0001e80000100800 */
[----:B0-----:R-:W2:Y:S01]  /*113ea0*/  LDL.LU R19, [R1+0x53dc] ;  /* 0x0053dc0001137983 */ /* 0x001ea20000300800 */
[----:B----4-:R-:W-:Y:S01]  /*113eb0*/  IMAD.X R25, R2, 0x1, R25, P0 ;  /* 0x0000000102197824 */ /* 0x010fe200000e0619 */
[----:B---3--:R-:W-:Y:S01]  /*113ec0*/  IADD3 R26, P0, R4, R26, RZ ;  /* 0x0000001a041a7210 */ /* 0x008fe20007f1e0ff */
        /* <DEDUP_REMOVED lines=20> */
[----:B------:R-:W-:-:S02]  /*114010*/  IMAD.X R0, R2, 0x1, R0, P2 ;  /* 0x0000000102007824 */ /* 0x000fc400010e0600 */
[----:B--2---:R-:W-:Y:S01]  /*114020*/  IMAD.X R19, R2, 0x1, R19, P1 ;  /* 0x0000000102137824 */ /* 0x004fe200008e0613 */
[----:B------:R-:W-:-:S04]  /*114030*/  IADD3 R24, P1, R4, R24, RZ ;  /* 0x0000001804187210 */ /* 0x000fc80007f3e0ff */
        /* <DEDUP_REMOVED lines=36> */
[----:B--2---:R-:W-:-:S03]  /*114280*/  IADD3 R2, P2, R4, R2, RZ ;  /* 0x0000000204027210 */ /* 0x004fc60007f5e0ff */
[----:B---3--:R0:W-:Y:S04]  /*114290*/  STL [R1+0x53d4], R19 ;  /* 0x0053d41301007387 */ /* 0x0081e80000100800 */
        /* <DEDUP_REMOVED lines=28> */
[----:B0-----:R-:W2:Y:S02]  /*114460*/  LDL.LU R2, [R1+0x53d8] ;  /* 0x0053d80001027983 */ /* 0x001ea40000300800 */
[----:B--2---:R-:W-:-:S05]  /*114470*/  IMAD.X R19, R2, 0x1, R19, P1 ;  /* 0x0000000102137824 */ /* 0x004fca00008e0613 */
[----:B------:R0:W-:Y:S04]  /*114480*/  STL [R1+0x4290], R19 ;  /* 0x0042901301007387 */ /* 0x0001e80000100800 */
[----:B0-----:R-:W2:Y:S02]  /*114490*/  LDL.LU R19, [R1+0x53d4] ;  /* 0x0053d40001137983 */ /* 0x001ea40000300800 */
[----:B--2---:R-:W-:-:S05]  /*1144a0*/  IADD3 R19, P1, R4, R19, RZ ;  /* 0x0000001304137210 */ /* 0x004fca0007f3e0ff */
[----:B------:R0:W-:Y:S04]  /*1144b0*/  STL [R1+0x425c], R19 ;  /* 0x00425c1301007387 */ /* 0x0001e80000100800 */
[----:B0-----:R-:W2:Y:S02]  /*1144c0*/  LDL.LU R19, [R1+0x53d0] ;  /* 0x0053d00001137983 */ /* 0x001ea40000300800 */
[----:B--2---:R-:W-:-:S05]  /*1144d0*/  IMAD.X R19, R2, 0x1, R19, P0 ;  /* 0x0000000102137824 */ /* 0x004fca00000e0613 */
[----:B------:R0:W-:Y:S04]  /*1144e0*/  STL [R1+0x4288], R19 ;  /* 0x0042881301007387 */ /* 0x0001e80000100800 */
[----:B0-----:R-:W2:Y:S01]  /*1144f0*/  LDL.LU R19, [R1+0x53cc] ;  /* 0x0053cc0001137983 */ /* 0x001ea20000300800 */
[----:B---3--:R-:W-:Y:S01]  /*114500*/  IMAD.X R24, R2, 0x1, R24, P6 ;  /* 0x0000000102187824 */ /* 0x008fe200030e0618 */
[----:B----4-:R-:W-:Y:S01]  /*114510*/  IADD3 R25, P6, R4, R25, RZ ;  /* 0x0000001904197210 */ /* 0x010fe20007fde0ff */
        /* <DEDUP_REMOVED lines=21> */
[----:B------:R-:W-:-:S02]  /*114670*/  IADD3 R0, P1, R4, R0, RZ ;  /* 0x0000000004007210 */ /* 0x000fc40007f3e0ff */
[----:B--2---:R-:W-:-:S05]  /*114680*/  IADD3 R19, P0, R4, R19, RZ ;  /* 0x0000001304137210 */ /* 0x004fca0007f1e0ff */
        /* <DEDUP_REMOVED lines=5955> */
[----:B------:R-:W-:Y:S01]  /*12bac0*/  IMAD.X R28, R2, 0x1, R28, P4 ;  /* 0x00000001021c7824 */ /* 0x000fe200020e061c */
[----:B------:R-:W-:Y:S01]  /*12bad0*/  IADD3 R29, P4, R4, R29, RZ ;  /* 0x0000001d041d7210 */ /* 0x000fe20007f9e0ff */
        /* <DEDUP_REMOVED lines=66> */
[----:B0-----:R-:W4:Y:S01]  /*12bf00*/  LDL.LU R0, [R1+0x46a4] ;  /* 0x0046a40001007983 */ /* 0x001f220000300800 */
        /* <DEDUP_REMOVED lines=29> */
[C---:B------:R-:W-:Y:S02]  /*12c0e0*/  IADD3 R14, P4, R4.reuse, R14, RZ ;  /* 0x0000000e040e7210 */ /* 0x040fe40007f9e0ff */
        /* <DEDUP_REMOVED lines=29> */
[----:B------:R-:W-:Y:S01]  /*12c2c0*/  IADD3 R15, P3, R4, R15, RZ ;  /* 0x0000000f040f7210 */ /* 0x000fe20007f7e0ff */
[----:B------:R-:W-:-:S04]  /*12c2d0*/  IMAD.X R28, R2, 0x1, R28, P2 ;  /* 0x00000001021c7824 */ /* 0x000fc800010e061c */
[----:B------:R-:W-:Y:S04]  /*12c2e0*/  STL [R1+0x46a8], R15 ;  /* 0x0046a80f01007387 */ /* 0x000fe80000100800 */
[----:B---3--:R0:W-:Y:S04]  /*12c2f0*/  STL [R1+0x5004], R19 ;  /* 0x0050041301007387 */ /* 0x0081e80000100800 */
[----:B------:R-:W-:Y:S04]  /*12c300*/  STL [R1+0x4640], R28 ;  /* 0x0046401c01007387 */ /* 0x000fe80000100800 */
[----:B0-----:R-:W3:Y:S01]  /*12c310*/  LDL.LU R19, [R1+0x46b4] ;  /* 0x0046b40001137983 */ /* 0x001ee20000300800 */
[----:B------:R-:W-:-:S05]  /*12c320*/  IADD3 R0, P2, R4, R0, RZ ;  /* 0x0000000004007210 */ /* 0x000fca0007f5e0ff */
[----:B------:R-:W-:Y:S04]  /*12c330*/  STL [R1+0x46a4], R0 ;  /* 0x0046a40001007387 */ /* 0x000fe80000100800 */
        /* <DEDUP_REMOVED lines=29> */
[----:B------:R-:W3:Y:S04]  /*12c510*/  LDL.LU R15, [R1+0x46ac] ;  /* 0x0046ac00010f7983 */ /* 0x000ee80000300800 */
[----:B------:R-:W3:Y:S04]  /*12c520*/  LDL.LU R28, [R1+0x4728] ;  /* 0x00472800011c7983 */ /* 0x000ee80000300800 */
[----:B0-----:R-:W3:Y:S01]  /*12c530*/  LDL.LU R29, [R1+0x46c0] ;  /* 0x0046c000011d7983 */ /* 0x001ee20000300800 */
        /* <DEDUP_REMOVED lines=26> */
[----:B------:R-:W-:Y:S01]  /*12c6e0*/  IADD3 R12, P3, R4, R12, RZ ;  /* 0x0000000c040c7210 */ /* 0x000fe20007f7e0ff */
        /* <DEDUP_REMOVED lines=32> */
[----:B------:R-:W-:Y:S01]  /*12c8f0*/  IMAD.X R15, R2, 0x1, R15, P1 ;  /* 0x00000001020f7824 */ /* 0x000fe200008e060f */
[----:B------:R-:W-:-:S04]  /*12c900*/  IADD3 R28, P1, R4, R28, RZ ;  /* 0x0000001c041c7210 */ /* 0x000fc80007f3e0ff */
[----:B------:R-:W-:Y:S04]  /*12c910*/  STL [R1+0x46ac], R15 ;  /* 0x0046ac0f01007387 */ /* 0x000fe80000100800 */
[----:B---3--:R0:W-:Y:S04]  /*12c920*/  STL [R1+0x4ff8], R19 ;  /* 0x004ff81301007387 */ /* 0x0081e80000100800 */
[----:B------:R-:W-:Y:S04]  /*12c930*/  STL [R1+0x4728], R28 ;  /* 0x0047281c01007387 */ /* 0x000fe80000100800 */
[----:B0-----:R-:W3:Y:S01]  /*12c940*/  LDL.LU R19, [R1+0x46d0] ;  /* 0x0046d00001137983 */ /* 0x001ee20000300800 */
[----:B------:R-:W-:-:S05]  /*12c950*/  IMAD.X R29, R2, 0x1, R29, P0 ;  /* 0x00000001021d7824 */ /* 0x000fca00000e061d */
[----:B------:R-:W-:Y:S04]  /*12c960*/  STL [R1+0x46c0], R29 ;  /* 0x0046c01d01007387 */ /* 0x000fe80000100800 */
        /* <DEDUP_REMOVED lines=59> */
[----:B------:R-:W-:Y:S01]  /*12cd20*/  IMAD.X R12, R2, 0x1, R12, P1 ;  /* 0x00000001020c7824 */ /* 0x000fe200008e060c */
[----:B------:R-:W-:Y:S01]  /*12cd30*/  IADD3 R13, P1, R4, R13, RZ ;  /* 0x0000000d040d7210 */ /* 0x000fe20007f3e0ff */
[----:B------:R-:W-:Y:S01]  /*12cd40*/  IMAD.X R14, R2, 0x1, R14, P0 ;  /* 0x00000001020e7824 */ /* 0x000fe200000e060e */
        /* <DEDUP_REMOVED lines=91> */
[----:B--2---:R-:W-:-:S05]  /*12d300*/  IMAD.X R19, R2, 0x1, R19, P3 ;  /* 0x0000000102137824 */ /* 0x004fca00018e0613 */
[----:B------:R0:W-:Y:S04]  /*12d310*/  STL [R1+0x4750], R19 ;  /* 0x0047501301007387 */ /* 0x0001e80000100800 */
[----:B0-----:R-:W2:Y:S01]  /*12d320*/  LDL.LU R19, [R1+0x4fe8] ;  /* 0x004fe80001137983 */ /* 0x001ea20000300800 */
[----:B------:R-:W-:-:S05]  /*12d330*/  IADD3 R0, P3, R4, R0, RZ ;  /* 0x0000000004007210 */ /* 0x000fca0007f7e0ff */
[----:B------:R0:W-:Y:S01]  /*12d340*/  STL [R1+0x47b4], R0 ;  /* 0x0047b40001007387 */ /* 0x0001e20000100800 */
[----:B------:R-:W-:-:S03]  /*12d350*/  IMAD.X R11, R2, 0x1, R11, P3 ;  /* 0x00000001020b7824 */ /* 0x000fc600018e060b */
[----:B0-----:R1:W5:Y:S04]  /*12d360*/  LDL.LU R0, [R1+0x4fe4] ;  /* 0x004fe40001007983 */ /* 0x0013680000300800 */
        /* <DEDUP_REMOVED lines=10> */
[----:B------:R0:W-:Y:S02]  /*12d410*/  STL [R1+0x477c], R11 ;  /* 0x00477c0b01007387 */ /* 0x0001e40000100800 */
[----:B0-----:R-:W0:Y:S01]  /*12d420*/  LDC R11, c[0x0][0x230] ;  /* 0x00008c00ff0b7b82 */ /* 0x001e220000000800 */
[----:B------:R-:W-:-:S02]  /*12d430*/  IADD3 R8, P3, R4, R8, RZ ;  /* 0x0000000804087210 */ /* 0x000fc40007f7e0ff */
[----:B------:R-:W-:Y:S01]  /*12d440*/  IADD3 R10, P2, R4, R10, RZ ;  /* 0x0000000a040a7210 */ /* 0x000fe20007f5e0ff */
[----:B------:R1:W-:Y:S01]  /*12d450*/  STL [R1+0x4780], R6 ;  /* 0x0047800601007387 */ /* 0x0003e20000100800 */
[----:B------:R-:W-:-:S03]  /*12d460*/  IMAD.X R16, R2, 0x1, R16, P1 ;  /* 0x0000000102107824 */ /* 0x000fc600008e0610 */
[----:B------:R1:W-:Y:S01]  /*12d470*/  STL [R1+0x47dc], R7 ;  /* 0x0047dc0701007387 */ /* 0x0003e20000100800 */
[----:B------:R-:W-:-:S03]  /*12d480*/  IADD3 R17, P1, R4, R17, RZ ;  /* 0x0000001104117210 */ /* 0x000fc60007f3e0ff */
[----:B------:R1:W-:Y:S01]  /*12d490*/  STL [R1+0x47d8], R8 ;  /* 0x0047d80801007387 */ /* 0x0003e20000100800 */
[----:B------:R-:W-:-:S03]  /*12d4a0*/  IMAD.X R18, R2, 0x1, R18, P0 ;  /* 0x0000000102127824 */ /* 0x000fc600000e0612 */
        /* <DEDUP_REMOVED lines=9> */
[C---:B------:R-:W-:Y:S02]  /*12d540*/  IMAD.X R15, R2.reuse, 0x1, R15, P3 ;  /* 0x00000001020f7824 */ /* 0x040fe400018e060f */
[----:B0-----:R-:W-:Y:S01]  /*12d550*/  VIADD R11, R11, 0x7f ;  /* 0x0000007f0b0b7836 */ /* 0x001fe20000000000 */
[----:B------:R1:W-:Y:S01]  /*12d560*/  STL [R1+0x479c], R12 ;  /* 0x00479c0c01007387 */ /* 0x0003e20000100800 */
[----:B------:R-:W-:-:S03]  /*12d570*/  IMAD.X R28, R2, 0x1, R28, P2 ;  /* 0x00000001021c7824 */ /* 0x000fc600010e061c */
[----:B------:R-:W-:Y:S01]  /*12d580*/  SHF.R.S32.HI R3, RZ, 0x1f, R11 ;  /* 0x0000001fff037819 */ /* 0x000fe2000001140b */
[----:B------:R1:W-:Y:S04]  /*12d590*/  STL [R1+0x47b0], R13 ;  /* 0x0047b00d01007387 */ /* 0x0003e80000100800 */
[----:B------:R1:W-:Y:S04]  /*12d5a0*/  STL [R1+0x47ac], R14 ;  /* 0x0047ac0e01007387 */ /* 0x0003e80000100800 */
[----:B------:R1:W-:Y:S01]  /*12d5b0*/  STL [R1+0x47cc], R29 ;  /* 0x0047cc1d01007387 */ /* 0x0003e20000100800 */
[----:B------:R-:W-:-:S03]  /*12d5c0*/  LEA.HI R3, R3, R11, RZ, 0x7 ;  /* 0x0000000b03037211 */ /* 0x000fc600078f38ff */
[----:B------:R1:W-:Y:S04]  /*12d5d0*/  STL [R1+0x47c0], R15 ;  /* 0x0047c00f01007387 */ /* 0x0003e80000100800 */
[----:B------:R1:W-:Y:S01]  /*12d5e0*/  STL [R1+0x47bc], R28 ;  /* 0x0047bc1c01007387 */ /* 0x0003e20000100800 */
[----:B------:R-:W-:-:S04]  /*12d5f0*/  SHF.R.S32.HI R3, RZ, 0x7, R3 ;  /* 0x00000007ff037819 */ /* 0x000fc80000011403 */
[----:B--2---:R-:W-:-:S13]  /*12d600*/  ISETP.NE.U32.AND P0, PT, R19, R3, PT ;  /* 0x000000031300720c */ /* 0x004fda0003f05070 */
[----:B-1----:R-:W-:Y:S05]  /*12d610*/  @P0 BRA `(.L_x_2) ;  /* 0xfffff26c00b40947 */ /* 0x002fea000383ffff */
.L_x_1:
[----:B------:R-:W0:Y:S01]  /*12d620*/  LDL R6, [R1+0xd80] ;  /* 0x000d800001067983 */ /* 0x000e220000100800 */
[----:B------:R-:W-:Y:S01]  /*12d630*/  ULDC UR4, c[0x0][0x248] ;  /* 0x0000920000047ab9 */ /* 0x000fe20000000800 */
[----:B------:R-:W-:Y:S01]  /*12d640*/  ULDC UR6, c[0x0][0x248] ;  /* 0x0000920000067ab9 */ /* 0x000fe20000000800 */
[----:B------:R-:W1:Y:S01]  /*12d650*/  S2UR UR5, SR_CgaCtaId ;  /* 0x00000000000579c3 */ /* 0x000e620000008800 */
[----:B------:R-:W-:Y:S01]  /*12d660*/  ULDC UR7, c[0x0][0x248] ;  /* 0x0000920000077ab9 */ /* 0x000fe20000000800 */
[----:B------:R-:W-:Y:S01]  /*12d670*/  ULDC UR8, c[0x0][0x248] ;  /* 0x0000920000087ab9 */ /* 0x000fe20000000800 */
[----:B------:R-:W-:Y:S01]  /*12d680*/  ULDC UR10, c[0x0][0x248] ;  /* 0x00009200000a7ab9 */ /* 0x000fe20000000800 */
[----:B0----5:R-:W-:Y:S01]  /*12d690*/  IMAD R0, R6, UR4, RZ ;  /* 0x0000000406007c24 */ /* 0x021fe2000f8e02ff */
[----:B------:R-:W-:Y:S01]  /*12d6a0*/  STL [R1+0x4fe8], R6 ;  /* 0x004fe80601007387 */ /* 0x000fe20000100800 */
[----:B------:R-:W-:-:S03]  /*12d6b0*/  ULDC UR4, c[0x0][0x248] ;  /* 0x0000920000047ab9 */ /* 0x000fc60000000800 */
[----:B------:R0:W-:Y:S02]  /*12d6c0*/  STL [R1+0x418], R0 ;  /* 0x0004180001007387 */ /* 0x0001e40000100800 */
[----:B0-----:R-:W-:Y:S01]  /*12d6d0*/  VIADD R0, R0, UR4 ;  /* 0x0000000400007c36 */ /* 0x001fe20008000000 */
[----:B------:R-:W-:-:S04]  /*12d6e0*/  ULDC UR4, c[0x0][0x248] ;  /* 0x0000920000047ab9 */ /* 0x000fc80000000800 */
[----:B------:R0:W-:Y:S02]  /*12d6f0*/  STL [R1], R0 ;  /* 0x0000000001007387 */ /* 0x0001e40000100800 */
[----:B0-----:R-:W-:Y:S01]  /*12d700*/  VIADD R0, R0, UR4 ;  /* 0x0000000400007c36 */ /* 0x001fe20008000000 */
[----:B------:R-:W-:-:S03]  /*12d710*/  ULDC UR4, c[0x0][0x248] ;  /* 0x0000920000047ab9 */ /* 0x000fc60000000800 */
[----:B------:R-:W-:Y:S01]  /*12d720*/  VIADD R28, R0, UR4 ;  /* 0x00000004001c7c36 */ /* 0x000fe20008000000 */
[----:B------:R-:W-:Y:S01]  /*12d730*/  ULDC UR4, c[0x0][0x248] ;  /* 0x0000920000047ab9 */ /* 0x000fe20000000800 */
[----:B------:R0:W-:Y:S02]  /*12d740*/  STL [R1+0x3d0], R0 ;  /* 0x0003d00001007387 */ /* 0x0001e40000100800 */
[----:B------:R-:W-:Y:S01]  /*12d750*/  VIADD R25, R28, UR4 ;  /* 0x000000041c197c36 */ /* 0x000fe20008000000 */
[----:B------:R-:W-:Y:S01]  /*12d760*/  ULDC UR4, c[0x0][0x248] ;  /* 0x0000920000047ab9 */ /* 0x000fe20000000800 */
[----:B------:R-:W-:Y:S02]  /*12d770*/  STL [R1+0x4fe4], R28 ;  /* 0x004fe41c01007387 */ /* 0x000fe40000100800 */
        /* <DEDUP_REMOVED lines=9> */
[----:B0-----:R-:W-:Y:S01]  /*12d810*/  VIADD R0, R29, UR4 ;  /* 0x000000041d007c36 */ /* 0x001fe20008000000 */
[----:B------:R-:W-:Y:S01]  /*12d820*/  ULDC UR4, c[0x0][0x248] ;  /* 0x0000920000047ab9 */ /* 0x000fe20000000800 */
[----:B------:R-:W-:Y:S04]  /*12d830*/  STL [R1+0x4ff8], R29 ;  /* 0x004ff81d01007387 */ /* 0x000fe80000100800 */
[----:B------:R0:W-:Y:S02]  /*12d840*/  STL [R1+0x4], R0 ;  /* 0x0000040001007387 */ /* 0x0001e40000100800 */
[----:B0-----:R-:W-:Y:S01]  /*12d850*/  VIADD R0, R0, UR4 ;  /* 0x0000000400007c36 */ /* 0x001fe20008000000 */
[----:B------:R-:W-:-:S04]  /*12d860*/  ULDC UR4, c[0x0][0x248] ;  /* 0x0000920000047ab9 */ /* 0x000fc80000000800 */
        /* <DEDUP_REMOVED lines=1104> */
[----:B------:R0:W-:Y:S04]  /*131d70*/  STL [R1+0x1c90], R0 ;  /* 0x001c900001007387 */ /* 0x0001e80000100800 */
[----:B------:R-:W2:Y:S04]  /*131d80*/  LDL.LU R5, [R1+0x1220] ;  /* 0x0012200001057983 */ /* 0x000ea80000300800 */
[----:B------:R-:W2:Y:S01]  /*131d90*/  LDL.LU R4, [R1+0x1224] ;  /* 0x0012240001047983 */ /* 0x000ea20000300800 */
[----:B0-----:R-:W-:Y:S01]  /*131da0*/  VIADD R0, R0, UR4 ;  /* 0x0000000400007c36 */ /* 0x001fe20008000000 */
[----:B------:R-:W-:-:S04]  /*131db0*/  ULDC UR4, c[0x0][0x248] ;  /* 0x0000920000047ab9 */ /* 0x000fc80000000800 */
[----:B------:R0:W-:Y:S04]  /*131dc0*/  STL [R1+0x1c94], R0 ;  /* 0x001c940001007387 */ /* 0x0001e80000100800 */
[----:B------:R-:W3:Y:S04]  /*131dd0*/  LDL.LU R16, [R1+0x1228] ;  /* 0x0012280001107983 */ /* 0x000ee80000300800 */
[----:B------:R-:W3:Y:S01]  /*131de0*/  LDL.LU R15, [R1+0x122c] ;  /* 0x00122c00010f7983 */ /* 0x000ee20000300800 */
[----:B0-----:R-:W-:Y:S01]  /*131df0*/  VIADD R0, R0, UR4 ;  /* 0x0000000400007c36 */ /* 0x001fe20008000000 */
[----:B------:R-:W-:-:S02]  /*131e00*/  ULDC UR4, c[0x0][0x248] ;  /* 0x0000920000047ab9 */ /* 0x000fc40000000800 */
        /* <DEDUP_REMOVED lines=8> */
[----:B------:R-:W4:Y:S01]  /*131e90*/  LDL.LU R7, [R1+0x120c] ;  /* 0x00120c0001077983 */ /* 0x000f220000300800 */
[----:B0-----:R-:W-:Y:S01]  /*131ea0*/  VIADD R0, R0, UR4 ;  /* 0x0000000400007c36 */ /* 0x001fe20008000000 */
[----:B------:R-:W-:-:S02]  /*131eb0*/  ULDC UR4, c[0x0][0x248] ;  /* 0x0000920000047ab9 */ /* 0x000fc40000000800 */
[----:B------:R-:W4:Y:S04]  /*131ec0*/  LDL.LU R3, [R1+0x11f0] ;  /* 0x0011f00001037983 */ /* 0x000f280000300800 */
[----:B------:R-:W4:Y:S04]  /*131ed0*/  LDL.LU R2, [R1+0x11f4] ;  /* 0x0011f40001027983 */ /* 0x000f280000300800 */
        /* <DEDUP_REMOVED lines=20> */
[----:B------:R-:W-:Y:S01]  /*132020*/  ULDC UR4, c[0x0][0x248] ;  /* 0x0000920000047ab9 */ /* 0x000fe20000000800 */
[----:B--2---:R-:W-:Y:S02]  /*132030*/  F2FP.SATFINITE.E4M3.F32.PACK_AB_MERGE_C R6, R4, R5, RZ ;  /* 0x000000050406723e */ /* 0x004fe400048070ff */
[----:B------:R-:W2:Y:S04]  /*132040*/  LDL.LU R5, [R1+0x11f8] ;  /* 0x0011f80001057983 */ /* 0x000ea80000300800 */
[----:B------:R-:W2:Y:S04]  /*132050*/  LDL.LU R4, [R1+0x11fc] ;  /* 0x0011fc0001047983 */ /* 0x000ea80000300800 */
[----:B------:R3:W-:Y:S04]  /*132060*/  STL [R1+0x3078], R6 ;  /* 0x0030780601007387 */ /* 0x0007e80000100800 */
[----:B------:R0:W-:Y:S01]  /*132070*/  STL [R1+0x1cb8], R0 ;  /* 0x001cb80001007387 */ /* 0x0001e20000100800 */
[----:B---3--:R-:W-:Y:S01]  /*132080*/  F2FP.SATFINITE.E4M3.F32.PACK_AB_MERGE_C R6, R15, R16, RZ ;  /* 0x000000100f06723e */ /* 0x008fe200048070ff */
[----:B0-----:R-:W-:-:S04]  /*132090*/  VIADD R0, R0, UR4 ;  /* 0x0000000400007c36 */ /* 0x001fc80008000000 */
[----:B------:R0:W-:Y:S01]  /*1320a0*/  STL [R1+0x3074], R6 ;  /* 0x0030740601007387 */ /* 0x0001e20000100800 */
[----:B------:R-:W-:Y:S01]  /*1320b0*/  ULDC UR4, c[0x0][0x248] ;  /* 0x0000920000047ab9 */ /* 0x000fe20000000800 */
[----:B----4-:R-:W-:-:S05]  /*1320c0*/  F2FP.SATFINITE.E4M3.F32.PACK_AB_MERGE_C R13, R13, R14, RZ ;  /* 0x0000000e0d0d723e */ /* 0x010fca00048070ff */
[----:B------:R-:W-:Y:S01]  /*1320d0*/  STL [R1+0x304c], R13 ;  /* 0x00304c0d01007387 */ /* 0x000fe20000100800 */
[----:B0-----:R-:W-:-:S03]  /*1320e0*/  F2FP.SATFINITE.E4M3.F32.PACK_AB_MERGE_C R6, R11, R12, RZ ;  /* 0x0000000c0b06723e */ /* 0x001fc600048070ff */
[----:B------:R0:W-:Y:S04]  /*1320f0*/  STL [R1+0x1220], R0 ;  /* 0x0012200001007387 */ /* 0x0001e80000100800 */
[----:B------:R3:W-:Y:S01]  /*132100*/  STL [R1+0x305c], R6 ;  /* 0x00305c0601007387 */ /* 0x0007e20000100800 */
[----:B------:R-:W-:Y:S01]  /*132110*/  F2FP.SATFINITE.E4M3.F32.PACK_AB_MERGE_C R9, R9, R10, RZ ;  /* 0x0000000a0909723e */ /* 0x000fe200048070ff */
[----:B0-----:R-:W-:Y:S01]  /*132120*/  VIADD R0, R0, UR4 ;  /* 0x0000000400007c36 */ /* 0x001fe20008000000 */
[----:B------:R-:W-:-:S03]  /*132130*/  ULDC UR4, c[0x0][0x248] ;  /* 0x0000920000047ab9 */ /* 0x000fc60000000800 */
[----:B------:R-:W-:Y:S01]  /*132140*/  STL [R1+0x302c], R9 ;  /* 0x00302c0901007387 */ /* 0x000fe20000100800 */
[----:B---3--:R-:W-:-:S03]  /*132150*/  F2FP.SATFINITE.E4M3.F32.PACK_AB_MERGE_C R6, R7, R8, RZ ;  /* 0x000000080706723e */ /* 0x008fc600048070ff */
[----:B------:R0:W-:Y:S04]  /*132160*/  STL [R1+0x1210], R0 ;  /* 0x0012100001007387 */ /* 0x0001e80000100800 */
[----:B------:R-:W-:Y:S04]  /*132170*/  STL [R1+0x3030], R6 ;  /* 0x0030300601007387 */ /* 0x000fe80000100800 */
[----:B------:R-:W3:Y:S01]  /*132180*/  LDL.LU R29, [R1+0x11e8] ;  /* 0x0011e800011d7983 */ /* 0x000ee20000300800 */
[----:B------:R-:W-:Y:S01]  /*132190*/  F2FP.SATFINITE.E4M3.F32.PACK_AB_MERGE_C R2, R2, R3, RZ ;  /* 0x000000030202723e */ /* 0x000fe200048070ff */
[----:B0-----:R-:W-:Y:S01]  /*1321a0*/  VIADD R0, R0, UR4 ;  /* 0x0000000400007c36 */ /* 0x001fe20008000000 */
[----:B------:R-:W-:Y:S01]  /*1321b0*/  ULDC UR4, c[0x0][0x248] ;  /* 0x0000920000047ab9 */ /* 0x000fe20000000800 */
[----:B---3--:R0:W-:Y:S04]  /*1321c0*/  STL [R1+0x5024], R29 ;  /* 0x0050241d01007387 */ /* 0x0081e80000100800 */
[----:B------:R-:W-:Y:S04]  /*1321d0*/  STL [R1+0x3024], R2 ;  /* 0x0030240201007387 */ /* 0x000fe80000100800 */
[----:B------:R3:W-:Y:S04]  /*1321e0*/  STL [R1+0x1200], R0 ;  /* 0x0012000001007387 */ /* 0x0007e80000100800 */
[----:B0-----:R-:W4:Y:S04]  /*1321f0*/  LDL.LU R29, [R1+0x11e4] ;  /* 0x0011e400011d7983 */ /* 0x001f280000300800 */
[----:B------:R-:W4:Y:S01]  /*132200*/  LDL.LU R27, [R1+0x11ec] ;  /* 0x0011ec00011b7983 */ /* 0x000f220000300800 */
[----:B--2---:R-:W-:Y:S01]  /*132210*/  F2FP.SATFINITE.E4M3.F32.PACK_AB_MERGE_C R4, R4, R5, RZ ;  /* 0x000000050404723e */ /* 0x004fe200048070ff */
[----:B---3--:R-:W-:Y:S01]  /*132220*/  VIADD R0, R0, UR4 ;  /* 0x0000000400007c36 */ /* 0x008fe20008000000 */
[----:B------:R-:W-:Y:S01]  /*132230*/  ULDC UR4, c[0x0][0x248] ;  /* 0x0000920000047ab9 */ /* 0x000fe20000000800 */
[----:B----4-:R0:W-:Y:S04]  /*132240*/  STL [R1+0x5028], R27 ;  /* 0x0050281b01007387 */ /* 0x0101e80000100800 */
[----:B0-----:R-:W2:Y:S04]  /*132250*/  LDL.LU R27, [R1+0x11e0] ;  /* 0x0011e000011b7983 */ /* 0x001ea80000300800 */
        /* <DEDUP_REMOVED lines=14> */
[----:B------:R-:W-:Y:S04]  /*132340*/  STL [R1+0x11f8], R0 ;  /* 0x0011f80001007387 */ /* 0x000fe80000100800 */
        /* <DEDUP_REMOVED lines=12> */
[----:B0-----:R-:W4:Y:S01]  /*132410*/  LDL.LU R4, [R1+0x1174] ;  /* 0x0011740001047983 */ /* 0x001f220000300800 */
[----:B--2---:R-:W-:-:S03]  /*132420*/  F2FP.SATFINITE.E4M3.F32.PACK_AB_MERGE_C R29, R29, R27, RZ ;  /* 0x0000001b1d1d723e */ /* 0x004fc600048070ff */
[----:B------:R-:W2:Y:S04]  /*132430*/  LDL.LU R27, [R1+0x5028] ;  /* 0x00502800011b7983 */ /* 0x000ea80000300800 */
[----:B------:R0:W-:Y:S04]  /*132440*/  STL [R1+0x3014], R29 ;  /* 0x0030141d01007387 */ /* 0x0001e80000100800 */
[----:B0-----:R-:W2:Y:S01]  /*132450*/  LDL.LU R29, [R1+0x5024] ;  /* 0x00502400011d7983 */ /* 0x001ea20000300800 */
[----:B---3--:R-:W-:Y:S01]  /*132460*/  F2FP.SATFINITE.E4M3.F32.PACK_AB_MERGE_C R25, R25, R26, RZ ;  /* 0x0000001a1919723e */ /* 0x008fe200048070ff */
[----:B------:R-:W-:Y:S01]  /*132470*/  VIADD R0, R0, UR4 ;  /* 0x0000000400007c36 */ /* 0x000fe20008000000 */
[----:B----4-:R-:W-:Y:S01]  /*132480*/  F2FP.SATFINITE.E4M3.F32.PACK_AB_MERGE_C R6, R6, R28, RZ ;  /* 0x0000001c0606723e */ /* 0x010fe200048070ff */
[----:B------:R-:W-:Y:S01]  /*132490*/  ULDC UR4, c[0x0][0x248] ;  /* 0x0000920000047ab9 */ /* 0x000fe20000000800 */
[----:B------:R-:W-:-:S02]  /*1324a0*/  F2FP.SATFINITE.E4M3.F32.PACK_AB_MERGE_C R23, R23, R24, RZ ;  /* 0x000000181717723e */ /* 0x000fc400048070ff */
[----:B------:R-:W-:Y:S02]  /*1324b0*/  F2FP.SATFINITE.E4M3.F32.PACK_AB_MERGE_C R17, R17, R18, RZ ;  /* 0x000000121111723e */ /* 0x000fe400048070ff */
[----:B------:R-:W-:Y:S02]  /*1324c0*/  F2FP.SATFINITE.E4M3.F32.PACK_AB_MERGE_C R13, R13, R14, RZ ;  /* 0x0000000e0d0d723e */ /* 0x000fe400048070ff */
[----:B------:R-:W-:Y:S02]  /*1324d0*/  F2FP.SATFINITE.E4M3.F32.PACK_AB_MERGE_C R9, R9, R10, RZ ;  /* 0x0000000a0909723e */ /* 0x000fe400048070ff */
[----:B--2---:R-:W-:-:S05]  /*1324e0*/  F2FP.SATFINITE.E4M3.F32.PACK_AB_MERGE_C R27, R27, R29, RZ ;  /* 0x0000001d1b1b723e */ /* 0x004fca00048070ff */
[----:B------:R-:W-:Y:S04]  /*1324f0*/  STL [R1+0x3010], R27 ;  /* 0x0030101b01007387 */ /* 0x000fe80000100800 */
[----:B------:R-:W-:Y:S04]  /*132500*/  STL [R1+0x2fec], R25 ;  /* 0x002fec1901007387 */ /* 0x000fe80000100800 */
[----:B------:R0:W-:Y:S04]  /*132510*/  STL [R1+0x11e0], R0 ;  /* 0x0011e00001007387 */ /* 0x0001e80000100800 */
[----:B------:R2:W-:Y:S01]  /*132520*/  STL [R1+0x3008], R6 ;  /* 0x0030080601007387 */ /* 0x0005e20000100800 */
[----:B0-----:R-:W-:-:S03]  /*132530*/  VIADD R0, R0, UR4 ;  /* 0x0000000400007c36 */ /* 0x001fc60008000000 */
[----:B------:R-:W-:Y:S01]  /*132540*/  STL [R1+0x2fbc], R23 ;  /* 0x002fbc1701007387 */ /* 0x000fe20000100800 */
[----:B------:R-:W-:Y:S01]  /*132550*/  ULDC UR4, c[0x0][0x248] ;  /* 0x0000920000047ab9 */ /* 0x000fe20000000800 */
[----:B--2---:R-:W-:Y:S02]  /*132560*/  F2FP.SATFINITE.E4M3.F32.PACK_AB_MERGE_C R6, R21, R22, RZ ;  /* 0x000000161506723e */ /* 0x004fe400048070ff */
[----:B------:R-:W-:Y:S04]  /*132570*/  STL [R1+0x11d0], R0 ;  /* 0x0011d00001007387 */ /* 0x000fe80000100800 */
[----:B------:R0:W-:Y:S02]  /*132580*/  STL [R1+0x2fcc], R6 ;  /* 0x002fcc0601007387 */ /* 0x0001e40000100800 */
[----:B0-----:R-:W-:-:S02]  /*132590*/  F2FP.SATFINITE.E4M3.F32.PACK_AB_MERGE_C R6, R2, R3, RZ ;  /* 0x000000030206723e */ /* 0x001fc400048070ff */
[----:B------:R-:W2:Y:S01]  /*1325a0*/  LDL.LU R3, [R1+0x1178] ;  /* 0x0011780001037983 */ /* 0x000ea20000300800 */
[----:B------:R-:W-:Y:S01]  /*1325b0*/  VIADD R0, R0, UR4 ;  /* 0x0000000400007c36 */ /* 0x000fe20008000000 */
[----:B------:R-:W-:Y:S02]  /*1325c0*/  ULDC UR4, c[0x0][0x248] ;  /* 0x0000920000047ab9 */ /* 0x000fe40000000800 */
[----:B------:R-:W2:Y:S04]  /*1325d0*/  LDL.LU R2, [R1+0x117c] ;  /* 0x00117c0001027983 */ /* 0x000ea80000300800 */
[----:B------:R0:W-:Y:S04]  /*1325e0*/  STL [R1+0x2fa4], R6 ;  /* 0x002fa40601007387 */ /* 0x0001e80000100800 */
[----:B------:R3:W-:Y:S01]  /*1325f0*/  STL [R1+0x11c0], R0 ;  /* 0x0011c00001007387 */ /* 0x0007e20000100800 */
[----:B0-----:R-:W-:Y:S01]  /*132600*/  F2FP.SATFINITE.E4M3.F32.PACK_AB_MERGE_C R6, R19, R20, RZ ;  /* 0x000000141306723e */ /* 0x001fe200048070ff */
[----:B---3--:R-:W-:-:S04]  /*132610*/  VIADD R0, R0, UR4 ;  /* 0x0000000400007c36 */ /* 0x008fc80008000000 */
[----:B------:R0:W-:Y:S01]  /*132620*/  STL [R1+0x2fa0], R6 ;  /* 0x002fa00601007387 */ /* 0x0001e20000100800 */
[----:B------:R-:W-:-:S03]  /*132630*/  ULDC UR4, c[0x0][0x248] ;  /* 0x0000920000047ab9 */ /* 0x000fc60000000800 */
[----:B------:R-:W-:Y:S01]  /*132640*/  STL [R1+0x2f84], R17 ;  /* 0x002f841101007387 */ /* 0x000fe20000100800 */
[----:B0-----:R-:W-:-:S03]  /*132650*/  F2FP.SATFINITE.E4M3.F32.PACK_AB_MERGE_C R6, R15, R16, RZ ;  /* 0x000000100f06723e */ /* 0x001fc600048070ff */
[----:B------:R0:W-:Y:S04]  /*132660*/  STL [R1+0x11b0], R0 ;  /* 0x0011b00001007387 */ /* 0x0001e80000100800 */
[----:B------:R3:W-:Y:S01]  /*132670*/  STL [R1+0x2f80], R6 ;  /* 0x002f800601007387 */ /* 0x0007e20000100800 */
[----:B0-----:R-:W-:Y:S01]  /*132680*/  VIADD R0, R0, UR4 ;  /* 0x0000000400007c36 */ /* 0x001fe20008000000 */
[----:B------:R-:W-:Y:S01]  /*132690*/  ULDC UR4, c[0x0][0x248] ;  /* 0x0000920000047ab9 */ /* 0x000fe20000000800 */
[----:B---3--:R-:W-:Y:S01]  /*1326a0*/  F2FP.SATFINITE.E4M3.F32.PACK_AB_MERGE_C R6, R11, R12, RZ ;  /* 0x0000000c0b06723e */ /* 0x008fe200048070ff */
[----:B------:R-:W-:Y:S04]  /*1326b0*/  STL [R1+0x2f68], R13 ;  /* 0x002f680d01007387 */ /* 0x000fe80000100800 */
[----:B------:R0:W-:Y:S04]  /*1326c0*/  STL [R1+0x11a0], R0 ;  /* 0x0011a00001007387 */ /* 0x0001e80000100800 */
[----:B------:R3:W-:Y:S01]  /*1326d0*/  STL [R1+0x2f78], R6 ;  /* 0x002f780601007387 */ /* 0x0007e20000100800 */
[----:B0-----:R-:W-:-:S03]  /*1326e0*/  VIADD R0, R0, UR4 ;  /* 0x0000000400007c36 */ /* 0x001fc60008000000 */
[----:B------:R-:W-:Y:S01]  /*1326f0*/  STL [R1+0x2f48], R9 ;  /* 0x002f480901007387 */ /* 0x000fe20000100800 */
[----:B------:R-:W-:Y:S01]  /*132700*/  ULDC UR4, c[0x0][0x248] ;  /* 0x0000920000047ab9 */ /* 0x000fe20000000800 */
[----:B---3--:R-:W-:Y:S02]  /*132710*/  F2FP.SATFINITE.E4M3.F32.PACK_AB_MERGE_C R6, R7, R8, RZ ;  /* 0x000000080706723e */ /* 0x008fe400048070ff */
        /* <DEDUP_REMOVED lines=111> */
[----:B------:R0:W-:Y:S04]  /*132e10*/  STL [R1+0x2e4c], R4 ;  /* 0x002e4c0401007387 */ /* 0x0001e80000100800 */
[----:B------:R-:W4:Y:S04]  /*132e20*/  LDL.LU R25, [R1+0x10dc] ;  /* 0x0010dc0001197983 */ /* 0x000f280000300800 */
[----:B------:R-:W3:Y:S04]  /*132e30*/  LDL.LU R28, [R1+0x10c0] ;  /* 0x0010c000011c7983 */ /* 0x000ee80000300800 */
[----:B------:R-:W-:Y:S04]  /*132e40*/  STL [R1+0x10f0], R0 ;  /* 0x0010f00001007387 */ /* 0x000fe80000100800 */
        /* <DEDUP_REMOVED lines=21> */
[----:B--2---:R-:W-:-:S03]  /*132fa0*/  F2FP.SATFINITE.E4M3.F32.PACK_AB_MERGE_C R29, R29, R27, RZ ;  /* 0x0000001b1d1d723e */ /* 0x004fc600048070ff */
[----:B------:R-:W2:Y:S04]  /*132fb0*/  LDL.LU R27, [R1+0x5018] ;  /* 0x00501800011b7983 */ /* 0x000ea80000300800 */
[----:B------:R0:W-:Y:S04]  /*132fc0*/  STL [R1+0x2e3c], R29 ;  /* 0x002e3c1d01007387 */ /* 0x0001e80000100800 */
[----:B0-----:R-:W2:Y:S01]  /*132fd0*/  LDL.LU R29, [R1+0x5014] ;  /* 0x00501400011d7983 */ /* 0x001ea20000300800 */
[----:B------:R-:W-:Y:S01]  /*132fe0*/  VIADD R0, R0, UR4 ;  /* 0x0000000400007c36 */ /* 0x000fe20008000000 */
[----:B------:R-:W-:Y:S01]  /*132ff0*/  ULDC UR4, c[0x0][0x248] ;  /* 0x0000920000047ab9 */ /* 0x000fe20000000800 */
[----:B----4-:R-:W-:-:S02]  /*133000*/  F2FP.SATFINITE.E4M3.F32.PACK_AB_MERGE_C R26, R25, R26, RZ ;  /* 0x0000001a191a723e */ /* 0x010fc400048070ff */
[----:B---3--:R-:W-:Y:S02]  /*133010*/  F2FP.SATFINITE.E4M3.F32.PACK_AB_MERGE_C R25, R6, R28, RZ ;  /* 0x0000001c0619723e */ /* 0x008fe400048070ff */
[----:B------:R-:W-:Y:S02]  /*133020*/  F2FP.SATFINITE.E4M3.F32.PACK_AB_MERGE_C R6, R23, R24, RZ ;  /* 0x000000181706723e */ /* 0x000fe400048070ff */
[----:B--2---:R-:W-:Y:S02]  /*133030*/  F2FP.SATFINITE.E4M3.F32.PACK_AB_MERGE_C R29, R27, R29, RZ ;  /* 0x0000001d1b1d723e */ /* 0x004fe400048070ff */
[----:B------:R-:W-:-:S03]  /*133040*/  F2FP.SATFINITE.E4M3.F32.PACK_AB_MERGE_C R27, R2, R3, RZ ;  /* 0x00000003021b723e */ /* 0x000fc600048070ff */
[----:B------:R-:W-:Y:S04]  /*133050*/  STL [R1+0x2e38], R29 ;  /* 0x002e381d01007387 */ /* 0x000fe80000100800 */
[----:B------:R-:W2:Y:S04]  /*133060*/  LDL.LU R3, [R1+0x1078] ;  /* 0x0010780001037983 */ /* 0x000ea80000300800 */
[----:B------:R-:W2:Y:S04]  /*133070*/  LDL.LU R2, [R1+0x107c] ;  /* 0x00107c0001027983 */ /* 0x000ea80000300800 */
[----:B------:R-:W-:Y:S04]  /*133080*/  STL [R1+0x2e1c], R27 ;  /* 0x002e1c1b01007387 */ /* 0x000fe80000100800 */
[----:B------:R0:W-:Y:S01]  /*133090*/  STL [R1+0x10e4], R0 ;  /* 0x0010e40001007387 */ /* 0x0001e20000100800 */
[----:B------:R-:W-:-:S03]  /*1330a0*/  F2FP.SATFINITE.E4M3.F32.PACK_AB_MERGE_C R21, R21, R22, RZ ;  /* 0x000000161515723e */ /* 0x000fc600048070ff */
[----:B------:R-:W-:Y:S01]  /*1330b0*/  STL [R1+0x2e18], R26 ;  /* 0x002e181a01007387 */ /* 0x000fe20000100800 */
[----:B0-----:R-:W-:Y:S01]  /*1330c0*/  VIADD R0, R0, UR4 ;  /* 0x0000000400007c36 */ /* 0x001fe20008000000 */
[----:B------:R-:W-:Y:S02]  /*1330d0*/  ULDC UR4, c[0x0][0x248] ;  /* 0x0000920000047ab9 */ /* 0x000fe40000000800 */
[----:B------:R-:W-:Y:S04]  /*1330e0*/  STL [R1+0x2e0c], R25 ;  /* 0x002e0c1901007387 */ /* 0x000fe80000100800 */
[----:B------:R0:W-:Y:S04]  /*1330f0*/  STL [R1+0x10ec], R0 ;  /* 0x0010ec0001007387 */ /* 0x0001e80000100800 */
[----:B------:R3:W-:Y:S01]  /*133100*/  STL [R1+0x2e08], R6 ;  /* 0x002e080601007387 */ /* 0x0007e20000100800 */
[----:B------:R-:W-:Y:S01]  /*133110*/  F2FP.SATFINITE.E4M3.F32.PACK_AB_MERGE_C R17, R17, R18, RZ ;  /* 0x000000121111723e */ /* 0x000fe200048070ff */
[----:B0-----:R-:W-:Y:S01]  /*133120*/  VIADD R0, R0, UR4 ;  /* 0x0000000400007c36 */ /* 0x001fe20008000000 */
[----:B------:R-:W-:Y:S01]  /*133130*/  ULDC UR4, c[0x0][0x248] ;  /* 0x0000920000047ab9 */ /* 0x000fe20000000800 */
[----:B------:R-:W-:Y:S01]  /*133140*/  STL [R1+0x2de4], R21 ;  /* 0x002de41501007387 */ /* 0x000fe20000100800 */
[----:B---3--:R-:W-:-:S03]  /*133150*/  F2FP.SATFINITE.E4M3.F32.PACK_AB_MERGE_C R6, R19, R20, RZ ;  /* 0x000000141306723e */ /* 0x008fc600048070ff */
        /* <DEDUP_REMOVED lines=22> */
[----:B------:R-:W-:Y:S04]  /*1332c0*/  STL [R1+0x2d98], R6 ;  /* 0x002d980601007387 */ /* 0x000fe80000100800 */
[----:B------:R-:W3:Y:S01]  /*1332d0*/  LDL.LU R10, [R1+0x1060] ;  /* 0x00106000010a7983 */ /* 0x000ee20000300800 */
[----:B0-----:R-:W-:Y:S01]  /*1332e0*/  VIADD R0, R0, UR4 ;  /* 0x0000000400007c36 */ /* 0x001fe20008000000 */
[----:B------:R-:W-:-:S02]  /*1332f0*/  ULDC UR4, c[0x0][0x248] ;  /* 0x0000920000047ab9 */ /* 0x000fc40000000800 */
[----:B------:R-:W3:Y:S04]  /*133300*/  LDL.LU R9, [R1+0x1064] ;  /* 0x0010640001097983 */ /* 0x000ee80000300800 */
[----:B------:R-:W-:Y:S04]  /*133310*/  STL [R1+0x2d7c], R4 ;  /* 0x002d7c0401007387 */ /* 0x000fe80000100800 */
[----:B------:R0:W-:Y:S04]  /*133320*/  STL [R1+0x1144], R0 ;  /* 0x0011440001007387 */ /* 0x0001e80000100800 */
[----:B------:R-:W4:Y:S04]  /*133330*/  LDL.LU R8, [R1+0x1068] ;  /* 0x0010680001087983 */ /* 0x000f280000300800 */
[----:B------:R-:W4:Y:S01]  /*133340*/  LDL.LU R7, [R1+0x106c] ;  /* 0x00106c0001077983 */ /* 0x000f220000300800 */
[----:B0-----:R-:W-:Y:S01]  /*133350*/  VIADD R0, R0, UR4 ;  /* 0x0000000400007c36 */ /* 0x001fe20008000000 */
[----:B------:R-:W-:-:S02]  /*133360*/  ULDC UR4, c[0x0][0x248] ;  /* 0x0000920000047ab9 */ /* 0x000fc40000000800 */
[----:B------:R-:W4:Y:S01]  /*133370*/  LDL.LU R29, [R1+0x14a0] ;  /* 0x0014a000011d7983 */ /* 0x000f220000300800 */
[----:B--2---:R-:W-:-:S05]  /*133380*/  F2FP.SATFINITE.E4M3.F32.PACK_AB_MERGE_C R2, R2, R3, RZ ;  /* 0x000000030202723e */ /* 0x004fca00048070ff */
[----:B------:R0:W-:Y:S04]  /*133390*/  STL [R1+0x2d78], R2 ;  /* 0x002d780201007387 */ /* 0x0001e80000100800 */
        /* <DEDUP_REMOVED lines=24> */
[----:B---3--:R-:W-:Y:S01]  /*133520*/  F2FP.SATFINITE.E4M3.F32.PACK_AB_MERGE_C R9, R9, R10, RZ ;  /* 0x0000000a0909723e */ /* 0x008fe200048070ff */
[----:B-1----:R-:W-:Y:S01]  /*133530*/  VIADD R0, R0, UR4 ;  /* 0x0000000400007c36 */ /* 0x002fe20008000000 */
[----:B------:R-:W-:-:S03]  /*133540*/  ULDC UR4, c[0x0][0x248] ;  /* 0x0000920000047ab9 */ /* 0x000fc60000000800 */
[----:B------:R0:W-:Y:S04]  /*133550*/  STL [R1+0x2d60], R9 ;  /* 0x002d600901007387 */ /* 0x0001e80000100800 */
[----:B------:R-:W3:Y:S01]  /*133560*/  LDL.LU R10, [R1+0x13f0] ;  /* 0x0013f000010a7983 */ /* 0x000ee20000300800 */
[----:B----4-:R-:W-:-:S05]  /*133570*/  F2FP.SATFINITE.E4M3.F32.PACK_AB_MERGE_C R7, R7, R8, RZ ;  /* 0x000000080707723e */ /* 0x010fca00048070ff */
[----:B------:R1:W-:Y:S04]  /*133580*/  STL [R1+0x2d5c], R7 ;  /* 0x002d5c0701007387 */ /* 0x0003e80000100800 */
[----:B0-----:R-:W3:Y:S04]  /*133590*/  LDL.LU R9, [R1+0x13f4] ;  /* 0x0013f40001097983 */ /* 0x001ee80000300800 */
[----:B------:R-:W4:Y:S04]  /*1335a0*/  LDL.LU R8, [R1+0x13f8] ;  /* 0x0013f80001087983 */ /* 0x000f280000300800 */
[----:B------:R0:W-:Y:S04]  /*1335b0*/  STL [R1+0x116c], R0 ;  /* 0x00116c0001007387 */ /* 0x0001e80000100800 */
[----:B-1----:R-:W4:Y:S01]  /*1335c0*/  LDL.LU R7, [R1+0x13fc] ;  /* 0x0013fc0001077983 */ /* 0x002f220000300800 */
[----:B0-----:R-:W-:Y:S01]  /*1335d0*/  VIADD R0, R0, UR4 ;  /* 0x0000000400007c36 */ /* 0x001fe20008000000 */
[----:B------:R-:W-:Y:S01]  /*1335e0*/  ULDC UR4, c[0x0][0x248] ;  /* 0x0000920000047ab9 */ /* 0x000fe20000000800 */
[----:B--2---:R-:W-:-:S05]  /*1335f0*/  F2FP.SATFINITE.E4M3.F32.PACK_AB_MERGE_C R27, R27, R29, RZ ;  /* 0x0000001d1b1b723e */ /* 0x004fca00048070ff */
[----:B------:R-:W-:Y:S01]  /*133600*/  STL [R1+0x2d4c], R27 ;  /* 0x002d4c1b01007387 */ /* 0x000fe20000100800 */
[----:B------:R-:W-:Y:S02]  /*133610*/  F2FP.SATFINITE.E4M3.F32.PACK_AB_MERGE_C R26, R25, R26, RZ ;  /* 0x0000001a191a723e */ /* 0x000fe400048070ff */
[----:B------:R-:W-:-:S03]  /*133620*/  F2FP.SATFINITE.E4M3.F32.PACK_AB_MERGE_C R25, R6, R28, RZ ;  /* 0x0000001c0619723e */ /* 0x000fc600048070ff */
[----:B------:R-:W-:Y:S04]  /*133630*/  STL [R1+0x2d48], R26 ;  /* 0x002d481a01007387 */ /* 0x000fe80000100800 */
[----:B------:R-:W-:Y:S01]  /*133640*/  STL [R1+0x2d30], R25 ;  /* 0x002d301901007387 */ /* 0x000fe20000100800 */
[----:B------:R-:W-:-:S03]  /*133650*/  F2FP.SATFINITE.E4M3.F32.PACK_AB_MERGE_C R6, R23, R24, RZ ;  /* 0x000000181706723e */ /* 0x000fc600048070ff */
[----:B------:R0:W-:Y:S01]  /*133660*/  STL [R1+0x1174], R0 ;  /* 0x0011740001007387 */ /* 0x0001e20000100800 */
[----:B------:R-:W-:Y:S01]  /*133670*/  F2FP.SATFINITE.E4M3.F32.PACK_AB_MERGE_C R21, R21, R22, RZ ;  /* 0x000000161515723e */ /* 0x000fe200048070ff */
[----:B0-----:R-:W-:Y:S02]  /*133680*/  VIADD R0, R0, UR4 ;  /* 0x0000000400007c36 */ /* 0x001fe40008000000 */
[----:B------:R0:W-:Y:S01]  /*133690*/  STL [R1+0x2d2c], R6 ;  /* 0x002d2c0601007387 */ /* 0x0001e20000100800 */
[----:B------:R-:W-:-:S03]  /*1336a0*/  ULDC UR4, c[0x0][0x248] ;  /* 0x0000920000047ab9 */ /* 0x000fc60000000800 */
[----:B------:R-:W-:Y:S04]  /*1336b0*/  STL [R1+0x2d14], R21 ;  /* 0x002d141501007387 */ /* 0x000fe80000100800 */
[----:B------:R1:W-:Y:S01]  /*1336c0*/  STL [R1+0x118c], R0 ;  /* 0x00118c0001007387 */ /* 0x0003e20000100800 */
[----:B0-----:R-:W-:Y:S02]  /*1336d0*/  F2FP.SATFINITE.E4M3.F32.PACK_AB_MERGE_C R6, R19, R20, RZ ;  /* 0x000000141306723e */ /* 0x001fe400048070ff */
[----:B------:R-:W-:-:S03]  /*1336e0*/  F2FP.SATFINITE.E4M3.F32.PACK_AB_MERGE_C R17, R17, R18, RZ ;  /* 0x000000121111723e */ /* 0x000fc600048070ff */
[----:B------:R0:W-:Y:S01]  /*1336f0*/  STL [R1+0x2d10], R6 ;  /* 0x002d100601007387 */ /* 0x0001e20000100800 */
[----:B-1----:R-:W-:Y:S01]  /*133700*/  VIADD R0, R0, UR4 ;  /* 0x0000000400007c36 */ /* 0x002fe20008000000 */
[----:B------:R-:W-:Y:S02]  /*133710*/  ULDC UR4, c[0x0][0x248] ;  /* 0x0000920000047ab9 */ /* 0x000fe40000000800 */
[----:B------:R-:W-:Y:S04]  /*133720*/  STL [R1+0x303c], R17 ;  /* 0x00303c1101007387 */ /* 0x000fe80000100800 */
[----:B------:R1:W-:Y:S01]  /*133730*/  STL [R1+0x1194], R0 ;  /* 0x0011940001007387 */ /* 0x0003e20000100800 */
[----:B0-----:R-:W-:Y:S02]  /*133740*/  F2FP.SATFINITE.E4M3.F32.PACK_AB_MERGE_C R6, R15, R16, RZ ;  /* 0x000000100f06723e */ /* 0x001fe400048070ff */
[----:B------:R-:W-:-:S03]  /*133750*/  F2FP.SATFINITE.E4M3.F32.PACK_AB_MERGE_C R13, R13, R14, RZ ;  /* 0x0000000e0d0d723e */ /* 0x000fc600048070ff */
[----:B------:R0:W-:Y:S01]  /*133760*/  STL [R1+0x3038], R6 ;  /* 0x0030380601007387 */ /* 0x0001e20000100800 */
[----:B-1----:R-:W-:Y:S01]  /*133770*/  VIADD R0, R0, UR4 ;  /* 0x0000000400007c36 */ /* 0x002fe20008000000 */
[----:B------:R-:W-:Y:S02]  /*133780*/  ULDC UR4, c[0x0][0x248] ;  /* 0x0000920000047ab9 */ /* 0x000fe40000000800 */
[----:B------:R-:W-:Y:S01]  /*133790*/  STL [R1+0x3028], R13 ;  /* 0x0030280d01007387 */ /* 0x000fe20000100800 */
[----:B0-----:R-:W-:-:S03]  /*1337a0*/  F2FP.SATFINITE.E4M3.F32.PACK_AB_MERGE_C R6, R11, R12, RZ ;  /* 0x0000000c0b06723e */ /* 0x001fc600048070ff */
[----:B------:R0:W-:Y:S01]  /*1337b0*/  STL [R1+0x11ac], R0 ;  /* 0x0011ac0001007387 */ /* 0x0001e20000100800 */
[----:B------:R-:W-:-:S03]  /*1337c0*/  F2FP.SATFINITE.E4M3.F32.PACK_AB_MERGE_C R4, R4, R5, RZ ;  /* 0x000000050404723e */ /* 0x000fc600048070ff */
[----:B------:R-:W-:Y:S01]  /*1337d0*/  STL [R1+0x3034], R6 ;  /* 0x0030340601007387 */ /* 0x000fe20000100800 */
[----:B0-----:R-:W-:Y:S01]  /*1337e0*/  VIADD R0, R0, UR4 ;  /* 0x0000000400007c36 */ /* 0x001fe20008000000 */
[----:B------:R-:W-:Y:S02]  /*1337f0*/  F2FP.SATFINITE.E4M3.F32.PACK_AB_MERGE_C R2, R2, R3, RZ ;  /* 0x000000030202723e */ /* 0x000fe400048070ff */
[----:B------:R0:W-:Y:S01]  /*133800*/  STL [R1+0x301c], R4 ;  /* 0x00301c0401007387 */ /* 0x0001e20000100800 */
[----:B------:R-:W-:-:S03]  /*133810*/  ULDC UR4, c[0x0][0x248] ;  /* 0x0000920000047ab9 */ /* 0x000fc60000000800 */
[----:B------:R-:W-:Y:S04]  /*133820*/  STL [R1+0x11b4], R0 ;  /* 0x0011b40001007387 */ /* 0x000fe80000100800 */
[----:B------:R-:W2:Y:S04]  /*133830*/  LDL.LU R5, [R1+0x13e0] ;  /* 0x0013e00001057983 */ /* 0x000ea80000300800 */
[----:B------:R1:W-:Y:S04]  /*133840*/  STL [R1+0x3018], R2 ;  /* 0x0030180201007387 */ /* 0x0003e80000100800 */
[----:B0-----:R-:W2:Y:S04]  /*133850*/  LDL.LU R4, [R1+0x13e4] ;  /* 0x0013e40001047983 */ /* 0x001ea80000300800 */
[----:B------:R-:W2:Y:S04]  /*133860*/  LDL.LU R3, [R1+0x13e8] ;  /* 0x0013e80001037983 */ /* 0x000ea80000300800 */
[----:B-1----:R-:W2:Y:S01]  /*133870*/  LDL.LU R2, [R1+0x13ec] ;  /* 0x0013ec0001027983 */ /* 0x002ea20000300800 */
[----:B---3--:R-:W-:Y:S01]  /*133880*/  F2FP.SATFINITE.E4M3.F32.PACK_AB_MERGE_C R9, R9, R10, RZ ;  /* 0x0000000a0909723e */ /* 0x008fe200048070ff */
[----:B------:R-:W-:Y:S01]  /*133890*/  VIADD R0, R0, UR4 ;  /* 0x0000000400007c36 */ /* 0x000fe20008000000 */
[----:B------:R-:W-:-:S03]  /*1338a0*/  ULDC UR4, c[0x0][0x248] ;  /* 0x0000920000047ab9 */ /* 0x000fc60000000800 */
[----:B------:R-:W-:Y:S01]  /*1338b0*/  STL [R1+0x2ff4], R9 ;  /* 0x002ff40901007387 */ /* 0x000fe20000100800 */
[----:B----4-:R-:W-:-:S03]  /*1338c0*/  F2FP.SATFINITE.E4M3.F32.PACK_AB_MERGE_C R6, R7, R8, RZ ;  /* 0x000000080706723e */ /* 0x010fc600048070ff */
[----:B------:R0:W-:Y:S04]  /*1338d0*/  STL [R1+0x11cc], R0 ;  /* 0x0011cc0001007387 */ /* 0x0001e80000100800 */
[----:B------:R1:W-:Y:S04]  /*1338e0*/  STL [R1+0x3044], R6 ;  /* 0x0030440601007387 */ /* 0x0003e80000100800 */
[----:B------:R-:W3:Y:S01]  /*1338f0*/  LDL.LU R29, [R1+0x13d0] ;  /* 0x0013d000011d7983 */ /* 0x000ee20000300800 */
[----:B0-----:R-:W-:Y:S01]  /*133900*/  VIADD R0, R0, UR4 ;  /* 0x0000000400007c36 */ /* 0x001fe20008000000 */
[----:B------:R-:W-:-:S02]  /*133910*/  ULDC UR4, c[0x0][0x248] ;  /* 0x0000920000047ab9 */ /* 0x000fc40000000800 */
[----:B------:R-:W3:Y:S04]  /*133920*/  LDL.LU R27, [R1+0x13d4] ;  /* 0x0013d400011b7983 */ /* 0x000ee80000300800 */
[----:B------:R-:W4:Y:S04]  /*133930*/  LDL.LU R26, [R1+0x13d8] ;  /* 0x0013d800011a7983 */ /* 0x000f280000300800 */
[----:B------:R0:W-:Y:S04]  /*133940*/  STL [R1+0x11d4], R0 ;  /* 0x0011d40001007387 */ /* 0x0001e80000100800 */
[----:B------:R-:W4:Y:S04]  /*133950*/  LDL.LU R25, [R1+0x13dc] ;  /* 0x0013dc0001197983 */ /* 0x000f280000300800 */
[----:B------:R-:W4:Y:S04]  /*133960*/  LDL.LU R28, [R1+0x13c0] ;  /* 0x0013c000011c7983 */ /* 0x000f280000300800 */
        /* <DEDUP_REMOVED lines=18> */
[----:B------:R-:W-:Y:S01]  /*133a90*/  ULDC UR4, c[0x0][0x248] ;  /* 0x0000920000047ab9 */ /* 0x000fe20000000800 */
[----:B--2---:R-:W-:-:S05]  /*133aa0*/  F2FP.SATFINITE.E4M3.F32.PACK_AB_MERGE_C R4, R4, R5, RZ ;  /* 0x000000050404723e */ /* 0x004fca00048070ff */
[----:B------:R0:W-:Y:S01]  /*133ab0*/  STL [R1+0x2fc0], R4 ;  /* 0x002fc00401007387 */ /* 0x0001e20000100800 */
[----:B------:R-:W-:-:S03]  /*133ac0*/  F2FP.SATFINITE.E4M3.F32.PACK_AB_MERGE_C R2, R2, R3, RZ ;  /* 0x000000030202723e */ /* 0x000fc600048070ff */
[----:B------:R-:W2:Y:S04]  /*133ad0*/  LDL.LU R12, [R1+0x1388] ;  /* 0x00138800010c7983 */ /* 0x000ea80000300800 */
[----:B------:R1:W-:Y:S04]  /*133ae0*/  STL [R1+0x2fd4], R2 ;  /* 0x002fd40201007387 */ /* 0x0003e80000100800 */
[----:B------:R-:W2:Y:S04]  /*133af0*/  LDL.LU R11, [R1+0x138c] ;  /* 0x00138c00010b7983 */ /* 0x000ea80000300800 */
[----:B------:R-:W2:Y:S04]  /*133b00*/  LDL.LU R5, [R1+0x1370] ;  /* 0x0013700001057983 */ /* 0x000ea80000300800 */
[----:B------:R3:W-:Y:S04]  /*133b10*/  STL [R1+0x11e4], R0 ;  /* 0x0011e40001007387 */ /* 0x0007e80000100800 */
[----:B0-----:R-:W2:Y:S04]  /*133b20*/  LDL.LU R4, [R1+0x1374] ;  /* 0x0013740001047983 */ /* 0x001ea80000300800 */
[----:B------:R-:W2:Y:S04]  /*133b30*/  LDL.LU R3, [R1+0x1378] ;  /* 0x0013780001037983 */ /* 0x000ea80000300800 */
[----:B-1----:R-:W2:Y:S01]  /*133b40*/  LDL.LU R2, [R1+0x137c] ;  /* 0x00137c0001027983 */ /* 0x002ea20000300800 */
[----:B---3--:R-:W-:Y:S01]  /*133b50*/  F2FP.SATFINITE.E4M3.F32.PACK_AB_MERGE_C R27, R27, R29, RZ ;  /* 0x0000001d1b1b723e */ /* 0x008fe200048070ff */
[----:B------:R-:W-:Y:S01]  /*133b60*/  VIADD R0, R0, UR4 ;  /* 0x0000000400007c36 */ /* 0x000fe20008000000 */
[----:B------:R-:W-:Y:S01]  /*133b70*/  ULDC UR4, c[0x0][0x248] ;  /* 0x0000920000047ab9 */ /* 0x000fe20000000800 */
[----:B----4-:R-:W-:-:S02]  /*133b80*/  F2FP.SATFINITE.E4M3.F32.PACK_AB_MERGE_C R26, R25, R26, RZ ;  /* 0x0000001a191a723e */ /* 0x010fc400048070ff */
[----:B------:R-:W-:Y:S01]  /*133b90*/  STL [R1+0x2fa8], R27 ;  /* 0x002fa81b01007387 */ /* 0x000fe20000100800 */
[----:B------:R-:W-:-:S03]  /*133ba0*/  F2FP.SATFINITE.E4M3.F32.PACK_AB_MERGE_C R25, R6, R28, RZ ;  /* 0x0000001c0619723e */ /* 0x000fc600048070ff */
[----:B------:R-:W-:Y:S04]  /*133bb0*/  STL [R1+0x3040], R26 ;  /* 0x0030401a01007387 */ /* 0x000fe80000100800 */
[----:B------:R-:W-:Y:S01]  /*133bc0*/  STL [R1+0x2f8c], R25 ;  /* 0x002f8c1901007387 */ /* 0x000fe20000100800 */
[----:B------:R-:W-:-:S03]  /*133bd0*/  F2FP.SATFINITE.E4M3.F32.PACK_AB_MERGE_C R6, R23, R24, RZ ;  /* 0x000000181706723e */ /* 0x000fc600048070ff */
[----:B------:R0:W-:Y:S04]  /*133be0*/  STL [R1+0x11fc], R0 ;  /* 0x0011fc0001007387 */ /* 0x0001e80000100800 */
[----:B------:R1:W-:Y:S01]  /*133bf0*/  STL [R1+0x2f88], R6 ;  /* 0x002f880601007387 */ /* 0x0003e20000100800 */
[----:B------:R-:W-:Y:S01]  /*133c00*/  F2FP.SATFINITE.E4M3.F32.PACK_AB_MERGE_C R21, R21, R22, RZ ;  /* 0x000000161515723e */ /* 0x000fe200048070ff */
[----:B0-----:R-:W-:Y:S01]  /*133c10*/  VIADD R0, R0, UR4 ;  /* 0x0000000400007c36 */ /* 0x001fe20008000000 */
[----:B------:R-:W-:-:S03]  /*133c20*/  ULDC UR4, c[0x0][0x248] ;  /* 0x0000920000047ab9 */ /* 0x000fc60000000800 */
[----:B------:R-:W-:Y:S01]  /*133c30*/  STL [R1+0x2f6c], R21 ;  /* 0x002f6c1501007387 */ /* 0x000fe20000100800 */
[----:B-1----:R-:W-:-:S03]  /*133c40*/  F2FP.SATFINITE.E4M3.F32.PACK_AB_MERGE_C R6, R19, R20, RZ ;  /* 0x000000141306723e */ /* 0x002fc600048070ff */
        /* <DEDUP_REMOVED lines=15> */
[----:B------:R1:W-:Y:S04]  /*133d40*/  STL [R1+0x3048], R6 ;  /* 0x0030480601007387 */ /* 0x0003e80000100800 */
[----:B------:R-:W3:Y:S01]  /*133d50*/  LDL.LU R10, [R1+0x1360] ;  /* 0x00136000010a7983 */ /* 0x000ee20000300800 */
[----:B0-----:R-:W-:Y:S01]  /*133d60*/  VIADD R0, R0, UR4 ;  /* 0x0000000400007c36 */ /* 0x001fe20008000000 */
[----:B------:R-:W-:-:S02]  /*133d70*/  ULDC UR4, c[0x0][0x248] ;  /* 0x0000920000047ab9 */ /* 0x000fc40000000800 */
[----:B------:R-:W3:Y:S01]  /*133d80*/  LDL.LU R9, [R1+0x1364] ;  /* 0x0013640001097983 */ /* 0x000ee20000300800 */
[----:B-1----:R-:W-:-:S05]  /*133d90*/  F2FP.SATFINITE.E4M3.F32.PACK_AB_MERGE_C R6, R7, R8, RZ ;  /* 0x000000080706723e */ /* 0x002fca00048070ff */
[----:B------:R-:W-:Y:S04]  /*133da0*/  STL [R1+0x2f1c], R6 ;  /* 0x002f1c0601007387 */ /* 0x000fe80000100800 */
[----:B------:R0:W-:Y:S04]  /*133db0*/  STL [R1+0x1390], R0 ;  /* 0x0013900001007387 */ /* 0x0001e80000100800 */
[----:B------:R-:W4:Y:S04]  /*133dc0*/  LDL.LU R8, [R1+0x1368] ;  /* 0x0013680001087983 */ /* 0x000f280000300800 */
[----:B------:R-:W4:Y:S01]  /*133dd0*/  LDL.LU R7, [R1+0x136c] ;  /* 0x00136c0001077983 */ /* 0x000f220000300800 */
[----:B0-----:R-:W-:Y:S01]  /*133de0*/  VIADD R0, R0, UR4 ;  /* 0x0000000400007c36 */ /* 0x001fe20008000000 */
[----:B------:R-:W-:Y:S01]  /*133df0*/  ULDC UR4, c[0x0][0x248] ;  /* 0x0000920000047ab9 */ /* 0x000fe20000000800 */
[----:B--2---:R-:W-:-:S05]  /*133e00*/  F2FP.SATFINITE.E4M3.F32.PACK_AB_MERGE_C R6, R11, R12, RZ ;  /* 0x0000000c0b06723e */ /* 0x004fca00048070ff */
[----:B------:R-:W-:Y:S01]  /*133e10*/  STL [R1+0x2f14], R6 ;  /* 0x002f140601007387 */ /* 0x000fe20000100800 */
[----:B------:R-:W-:-:S05]  /*133e20*/  F2FP.SATFINITE.E4M3.F32.PACK_AB_MERGE_C R4, R4, R5, RZ ;  /* 0x000000050404723e */ /* 0x000fca00048070ff */
[----:B------:R-:W-:Y:S01]  /*133e30*/  STL [R1+0x2efc], R4 ;  /* 0x002efc0401007387 */ /* 0x000fe20000100800 */
[----:B------:R-:W-:-:S03]  /*133e40*/  F2FP.SATFINITE.E4M3.F32.PACK_AB_MERGE_C R2, R2, R3, RZ ;  /* 0x000000030202723e */ /* 0x000fc600048070ff */
[----:B------:R0:W-:Y:S04]  /*133e50*/  STL [R1+0x1380], R0 ;  /* 0x0013800001007387 */ /* 0x0001e80000100800 */
[----:B------:R1:W-:Y:S04]  /*133e60*/  STL [R1+0x3058], R2 ;  /* 0x0030580201007387 */ /* 0x0003e80000100800 */
[----:B------:R-:W2:Y:S01]  /*133e70*/  LDL.LU R29, [R1+0x1350] ;  /* 0x00135000011d7983 */ /* 0x000ea20000300800 */
[----:B0-----:R-:W-:Y:S01]  /*133e80*/  VIADD R0, R0, UR4 ;  /* 0x0000000400007c36 */ /* 0x001fe20008000000 */
[----:B------:R-:W-:-:S02]  /*133e90*/  ULDC UR4, c[0x0][0x248] ;  /* 0x0000920000047ab9 */ /* 0x000fc40000000800 */
        /* <DEDUP_REMOVED lines=19> */
[----:B-1----:R-:W2:Y:S01]  /*133fd0*/  LDL.LU R2, [R1+0x131c] ;  /* 0x00131c0001027983 */ /* 0x002ea20000300800 */
[----:B---3--:R-:W-:Y:S01]  /*133fe0*/  F2FP.SATFINITE.E4M3.F32.PACK_AB_MERGE_C R9, R9, R10, RZ ;  /* 0x0000000a0909723e */ /* 0x008fe200048070ff */
[----:B0-----:R-:W-:Y:S01]  /*133ff0*/  VIADD R0, R0, UR4 ;  /* 0x0000000400007c36 */ /* 0x001fe20008000000 */
[----:B------:R-:W-:-:S03]  /*134000*/  ULDC UR4, c[0x0][0x248] ;  /* 0x0000920000047ab9 */ /* 0x000fc60000000800 */
[----:B------:R0:W-:Y:S04]  /*134010*/  STL [R1+0x2ee0], R9 ;  /* 0x002ee00901007387 */ /* 0x0001e80000100800 */
[----:B------:R-:W3:Y:S01]  /*134020*/  LDL.LU R14, [R1+0x1300] ;  /* 0x00130000010e7983 */ /* 0x000ee20000300800 */
[----:B----4-:R-:W-:-:S05]  /*134030*/  F2FP.SATFINITE.E4M3.F32.PACK_AB_MERGE_C R7, R7, R8, RZ ;  /* 0x000000080707723e */ /* 0x010fca00048070ff */
[----:B------:R1:W-:Y:S04]  /*134040*/  STL [R1+0x2ee8], R7 ;  /* 0x002ee80701007387 */ /* 0x0003e80000100800 */
[----:B------:R-:W3:Y:S04]  /*134050*/  LDL.LU R13, [R1+0x1304] ;  /* 0x00130400010d7983 */ /* 0x000ee80000300800 */
[----:B------:R-:W4:Y:S04]  /*134060*/  LDL.LU R12, [R1+0x1308] ;  /* 0x00130800010c7983 */ /* 0x000f280000300800 */
[----:B------:R1:W-:Y:S04]  /*134070*/  STL [R1+0x1360], R0 ;  /* 0x0013600001007387 */ /* 0x0003e80000100800 */
[----:B------:R-:W4:Y:S04]  /*134080*/  LDL.LU R11, [R1+0x130c] ;  /* 0x00130c00010b7983 */ /* 0x000f280000300800 */
[----:B------:R-:W4:Y:S04]  /*134090*/  LDL.LU R10, [R1+0x12f0] ;  /* 0x0012f000010a7983 */ /* 0x000f280000300800 */
[----:B0-----:R-:W4:Y:S04]  /*1340a0*/  LDL.LU R9, [R1+0x12f4] ;  /* 0x0012f40001097983 */ /* 0x001f280000300800 */
[----:B------:R-:W4:Y:S04]  /*1340b0*/  LDL.LU R8, [R1+0x12f8] ;  /* 0x0012f80001087983 */ /* 0x000f280000300800 */
[----:B-1----:R-:W4:Y:S01]  /*1340c0*/  LDL.LU R7, [R1+0x12fc] ;  /* 0x0012fc0001077983 */ /* 0x002f220000300800 */
[----:B------:R-:W-:Y:S01]  /*1340d0*/  VIADD R0, R0, UR4 ;  /* 0x0000000400007c36 */ /* 0x000fe20008000000 */
        /* <DEDUP_REMOVED lines=24> */
[----:B------:R-:W-:Y:S01]  /*134260*/  STL [R1+0x2e64], R6 ;  /* 0x002e640601007387 */ /* 0x000fe20000100800 */
[----:B-1----:R-:W-:Y:S01]  /*134270*/  VIADD R0, R0, UR4 ;  /* 0x0000000400007c36 */ /* 0x002fe20008000000 */
        /* <DEDUP_REMOVED lines=45> */
[----:B------:R-:W4:Y:S01]  /*134550*/  LDL.LU R7, [R1+0x1294] ;  /* 0x0012940001077983 */ /* 0x000f220000300800 */
        /* <DEDUP_REMOVED lines=52> */
[----:B------:R0:W-:Y:S01]  /*1348a0*/  STL [R1+0x3070], R6 ;  /* 0x0030700601007387 */ /* 0x0001e20000100800 */
[----:B------:R-:W-:-:S05]  /*1348b0*/  F2FP.SATFINITE.E4M3.F32.PACK_AB_MERGE_C R13, R13, R14, RZ ;  /* 0x0000000e0d0d723e */ /* 0x000fca00048070ff */
[----:B------:R-:W-:Y:S01]  /*1348c0*/  STL [R1+0x2d54], R13 ;  /* 0x002d540d01007387 */ /* 0x000fe20000100800 */
[----:B0-----:R-:W-:-:S03]  /*1348d0*/  F2FP.SATFINITE.E4M3.F32.PACK_AB_MERGE_C R6, R11, R12, RZ ;  /* 0x0000000c0b06723e */ /* 0x001fc600048070ff */
[----:B------:R0:W-:Y:S01]  /*1348e0*/  STL [R1+0x135c], R0 ;  /* 0x00135c0001007387 */ /* 0x0001e20000100800 */
[----:B------:R-:W-:Y:S01]  /*1348f0*/  F2FP.SATFINITE.E4M3.F32.PACK_AB_MERGE_C R4, R4, R5, RZ ;  /* 0x000000050404723e */ /* 0x000fe200048070ff */
[----:B0-----:R-:W-:Y:S02]  /*134900*/  VIADD R0, R0, UR4 ;  /* 0x0000000400007c36 */ /* 0x001fe40008000000 */
[----:B------:R-:W-:Y:S01]  /*134910*/  STL [R1+0x2d50], R6 ;  /* 0x002d500601007387 */ /* 0x000fe20000100800 */
[----:B------:R-:W-:Y:S01]  /*134920*/  ULDC UR4, c[0x0][0x248] ;  /* 0x0000920000047ab9 */ /* 0x000fe20000000800 */
[----:B------:R-:W-:Y:S02]  /*134930*/  F2FP.SATFINITE.E4M3.F32.PACK_AB_MERGE_C R2, R2, R3, RZ ;  /* 0x000000030202723e */ /* 0x000fe400048070ff */
[----:B------:R-:W-:Y:S04]  /*134940*/  STL [R1+0x2d3c], R4 ;  /* 0x002d3c0401007387 */ /* 0x000fe80000100800 */
        /* <DEDUP_REMOVED lines=24> */
[----:B------:R0:W-:Y:S01]  /*134ad0*/  STL [R1+0x2d24], R9 ;  /* 0x002d240901007387 */ /* 0x0001e20000100800 */
[----:B----4-:R-:W-:-:S03]  /*134ae0*/  F2FP.SATFINITE.E4M3.F32.PACK_AB_MERGE_C R7, R7, R8, RZ ;  /* 0x000000080707723e */ /* 0x010fc600048070ff */
[----:B------:R-:W3:Y:S04]  /*134af0*/  LDL.LU R18, [R1+0x1050] ;  /* 0x0010500001127983 */ /* 0x000ee80000300800 */
[----:B------:R-:W-:Y:S04]  /*134b00*/  STL [R1+0x2d20], R7 ;  /* 0x002d200701007387 */ /* 0x000fe80000100800 */
[----:B------:R-:W3:Y:S04]  /*134b10*/  LDL.LU R17, [R1+0x1054] ;  /* 0x0010540001117983 */ /* 0x000ee80000300800 */
        /* <DEDUP_REMOVED lines=8> */
[----:B0-----:R-:W4:Y:S01]  /*134ba0*/  LDL.LU R9, [R1+0x1034] ;  /* 0x0010340001097983 */ /* 0x001f220000300800 */
[----:B-1----:R-:W-:Y:S01]  /*134bb0*/  VIADD R0, R0, UR4 ;  /* 0x0000000400007c36 */ /* 0x002fe20008000000 */
[----:B------:R-:W-:-:S02]  /*134bc0*/  ULDC UR4, c[0x0][0x248] ;  /* 0x0000920000047ab9 */ /* 0x000fc40000000800 */
[----:B------:R-:W4:Y:S04]  /*134bd0*/  LDL.LU R8, [R1+0x1038] ;  /* 0x0010380001087983 */ /* 0x000f280000300800 */
[----:B------:R-:W4:Y:S01]  /*134be0*/  LDL.LU R7, [R1+0x103c] ;  /* 0x00103c0001077983 */ /* 0x000f220000300800 */
        /* <DEDUP_REMOVED lines=31> */
[----:B------:R-:W-:Y:S04]  /*134de0*/  STL [R1+0x2fc8], R17 ;  /* 0x002fc81101007387 */ /* 0x000fe80000100800 */
[----:B------:R0:W-:Y:S01]  /*134df0*/  STL [R1+0x13cc], R0 ;  /* 0x0013cc0001007387 */ /* 0x0001e20000100800 */
[----:B------:R-:W-:-:S03]  /*134e00*/  F2FP.SATFINITE.E4M3.F32.PACK_AB_MERGE_C R13, R13, R14, RZ ;  /* 0x0000000e0d0d723e */ /* 0x000fc600048070ff */
[----:B------:R1:W-:Y:S01]  /*134e10*/  STL [R1+0x2fe0], R6 ;  /* 0x002fe00601007387 */ /* 0x0003e20000100800 */
[----:B0-----:R-:W-:Y:S01]  /*134e20*/  VIADD R0, R0, UR4 ;  /* 0x0000000400007c36 */ /* 0x001fe20008000000 */
[----:B------:R-:W-:Y:S02]  /*134e30*/  ULDC UR4, c[0x0][0x248] ;  /* 0x0000920000047ab9 */ /* 0x000fe40000000800 */
[----:B------:R-:W-:Y:S01]  /*134e40*/  STL [R1+0x2fb0], R13 ;  /* 0x002fb00d01007387 */ /* 0x000fe20000100800 */
[----:B-1----:R-:W-:-:S03]  /*134e50*/  F2FP.SATFINITE.E4M3.F32.PACK_AB_MERGE_C R6, R11, R12, RZ ;  /* 0x0000000c0b06723e */ /* 0x002fc600048070ff */
[----:B------:R0:W-:Y:S01]  /*134e60*/  STL [R1+0x13e4], R0 ;  /* 0x0013e40001007387 */ /* 0x0001e20000100800 */
[----:B------:R-:W-:-:S03]  /*134e70*/  F2FP.SATFINITE.E4M3.F32.PACK_AB_MERGE_C R9, R9, R10, RZ ;  /* 0x0000000a0909723e */ /* 0x000fc600048070ff */
[----:B------:R1:W-:Y:S01]  /*134e80*/  STL [R1+0x2fac], R6 ;  /* 0x002fac0601007387 */ /* 0x0003e20000100800 */
[----:B0-----:R-:W-:Y:S01]  /*134e90*/  VIADD R0, R0, UR4 ;  /* 0x0000000400007c36 */ /* 0x001fe20008000000 */
[----:B------:R-:W-:Y:S02]  /*134ea0*/  ULDC UR4, c[0x0][0x248] ;  /* 0x0000920000047ab9 */ /* 0x000fe40000000800 */
        /* <DEDUP_REMOVED lines=88> */
[----:B------:R-:W-:Y:S01]  /*135430*/  STL [R1+0x2eb4], R4 ;  /* 0x002eb40401007387 */ /* 0x000fe20000100800 */
[----:B------:R-:W-:-:S03]  /*135440*/  ULDC UR4, c[0x0][0x248] ;  /* 0x0000920000047ab9 */ /* 0x000fc60000000800 */
[----:B------:R0:W-:Y:S04]  /*135450*/  STL [R1+0x1480], R0 ;  /* 0x0014800001007387 */ /* 0x0001e80000100800 */
[----:B------:R-:W2:Y:S04]  /*135460*/  LDL.LU R26, [R1+0xf90] ;  /* 0x000f9000011a7983 */ /* 0x000ea80000300800 */
[----:B------:R1:W-:Y:S04]  /*135470*/  STL [R1+0x2eb0], R2 ;  /* 0x002eb00201007387 */ /* 0x0003e80000100800 */
[----:B------:R-:W2:Y:S01]  /*135480*/  LDL.LU R25, [R1+0xf94] ;  /* 0x000f940001197983 */ /* 0x000ea20000300800 */
[----:B0-----:R-:W-:Y:S01]  /*135490*/  VIADD R0, R0, UR4 ;  /* 0x0000000400007c36 */ /* 0x001fe20008000000 */
[----:B------:R-:W-:-:S02]  /*1354a0*/  ULDC UR4, c[0x0][0x248] ;  /* 0x0000920000047ab9 */ /* 0x000fc40000000800 */
        /* <DEDUP_REMOVED lines=10> */
[----:B-1----:R-:W2:Y:S01]  /*135550*/  LDL.LU R2, [R1+0xeac] ;  /* 0x000eac0001027983 */ /* 0x002ea20000300800 */
[----:B---3--:R-:W-:Y:S01]  /*135560*/  F2FP.SATFINITE.E4M3.F32.PACK_AB_MERGE_C R9, R9, R10, RZ ;  /* 0x0000000a0909723e */ /* 0x008fe200048070ff */
[----:B0-----:R-:W-:Y:S01]  /*135570*/  VIADD R0, R0, UR4 ;  /* 0x0000000400007c36 */ /* 0x001fe20008000000 */
[----:B------:R-:W-:Y:S01]  /*135580*/  ULDC UR4, c[0x0][0x248] ;  /* 0x0000920000047ab9 */ /* 0x000fe20000000800 */
[----:B----4-:R-:W-:-:S02]  /*135590*/  F2FP.SATFINITE.E4M3.F32.PACK_AB_MERGE_C R7, R7, R8, RZ ;  /* 0x000000080707723e */ /* 0x010fc400048070ff */
[----:B------:R0:W-:Y:S04]  /*1355a0*/  STL [R1+0x2e90], R9 ;  /* 0x002e900901007387 */ /* 0x0001e80000100800 */
[----:B------:R-:W3:Y:S04]  /*1355b0*/  LDL.LU R22, [R1+0xe90] ;  /* 0x000e900001167983 */ /* 0x000ee80000300800 */
[----:B------:R1:W-:Y:S04]  /*1355c0*/  STL [R1+0x2e8c], R7 ;  /* 0x002e8c0701007387 */ /* 0x0003e80000100800 */
        /* <DEDUP_REMOVED lines=18> */
[----:B------:R-:W-:-:S03]  /*1356f0*/  F2FP.SATFINITE.E4M3.F32.PACK_AB_MERGE_C R25, R3, R4, RZ ;  /* 0x000000040319723e */ /* 0x000fc600048070ff */
[----:B------:R-:W2:Y:S04]  /*135700*/  LDL.LU R4, [R1+0xe68] ;  /* 0x000e680001047983 */ /* 0x000ea80000300800 */
[----:B------:R-:W2:Y:S04]  /*135710*/  LDL.LU R3, [R1+0xe6c] ;  /* 0x000e6c0001037983 */ /* 0x000ea80000300800 */
[----:B------:R0:W-:Y:S02]  /*135720*/  STL [R1+0x2e70], R25 ;  /* 0x002e701901007387 */ /* 0x0001e40000100800 */
[----:B0-----:R-:W-:-:S02]  /*135730*/  F2FP.SATFINITE.E4M3.F32.PACK_AB_MERGE_C R25, R6, R28, RZ ;  /* 0x0000001c0619723e */ /* 0x001fc400048070ff */
[----:B------:R-:W-:-:S03]  /*135740*/  F2FP.SATFINITE.E4M3.F32.PACK_AB_MERGE_C R6, R23, R24, RZ ;  /* 0x000000181706723e */ /* 0x000fc600048070ff */
[----:B------:R-:W-:Y:S04]  /*135750*/  STL [R1+0x2e48], R25 ;  /* 0x002e481901007387 */ /* 0x000fe80000100800 */
[----:B------:R0:W-:Y:S04]  /*135760*/  STL [R1+0x1310], R0 ;  /* 0x0013100001007387 */ /* 0x0001e80000100800 */
[----:B------:R1:W-:Y:S01]  /*135770*/  STL [R1+0x2e44], R6 ;  /* 0x002e440601007387 */ /* 0x0003e20000100800 */
[----:B------:R-:W-:Y:S01]  /*135780*/  F2FP.SATFINITE.E4M3.F32.PACK_AB_MERGE_C R2, R2, R5, RZ ;  /* 0x000000050202723e */ /* 0x000fe200048070ff */
[----:B0-----:R-:W-:Y:S01]  /*135790*/  VIADD R0, R0, UR4 ;  /* 0x0000000400007c36 */ /* 0x001fe20008000000 */
[----:B------:R-:W-:Y:S01]  /*1357a0*/  ULDC UR4, c[0x0][0x248] ;  /* 0x0000920000047ab9 */ /* 0x000fe20000000800 */
[----:B-1----:R-:W-:-:S05]  /*1357b0*/  F2FP.SATFINITE.E4M3.F32.PACK_AB_MERGE_C R6, R11, R12, RZ ;  /* 0x0000000c0b06723e */ /* 0x002fca00048070ff */
[----:B------:R-:W-:Y:S04]  /*1357c0*/  STL [R1+0x2e24], R6 ;  /* 0x002e240601007387 */ /* 0x000fe80000100800 */
[----:B------:R-:W-:Y:S04]  /*1357d0*/  STL [R1+0x12bc], R0 ;  /* 0x0012bc0001007387 */ /* 0x000fe80000100800 */
[----:B------:R-:W2:Y:S04]  /*1357e0*/  LDL.LU R12, [R1+0xe50] ;  /* 0x000e5000010c7983 */ /* 0x000ea80000300800 */
[----:B------:R0:W-:Y:S04]  /*1357f0*/  STL [R1+0x2e20], R2 ;  /* 0x002e200201007387 */ /* 0x0001e80000100800 */
[----:B------:R-:W2:Y:S04]  /*135800*/  LDL.LU R11, [R1+0xe54] ;  /* 0x000e5400010b7983 */ /* 0x000ea80000300800 */
[----:B------:R-:W2:Y:S04]  /*135810*/  LDL.LU R5, [R1+0xe58] ;  /* 0x000e580001057983 */ /* 0x000ea80000300800 */
[----:B0-----:R-:W2:Y:S01]  /*135820*/  LDL.LU R2, [R1+0xe5c] ;  /* 0x000e5c0001027983 */ /* 0x001ea20000300800 */
[----:B---3--:R-:W-:Y:S01]  /*135830*/  F2FP.SATFINITE.E4M3.F32.PACK_AB_MERGE_C R21, R21, R22, RZ ;  /* 0x000000161515723e */ /* 0x008fe200048070ff */
[----:B------:R-:W-:Y:S01]  /*135840*/  VIADD R0, R0, UR4 ;  /* 0x0000000400007c36 */ /* 0x000fe20008000000 */
[----:B----4-:R-:W-:Y:S01]  /*135850*/  F2FP.SATFINITE.E4M3.F32.PACK_AB_MERGE_C R6, R19, R20, RZ ;  /* 0x000000141306723e */ /* 0x010fe200048070ff */
[----:B------:R-:W-:Y:S01]  /*135860*/  ULDC UR4, c[0x0][0x248] ;  /* 0x0000920000047ab9 */ /* 0x000fe20000000800 */
[----:B------:R-:W-:Y:S01]  /*135870*/  F2FP.SATFINITE.E4M3.F32.PACK_AB_MERGE_C R17, R17, R18, RZ ;  /* 0x000000121111723e */ /* 0x000fe200048070ff */
[----:B------:R-:W-:Y:S04]  /*135880*/  STL [R1+0x2e04], R21 ;  /* 0x002e041501007387 */ /* 0x000fe80000100800 */
[----:B------:R0:W-:Y:S04]  /*135890*/  STL [R1+0x12b8], R0 ;  /* 0x0012b80001007387 */ /* 0x0001e80000100800 */
[----:B------:R1:W-:Y:S01]  /*1358a0*/  STL [R1+0x2e10], R6 ;  /* 0x002e100601007387 */ /* 0x0003e20000100800 */
[----:B0-----:R-:W-:Y:S01]  /*1358b0*/  VIADD R0, R0, UR4 ;  /* 0x0000000400007c36 */ /* 0x001fe20008000000 */
[----:B------:R-:W-:Y:S01]  /*1358c0*/  ULDC UR4, c[0x0][0x248] ;  /* 0x0000920000047ab9 */ /* 0x000fe20000000800 */
[----:B-1----:R-:W-:Y:S01]  /*1358d0*/  F2FP.SATFINITE.E4M3.F32.PACK_AB_MERGE_C R6, R15, R16, RZ ;  /* 0x000000100f06723e */ /* 0x002fe200048070ff */
[----:B------:R-:W-:Y:S01]  /*1358e0*/  STL [R1+0x2df4], R17 ;  /* 0x002df41101007387 */ /* 0x000fe20000100800 */
[----:B------:R-:W-:-:S03]  /*1358f0*/  F2FP.SATFINITE.E4M3.F32.PACK_AB_MERGE_C R13, R13, R14, RZ ;  /* 0x0000000e0d0d723e */ /* 0x000fc600048070ff */
[----:B------:R0:W-:Y:S04]  /*135900*/  STL [R1+0x1284], R0 ;  /* 0x0012840001007387 */ /* 0x0001e80000100800 */
[----:B------:R1:W-:Y:S01]  /*135910*/  STL [R1+0x2df0], R6 ;  /* 0x002df00601007387 */ /* 0x0003e20000100800 */
[----:B0-----:R-:W-:-:S03]  /*135920*/  VIADD R0, R0, UR4 ;  /* 0x0000000400007c36 */ /* 0x001fc60008000000 */
[----:B------:R-:W-:Y:S01]  /*135930*/  STL [R1+0x2dd8], R13 ;  /* 0x002dd80d01007387 */ /* 0x000fe20000100800 */
[----:B------:R-:W-:Y:S01]  /*135940*/  ULDC UR4, c[0x0][0x248] ;  /* 0x0000920000047ab9 */ /* 0x000fe20000000800 */
[----:B-1----:R-:W-:Y:S02]  /*135950*/  F2FP.SATFINITE.E4M3.F32.PACK_AB_MERGE_C R6, R9, R10, RZ ;  /* 0x0000000a0906723e */ /* 0x002fe400048070ff */
        /* <DEDUP_REMOVED lines=9> */
[----:B------:R-:W4:Y:S01]  /*1359f0*/  LDL.LU R26, [R1+0xe48] ;  /* 0x000e4800011a7983 */ /* 0x000f220000300800 */
[----:B0-----:R-:W-:Y:S01]  /*135a00*/  VIADD R0, R0, UR4 ;  /* 0x0000000400007c36 */ /* 0x001fe20008000000 */
[----:B------:R-:W-:Y:S01]  /*135a10*/  ULDC UR4, c[0x0][0x248] ;  /* 0x0000920000047ab9 */ /* 0x000fe20000000800 */
[----:B--2---:R-:W-:-:S05]  /*135a20*/  F2FP.SATFINITE.E4M3.F32.PACK_AB_MERGE_C R3, R3, R4, RZ ;  /* 0x000000040303723e */ /* 0x004fca00048070ff */
[----:B------:R0:W-:Y:S04]  /*135a30*/  STL [R1+0x2db0], R3 ;  /* 0x002db00301007387 */ /* 0x0001e80000100800 */
[----:B------:R-:W4:Y:S04]  /*135a40*/  LDL.LU R25, [R1+0xe4c] ;  /* 0x000e4c0001197983 */ /* 0x000f280000300800 */
[----:B------:R-:W2:Y:S04]  /*135a50*/  LDL.LU R28, [R1+0xe30] ;  /* 0x000e3000011c7983 */ /* 0x000ea80000300800 */
[----:B------:R1:W-:Y:S04]  /*135a60*/  STL [R1+0x1228], R0 ;  /* 0x0012280001007387 */ /* 0x0003e80000100800 */
[----:B------:R-:W2:Y:S04]  /*135a70*/  LDL.LU R6, [R1+0xe34] ;  /* 0x000e340001067983 */ /* 0x000ea80000300800 */
[----:B------:R-:W2:Y:S04]  /*135a80*/  LDL.LU R8, [R1+0xe38] ;  /* 0x000e380001087983 */ /* 0x000ea80000300800 */
[----:B------:R-:W2:Y:S04]  /*135a90*/  LDL.LU R7, [R1+0xe3c] ;  /* 0x000e3c0001077983 */ /* 0x000ea80000300800 */
[----:B------:R-:W2:Y:S04]  /*135aa0*/  LDL.LU R4, [R1+0xe20] ;  /* 0x000e200001047983 */ /* 0x000ea80000300800 */
[----:B0-----:R-:W2:Y:S01]  /*135ab0*/  LDL.LU R3, [R1+0xe24] ;  /* 0x000e240001037983 */ /* 0x001ea20000300800 */
[----:B-1----:R-:W-:Y:S01]  /*135ac0*/  VIADD R0, R0, UR4 ;  /* 0x0000000400007c36 */ /* 0x002fe20008000000 */
[----:B------:R-:W-:Y:S01]  /*135ad0*/  ULDC UR4, c[0x0][0x248] ;  /* 0x0000920000047ab9 */ /* 0x000fe20000000800 */
[----:B------:R-:W-:-:S05]  /*135ae0*/  F2FP.SATFINITE.E4M3.F32.PACK_AB_MERGE_C R11, R11, R12, RZ ;  /* 0x0000000c0b0b723e */ /* 0x000fca00048070ff */
[----:B------:R-:W-:Y:S01]  /*135af0*/  STL [R1+0x2d94], R11 ;  /* 0x002d940b01007387 */ /* 0x000fe20000100800 */
        /* <DEDUP_REMOVED lines=17> */
[----:B---3--:R-:W-:-:S03]  /*135c10*/  F2FP.SATFINITE.E4M3.F32.PACK_AB_MERGE_C R9, R9, R10, RZ ;  /* 0x0000000a0909723e */ /* 0x008fc600048070ff */
[----:B------:R-:W3:Y:S01]  /*135c20*/  LDL.LU R12, [R1+0xc90] ;  /* 0x000c9000010c7983 */ /* 0x000ee20000300800 */
[----:B-1----:R-:W-:Y:S01]  /*135c30*/  VIADD R0, R0, UR4 ;  /* 0x0000000400007c36 */ /* 0x002fe20008000000 */
[----:B------:R-:W-:Y:S02]  /*135c40*/  ULDC UR4, c[0x0][0x248] ;  /* 0x0000920000047ab9 */ /* 0x000fe40000000800 */
[----:B------:R-:W3:Y:S04]  /*135c50*/  LDL.LU R11, [R1+0xc94] ;  /* 0x000c9400010b7983 */ /* 0x000ee80000300800 */
[----:B------:R0:W-:Y:S04]  /*135c60*/  STL [R1+0x2d84], R9 ;  /* 0x002d840901007387 */ /* 0x0001e80000100800 */
[----:B------:R-:W3:Y:S04]  /*135c70*/  LDL.LU R10, [R1+0xc98] ;  /* 0x000c9800010a7983 */ /* 0x000ee80000300800 */
[----:B0-----:R-:W3:Y:S01]  /*135c80*/  LDL.LU R9, [R1+0xc9c] ;  /* 0x000c9c0001097983 */ /* 0x001ee20000300800 */
[----:B----4-:R-:W-:-:S05]  /*135c90*/  F2FP.SATFINITE.E4M3.F32.PACK_AB_MERGE_C R26, R25, R26, RZ ;  /* 0x0000001a191a723e */ /* 0x010fca00048070ff */
[----:B------:R-:W-:Y:S01]  /*135ca0*/  STL [R1+0x2d80], R26 ;  /* 0x002d801a01007387 */ /* 0x000fe20000100800 */
[----:B--2---:R-:W-:-:S05]  /*135cb0*/  F2FP.SATFINITE.E4M3.F32.PACK_AB_MERGE_C R25, R6, R28, RZ ;  /* 0x0000001c0619723e */ /* 0x004fca00048070ff */
[----:B------:R-:W-:Y:S01]  /*135cc0*/  STL [R1+0x2d68], R25 ;  /* 0x002d681901007387 */ /* 0x000fe20000100800 */
[----:B------:R-:W-:-:S03]  /*135cd0*/  F2FP.SATFINITE.E4M3.F32.PACK_AB_MERGE_C R6, R7, R8, RZ ;  /* 0x000000080706723e */ /* 0x000fc600048070ff */
[----:B------:R0:W-:Y:S04]  /*135ce0*/  STL [R1+0x11f0], R0 ;  /* 0x0011f00001007387 */ /* 0x0001e80000100800 */
[----:B------:R-:W-:Y:S01]  /*135cf0*/  STL [R1+0x2d64], R6 ;  /* 0x002d640601007387 */ /* 0x000fe20000100800 */
[----:B------:R-:W-:-:S03]  /*135d00*/  F2FP.SATFINITE.E4M3.F32.PACK_AB_MERGE_C R3, R3, R4, RZ ;  /* 0x000000040303723e */ /* 0x000fc600048070ff */
[----:B------:R-:W2:Y:S01]  /*135d10*/  LDL.LU R8, [R1+0xc80] ;  /* 0x000c800001087983 */ /* 0x000ea20000300800 */
[----:B0-----:R-:W-:Y:S01]  /*135d20*/  VIADD R0, R0, UR4 ;  /* 0x0000000400007c36 */ /* 0x001fe20008000000 */
[----:B------:R-:W-:Y:S02]  /*135d30*/  ULDC UR4, c[0x0][0x248] ;  /* 0x0000920000047ab9 */ /* 0x000fe40000000800 */
[----:B------:R-:W2:Y:S04]  /*135d40*/  LDL.LU R7, [R1+0xc84] ;  /* 0x000c840001077983 */ /* 0x000ea80000300800 */
[----:B------:R0:W-:Y:S04]  /*135d50*/  STL [R1+0x2d44], R3 ;  /* 0x002d440301007387 */ /* 0x0001e80000100800 */
[----:B------:R1:W-:Y:S04]  /*135d60*/  STL [R1+0x114c], R0 ;  /* 0x00114c0001007387 */ /* 0x0003e80000100800 */
[----:B------:R-:W4:Y:S04]  /*135d70*/  LDL.LU R4, [R1+0xc88] ;  /* 0x000c880001047983 */ /* 0x000f280000300800 */
[----:B0-----:R-:W4:Y:S01]  /*135d80*/  LDL.LU R3, [R1+0xc8c] ;  /* 0x000c8c0001037983 */ /* 0x001f220000300800 */
[----:B-1----:R-:W-:Y:S01]  /*135d90*/  VIADD R0, R0, UR4 ;  /* 0x0000000400007c36 */ /* 0x002fe20008000000 */
[----:B------:R-:W-:Y:S01]  /*135da0*/  ULDC UR4, c[0x0][0x248] ;  /* 0x0000920000047ab9 */ /* 0x000fe20000000800 */
[----:B------:R-:W-:-:S05]  /*135db0*/  F2FP.SATFINITE.E4M3.F32.PACK_AB_MERGE_C R6, R23, R24, RZ ;  /* 0x000000181706723e */ /* 0x000fca00048070ff */
[----:B------:R0:W-:Y:S01]  /*135dc0*/  STL [R1+0x2d40], R6 ;  /* 0x002d400601007387 */ /* 0x0001e20000100800 */
[----:B------:R-:W-:-:S05]  /*135dd0*/  F2FP.SATFINITE.E4M3.F32.PACK_AB_MERGE_C R21, R21, R22, RZ ;  /* 0x000000161515723e */ /* 0x000fca00048070ff */
        /* <DEDUP_REMOVED lines=11> */
[----:B0-----:R-:W-:Y:S01]  /*135e90*/  VIADD R0, R0, UR4 ;  /* 0x0000000400007c36 */ /* 0x001fe20008000000 */
[----:B------:R-:W-:Y:S01]  /*135ea0*/  ULDC UR4, c[0x0][0x248] ;  /* 0x0000920000047ab9 */ /* 0x000fe20000000800 */
[----:B-1----:R-:W-:Y:S02]  /*135eb0*/  F2FP.SATFINITE.E4M3.F32.PACK_AB_MERGE_C R6, R13, R14, RZ ;  /* 0x0000000e0d06723e */ /* 0x002fe400048070ff */
[----:B------:R-:W-:-:S03]  /*135ec0*/  F2FP.SATFINITE.E4M3.F32.PACK_AB_MERGE_C R2, R2, R5, RZ ;  /* 0x000000050202723e */ /* 0x000fc600048070ff */
[----:B------:R-:W-:Y:S04]  /*135ed0*/  STL [R1+0x2d08], R6 ;  /* 0x002d080601007387 */ /* 0x000fe80000100800 */
[----:B------:R-:W-:Y:S04]  /*135ee0*/  STL [R1+0x1070], R0 ;  /* 0x0010700001007387 */ /* 0x000fe80000100800 */
[----:B------:R-:W4:Y:S04]  /*135ef0*/  LDL.LU R5, [R1+0x1460] ;  /* 0x0014600001057983 */ /* 0x000f280000300800 */
[----:B------:R0:W-:Y:S04]  /*135f00*/  STL [R1+0x2d04], R2 ;  /* 0x002d040201007387 */ /* 0x0001e80000100800 */
[----:B0-----:R-:W4:Y:S01]  /*135f10*/  LDL.LU R2, [R1+0x1464] ;  /* 0x0014640001027983 */ /* 0x001f220000300800 */
[----:B---3--:R-:W-:Y:S01]  /*135f20*/  F2FP.SATFINITE.E4M3.F32.PACK_AB_MERGE_C R11, R11, R12, RZ ;  /* 0x0000000c0b0b723e */ /* 0x008fe200048070ff */
[----:B------:R-:W-:Y:S01]  /*135f30*/  VIADD R0, R0, UR4 ;  /* 0x0000000400007c36 */ /* 0x000fe20008000000 */
[----:B------:R-:W-:Y:S01]  /*135f40*/  F2FP.SATFINITE.E4M3.F32.PACK_AB_MERGE_C R6, R9, R10, RZ ;  /* 0x0000000a0906723e */ /* 0x000fe200048070ff */
[----:B------:R-:W-:-:S02]  /*135f50*/  ULDC UR4, c[0x0][0x248] ;  /* 0x0000920000047ab9 */ /* 0x000fc40000000800 */
[----:B------:R-:W-:Y:S04]  /*135f60*/  STL [R1+0x2cf8], R11 ;  /* 0x002cf80b01007387 */ /* 0x000fe80000100800 */
[----:B------:R0:W-:Y:S04]  /*135f70*/  STL [R1+0xfa4], R0 ;  /* 0x000fa40001007387 */ /* 0x0001e80000100800 */
[----:B------:R-:W-:Y:S04]  /*135f80*/  STL [R1+0x2cf4], R6 ;  /* 0x002cf40601007387 */ /* 0x000fe80000100800 */
[----:B------:R-:W3:Y:S01]  /*135f90*/  LDL.LU R26, [R1+0x1468] ;  /* 0x00146800011a7983 */ /* 0x000ee20000300800 */
[----:B0-----:R-:W-:Y:S01]  /*135fa0*/  VIADD R0, R0, UR4 ;  /* 0x0000000400007c36 */ /* 0x001fe20008000000 */
[----:B------:R-:W-:-:S02]  /*135fb0*/  ULDC UR4, c[0x0][0x248] ;  /* 0x0000920000047ab9 */ /* 0x000fc40000000800 */
[----:B------:R-:W3:Y:S04]  /*135fc0*/  LDL.LU R25, [R1+0x146c] ;  /* 0x00146c0001197983 */ /* 0x000ee80000300800 */
[----:B------:R-:W3:Y:S04]  /*135fd0*/  LDL.LU R12, [R1+0x1450] ;  /* 0x00145000010c7983 */ /* 0x000ee80000300800 */
[----:B------:R0:W-:Y:S04]  /*135fe0*/  STL [R1+0xfa0], R0 ;  /* 0x000fa00001007387 */ /* 0x0001e80000100800 */
[----:B------:R-:W3:Y:S04]  /*135ff0*/  LDL.LU R11, [R1+0x1454] ;  /* 0x00145400010b7983 */ /* 0x000ee80000300800 */
[----:B------:R-:W3:Y:S04]  /*136000*/  LDL.LU R10, [R1+0x1458] ;  /* 0x00145800010a7983 */ /* 0x000ee80000300800 */
[----:B------:R-:W3:Y:S01]  /*136010*/  LDL.LU R9, [R1+0x145c] ;  /* 0x00145c0001097983 */ /* 0x000ee20000300800 */
[----:B0-----:R-:W-:Y:S01]  /*136020*/  VIADD R0, R0, UR4 ;  /* 0x0000000400007c36 */ /* 0x001fe20008000000 */
[----:B------:R-:W-:Y:S01]  /*136030*/  ULDC UR4, c[0x0][0x248] ;  /* 0x0000920000047ab9 */ /* 0x000fe20000000800 */
[----:B--2---:R-:W-:-:S05]  /*136040*/  F2FP.SATFINITE.E4M3.F32.PACK_AB_MERGE_C R6, R7, R8, RZ ;  /* 0x000000080706723e */ /* 0x004fca00048070ff */
[----:B------:R0:W-:Y:S04]  /*136050*/  STL [R1+0x2ce8], R6 ;  /* 0x002ce80601007387 */ /* 0x0001e80000100800 */
[----:B------:R-:W2:Y:S01]  /*136060*/  LDL.LU R28, [R1+0xde0] ;  /* 0x000de000011c7983 */ /* 0x000ea20000300800 */
[----:B----4-:R-:W-:-:S05]  /*136070*/  F2FP.SATFINITE.E4M3.F32.PACK_AB_MERGE_C R3, R3, R4, RZ ;  /* 0x000000040303723e */ /* 0x010fca00048070ff */
[----:B------:R1:W-:Y:S04]  /*136080*/  STL [R1+0x2cec], R3 ;  /* 0x002cec0301007387 */ /* 0x0003e80000100800 */
[----:B0-----:R-:W2:Y:S04]  /*136090*/  LDL.LU R6, [R1+0xde4] ;  /* 0x000de40001067983 */ /* 0x001ea80000300800 */
        /* <DEDUP_REMOVED lines=12> */
[----:B-1----:R-:W4:Y:S04]  /*136160*/  LDL.LU R3, [R1+0xdb4] ;  /* 0x000db40001037983 */ /* 0x002f280000300800 */
[----:B------:R-:W4:Y:S04]  /*136170*/  LDL.LU R14, [R1+0xdb8] ;  /* 0x000db800010e7983 */ /* 0x000f280000300800 */
[----:B------:R-:W4:Y:S01]  /*136180*/  LDL.LU R13, [R1+0xdbc] ;  /* 0x000dbc00010d7983 */ /* 0x000f220000300800 */
[----:B------:R-:W-:-:S05]  /*136190*/  F2FP.SATFINITE.E4M3.F32.PACK_AB_MERGE_C R2, R2, R5, RZ ;  /* 0x000000050202723e */ /* 0x000fca00048070ff */
[----:B------:R0:W-:Y:S04]  /*1361a0*/  STL [R1+0x2ce4], R2 ;  /* 0x002ce40201007387 */ /* 0x0001e80000100800 */
[----:B------:R-:W4:Y:S04]  /*1361b0*/  LDL.LU R8, [R1+0xda0] ;  /* 0x000da00001087983 */ /* 0x000f280000300800 */
[----:B------:R-:W4:Y:S04]  /*1361c0*/  LDL.LU R7, [R1+0xda4] ;  /* 0x000da40001077983 */ /* 0x000f280000300800 */
[----:B------:R-:W4:Y:S04]  /*1361d0*/  LDL.LU R5, [R1+0xda8] ;  /* 0x000da80001057983 */ /* 0x000f280000300800 */
[----:B0-----:R-:W4:Y:S01]  /*1361e0*/  LDL.LU R2, [R1+0xdac] ;  /* 0x000dac0001027983 */ /* 0x001f220000300800 */
[----:B---3--:R-:W-:Y:S01]  /*1361f0*/  F2FP.SATFINITE.E4M3.F32.PACK_AB_MERGE_C R25, R25, R26, RZ ;  /* 0x0000001a1919723e */ /* 0x008fe200048070ff */
[----:B------:R-:W-:Y:S01]  /*136200*/  VIADD R0, R0, UR4 ;  /* 0x0000000400007c36 */ /* 0x000fe20008000000 */
[----:B------:R-:W-:-:S03]  /*136210*/  ULDC UR4, c[0x0][0x248] ;  /* 0x0000920000047ab9 */ /* 0x000fc60000000800 */
[----:B------:R-:W-:Y:S01]  /*136220*/  STL [R1+0x2ce0], R25 ;  /* 0x002ce01901007387 */ /* 0x000fe20000100800 */
[----:B------:R-:W-:-:S05]  /*136230*/  F2FP.SATFINITE.E4M3.F32.PACK_AB_MERGE_C R11, R11, R12, RZ ;  /* 0x0000000c0b0b723e */ /* 0x000fca00048070ff */
[----:B------:R-:W-:Y:S01]  /*136240*/  STL [R1+0x2cdc], R11 ;  /* 0x002cdc0b01007387 */ /* 0x000fe20000100800 */
[----:B------:R-:W-:-:S03]  /*136250*/  F2FP.SATFINITE.E4M3.F32.PACK_AB_MERGE_C R9, R9, R10, RZ ;  /* 0x0000000a0909723e */ /* 0x000fc600048070ff */
[----:B------:R0:W-:Y:S04]  /*136260*/  STL [R1+0xdf0], R0 ;  /* 0x000df00001007387 */ /* 0x0001e80000100800 */
[----:B------:R-:W3:Y:S04]  /*136270*/  LDL.LU R12, [R1+0xd90] ;  /* 0x000d9000010c7983 */ /* 0x000ee80000300800 */
[----:B------:R1:W-:Y:S01]  /*136280*/  STL [R1+0x2cd8], R9 ;  /* 0x002cd80901007387 */ /* 0x0003e20000100800 */
[----:B0-----:R-:W-:Y:S01]  /*136290*/  VIADD R0, R0, UR4 ;  /* 0x0000000400007c36 */ /* 0x001fe20008000000 */
[----:B------:R-:W-:-:S02]  /*1362a0*/  ULDC UR4, c[0x0][0x248] ;  /* 0x0000920000047ab9 */ /* 0x000fc40000000800 */
[----:B------:R-:W3:Y:S04]  /*1362b0*/  LDL.LU R11, [R1+0xd94] ;  /* 0x000d9400010b7983 */ /* 0x000ee80000300800 */
[----:B------:R-:W3:Y:S04]  /*1362c0*/  LDL.LU R10, [R1+0xd98] ;  /* 0x000d9800010a7983 */ /* 0x000ee80000300800 */
[----:B-1----:R-:W3:Y:S01]  /*1362d0*/  LDL.LU R9, [R1+0xd9c] ;  /* 0x000d9c0001097983 */ /* 0x002ee20000300800 */
[----:B--2---:R-:W-:-:S05]  /*1362e0*/  F2FP.SATFINITE.E4M3.F32.PACK_AB_MERGE_C R25, R6, R28, RZ ;  /* 0x0000001c0619723e */ /* 0x004fca00048070ff */
        /* <DEDUP_REMOVED lines=21> */
[----:B------:R-:W2:Y:S01]  /*136440*/  LDL.LU R4, [R1+0xd70] ;  /* 0x000d700001047983 */ /* 0x000ea20000300800 */
[----:B------:R-:W-:-:S03]  /*136450*/  F2FP.SATFINITE.E4M3.F32.PACK_AB_MERGE_C R13, R13, R14, RZ ;  /* 0x0000000e0d0d723e */ /* 0x000fc600048070ff */
[----:B------:R-:W2:Y:S04]  /*136460*/  LDL.LU R3, [R1+0xd74] ;  /* 0x000d740001037983 */ /* 0x000ea80000300800 */
[----:B------:R-:W-:Y:S04]  /*136470*/  STL [R1+0x2f7c], R6 ;  /* 0x002f7c0601007387 */ /* 0x000fe80000100800 */
[----:B------:R0:W-:Y:S04]  /*136480*/  STL [R1+0xc80], R0 ;  /* 0x000c800001007387 */ /* 0x0001e80000100800 */
[----:B------:R-:W-:Y:S01]  /*136490*/  STL [R1+0x2fc4], R13 ;  /* 0x002fc40d01007387 */ /* 0x000fe20000100800 */
[----:B0-----:R-:W-:Y:S01]  /*1364a0*/  VIADD R0, R0, UR4 ;  /* 0x0000000400007c36 */ /* 0x001fe20008000000 */
[----:B------:R-:W-:Y:S01]  /*1364b0*/  ULDC UR4, c[0x0][0x248] ;  /* 0x0000920000047ab9 */ /* 0x000fe20000000800 */
[----:B------:R-:W-:-:S05]  /*1364c0*/  F2FP.SATFINITE.E4M3.F32.PACK_AB_MERGE_C R6, R7, R8, RZ ;  /* 0x000000080706723e */ /* 0x000fca00048070ff */
[----:B------:R-:W-:Y:S01]  /*1364d0*/  STL [R1+0x2f58], R6 ;  /* 0x002f580601007387 */ /* 0x000fe20000100800 */
[----:B------:R-:W-:-:S03]  /*1364e0*/  F2FP.SATFINITE.E4M3.F32.PACK_AB_MERGE_C R2, R2, R5, RZ ;  /* 0x000000050202723e */ /* 0x000fc600048070ff */
[----:B------:R0:W-:Y:S04]  /*1364f0*/  STL [R1+0x408], R0 ;  /* 0x0004080001007387 */ /* 0x0001e80000100800 */
[----:B------:R1:W-:Y:S04]  /*136500*/  STL [R1+0x2f64], R2 ;  /* 0x002f640201007387 */ /* 0x0003e80000100800 */
[----:B------:R-:W4:Y:S04]  /*136510*/  LDL.LU R8, [R1+0xd78] ;  /* 0x000d780001087983 */ /* 0x000f280000300800 */
[----:B------:R-:W4:Y:S01]  /*136520*/  LDL.LU R7, [R1+0xd7c] ;  /* 0x000d7c0001077983 */ /* 0x000f220000300800 */
[----:B0-----:R-:W-:Y:S01]  /*136530*/  VIADD R0, R0, UR4 ;  /* 0x0000000400007c36 */ /* 0x001fe20008000000 */
[----:B------:R-:W-:-:S02]  /*136540*/  ULDC UR4, c[0x0][0x248] ;  /* 0x0000920000047ab9 */ /* 0x000fc40000000800 */
[----:B------:R-:W4:Y:S04]  /*136550*/  LDL.LU R5, [R1+0xd60] ;  /* 0x000d600001057983 */ /* 0x000f280000300800 */
[----:B------:R0:W-:Y:S04]  /*136560*/  STL [R1+0x3e8], R0 ;  /* 0x0003e80001007387 */ /* 0x0001e80000100800 */
[----:B-1----:R-:W4:Y:S01]  /*136570*/  LDL.LU R2, [R1+0xd64] ;  /* 0x000d640001027983 */ /* 0x002f220000300800 */
[----:B---3--:R-:W-:Y:S01]  /*136580*/  F2FP.SATFINITE.E4M3.F32.PACK_AB_MERGE_C R11, R11, R12, RZ ;  /* 0x0000000c0b0b723e */ /* 0x008fe200048070ff */
[----:B0-----:R-:W-:Y:S01]  /*136590*/  VIADD R0, R0, UR4 ;  /* 0x0000000400007c36 */ /* 0x001fe20008000000 */
[----:B------:R-:W-:-:S03]  /*1365a0*/  ULDC UR4, c[0x0][0x248] ;  /* 0x0000920000047ab9 */ /* 0x000fc60000000800 */
[----:B------:R-:W-:Y:S01]  /*1365b0*/  STL [R1+0x2f44], R11 ;  /* 0x002f440b01007387 */ /* 0x000fe20000100800 */
[----:B------:R-:W-:-:S03]  /*1365c0*/  F2FP.SATFINITE.E4M3.F32.PACK_AB_MERGE_C R6, R9, R10, RZ ;  /* 0x0000000a0906723e */ /* 0x000fc600048070ff */
[----:B------:R-:W3:Y:S04]  /*1365d0*/  LDL.LU R26, [R1+0xd68] ;  /* 0x000d6800011a7983 */ /* 0x000ee80000300800 */
[----:B------:R0:W-:Y:S04]  /*1365e0*/  STL [R1+0x2fd8], R6 ;  /* 0x002fd80601007387 */ /* 0x0001e80000100800 */
[----:B------:R-:W3:Y:S04]  /*1365f0*/  LDL.LU R25, [R1+0xd6c] ;  /* 0x000d6c0001197983 */ /* 0x000ee80000300800 */
[----:B------:R-:W3:Y:S04]  /*136600*/  LDL.LU R28, [R1+0xd50] ;  /* 0x000d5000011c7983 */ /* 0x000ee80000300800 */
[----:B------:R-:W-:Y:S04]  /*136610*/  STL [R1+0x3bc], R0 ;  /* 0x0003bc0001007387 */ /* 0x000fe80000100800 */
        /* <DEDUP_REMOVED lines=13> */
[----:B--2---:R-:W-:-:S05]  /*1366f0*/  F2FP.SATFINITE.E4M3.F32.PACK_AB_MERGE_C R3, R3, R4, RZ ;  /* 0x000000040303723e */ /* 0x004fca00048070ff */
[----:B------:R0:W-:Y:S04]  /*136700*/  STL [R1+0x2f2c], R3 ;  /* 0x002f2c0301007387 */ /* 0x0001e80000100800 */
[----:B------:R-:W2:Y:S04]  /*136710*/  LDL.LU R12, [R1+0xd28] ;  /* 0x000d2800010c7983 */ /* 0x000ea80000300800 */
[----:B------:R-:W2:Y:S04]  /*136720*/  LDL.LU R11, [R1+0xd2c] ;  /* 0x000d2c00010b7983 */ /* 0x000ea80000300800 */
[----:B------:R-:W2:Y:S04]  /*136730*/  LDL.LU R10, [R1+0xd10] ;  /* 0x000d1000010a7983 */ /* 0x000ea80000300800 */
[----:B------:R-:W2:Y:S04]  /*136740*/  LDL.LU R9, [R1+0xd14] ;  /* 0x000d140001097983 */ /* 0x000ea80000300800 */
[----:B------:R-:W2:Y:S04]  /*136750*/  LDL.LU R4, [R1+0xd18] ;  /* 0x000d180001047983 */ /* 0x000ea80000300800 */
[----:B0-----:R-:W2:Y:S01]  /*136760*/  LDL.LU R3, [R1+0xd1c] ;  /* 0x000d1c0001037983 */ /* 0x001ea20000300800 */
[----:B----4-:R-:W-:-:S05]  /*136770*/  F2FP.SATFINITE.E4M3.F32.PACK_AB_MERGE_C R7, R7, R8, RZ ;  /* 0x000000080707723e */ /* 0x010fca00048070ff */
[----:B------:R0:W-:Y:S04]  /*136780*/  STL [R1+0x2f28], R7 ;  /* 0x002f280701007387 */ /* 0x0001e80000100800 */
[----:B------:R-:W4:Y:S04]  /*136790*/  LDL.LU R8, [R1+0xd00] ;  /* 0x000d000001087983 */ /* 0x000f280000300800 */
[----:B0-----:R-:W4:Y:S01]  /*1367a0*/  LDL.LU R7, [R1+0xd04] ;  /* 0x000d040001077983 */ /* 0x001f220000300800 */
[----:B------:R-:W-:Y:S01]  /*1367b0*/  F2FP.SATFINITE.E4M3.F32.PACK_AB_MERGE_C R2, R2, R5, RZ ;  /* 0x000000050202723e */ /* 0x000fe200048070ff */
[----:B------:R-:W-:Y:S01]  /*1367c0*/  VIADD R0, R0, UR4 ;  /* 0x0000000400007c36 */ /* 0x000fe20008000000 */
[----:B------:R-:W-:-:S03]  /*1367d0*/  ULDC UR4, c[0x0][0x248] ;  /* 0x0000920000047ab9 */ /* 0x000fc60000000800 */
[----:B------:R0:W-:Y:S04]  /*1367e0*/  STL [R1+0x2f08], R2 ;  /* 0x002f080201007387 */ /* 0x0001e80000100800 */
[----:B------:R1:W-:Y:S04]  /*1367f0*/  STL [R1+0x39c], R0 ;  /* 0x00039c0001007387 */ /* 0x0003e80000100800 */
[----:B------:R-:W4:Y:S04]  /*136800*/  LDL.LU R5, [R1+0xd08] ;  /* 0x000d080001057983 */ /* 0x000f280000300800 */
[----:B0-----:R-:W4:Y:S01]  /*136810*/  LDL.LU R2, [R1+0xd0c] ;  /* 0x000d0c0001027983 */ /* 0x001f220000300800 */
[----:B-1----:R-:W-:Y:S01]  /*136820*/  VIADD R0, R0, UR4 ;  /* 0x0000000400007c36 */ /* 0x002fe20008000000 */
[----:B------:R-:W-:Y:S01]  /*136830*/  ULDC UR4, c[0x0][0x248] ;  /* 0x0000920000047ab9 */ /* 0x000fe20000000800 */
[----:B---3--:R-:W-:-:S05]  /*136840*/  F2FP.SATFINITE.E4M3.F32.PACK_AB_MERGE_C R26, R25, R26, RZ ;  /* 0x0000001a191a723e */ /* 0x008fca00048070ff */
[----:B------:R-:W-:Y:S01]  /*136850*/  STL [R1+0x2fd0], R26 ;  /* 0x002fd01a01007387 */ /* 0x000fe20000100800 */
[----:B------:R-:W-:-:S05]  /*136860*/  F2FP.SATFINITE.E4M3.F32.PACK_AB_MERGE_C R25, R6, R28, RZ ;  /* 0x0000001c0619723e */ /* 0x000fca00048070ff */
        /* <DEDUP_REMOVED lines=9> */
[----:B------:R-:W-:Y:S04]  /*136900*/  STL [R1+0x360], R0 ;  /* 0x0003600001007387 */ /* 0x000fe80000100800 */
[----:B------:R0:W-:Y:S01]  /*136910*/  STL [R1+0x2fe4], R6 ;  /* 0x002fe40601007387 */ /* 0x0001e20000100800 */
[----:B------:R-:W-:Y:S01]  /*136920*/  VIADD R24, R0, UR4 ;  /* 0x0000000400187c36 */ /* 0x000fe20008000000 */
[----:B------:R-:W-:Y:S01]  /*136930*/  ULDC UR4, c[0x0][0x248] ;  /* 0x0000920000047ab9 */ /* 0x000fe20000000800 */
[----:B0-----:R-:W-:Y:S02]  /*136940*/  F2FP.SATFINITE.E4M3.F32.PACK_AB_MERGE_C R6, R17, R18, RZ ;  /* 0x000000121106723e */ /* 0x001fe400048070ff */
[----:B------:R-:W-:-:S03]  /*136950*/  F2FP.SATFINITE.E4M3.F32.PACK_AB_MERGE_C R0, R15, R16, RZ ;  /* 0x000000100f00723e */ /* 0x000fc600048070ff */
[----:B------:R0:W-:Y:S01]  /*136960*/  STL [R1+0x2eac], R6 ;  /* 0x002eac0601007387 */ /* 0x0001e20000100800 */
[----:B------:R-:W-:Y:S01]  /*136970*/  VIADD R23, R24, UR4 ;  /* 0x0000000418177c36 */ /* 0x000fe20008000000 */
[----:B------:R-:W-:Y:S02]  /*136980*/  ULDC UR4, c[0x0][0x248] ;  /* 0x0000920000047ab9 */ /* 0x000fe40000000800 */
[----:B------:R-:W-:Y:S01]  /*136990*/  STL [R1+0x4ffc], R24 ;  /* 0x004ffc1801007387 */ /* 0x000fe20000100800 */
[----:B0-----:R-:W-:-:S03]  /*1369a0*/  F2FP.SATFINITE.E4M3.F32.PACK_AB_MERGE_C R6, R13, R14, RZ ;  /* 0x0000000e0d06723e */ /* 0x001fc600048070ff */
[----:B------:R2:W-:Y:S04]  /*1369b0*/  STL [R1+0x2ea8], R0 ;  /* 0x002ea80001007387 */ /* 0x0005e80000100800 */
[----:B------:R0:W-:Y:S01]  /*1369c0*/  STL [R1+0x2e88], R6 ;  /* 0x002e880601007387 */ /* 0x0001e20000100800 */
[----:B------:R-:W-:Y:S01]  /*1369d0*/  VIADD R22, R23, UR4 ;  /* 0x0000000417167c36 */ /* 0x000fe20008000000 */
[----:B------:R-:W-:Y:S02]  /*1369e0*/  ULDC UR4, c[0x0][0x248] ;  /* 0x0000920000047ab9 */ /* 0x000fe40000000800 */
[----:B------:R-:W-:Y:S01]  /*1369f0*/  STL [R1+0x5000], R23 ;  /* 0x0050001701007387 */ /* 0x000fe20000100800 */
[----:B------:R-:W-:Y:S01]  /*136a00*/  VIADD R21, R22, UR4 ;  /* 0x0000000416157c36 */ /* 0x000fe20008000000 */
[----:B------:R-:W-:Y:S01]  /*136a10*/  ULDC UR4, c[0x0][0x248] ;  /* 0x0000920000047ab9 */ /* 0x000fe20000000800 */
[----:B--2---:R-:W-:-:S05]  /*136a20*/  F2FP.SATFINITE.E4M3.F32.PACK_AB_MERGE_C R0, R11, R12, RZ ;  /* 0x0000000c0b00723e */ /* 0x004fca00048070ff */
[----:B------:R1:W-:Y:S01]  /*136a30*/  STL [R1+0x2fdc], R0 ;  /* 0x002fdc0001007387 */ /* 0x0003e20000100800 */
[----:B0-----:R-:W-:-:S05]  /*136a40*/  F2FP.SATFINITE.E4M3.F32.PACK_AB_MERGE_C R6, R9, R10, RZ ;  /* 0x0000000a0906723e */ /* 0x001fca00048070ff */
[----:B------:R4:W-:Y:S01]  /*136a50*/  STL [R1+0x2e58], R6 ;  /* 0x002e580601007387 */ /* 0x0009e20000100800 */
[----:B-1----:R-:W-:-:S03]  /*136a60*/  F2FP.SATFINITE.E4M3.F32.PACK_AB_MERGE_C R0, R3, R4, RZ ;  /* 0x000000040300723e */ /* 0x002fc600048070ff */
[----:B------:R-:W2:Y:S04]  /*136a70*/  LDL.LU R4, [R1+0xcf0] ;  /* 0x000cf00001047983 */ /* 0x000ea80000300800 */
[----:B------:R-:W2:Y:S04]  /*136a80*/  LDL.LU R3, [R1+0xcf4] ;  /* 0x000cf40001037983 */ /* 0x000ea80000300800 */
[----:B------:R-:W-:Y:S04]  /*136a90*/  STL [R1+0x2e6c], R0 ;  /* 0x002e6c0001007387 */ /* 0x000fe80000100800 */
[----:B------:R0:W-:Y:S01]  /*136aa0*/  STL [R1+0x5004], R22 ;  /* 0x0050041601007387 */ /* 0x0001e20000100800 */
[----:B----4-:R-:W-:-:S05]  /*136ab0*/  F2FP.SATFINITE.E4M3.F32.PACK_AB_MERGE_C R6, R7, R8, RZ ;  /* 0x000000080706723e */ /* 0x010fca00048070ff */
[----:B------:R-:W-:Y:S04]  /*136ac0*/  STL [R1+0x2e54], R6 ;  /* 0x002e540601007387 */ /* 0x000fe80000100800 */
[----:B------:R-:W3:Y:S04]  /*136ad0*/  LDL.LU R19, [R1+0xcfc] ;  /* 0x000cfc0001137983 */ /* 0x000ee80000300800 */
[----:B0-----:R-:W4:Y:S01]  /*136ae0*/  LDL.LU R22, [R1+0xce8] ;  /* 0x000ce80001167983 */ /* 0x001f220000300800 */
[----:B------:R-:W-:-:S05]  /*136af0*/  F2FP.SATFINITE.E4M3.F32.PACK_AB_MERGE_C R0, R2, R5, RZ ;  /* 0x000000050200723e */ /* 0x000fca00048070ff */
[----:B------:R-:W-:Y:S04]  /*136b00*/  STL [R1+0x2ff0], R0 ;  /* 0x002ff00001007387 */ /* 0x000fe80000100800 */
[----:B----4-:R0:W-:Y:S04]  /*136b10*/  STL [R1+0x5008], R22 ;  /* 0x0050081601007387 */ /* 0x0101e80000100800 */
[----:B0-----:R-:W4:Y:S04]  /*136b20*/  LDL.LU R22, [R1+0xce4] ;  /* 0x000ce40001167983 */ /* 0x001f280000300800 */
[----:B----4-:R0:W-:Y:S04]  /*136b30*/  STL [R1+0x5010], R22 ;  /* 0x0050101601007387 */ /* 0x0101e80000100800 */
[----:B0-----:R-:W3:Y:S04]  /*136b40*/  LDL.LU R22, [R1+0xcf8] ;  /* 0x000cf80001167983 */ /* 0x001ee80000300800 */
[----:B------:R-:W4:Y:S01]  /*136b50*/  LDL.LU R18, [R1+0xcec] ;  /* 0x000cec0001127983 */ /* 0x000f220000300800 */
[----:B--2---:R-:W-:-:S03]  /*136b60*/  F2FP.SATFINITE.E4M3.F32.PACK_AB_MERGE_C R3, R3, R4, RZ ;  /* 0x000000040303723e */ /* 0x004fc600048070ff */
[----:B----4-:R0:W-:Y:S04]  /*136b70*/  STL [R1+0x500c], R18 ;  /* 0x00500c1201007387 */ /* 0x0101e80000100800 */
[----:B0-----:R-:W2:Y:S04]  /*136b80*/  LDL.LU R18, [R1+0xce0] ;  /* 0x000ce00001127983 */ /* 0x001ea80000300800 */
        /* <DEDUP_REMOVED lines=20> */
[----:B------:R-:W4:Y:S01]  /*136cd0*/  LDL.LU R8, [R1+0xc3c] ;  /* 0x000c3c0001087983 */ /* 0x000f220000300800 */
[----:B---3--:R-:W-:-:S03]  /*136ce0*/  F2FP.SATFINITE.E4M3.F32.PACK_AB_MERGE_C R19, R19, R22, RZ ;  /* 0x000000161313723e */ /* 0x008fc600048070ff */
[----:B------:R-:W3:Y:S04]  /*136cf0*/  LDL.LU R7, [R1+0xc20] ;  /* 0x000c200001077983 */ /* 0x000ee80000300800 */
[----:B------:R-:W3:Y:S04]  /*136d00*/  LDL.LU R5, [R1+0xc24] ;  /* 0x000c240001057983 */ /* 0x000ee80000300800 */
[----:B------:R-:W3:Y:S04]  /*136d10*/  LDL.LU R4, [R1+0xc28] ;  /* 0x000c280001047983 */ /* 0x000ee80000300800 */
[----:B0-----:R-:W3:Y:S04]  /*136d20*/  LDL.LU R3, [R1+0xc2c] ;  /* 0x000c2c0001037983 */ /* 0x001ee80000300800 */
[----:B------:R-:W2:Y:S04]  /*136d30*/  LDL.LU R22, [R1+0x5010] ;  /* 0x0050100001167983 */ /* 0x000ea80000300800 */
[----:B------:R-:W-:Y:S01]  /*136d40*/  STL [R1+0x2e30], R19 ;  /* 0x002e301301007387 */ /* 0x000fe20000100800 */
[----:B--2---:R-:W-:-:S03]  /*136d50*/  F2FP.SATFINITE.E4M3.F32.PACK_AB_MERGE_C R22, R22, R18, RZ ;  /* 0x000000121616723e */ /* 0x004fc600048070ff */
[----:B------:R-:W2:Y:S04]  /*136d60*/  LDL.LU R18, [R1+0x500c] ;  /* 0x00500c0001127983 */ /* 0x000ea80000300800 */
[----:B------:R0:W-:Y:S04]  /*136d70*/  STL [R1+0x2e00], R22 ;  /* 0x002e001601007387 */ /* 0x0001e80000100800 */
[----:B0-----:R-:W2:Y:S01]  /*136d80*/  LDL.LU R22, [R1+0x5008] ;  /* 0x0050080001167983 */ /* 0x001ea20000300800 */
[----:B----4-:R-:W-:Y:S02]  /*136d90*/  F2FP.SATFINITE.E4M3.F32.PACK_AB_MERGE_C R24, R24, R23, RZ ;  /* 0x000000171818723e */ /* 0x010fe400048070ff */
[----:B------:R-:W-:-:S02]  /*136da0*/  F2FP.SATFINITE.E4M3.F32.PACK_AB_MERGE_C R17, R17, R29, RZ ;  /* 0x0000001d1111723e */ /* 0x000fc400048070ff */
[----:B------:R-:W-:Y:S02]  /*136db0*/  F2FP.SATFINITE.E4M3.F32.PACK_AB_MERGE_C R26, R26, R27, RZ ;  /* 0x0000001b1a1a723e */ /* 0x000fe400048070ff */
[----:B------:R-:W-:Y:S02]  /*136dc0*/  F2FP.SATFINITE.E4M3.F32.PACK_AB_MERGE_C R16, R16, R25, RZ ;  /* 0x000000191010723e */ /* 0x000fe400048070ff */
[----:B------:R-:W-:Y:S02]  /*136dd0*/  F2FP.SATFINITE.E4M3.F32.PACK_AB_MERGE_C R28, R28, R6, RZ ;  /* 0x000000061c1c723e */ /* 0x000fe400048070ff */
[----:B------:R-:W-:Y:S01]  /*136de0*/  F2FP.SATFINITE.E4M3.F32.PACK_AB_MERGE_C R12, R2, R12, RZ ;  /* 0x0000000c020c723e */ /* 0x000fe200048070ff */
[----:B------:R-:W-:Y:S01]  /*136df0*/  VIADD R20, R21, UR4 ;  /* 0x0000000415147c36 */ /* 0x000fe20008000000 */
[----:B------:R-:W-:-:S03]  /*136e00*/  ULDC UR4, c[0x0][0x248] ;  /* 0x0000920000047ab9 */ /* 0x000fc60000000800 */
[----:B------:R-:W-:Y:S01]  /*136e10*/  VIADD R19, R20, UR4 ;  /* 0x0000000414137c36 */ /* 0x000fe20008000000 */
[----:B------:R-:W-:Y:S01]  /*136e20*/  ULDC UR4, c[0x0][0x248] ;  /* 0x0000920000047ab9 */ /* 0x000fe20000000800 */
[----:B--2---:R-:W-:Y:S02]  /*136e30*/  F2FP.SATFINITE.E4M3.F32.PACK_AB_MERGE_C R18, R18, R22, RZ ;  /* 0x000000161212723e */ /* 0x004fe400048070ff */
[----:B------:R-:W2:Y:S04]  /*136e40*/  LDL.LU R22, [R1+0x5004] ;  /* 0x0050040001167983 */ /* 0x000ea80000300800 */
[----:B------:R-:W-:Y:S04]  /*136e50*/  STL [R1+0x2fe8], R18 ;  /* 0x002fe81201007387 */ /* 0x000fe80000100800 */
[----:B------:R-:W2:Y:S04]  /*136e60*/  LDL.LU R23, [R1+0x5000] ;  /* 0x0050000001177983 */ /* 0x000ea80000300800 */
[----:B------:R0:W-:Y:S04]  /*136e70*/  STL [R1+0x2dec], R24 ;  /* 0x002dec1801007387 */ /* 0x0001e80000100800 */
[----:B0-----:R-:W4:Y:S04]  /*136e80*/  LDL.LU R24, [R1+0x4ffc] ;  /* 0x004ffc0001187983 */ /* 0x001f280000300800 */
[----:B------:R-:W2:Y:S04]  /*136e90*/  LDL.LU R29, [R1+0x4ff8] ;  /* 0x004ff800011d7983 */ /* 0x000ea80000300800 */
[----:B------:R-:W-:Y:S04]  /*136ea0*/  STL [R1+0x2de8], R17 ;  /* 0x002de81101007387 */ /* 0x000fe80000100800 */
[----:B------:R-:W4:Y:S04]  /*136eb0*/  LDL.LU R27, [R1+0x4ff4] ;  /* 0x004ff400011b7983 */ /* 0x000f280000300800 */
[----:B------:R0:W-:Y:S04]  /*136ec0*/  STL [R1+0x2dd0], R26 ;  /* 0x002dd01a01007387 */ /* 0x0001e80000100800 */
[----:B0-----:R-:W4:Y:S04]  /*136ed0*/  LDL.LU R26, [R1+0x4ff0] ;  /* 0x004ff000011a7983 */ /* 0x001f280000300800 */
[----:B------:R-:W4:Y:S04]  /*136ee0*/  LDL.LU R25, [R1+0x4fec] ;  /* 0x004fec0001197983 */ /* 0x000f280000300800 */
[----:B------:R-:W-:Y:S04]  /*136ef0*/  STL [R1+0x2ffc], R16 ;  /* 0x002ffc1001007387 */ /* 0x000fe80000100800 */
[----:B------:R-:W2:Y:S04]  /*136f00*/  LDL.LU R6, [R1+0x4fe8] ;  /* 0x004fe80001067983 */ /* 0x000ea80000300800 */
[----:B------:R0:W-:Y:S02]  /*136f10*/  STL [R1+0x2da8], R28 ;  /* 0x002da81c01007387 */ /* 0x0001e40000100800 */
[----:B0-----:R-:W-:-:S02]  /*136f20*/  F2FP.SATFINITE.E4M3.F32.PACK_AB_MERGE_C R28, R15, R0, RZ ;  /* 0x000000000f1c723e */ /* 0x001fc400048070ff */
[----:B------:R-:W-:-:S03]  /*136f30*/  F2FP.SATFINITE.E4M3.F32.PACK_AB_MERGE_C R0, R13, R14, RZ ;  /* 0x0000000e0d00723e */ /* 0x000fc600048070ff */
[----:B------:R-:W-:Y:S04]  /*136f40*/  STL [R1+0x2da4], R28 ;  /* 0x002da41c01007387 */ /* 0x000fe80000100800 */
[----:B------:R0:W-:Y:S04]  /*136f50*/  STL [R1+0x2d88], R0 ;  /* 0x002d880001007387 */ /* 0x0001e80000100800 */
[----:B------:R-:W4:Y:S04]  /*136f60*/  LDL R2, [R1+0x1e50] ;  /* 0x001e500001027983 */ /* 0x000f280000100800 */
[----:B0-----:R-:W2:Y:S01]  /*136f70*/  LDL R0, [R1+0xd8c] ;  /* 0x000d8c0001007983 */ /* 0x001ea20000100800 */
[----:B------:R-:W-:Y:S01]  /*136f80*/  VIADD R18, R19, UR4 ;  /* 0x0000000413127c36 */ /* 0x000fe20008000000 */
[----:B------:R-:W-:-:S03]  /*136f90*/  ULDC UR4, c[0x0][0x248] ;  /* 0x0000920000047ab9 */ /* 0x000fc60000000800 */
[----:B------:R-:W-:Y:S01]  /*136fa0*/  VIADD R17, R18, UR4 ;  /* 0x0000000412117c36 */ /* 0x000fe20008000000 */
[----:B------:R-:W-:-:S03]  /*136fb0*/  ULDC UR4, c[0x0][0x248] ;  /* 0x0000920000047ab9 */ /* 0x000fc60000000800 */
[----:B------:R-:W-:Y:S01]  /*136fc0*/  VIADD R16, R17, UR4 ;  /* 0x0000000411107c36 */ /* 0x000fe20008000000 */
[----:B------:R-:W-:-:S03]  /*136fd0*/  ULDC UR4, c[0x0][0x248] ;  /* 0x0000920000047ab9 */ /* 0x000fc60000000800 */
[----:B------:R-:W-:Y:S01]  /*136fe0*/  VIADD R15, R16, UR4 ;  /* 0x00000004100f7c36 */ /* 0x000fe20008000000 */
[----:B------:R-:W-:Y:S01]  /*136ff0*/  ULDC UR4, c[0x0][0x248] ;  /* 0x0000920000047ab9 */ /* 0x000fe20000000800 */
[----:B------:R-:W-:Y:S02]  /*137000*/  F2FP.SATFINITE.E4M3.F32.PACK_AB_MERGE_C R10, R10, R11, RZ ;  /* 0x0000000b0a0a723e */ /* 0x000fe400048070ff */
[----:B------:R-:W-:Y:S01]  /*137010*/  VIADD R14, R15, UR4 ;  /* 0x000000040f0e7c36 */ /* 0x000fe20008000000 */
[----:B------:R-:W-:Y:S01]  /*137020*/  ULDC UR4, c[0x0][0x248] ;  /* 0x0000920000047ab9 */ /* 0x000fe20000000800 */
[----:B------:R-:W-:Y:S02]  /*137030*/  STL [R1+0x2ff8], R12 ;  /* 0x002ff80c01007387 */ /* 0x000fe40000100800 */
[----:B------:R-:W-:Y:S01]  /*137040*/  VIADD R13, R14, UR4 ;  /* 0x000000040e0d7c36 */ /* 0x000fe20008000000 */
[----:B------:R-:W-:Y:S01]  /*137050*/  F2FP.SATFINITE.E4M3.F32.PACK_AB_MERGE_C R8, R8, R9, RZ ;  /* 0x000000090808723e */ /* 0x000fe200048070ff */
[----:B------:R-:W-:Y:S01]  /*137060*/  ULDC UR4, c[0x0][0x248] ;  /* 0x0000920000047ab9 */ /* 0x000fe20000000800 */
[----:B------:R0:W-:Y:S01]  /*137070*/  STL [R1+0x2d74], R10 ;  /* 0x002d740a01007387 */ /* 0x0001e20000100800 */
[----:B---3--:R-:W-:-:S03]  /*137080*/  F2FP.SATFINITE.E4M3.F32.PACK_AB_MERGE_C R5, R5, R7, RZ ;  /* 0x000000070505723e */ /* 0x008fc600048070ff */
[----:B------:R1:W-:Y:S01]  /*137090*/  STL [R1+0x2d70], R8 ;  /* 0x002d700801007387 */ /* 0x0003e20000100800 */
[----:B0-----:R-:W-:-:S03]  /*1370a0*/  VIADD R10, R13, UR4 ;  /* 0x000000040d0a7c36 */ /* 0x001fc60008000000 */
[----:B------:R0:W-:Y:S01]  /*1370b0*/  STL [R1+0x2d58], R5 ;  /* 0x002d580501007387 */ /* 0x0001e20000100800 */
[----:B------:R-:W-:Y:S01]  /*1370c0*/  ULDC UR4, c[0x0][0x244] ;  /* 0x0000910000047ab9 */ /* 0x000fe20000000800 */
[----:B-1----:R-:W-:Y:S01]  /*1370d0*/  VIADD R8, R10, UR6 ;  /* 0x000000060a087c36 */ /* 0x002fe20008000000 */
[----:B------:R-:W-:-:S03]  /*1370e0*/  ULDC UR6, c[0x0][0x244] ;  /* 0x0000910000067ab9 */ /* 0x000fc60000000800 */
[----:B------:R-:W-:Y:S01]  /*1370f0*/  VIADD R7, R8, UR7 ;  /* 0x0000000708077c36 */ /* 0x000fe20008000000 */
[----:B------:R-:W-:-:S03]  /*137100*/  F2FP.SATFINITE.E4M3.F32.PACK_AB_MERGE_C R3, R3, R4, RZ ;  /* 0x000000040303723e */ /* 0x000fc600048070ff */
[----:B0-----:R-:W-:Y:S01]  /*137110*/  VIADD R5, R7, UR8 ;  /* 0x0000000807057c36 */ /* 0x001fe20008000000 */
[----:B------:R-:W-:Y:S01]  /*137120*/  ULDC.64 UR8, c[0x0][0x220] ;  /* 0x0000880000087ab9 */ /* 0x000fe20000000a00 */
[----:B------:R-:W-:Y:S01]  /*137130*/  STL [R1+0x300c], R3 ;  /* 0x00300c0301007387 */ /* 0x000fe20000100800 */
[----:B----4-:R-:W-:Y:S01]  /*137140*/  IMAD R4, R2, UR4, RZ ;  /* 0x0000000402047c24 */ /* 0x010fe2000f8e02ff */
[----:B------:R-:W-:Y:S01]  /*137150*/  ULDC UR4, c[0x0][0x248] ;  /* 0x0000920000047ab9 */ /* 0x000fe20000000800 */
[----:B--2---:R-:W-:Y:S01]  /*137160*/  IMAD R9, R0, UR6, RZ ;  /* 0x0000000600097c24 */ /* 0x004fe2000f8e02ff */
[----:B------:R-:W-:Y:S01]  /*137170*/  ULDC.64 UR6, c[0x0][0x220] ;  /* 0x0000880000067ab9 */ /* 0x000fe20000000a00 */
[----:B------:R-:W-:Y:S01]  /*137180*/  VIADD R0, R5, UR10 ;  /* 0x0000000a05007c36 */ /* 0x000fe20008000000 */
[----:B------:R-:W-:Y:S01]  /*137190*/  IADD3 R2, P0, R4, UR6, RZ ;  /* 0x0000000604027c10 */ /* 0x000fe2000ff1e0ff */
[----:B------:R-:W-:Y:S02]  /*1371a0*/  ULDC UR6, c[0x0][0x248] ;  /* 0x0000920000067ab9 */ /* 0x000fe40000000800 */
[----:B------:R-:W-:Y:S01]  /*1371b0*/  VIADD R12, R0, UR4 ;  /* 0x00000004000c7c36 */ /* 0x000fe20008000000 */
[----:B------:R-:W-:-:S03]  /*1371c0*/  UMOV UR4, 0x400 ;  /* 0x0000040000047882 */ /* 0x000fc60000000000 */
[----:B------:R-:W-:Y:S01]  /*1371d0*/  VIADD R11, R12, UR6 ;  /* 0x000000060c0b7c36 */ /* 0x000fe20008000000 */
[----:B------:R-:W-:Y:S01]  /*1371e0*/  ULDC UR6, c[0x0][0x248] ;  /* 0x0000920000067ab9 */ /* 0x000fe20000000800 */
[----:B------:R-:W-:Y:S02]  /*1371f0*/  ULEA UR4, UR5, UR4, 0x18 ;  /* 0x0000000405047291 */ /* 0x000fe4000f8ec03f */
[----:B------:R-:W-:-:S05]  /*137200*/  VIADD R28, R11, UR6 ;  /* 0x000000060b1c7c36 */ /* 0x000fca0008000000 */
[----:B------:R0:W-:Y:S02]  /*137210*/  STL [R1+0x2cc8], R28 ;  /* 0x002cc81c01007387 */ /* 0x0001e40000100800 */
[----:B0-----:R-:W-:-:S05]  /*137220*/  IMAD.U32 R28, RZ, RZ, UR4 ;  /* 0x00000004ff1c7e24 */ /* 0x001fca000f8e00ff */
[----:B------:R0:W-:Y:S04]  /*137230*/  STL [R1+0x3090], R28 ;  /* 0x0030901c01007387 */ /* 0x0001e80000100800 */
[----:B0-----:R-:W2:Y:S01]  /*137240*/  LDL.LU R28, [R1+0x4fe4] ;  /* 0x004fe400011c7983 */ /* 0x001ea20000300800 */
[C---:B------:R-:W-:Y:S01]  /*137250*/  IADD3 R3, P1, R9.reuse, UR8, RZ ;  /* 0x0000000809037c10 */ /* 0x040fe2000ff3e0ff */
[----:B------:R-:W-:Y:S01]  /*137260*/  VIADD R6, R6, 0x158 ;  /* 0x0000015806067836 */ /* 0x000fe20000000000 */
[----:B------:R-:W-:Y:S02]  /*137270*/  LEA.HI.X.SX32 R4, R4, UR7, 0x1, P0 ;  /* 0x0000000704047c11 */ /* 0x000fe400080f0eff */
[----:B------:R-:W-:-:S03]  /*137280*/  LEA.HI.X.SX32 R9, R9, UR9, 0x1, P1 ;  /* 0x0000000909097c11 */ /* 0x000fc600088f0eff */
[----:B------:R0:W-:Y:S01]  /*137290*/  STL [R1+0x88c4], R4 ;  /* 0x0088c40401007387 */ /* 0x0001e20000100800 */
[----:B------:R-:W-:Y:S01]  /*1372a0*/  ULDC.64 UR4, c[0x0][0x228] ;  /* 0x00008a0000047ab9 */ /* 0x000fe20000000a00 */
        /* <DEDUP_REMOVED lines=8> */
[----:B0-----:R-:W3:Y:S01]  /*137330*/  LDL.LU R4, [R1+0x3e8] ;  /* 0x0003e80001047983 */ /* 0x001ee20000300800 */
[----:B------:R-:W-:-:S03]  /*137340*/  ULDC.64 UR60, c[0x0][0x228] ;  /* 0x00008a00003c7ab9 */ /* 0x000fc60000000a00 */
[----:B------:R0:W-:Y:S04]  /*137350*/  STL [R1+0x88c0], R9 ;  /* 0x0088c00901007387 */ /* 0x0001e80000100800 */
[----:B0-----:R-:W4:Y:S04]  /*137360*/  LDL.LU R9, [R1+0x380] ;  /* 0x0003800001097983 */ /* 0x001f280000300800 */
[----:B--2---:R-:W-:Y:S04]  /*137370*/  STL [R1+0x88b0], R28 ;  /* 0x0088b01c01007387 */ /* 0x004fe80000100800 */
[----:B------:R-:W-:Y:S04]  /*137380*/  STL [R1+0x8890], R29 ;  /* 0x0088901d01007387 */ /* 0x000fe80000100800 */
[----:B------:R0:W-:Y:S04]  /*137390*/  STL.64 [R1+0x8888], R24 ;  /* 0x0088881801007387 */ /* 0x0001e80000100a00 */
[----:B0-----:R-:W2:Y:S04]  /*1373a0*/  LDL.LU R25, [R1+0xc84] ;  /* 0x000c840001197983 */ /* 0x001ea80000300800 */
[----:B------:R-:W4:Y:S04]  /*1373b0*/  LDL.LU R24, [R1+0x3bc] ;  /* 0x0003bc0001187983 */ /* 0x000f280000300800 */
[----:B------:R0:W-:Y:S04]  /*1373c0*/  STL.64 [R1+0x8868], R26 ;  /* 0x0088681a01007387 */ /* 0x0001e80000100a00 */
[----:B0-----:R-:W4:Y:S04]  /*1373d0*/  LDL.LU R26, [R1+0x2cc8] ;  /* 0x002cc800011a7983 */ /* 0x001f280000300800 */
[----:B------:R0:W-:Y:S04]  /*1373e0*/  STL [R1+0x5910], R8 ;  /* 0x0059100801007387 */ /* 0x0001e80000100800 */
[----:B0-----:R-:W4:Y:S04]  /*1373f0*/  LDL.LU R8, [R1+0x1074] ;  /* 0x0010740001087983 */ /* 0x001f280000300800 */
[----:B------:R-:W4:Y:S04]  /*137400*/  LDL.LU R28, [R1+0xfa4] ;  /* 0x000fa400011c7983 */ /* 0x000f280000300800 */
[----:B------:R-:W4:Y:S04]  /*137410*/  LDL.LU R29, [R1+0x1470] ;  /* 0x00147000011d7983 */ /* 0x000f280000300800 */
[----:B------:R-:W4:Y:S04]  /*137420*/  LDL.LU R27, [R1+0x1070] ;  /* 0x00107000011b7983 */ /* 0x000f280000300800 */
[----:B------:R0:W-:Y:S04]  /*137430*/  STL [R1+0x58d8], R5 ;  /* 0x0058d80501007387 */ /* 0x0001e80000100800 */
[----:B0-----:R-:W4:Y:S04]  /*137440*/  LDL.LU R5, [R1+0xfa0] ;  /* 0x000fa00001057983 */ /* 0x001f280000300800 */
[----:B------:R0:W-:Y:S04]  /*137450*/  STL [R1+0x5898], R0 ;  /* 0x0058980001007387 */ /* 0x0001e80000100800 */
[----:B0-----:R-:W4:Y:S04]  /*137460*/  LDL.LU R0, [R1+0x39c] ;  /* 0x00039c0001007983 */ /* 0x001f280000300800 */
[----:B------:R0:W-:Y:S04]  /*137470*/  STL.64 [R1+0x57e8], R22 ;  /* 0x0057e81601007387 */ /* 0x0001e80000100a00 */
[----:B0-----:R-:W4:Y:S04]  /*137480*/  LDL.LU R22, [R1+0xc80] ;  /* 0x000c800001167983 */ /* 0x001f280000300800 */
[----:B------:R-:W4:Y:S04]  /*137490*/  LDL.LU R23, [R1+0x408] ;  /* 0x0004080001177983 */ /* 0x000f280000300800 */
        /* <DEDUP_REMOVED lines=10> */
[----:B0-----:R-:W3:Y:S04]  /*137540*/  LDL.LU R14, [R1+0xd84] ;  /* 0x000d8400010e7983 */ /* 0x001ee80000300800 */
[----:B------:R-:W4:Y:S04]  /*137550*/  LDL.LU R15, [R1+0x1480] ;  /* 0x00148000010f7983 */ /* 0x000f280000300800 */
[----:B------:R0:W-:Y:S04]  /*137560*/  STL.64 [R1+0x57c0], R12 ;  /* 0x0057c00c01007387 */ /* 0x0001e80000100a00 */
[----:B0-----:R-:W2:Y:S04]  /*137570*/  LDL.LU R12, [R1+0x1be0] ;  /* 0x001be000010c7983 */ /* 0x001ea80000300800 */
[----:B------:R-:W2:Y:S04]  /*137580*/  LDL R13, [R1+0x1be4] ;  /* 0x001be400010d7983 */ /* 0x000ea80000100800 */
[----:B------:R0:W-:Y:S04]  /*137590*/  STL.64 [R1+0x57b8], R10 ;  /* 0x0057b80a01007387 */ /* 0x0001e80000100a00 */
[----:B0-----:R-:W4:Y:S01]  /*1375a0*/  LDL R11, [R1+0xd80] ;  /* 0x000d8000010b7983 */ /* 0x001f220000100800 */
[----:B------:R-:W-:-:S05]  /*1375b0*/  MOV R10, UR47 ;  /* 0x0000002f000a7c02 */ /* 0x000fca0008000f00 */
[----:B------:R0:W-:Y:S02]  /*1375c0*/  STL [R1+0x308c], R10 ;  /* 0x00308c0a01007387 */ /* 0x0001e40000100800 */
[----:B0-----:R-:W-:-:S05]  /*1375d0*/  MOV R10, UR46 ;  /* 0x0000002e000a7c02 */ /* 0x001fca0008000f00 */
[----:B------:R0:W-:Y:S02]  /*1375e0*/  STL [R1+0x3088], R10 ;  /* 0x0030880a01007387 */ /* 0x0001e40000100800 */
[----:B0-----:R-:W-:Y:S01]  /*1375f0*/  IMAD.U32 R10, RZ, RZ, UR4 ;  /* 0x00000004ff0a7e24 */ /* 0x001fe2000f8e00ff */
[----:B------:R-:W-:-:S04]  /*137600*/  UMOV UR4, UR5 ;  /* 0x0000000500047c82 */ /* 0x000fc80008000000 */
[----:B------:R2:W-:Y:S02]  /*137610*/  STL [R1+0x2ccc], R10 ;  /* 0x002ccc0a01007387 */ /* 0x0005e40000100800 */
[----:B--2---:R-:W-:Y:S01]  /*137620*/  F2FP.SATFINITE.E4M3.F32.PACK_AB_MERGE_C R10, R13, R12, RZ ;  /* 0x0000000c0d0a723e */ /* 0x004fe200048070ff */
[----:B---3--:R-:W-:Y:S01]  /*137630*/  IMAD.MOV.U32 R12, RZ, RZ, R14 ;  /* 0x000000ffff0c7224 */ /* 0x008fe200078e000e */
[C---:B------:R-:W-:Y:S01]  /*137640*/  ISETP.GE.AND P0, PT, R6.reuse, UR4, PT ;  /* 0x0000000406007c0c */ /* 0x040fe2000bf06270 */
[----:B------:R-:W-:Y:S02]  /*137650*/  IMAD.MOV.U32 R14, RZ, RZ, R25 ;  /* 0x000000ffff0e7224 */ /* 0x000fe400078e0019 */
[----:B------:R0:W-:Y:S01]  /*137660*/  STL [R1+0x2d38], R10 ;  /* 0x002d380a01007387 */ /* 0x0001e20000100800 */
[----:B------:R-:W-:Y:S01]  /*137670*/  IMAD.MOV.U32 R25, RZ, RZ, R4 ;  /* 0x000000ffff197224 */ /* 0x000fe200078e0004 */
[----:B------:R-:W-:Y:S01]  /*137680*/  UMOV UR5, UR7 ;  /* 0x0000000700057c82 */ /* 0x000fe20008000000 */
[----:B----4-:R-:W-:Y:S01]  /*137690*/  IMAD.MOV.U32 R13, RZ, RZ, R15 ;  /* 0x000000ffff0d7224 */ /* 0x010fe200078e000f */
[----:B------:R-:W-:Y:S01]  /*1376a0*/  LOP3.LUT R6, R6, 0xfffeffff, RZ, 0xc0, !PT ;  /* 0xfffeffff06067812 */ /* 0x000fe200078ec0ff */
[----:B------:R-:W-:-:S02]  /*1376b0*/  IMAD.MOV.U32 R15, RZ, RZ, R19 ;  /* 0x000000ffff0f7224 */ /* 0x000fc400078e0013 */
[----:B------:R-:W-:Y:S01]  /*1376c0*/  IMAD.MOV.U32 R19, RZ, RZ, R24 ;  /* 0x000000ffff137224 */ /* 0x000fe200078e0018 */
[----:B------:R-:W-:Y:S01]  /*1376d0*/  UMOV UR38, UR6 ;  /* 0x0000000600267c82 */ /* 0x000fe20008000000 */
[----:B------:R-:W-:Y:S01]  /*1376e0*/  IMAD.MOV.U32 R24, RZ, RZ, R9 ;  /* 0x000000ffff187224 */ /* 0x000fe200078e0009 */
[----:B0-----:R-:W2:Y:S01]  /*1376f0*/  LDL.LU R10, [R1+0x418] ;  /* 0x00041800010a7983 */ /* 0x001ea20000300800 */
[C---:B------:R-:W-:Y:S01]  /*137700*/  VIADD R4, R11.reuse, 0x157 ;  /* 0x000001570b047836 */ /* 0x040fe20000000000 */
[----:B------:R-:W-:Y:S01]  /*137710*/  ULDC.64 UR6, c[0x0][0x228] ;  /* 0x00008a0000067ab9 */ /* 0x000fe20000000a00 */
[----:B------:R-:W-:Y:S01]  /*137720*/  VIADD R9, R11, 0x155 ;  /* 0x000001550b097836 */ /* 0x000fe20000000000 */
[----:B------:R-:W-:Y:S01]  /*137730*/  @P0 LOP3.LUT R6, R6, 0x10000, RZ, 0xfc, !PT ;  /* 0x0001000006060812 */ /* 0x000fe200078efcff */
[----:B------:R-:W-:Y:S01]  /*137740*/  UMOV UR4, UR7 ;  /* 0x0000000700047c82 */ /* 0x000fe20008000000 */
[----:B------:R-:W-:Y:S01]  /*137750*/  ISETP.GE.AND P1, PT, R4, UR5, PT ;  /* 0x0000000504007c0c */ /* 0x000fe2000bf26270 */
[----:B------:R-:W-:Y:S01]  /*137760*/  UMOV UR20, UR6 ;  /* 0x0000000600147c82 */ /* 0x000fe20008000000 */
[----:B------:R-:W-:Y:S01]  /*137770*/  ISETP.GE.AND P0, PT, R9, UR4, PT ;  /* 0x0000000409007c0c */ /* 0x000fe2000bf06270 */
[----:B------:R-:W-:Y:S01]  /*137780*/  VIADD R11, R11, 0x154 ;  /* 0x000001540b0b7836 */ /* 0x000fe20000000000 */
[----:B------:R-:W-:Y:S01]  /*137790*/  LOP3.LUT R6, R6, 0xffff7fff, RZ, 0xc0, !PT ;  /* 0xffff7fff06067812 */ /* 0x000fe200078ec0ff */
[----:B------:R-:W3:Y:S01]  /*1377a0*/  LDL.LU R4, [R1+0x88c4] ;  /* 0x0088c40001047983 */ /* 0x000ee20000300800 */
[----:B------:R-:W-:-:S03]  /*1377b0*/  ULDC.64 UR6, c[0x0][0x228] ;  /* 0x00008a0000067ab9 */ /* 0x000fc60000000a00 */
[----:B------:R-:W4:Y:S04]  /*1377c0*/  LDL.LU R9, [R1+0x88c0] ;  /* 0x0088c00001097983 */ /* 0x000f280000300800 */
[----:B------:R-:W-:Y:S01]  /*1377d0*/  @P1 LOP3.LUT R6, R6, 0x8000, RZ, 0xfc, !PT ;  /* 0x0000800006061812 */ /* 0x000fe200078efcff */
[----:B------:R0:W-:Y:S03]  /*1377e0*/  STL [R1+0x13c4], R11 ;  /* 0x0013c40b01007387 */ /* 0x0001e60000100800 */
[----:B------:R-:W-:-:S04]  /*1377f0*/  LOP3.LUT R6, R6, 0xffffdfff, RZ, 0xc0, !PT ;  /* 0xffffdfff06067812 */ /* 0x000fc800078ec0ff */
[----:B------:R-:W-:Y:S01]  /*137800*/  @P0 LOP3.LUT R6, R6, 0x2000, RZ, 0xfc, !PT ;  /* 0x0000200006060812 */ /* 0x000fe200078efcff */
[----:B0-----:R-:W-:-:S04]  /*137810*/  IMAD.MOV.U32 R11, RZ, RZ, R13 ;  /* 0x000000ffff0b7224 */ /* 0x001fc800078e000d */
[----:B------:R2:W-:Y:S01]  /*137820*/  STL.64 [R1+0x59a0], R6 ;  /* 0x0059a00601007387 */ /* 0x0005e20000100a00 */
[----:B------:R-:W-:Y:S02]  /*137830*/  IMAD.MOV.U32 R13, RZ, RZ, R14 ;  /* 0x000000ffff0d7224 */ /* 0x000fe400078e000e */
[----:B------:R-:W-:Y:S01]  /*137840*/  IMAD.MOV.U32 R14, RZ, RZ, R17 ;  /* 0x000000ffff0e7224 */ /* 0x000fe200078e0011 */
[----:B------:R-:W-:Y:S01]  /*137850*/  STL [R1+0x59d8], R7 ;  /* 0x0059d80701007387 */ /* 0x000fe20000100800 */
[----:B------:R-:W-:Y:S02]  /*137860*/  IMAD.MOV.U32 R17, RZ, RZ, R0 ;  /* 0x000000ffff117224 */ /* 0x000fe400078e0000 */
[----:B------:R-:W-:Y:S01]  /*137870*/  IMAD.MOV.U32 R0, RZ, RZ, R28 ;  /* 0x000000ffff007224 */ /* 0x000fe200078e001c */
[----:B--2---:R-:W-:Y:S02]  /*137880*/  IADD3 R6, P2, R10, R2, RZ ;  /* 0x000000020a067210 */ /* 0x004fe40007f5e0ff */
[----:B------:R-:W-:-:S03]  /*137890*/  SHF.R.S32.HI R28, RZ, 0x1f, R10 ;  /* 0x0000001fff1c7819 */ /* 0x000fc6000001140a */
[----:B------:R0:W-:Y:S02]  /*1378a0*/  STL [R1+0x2cc0], R6 ;  /* 0x002cc00601007387 */ /* 0x0001e40000100800 */
[----:B0-----:R-:W-:Y:S01]  /*1378b0*/  IADD3 R6, P3, R10, R3, RZ ;  /* 0x000000030a067210 */ /* 0x001fe20007f7e0ff */
[----:B------:R-:W-:Y:S02]  /*1378c0*/  IMAD.MOV.U32 R10, RZ, RZ, R11 ;  /* 0x000000ffff0a7224 */ /* 0x000fe400078e000b */
[----:B------:R-:W-:Y:S02]  /*1378d0*/  IMAD.MOV.U32 R11, RZ, RZ, R15 ;  /* 0x000000ffff0b7224 */ /* 0x000fe400078e000f */
[----:B------:R-:W-:Y:S01]  /*1378e0*/  IMAD.MOV.U32 R15, RZ, RZ, R20 ;  /* 0x000000ffff0f7224 */ /* 0x000fe200078e0014 */
[----:B------:R0:W-:Y:S01]  /*1378f0*/  STL [R1+0x88b4], R6 ;  /* 0x0088b40601007387 */ /* 0x0001e20000100800 */
[----:B------:R-:W-:Y:S02]  /*137900*/  IMAD.MOV.U32 R20, RZ, RZ, R21 ;  /* 0x000000ffff147224 */ /* 0x000fe400078e0015 */
[----:B------:R-:W-:Y:S01]  /*137910*/  IMAD.MOV.U32 R21, RZ, RZ, R26 ;  /* 0x000000ffff157224 */ /* 0x000fe200078e001a */
[----:B0-----:R0:W2:Y:S04]  /*137920*/  LDL.64 R6, [R1+0x2cc0] ;  /* 0x002cc00001067983 */ /* 0x0010a80000100a00 */
[----:B------:R1:W-:Y:S04]  /*137930*/  STL.64 [R1+0x88b8], R20 ;  /* 0x0088b81401007387 */ /* 0x0003e80000100a00 */
[----:B-1----:R-:W2:Y:S01]  /*137940*/  LDL.LU R20, [R1] ;  /* 0x0000000001147983 */ /* 0x002ea20000300800 */
[----:B------:R-:W-:-:S02]  /*137950*/  IMAD.MOV.U32 R26, RZ, RZ, R24 ;  /* 0x000000ffff1a7224 */ /* 0x000fc400078e0018 */
[----:B------:R-:W-:Y:S02]  /*137960*/  IMAD.MOV.U32 R24, RZ, RZ, R25 ;  /* 0x000000ffff187224 */ /* 0x000fe400078e0019 */
[----:B------:R-:W4:Y:S04]  /*137970*/  LDL.LU R25, [R1+0x3d0] ;  /* 0x0003d00001197983 */ /* 0x000f280000300800 */
[----:B------:R1:W-:Y:S01]  /*137980*/  STL.64 [R1+0x8898], R12 ;  /* 0x0088980c01007387 */ /* 0x0003e20000100a00 */
[----:B--2---:R-:W-:Y:S02]  /*137990*/  SHF.R.S32.HI R7, RZ, 0x1f, R20 ;  /* 0x0000001fff077819 */ /* 0x004fe40000011414 */
[C---:B-1----:R-:W-:Y:S02]  /*1379a0*/  IADD3 R12, P0, R20.reuse, R2, RZ ;  /* 0x00000002140c7210 */ /* 0x042fe40007f1e0ff */
[----:B------:R-:W-:-:S03]  /*1379b0*/  IADD3 R20, P1, R20, R3, RZ ;  /* 0x0000000314147210 */ /* 0x000fc60007f3e0ff */
[----:B------:R-:W-:Y:S04]  /*1379c0*/  STL [R1+0x2cb0], R12 ;  /* 0x002cb00c01007387 */ /* 0x000fe80000100800 */
[----:B------:R-:W-:Y:S04]  /*1379d0*/  STL [R1+0x2ca8], R20 ;  /* 0x002ca81401007387 */ /* 0x000fe80000100800 */
[----:B------:R1:W-:Y:S02]  /*1379e0*/  STL.64 [R1+0x88a0], R16 ;  /* 0x0088a01001007387 */ /* 0x0003e40000100a00 */
[----:B-1----:R-:W-:-:S02]  /*1379f0*/  IMAD.MOV.U32 R17, RZ, RZ, R21 ;  /* 0x000000ffff117224 */ /* 0x002fc400078e0015 */
[----:B------:R-:W-:Y:S02]  /*137a00*/  IMAD.MOV.U32 R17, RZ, RZ, R7 ;  /* 0x000000ffff117224 */ /* 0x000fe400078e0007 */
[C---:B---3--:R-:W-:Y:S02]  /*137a10*/  IMAD.X R7, R28.reuse, 0x1, R4, P2 ;  /* 0x000000011c077824 */ /* 0x048fe400010e0604 */
[----:B------:R-:W-:Y:S02]  /*137a20*/  IMAD.MOV.U32 R16, RZ, RZ, R20 ;  /* 0x000000ffff107224 */ /* 0x000fe400078e0014 */
[----:B------:R-:W2:Y:S04]  /*137a30*/  LDL.LU.64 R20, [R1+0x88b8] ;  /* 0x0088b80001147983 */ /* 0x000ea80000300a00 */
[----:B------:R4:W-:Y:S04]  /*137a40*/  STL [R1+0x2cc4], R7 ;  /* 0x002cc40701007387 */ /* 0x0009e80000100800 */
[----:B------:R-:W3:Y:S04]  /*137a50*/  LDL.LU R6, [R1+0x88b4] ;  /* 0x0088b40001067983 */ /* 0x000ee80000300800 */
[----:B------:R1:W-:Y:S01]  /*137a60*/  STL.64 [R1+0x88a8], R18 ;  /* 0x0088a81201007387 */ /* 0x0003e20000100a00 */
[----:B----4-:R-:W-:-:S03]  /*137a70*/  IMAD.X R7, R28, 0x1, R9, P3 ;  /* 0x000000011c077824 */ /* 0x010fc600018e0609 */
[----:B------:R-:W4:Y:S01]  /*137a80*/  LDL.LU R28, [R1+0x88b0] ;  /* 0x0088b000011c7983 */ /* 0x000f220000300800 */
[----:B-1----:R-:W-:Y:S01]  /*137a90*/  IMAD.MOV.U32 R18, RZ, RZ, R12 ;  /* 0x000000ffff127224 */ /* 0x002fe200078e000c */
[----:B------:R-:W-:Y:S01]  /*137aa0*/  IADD3 R12, P2, R25, R2, RZ ;  /* 0x00000002190c7210 */ /* 0x000fe20007f5e0ff */
[----:B------:R-:W-:Y:S02]  /*137ab0*/  IMAD.MOV.U32 R19, RZ, RZ, R13 ;  /* 0x000000ffff137224 */ /* 0x000fe400078e000d */
[C---:B------:R-:W-:Y:S02]  /*137ac0*/  IMAD.X R19, R17.reuse, 0x1, R4, P0 ;  /* 0x0000000111137824 */ /* 0x040fe400000e0604 */
[----:B------:R-:W-:Y:S01]  /*137ad0*/  IMAD.X R17, R17, 0x1, R9, P1 ;  /* 0x0000000111117824 */ /* 0x000fe200008e0609 */
[----:B---3--:R1:W-:Y:S02]  /*137ae0*/  STL.64 [R1+0x2cb8], R6 ;  /* 0x002cb80601007387 */ /* 0x0083e40000100a00 */
[----:B-1----:R-:W-:-:S02]  /*137af0*/  IMAD.MOV.U32 R7, RZ, RZ, R11 ;  /* 0x000000ffff077224 */ /* 0x002fc400078e000b */
[----:B------:R-:W-:Y:S02]  /*137b00*/  IMAD.MOV.U32 R11, RZ, RZ, R26 ;  /* 0x000000ffff0b7224 */ /* 0x000fe400078e001a */
[----:B------:R-:W-:Y:S01]  /*137b10*/  IMAD.MOV.U32 R26, RZ, RZ, R29 ;  /* 0x000000ffff1a7224 */ /* 0x000fe200078e001d */
[----:B------:R-:W-:Y:S01]  /*137b20*/  SHF.R.S32.HI R29, RZ, 0x1f, R25 ;  /* 0x0000001fff1d7819 */ /* 0x000fe20000011419 */
[----:B--2---:R-:W-:Y:S01]  /*137b30*/  IMAD.MOV.U32 R6, RZ, RZ, R20 ;  /* 0x000000ffff067224 */ /* 0x004fe200078e0014 */
[----:B------:R1:W-:Y:S01]  /*137b40*/  STL [R1+0x2cb4], R19 ;  /* 0x002cb41301007387 */ /* 0x0003e20000100800 */
[----:B------:R-:W-:Y:S02]  /*137b50*/  IMAD.MOV.U32 R20, RZ, RZ, R21 ;  /* 0x000000ffff147224 */ /* 0x000fe400078e0015 */
[----:B------:R-:W-:Y:S02]  /*137b60*/  IMAD.X R13, R29, 0x1, R4, P2 ;  /* 0x000000011d0d7824 */ /* 0x000fe400010e0604 */
[----:B------:R-:W-:Y:S01]  /*137b70*/  IMAD.MOV.U32 R21, RZ, RZ, R24 ;  /* 0x000000ffff157224 */ /* 0x000fe200078e0018 */
[----:B------:R-:W-:Y:S01]  /*137b80*/  IADD3 R24, P3, R25, R3, RZ ;  /* 0x0000000319187210 */ /* 0x000fe20007f7e0ff */
[----:B-1----:R-:W2:Y:S04]  /*137b90*/  LDL.LU.64 R18, [R1+0x88a8] ;  /* 0x0088a80001127983 */ /* 0x002ea80000300a00 */
[----:B------:R1:W-:Y:S01]  /*137ba0*/  STL [R1+0x2cac], R17 ;  /* 0x002cac1101007387 */ /* 0x0003e20000100800 */
[----:B------:R-:W-:-:S03]  /*137bb0*/  IMAD.X R25, R29, 0x1, R9, P3 ;  /* 0x000000011d197824 */ /* 0x000fc600018e0609 */
[----:B-1----:R-:W3:Y:S04]  /*137bc0*/  LDL.LU.64 R16, [R1+0x88a0] ;  /* 0x0088a00001107983 */ /* 0x002ee80000300a00 */
[----:B------:R1:W-:Y:S04]  /*137bd0*/  STL.64 [R1+0x2ca0], R12 ;  /* 0x002ca00c01007387 */ /* 0x0003e80000100a00 */
[----:B-1----:R-:W4:Y:S04]  /*137be0*/  LDL.LU.64 R12, [R1+0x8898] ;  /* 0x00889800010c7983 */ /* 0x002f280000300a00 */
[----:B------:R-:W2:Y:S04]  /*137bf0*/  LDL.LU R29, [R1+0x8890] ;  /* 0x00889000011d7983 */ /* 0x000ea80000300800 */
[----:B------:R1:W-:Y:S04]  /*137c00*/  STL.64 [R1+0x2c98], R24 ;  /* 0x002c981801007387 */ /* 0x0003e80000100a00 */
[----:B-1----:R-:W2:Y:S04]  /*137c10*/  LDL.LU.64 R24, [R1+0x8888] ;  /* 0x0088880001187983 */ /* 0x002ea80000300a00 */
[----:B----4-:R1:W-:Y:S04]  /*137c20*/  STL.64 [R1+0x8870], R12 ;  /* 0x0088700c01007387 */ /* 0x0103e80000100a00 */
[----:B---3--:R3:W-:Y:S04]  /*137c30*/  STL.64 [R1+0x8878], R16 ;  /* 0x0088781001007387 */ /* 0x0087e80000100a00 */
[----:B--2---:R2:W-:Y:S01]  /*137c40*/  STL.64 [R1+0x8880], R18 ;  /* 0x0088801201007387 */ /* 0x0045e20000100a00 */
[----:B-1----:R-:W-:Y:S01]  /*137c50*/  SHF.R.S32.HI R12, RZ, 0x1f, R28 ;  /* 0x0000001fff0c7819 */ /* 0x002fe2000001141c */
[----:B------:R-:W-:Y:S01]  /*137c60*/  IMAD.MOV.U32 R13, RZ, RZ, R27 ;  /* 0x000000ffff0d7224 */ /* 0x000fe200078e001b */
[----:B---3--:R-:W-:-:S03]  /*137c70*/  IADD3 R16, P1, R28, R3, RZ ;  /* 0x000000031c107210 */ /* 0x008fc60007f3e0ff */
[----:B------:R-:W-:Y:S01]  /*137c80*/  IMAD.MOV.U32 R17, RZ, RZ, R12 ;  /* 0x000000ffff117224 */ /* 0x000fe200078e000c */
[-C--:B--2---:R-:W-:Y:S01]  /*137c90*/  IADD3 R18, P0, R28, R2.reuse, RZ ;  /* 0x000000021c127210 */ /* 0x084fe20007f1e0ff */
[----:B------:R-:W-:Y:S01]  /*137ca0*/  IMAD.MOV.U32 R19, RZ, RZ, R26 ;  /* 0x000000ffff137224 */ /* 0x000fe200078e001a */
[----:B------:R1:W-:Y:S01]  /*137cb0*/  STL [R1+0x5188], R25 ;  /* 0x0051881901007387 */ /* 0x0003e20000100800 */
[----:B------:R-:W-:Y:S02]  /*137cc0*/  SHF.R.S32.HI R28, RZ, 0x1f, R25 ;  /* 0x0000001fff1c7819 */ /* 0x000fe40000011419 */
[C---:B------:R-:W-:Y:S01]  /*137cd0*/  IADD3 R12, P2, R25.reuse, R2, RZ ;  /* 0x00000002190c7210 */ /* 0x040fe20007f5e0ff */
[----:B------:R2:W-:Y:S01]  /*137ce0*/  STL [R1+0x57f0], R24 ;  /* 0x0057f01801007387 */ /* 0x0005e20000100800 */
[----:B------:R-:W-:Y:S01]  /*137cf0*/  IADD3 R26, P3, R25, R3, RZ ;  /* 0x00000003191a7210 */ /* 0x000fe20007f7e0ff */
[----:B-1----:R-:W-:Y:S02]  /*137d00*/  IMAD.MOV.U32 R25, RZ, RZ, R13 ;  /* 0x000000ffff197224 */ /* 0x002fe400078e000d */
[----:B--2---:R-:W-:-:S02]  /*137d10*/  IMAD.MOV.U32 R24, RZ, RZ, R19 ;  /* 0x000000ffff187224 */ /* 0x004fc400078e0013 */
[C-C-:B------:R-:W-:Y:S02]  /*137d20*/  IMAD.X R19, R17.reuse, 0x1, R4.reuse, P0 ;  /* 0x0000000111137824 */ /* 0x140fe400000e0604 */
[--C-:B------:R-:W-:Y:S02]  /*137d30*/  IMAD.X R17, R17, 0x1, R9.reuse, P1 ;  /* 0x0000000111117824 */ /* 0x100fe400008e0609 */
[C---:B------:R-:W-:Y:S01]  /*137d40*/  IMAD.X R13, R28.reuse, 0x1, R4, P2 ;  /* 0x000000011c0d7824 */ /* 0x040fe200010e0604 */
[----:B------:R1:W-:Y:S01]  /*137d50*/  STL.64 [R1+0x2c90], R18 ;  /* 0x002c901201007387 */ /* 0x0003e20000100a00 */
[----:B------:R-:W-:-:S03]  /*137d60*/  IMAD.X R27, R28, 0x1, R9, P3 ;  /* 0x000000011c1b7824 */ /* 0x000fc600018e0609 */
[----:B-1----:R-:W2:Y:S04]  /*137d70*/  LDL.LU.64 R18, [R1+0x8880] ;  /* 0x0088800001127983 */ /* 0x002ea80000300a00 */
[----:B------:R1:W-:Y:S04]  /*137d80*/  STL.64 [R1+0x2c88], R16 ;  /* 0x002c881001007387 */ /* 0x0003e80000100a00 */
[----:B-1----:R-:W3:Y:S04]  /*137d90*/  LDL.LU.64 R16, [R1+0x8878] ;  /* 0x0088780001107983 */ /* 0x002ee80000300a00 */
[----:B------:R1:W-:Y:S04]  /*137da0*/  STL.64 [R1+0x2c80], R12 ;  /* 0x002c800c01007387 */ /* 0x0003e80000100a00 */
[----:B-1----:R-:W4:Y:S04]  /*137db0*/  LDL.LU.64 R12, [R1+0x8870] ;  /* 0x00887000010c7983 */ /* 0x002f280000300a00 */
[----:B------:R1:W-:Y:S04]  /*137dc0*/  STL.64 [R1+0x2c78], R26 ;  /* 0x002c781a01007387 */ /* 0x0003e80000100a00 */
[----:B-1----:R-:W2:Y:S04]  /*137dd0*/  LDL.LU.64 R26, [R1+0x8868] ;  /* 0x00886800011a7983 */ /* 0x002ea80000300a00 */
[----:B------:R-:W3:Y:S04]  /*137de0*/  LDL.LU R28, [R1+0x1228] ;  /* 0x00122800011c7983 */ /* 0x000ee80000300800 */
[----:B------:R-:W-:Y:S04]  /*137df0*/  STL.64 [R1+0x8860], R8 ;  /* 0x0088600801007387 */ /* 0x000fe80000100a00 */
[----:B------:R-:W-:Y:S04]  /*137e00*/  STL.64 [R1+0x8858], R20 ;  /* 0x0088581401007387 */ /* 0x000fe80000100a00 */
[----:B------:R1:W-:Y:S04]  /*137e10*/  STL.64 [R1+0x8848], R14 ;  /* 0x0088480e01007387 */ /* 0x0003e80000100a00 */
[----:B-1----:R-:W4:Y:S01]  /*137e20*/  LDL.LU R15, [R1+0x1330] ;  /* 0x00133000010f7983 */ /* 0x002f220000300800 */
[----:B--2---:R-:W-:-:S02]  /*137e30*/  SHF.R.S32.HI R14, RZ, 0x1f, R26 ;  /* 0x0000001fff0e7819 */ /* 0x004fc4000001141a */
[----:B------:R-:W-:-:S03]  /*137e40*/  IADD3 R8, P0, R26, R2, RZ ;  /* 0x000000021a087210 */ /* 0x000fc60007f1e0ff */
[----:B------:R-:W-:Y:S01]  /*137e50*/  IMAD.MOV.U32 R21, RZ, RZ, R14 ;  /* 0x000000ffff157224 */ /* 0x000fe200078e000e */
[----:B------:R-:W-:Y:S03]  /*137e60*/  STL [R1+0x514c], R26 ;  /* 0x00514c1a01007387 */ /* 0x000fe60000100800 */
[----:B------:R-:W-:Y:S01]  /*137e70*/  IMAD.X R9, R21, 0x1, R4, P0 ;  /* 0x0000000115097824 */ /* 0x000fe200000e0604 */
[----:B------:R-:W-:Y:S04]  /*137e80*/  STL.64 [R1+0x8850], R24 ;  /* 0x0088501801007387 */ /* 0x000fe80000100a00 */
[----:B------:R-:W-:Y:S04]  /*137e90*/  STL [R1+0x5110], R27 ;  /* 0x0051101b01007387 */ /* 0x000fe80000100800 */
[----:B------:R1:W-:Y:S04]  /*137ea0*/  STL.64 [R1+0x2c70], R8 ;  /* 0x002c700801007387 */ /* 0x0003e80000100a00 */
[----:B-1----:R-:W2:Y:S01]  /*137eb0*/  LDL.LU.64 R8, [R1+0x8860] ;  /* 0x0088600001087983 */ /* 0x002ea20000300a00 */
[----:B------:R-:W-:Y:S01]  /*137ec0*/  IADD3 R20, P1, R26, R3, RZ ;  /* 0x000000031a147210 */ /* 0x000fe20007f3e0ff */
[----:B---3--:R-:W-:Y:S01]  /*137ed0*/  IMAD.MOV.U32 R26, RZ, RZ, R28 ;  /* 0x000000ffff1a7224 */ /* 0x008fe200078e001c */
[----:B------:R-:W-:Y:S01]  /*137ee0*/  SHF.R.S32.HI R28, RZ, 0x1f, R27 ;  /* 0x0000001fff1c7819 */ /* 0x000fe2000001141b */
[----:B----4-:R-:W-:Y:S01]  /*137ef0*/  IMAD.MOV.U32 R25, RZ, RZ, R15 ;  /* 0x000000ffff197224 */ /* 0x010fe200078e000f */
[----:B------:R-:W-:-:S02]  /*137f00*/  IADD3 R24, P2, R27, R2, RZ ;  /* 0x000000021b187210 */ /* 0x000fc40007f5e0ff */
[----:B------:R-:W-:Y:S01]  /*137f10*/  IADD3 R14, P3, R27, R3, RZ ;  /* 0x000000031b0e7210 */ /* 0x000fe20007f7e0ff */
[----:B------:R-:W-:Y:S02]  /*137f20*/  IMAD.MOV.U32 R27, RZ, RZ, R25 ;  /* 0x000000ffff1b7224 */ /* 0x000fe400078e0019 */
[C---:B------:R-:W-:Y:S02]  /*137f30*/  IMAD.X R25, R28.reuse, 0x1, R4, P2 ;  /* 0x000000011c197824 */ /* 0x040fe400010e0604 */
[--C-:B--2---:R-:W-:Y:S02]  /*137f40*/  IMAD.X R21, R21, 0x1, R9.reuse, P1 ;  /* 0x0000000115157824 */ /* 0x104fe400008e0609 */
[----:B------:R-:W-:-:S03]  /*137f50*/  IMAD.X R15, R28, 0x1, R9, P3 ;  /* 0x000000011c0f7824 */ /* 0x000fc600018e0609 */
[----:B------:R1:W-:Y:S04]  /*137f60*/  STL.64 [R1+0x2c68], R20 ;  /* 0x002c681401007387 */ /* 0x0003e80000100a00 */
[----:B-1----:R-:W2:Y:S04]  /*137f70*/  LDL.LU.64 R20, [R1+0x8858] ;  /* 0x0088580001147983 */ /* 0x002ea80000300a00 */
[----:B------:R1:W-:Y:S04]  /*137f80*/  STL.64 [R1+0x2c60], R24 ;  /* 0x002c601801007387 */ /* 0x0003e80000100a00 */
[----:B-1----:R-:W3:Y:S04]  /*137f90*/  LDL.LU.64 R24, [R1+0x8850] ;  /* 0x0088500001187983 */ /* 0x002ee80000300a00 */
[----:B------:R1:W-:Y:S04]  /*137fa0*/  STL.64 [R1+0x2c58], R14 ;  /* 0x002c580e01007387 */ /* 0x0003e80000100a00 */
[----:B-1----:R-:W4:Y:S04]  /*137fb0*/  LDL.LU.64 R14, [R1+0x8848] ;  /* 0x00884800010e7983 */ /* 0x002f280000300a00 */
[----:B----4-:R-:W-:Y:S04]  /*137fc0*/  STL.64 [R1+0x8820], R14 ;  /* 0x0088200e01007387 */ /* 0x010fe80000100a00 */
[----:B------:R-:W4:Y:S04]  /*137fd0*/  LDL.LU R28, [R1+0x1390] ;  /* 0x00139000011c7983 */ /* 0x000f280000300800 */
[----:B------:R1:W-:Y:S04]  /*137fe0*/  STL.64 [R1+0x8840], R18 ;  /* 0x0088401201007387 */ /* 0x0003e80000100a00 */
[----:B-1----:R-:W3:Y:S04]  /*137ff0*/  LDL.LU R18, [R1+0x4] ;  /* 0x0000040001127983 */ /* 0x002ee80000300800 */
[----:B------:R1:W-:Y:S04]  /*138000*/  STL.64 [R1+0x8828], R12 ;  /* 0x0088280c01007387 */ /* 0x0003e80000100a00 */
[----:B------:R0:W-:Y:S04]  /*138010*/  STL [R1+0x8830], R11 ;  /* 0x0088300b01007387 */ /* 0x0001e80000100800 */
[----:B--2---:R2:W-:Y:S04]  /*138020*/  STL.64 [R1+0x8838], R20 ;  /* 0x0088381401007387 */ /* 0x0045e80000100a00 */
[----:B------:R-:W-:Y:S01]  /*138030*/  STL [R1+0x56e0], R29 ;  /* 0x0056e01d01007387 */ /* 0x000fe20000100800 */
[----:B-1----:R-:W-:-:S02]  /*138040*/  IADD3 R12, P1, R29, R3, RZ ;  /* 0x000000031d0c7210 */ /* 0x002fc40007f3e0ff */
[----:B0-----:R-:W-:Y:S01]  /*138050*/  SHF.R.S32.HI R11, RZ, 0x1f, R29 ;  /* 0x0000001fff0b7819 */ /* 0x001fe2000001141d */
[----:B------:R4:W-:Y:S01]  /*138060*/  STL [R1+0x5ae8], R29 ;  /* 0x005ae81d01007387 */ /* 0x0009e20000100800 */
[----:B--2---:R-:W-:-:S03]  /*138070*/  IADD3 R20, P0, R29, R2, RZ ;  /* 0x000000021d147210 */ /* 0x004fc60007f1e0ff */
[C---:B------:R-:W-:Y:S02]  /*138080*/  IMAD.X R13, R11.reuse, 0x1, R9, P1 ;  /* 0x000000010b0d7824 */ /* 0x040fe400008e0609 */
[----:B------:R-:W-:Y:S02]  /*138090*/  IMAD.X R21, R11, 0x1, R4, P0 ;  /* 0x000000010b157824 */ /* 0x000fe400000e0604 */
[----:B----4-:R-:W-:Y:S01]  /*1380a0*/  IMAD.MOV.U32 R29, RZ, RZ, R28 ;  /* 0x000000ffff1d7224 */ /* 0x010fe200078e001c */
[----:B---3--:R-:W-:Y:S02]  /*1380b0*/  SHF.R.S32.HI R28, RZ, 0x1f, R18 ;  /* 0x0000001fff1c7819 */ /* 0x008fe40000011412 */
[C---:B------:R-:W-:Y:S02]  /*1380c0*/  IADD3 R14, P2, R18.reuse, R2, RZ ;  /* 0x00000002120e7210 */ /* 0x040fe40007f5e0ff */
[----:B------:R-:W-:-:S05]  /*1380d0*/  IADD3 R18, P3, R18, R3, RZ ;  /* 0x0000000312127210 */ /* 0x000fca0007f7e0ff */
[----:B------:R0:W-:Y:S01]  /*1380e0*/  STL [R1+0x2c38], R18 ;  /* 0x002c381201007387 */ /* 0x0001e20000100800 */
[----:B------:R-:W-:-:S03]  /*1380f0*/  IMAD.X R15, R28, 0x1, R4, P2 ;  /* 0x000000011c0f7824 */ /* 0x000fc600010e0604 */
[----:B0-----:R-:W2:Y:S04]  /*138100*/  LDL.LU.64 R18, [R1+0x8840] ;  /* 0x0088400001127983 */ /* 0x001ea80000300a00 */
[----:B------:R-:W-:Y:S04]  /*138110*/  STL.64 [R1+0x8818], R2 ;  /* 0x0088180201007387 */ /* 0x000fe80000100a00 */
[----:B------:R0:W-:Y:S04]  /*138120*/  STL.64 [R1+0x2c50], R20 ;  /* 0x002c501401007387 */ /* 0x0001e80000100a00 */
[----:B0-----:R-:W3:Y:S04]  /*138130*/  LDL.LU.64 R20, [R1+0x8838] ;  /* 0x0088380001147983 */ /* 0x001ee80000300a00 */
[----:B------:R-:W4:Y:S04]  /*138140*/  LDL.LU R11, [R1+0x8830] ;  /* 0x00883000010b7983 */ /* 0x000f280000300800 */
[----:B------:R0:W-:Y:S04]  /*138150*/  STL.64 [R1+0x2c48], R12 ;  /* 0x002c480c01007387 */ /* 0x0001e80000100a00 */
[----:B0-----:R-:W3:Y:S04]  /*138160*/  LDL.LU.64 R12, [R1+0x8828] ;  /* 0x00882800010c7983 */ /* 0x001ee80000300a00 */
[----:B------:R0:W-:Y:S04]  /*138170*/  STL.64 [R1+0x2c40], R14 ;  /* 0x002c400e01007387 */ /* 0x0001e80000100a00 */
[----:B0-----:R-:W2:Y:S04]  /*138180*/  LDL.LU.64 R14, [R1+0x8820] ;  /* 0x00882000010e7983 */ /* 0x001ea80000300a00 */
[----:B------:R0:W4:Y:S04]  /*138190*/  LDL.64 R2, [R1+0x2c38] ;  /* 0x002c380001027983 */ /* 0x0001280000100a00 */
[----:B--2---:R1:W-:Y:S04]  /*1381a0*/  STL.64 [R1+0x87f8], R14 ;  /* 0x0087f80e01007387 */ /* 0x0043e80000100a00 */
[----:B-1----:R-:W2:Y:S01]  /*1381b0*/  LDL.LU R14, [R1+0xc] ;  /* 0x00000c00010e7983 */ /* 0x002ea20000300800 */
[----:B----4-:R-:W-:-:S03]  /*1381c0*/  IMAD.X R3, R28, 0x1, R9, P3 ;  /* 0x000000011c037824 */ /* 0x010fc600018e0609 */
[----:B--2---:R1:W-:Y:S04]  /*1381d0*/  STL.64 [R1+0x8808], R14 ;  /* 0x0088080e01007387 */ /* 0x0043e80000100a00 */
[----:B-1----:R-:W2:Y:S04]  /*1381e0*/  LDL.LU R14, [R1+0x8] ;  /* 0x00000800010e7983 */ /* 0x002ea80000300800 */
[----:B------:R-:W-:Y:S04]  /*1381f0*/  STL.64 [R1+0x8800], R18 ;  /* 0x0088001201007387 */ /* 0x000fe80000100a00 */
[----:B------:R-:W-:Y:S04]  /*138200*/  STL [R1+0x8810], R19 ;  /* 0x0088101301007387 */ /* 0x000fe80000100800 */
[----:B------:R1:W-:Y:S04]  /*138210*/  STL [R1+0x2c3c], R3 ;  /* 0x002c3c0301007387 */ /* 0x0003e80000100800 */
[----:B-1----:R-:W4:Y:S01]  /*138220*/  LDL.LU.64 R2, [R1+0x8818] ;  /* 0x0088180001027983 */ /* 0x002f220000300a00 */
[----:B--2---:R-:W-:-:S02]  /*138230*/  SHF.R.S32.HI R28, RZ, 0x1f, R14 ;  /* 0x0000001fff1c7819 */ /* 0x004fc4000001140e */
[C---:B----4-:R-:W-:Y:S02]  /*138240*/  IADD3 R18, P0, R14.reuse, R2, RZ ;  /* 0x000000020e127210 */ /* 0x050fe40007f1e0ff */
[----:B------:R-:W-:-:S03]  /*138250*/  IADD3 R14, P1, R14, R3, RZ ;  /* 0x000000030e0e7210 */ /* 0x000fc60007f3e0ff */
[----:B------:R-:W-:Y:S04]  /*138260*/  STL [R1+0x2c30], R18 ;  /* 0x002c301201007387 */ /* 0x000fe80000100800 */
[----:B------:R-:W-:Y:S04]  /*138270*/  STL [R1], R28 ;  /* 0x0000001c01007387 */ /* 0x000fe80000100800 */
[----:B------:R0:W2:Y:S04]  /*138280*/  LDL.LU R19, [R1+0x8810] ;  /* 0x0088100001137983 */ /* 0x0000a80000300800 */
[----:B------:R1:W-:Y:S04]  /*138290*/  STL [R1+0x2c28], R14 ;  /* 0x002c280e01007387 */ /* 0x0003e80000100800 */
[----:B-1----:R-:W4:Y:S02]  /*1382a0*/  LDL.LU.64 R14, [R1+0x8808] ;  /* 0x00880800010e7983 */ /* 0x002f240000300a00 */
[----:B----4-:R-:W-:-:S02]  /*1382b0*/  IADD3 R18, P2, R14, R2, RZ ;  /* 0x000000020e127210 */ /* 0x010fc40007f5e0ff */
[----:B------:R-:W-:Y:S02]  /*1382c0*/  SHF.R.S32.HI R28, RZ, 0x1f, R14 ;  /* 0x0000001fff1c7819 */ /* 0x000fe4000001140e */
[----:B------:R-:W-:Y:S01]  /*1382d0*/  IADD3 R14, P3, R14, R3, RZ ;  /* 0x000000030e0e7210 */ /* 0x000fe20007f7e0ff */
[----:B------:R2:W-:Y:S04]  /*1382e0*/  STL [R1+0x2c20], R18 ;  /* 0x002c201201007387 */ /* 0x0005e80000100800 */
[----:B--2---:R-:W2:Y:S04]  /*1382f0*/  LDL.LU.64 R18, [R1+0x8800] ;  /* 0x0088000001127983 */ /* 0x004ea80000300a00 */
[----:B------:R1:W-:Y:S04]  /*138300*/  STL [R1+0x2c18], R14 ;  /* 0x002c180e01007387 */ /* 0x0003e80000100800 */
[----:B-1----:R-:W4:Y:S04]  /*138310*/  LDL.LU.64 R14, [R1+0x87f8] ;  /* 0x0087f800010e7983 */ /* 0x002f280000300a00 */
[----:B----4-:R1:W-:Y:S04]  /*138320*/  STL.64 [R1+0x87e8], R14 ;  /* 0x0087e80e01007387 */ /* 0x0103e80000100a00 */
[----:B-1----:R0:W4:Y:S04]  /*138330*/  LDL.64 R14, [R1+0x2c28] ;  /* 0x002c2800010e7983 */ /* 0x0021280000100a00 */
[----:B----4-:R-:W4:Y:S04]  /*138340*/  LDL.LU R15, [R1] ;  /* 0x00000000010f7983 */ /* 0x010f280000300800 */
[----:B------:R1:W-:Y:S04]  /*138350*/  STL.64 [R1+0x87d8], R2 ;  /* 0x0087d80201007387 */ /* 0x0003e80000100a00 */
[----:B-1----:R-:W3:Y:S04]  /*138360*/  LDL.64 R2, [R1+0x2c18] ;  /* 0x002c180001027983 */ /* 0x002ee80000100a00 */
[----:B---3--:R1:W-:Y:S04]  /*138370*/  STL [R1+0x87e0], R2 ;  /* 0x0087e00201007387 */ /* 0x0083e80000100800 */
[----:B-1----:R-:W3:Y:S04]  /*138380*/  LDL.64 R2, [R1+0x2c20] ;  /* 0x002c200001027983 */ /* 0x002ee80000100a00 */
[----:B---3--:R1:W-:Y:S04]  /*138390*/  STL [R1+0x87f0], R2 ;  /* 0x0087f00201007387 */ /* 0x0083e80000100800 */
[----:B-1----:R0:W4:Y:S04]  /*1383a0*/  LDL.64 R2, [R1+0x2c30] ;  /* 0x002c300001027983 */ /* 0x0021280000100a00 */
[----:B------:R1:W-:Y:S04]  /*1383b0*/  STL.64 [R1+0x87c8], R16 ;  /* 0x0087c81001007387 */ /* 0x0003e80000100a00 */
[----:B-1----:R-:W3:Y:S04]  /*1383c0*/  LDL.LU R16, [R1+0x10] ;  /* 0x0000100001107983 */ /* 0x002ee80000300800 */
[----:B------:R-:W-:Y:S01]  /*1383d0*/  STL.64 [R1+0x87d0], R12 ;  /* 0x0087d00c01007387 */ /* 0x000fe20000100a00 */
[----:B----4-:R-:W-:-:S05]  /*1383e0*/  IMAD.X R3, R15, 0x1, R4, P0 ;  /* 0x000000010f037824 */ /* 0x010fca00000e0604 */
[----:B------:R1:W-:Y:S04]  /*1383f0*/  STL [R1+0x2c34], R3 ;  /* 0x002c340301007387 */ /* 0x0003e80000100800 */
[----:B------:R0:W4:Y:S01]  /*138400*/  LDL.LU R2, [R1+0x87f0] ;  /* 0x0087f00001027983 */ /* 0x0001220000300800 */
[----:B------:R-:W-:Y:S02]  /*138410*/  IMAD.X R15, R15, 0x1, R9, P1 ;  /* 0x000000010f0f7824 */ /* 0x000fe400008e0609 */
[----:B-1----:R-:W-:-:S03]  /*138420*/  IMAD.X R3, R28, 0x1, R4, P2 ;  /* 0x000000011c037824 */ /* 0x002fc600010e0604 */
[----:B------:R1:W-:Y:S04]  /*138430*/  STL [R1+0x2c2c], R15 ;  /* 0x002c2c0f01007387 */ /* 0x0003e80000100800 */
[----:B-1----:R-:W2:Y:S04]  /*138440*/  LDL.LU.64 R14, [R1+0x87e8] ;  /* 0x0087e800010e7983 */ /* 0x002ea80000300a00 */
[----:B------:R1:W-:Y:S04]  /*138450*/  STL [R1+0x2c24], R3 ;  /* 0x002c240301007387 */ /* 0x0003e80000100800 */
[----:B----4-:R0:W4:Y:S01]  /*138460*/  LDL.LU R2, [R1+0x87e0] ;  /* 0x0087e00001027983 */ /* 0x0101220000300800 */
[----:B-1----:R-:W-:-:S05]  /*138470*/  IMAD.X R3, R28, 0x1, R9, P3 ;  /* 0x000000011c037824 */ /* 0x002fca00018e0609 */
[----:B------:R4:W-:Y:S04]  /*138480*/  STL [R1+0x2c1c], R3 ;  /* 0x002c1c0301007387 */ /* 0x0009e80000100800 */
[----:B----4-:R-:W4:Y:S01]  /*138490*/  LDL.LU.64 R2, [R1+0x87d8] ;  /* 0x0087d80001027983 */ /* 0x010f220000300a00 */
[----:B---3--:R-:W-:-:S05]  /*1384a0*/  SHF.R.S32.HI R12, RZ, 0x1f, R16 ;  /* 0x0000001fff0c7819 */ /* 0x008fca0000011410 */
[----:B------:R4:W-:Y:S02]  /*1384b0*/  STL [R1], R12 ;  /* 0x0000000c01007387 */ /* 0x0009e40000100800 */
[----:B----4-:R-:W-:-:S05]  /*1384c0*/  IADD3 R12, P0, R16, R2, RZ ;  /* 0x00000002100c7210 */ /* 0x010fca0007f1e0ff */
[----:B------:R1:W-:Y:S04]  /*1384d0*/  STL [R1+0x2c10], R12 ;  /* 0x002c100c01007387 */ /* 0x0003e80000100800 */
[----:B-1----:R-:W3:Y:S01]  /*1384e0*/  LDL.LU.64 R12, [R1+0x87d0] ;  /* 0x0087d000010c7983 */ /* 0x002ee20000300a00 */
[----:B------:R-:W-:-:S05]  /*1384f0*/  IADD3 R16, P1, R16, R3, RZ ;  /* 0x0000000310107210 */ /* 0x000fca0007f3e0ff */
[----:B------:R1:W-:Y:S04]  /*138500*/  STL [R1+0x2c08], R16 ;  /* 0x002c081001007387 */ /* 0x0003e80000100800 */
[----:B-1----:R-:W4:Y:S04]  /*138510*/  LDL.LU.64 R16, [R1+0x87c8] ;  /* 0x0087c80001107983 */ /* 0x002f280000300a00 */
[----:B------:R1:W-:Y:S04]  /*138520*/  STL.64 [R1+0x87b8], R4 ;  /* 0x0087b80401007387 */ /* 0x0003e80000100a00 */
[----:B-1----:R-:W4:Y:S04]  /*138530*/  LDL.LU R4, [R1+0x14] ;  /* 0x0000140001047983 */ /* 0x002f280000300800 */
[----:B--2---:R-:W-:Y:S04]  /*138540*/  STL.64 [R1+0x87c0], R14 ;  /* 0x0087c00e01007387 */ /* 0x004fe80000100a00 */
[----:B------:R1:W-:Y:S04]  /*138550*/  STL.64 [R1+0x87b0], R8 ;  /* 0x0087b00801007387 */ /* 0x0003e80000100a00 */
[----:B-1----:R0:W2:Y:S04]  /*138560*/  LDL.64 R8, [R1+0x2c10] ;  /* 0x002c100001087983 */ /* 0x0020a80000100a00 */
[----:B---3--:R1:W-:Y:S04]  /*138570*/  STL.64 [R1+0x87a8], R12 ;  /* 0x0087a80c01007387 */ /* 0x0083e80000100a00 */
[----:B-1----:R0:W3:Y:S01]  /*138580*/  LDL.64 R12, [R1+0x2c08] ;  /* 0x002c0800010c7983 */ /* 0x0020e20000100a00 */
[----:B----4-:R-:W-:-:S02]  /*138590*/  IADD3 R14, P2, R4, R2, RZ ;  /* 0x00000002040e7210 */ /* 0x010fc40007f5e0ff */
[----:B------:R-:W-:Y:S02]  /*1385a0*/  SHF.R.S32.HI R28, RZ, 0x1f, R4 ;  /* 0x0000001fff1c7819 */ /* 0x000fe40000011404 */
[----:B------:R-:W-:Y:S01]  /*1385b0*/  IADD3 R4, P3, R4, R3, RZ ;  /* 0x0000000304047210 */ /* 0x000fe20007f7e0ff */
[----:B---3--:R-:W2:Y:S04]  /*1385c0*/  LDL.LU R13, [R1] ;  /* 0x00000000010d7983 */ /* 0x008ea80000300800 */
[----:B------:R1:W-:Y:S04]  /*1385d0*/  STL [R1+0x2c00], R14 ;  /* 0x002c000e01007387 */ /* 0x0003e80000100800 */
[----:B-1----:R-:W3:Y:S04]  /*1385e0*/  LDL.LU.64 R14, [R1+0x87c0] ;  /* 0x0087c000010e7983 */ /* 0x002ee80000300a00 */
[----:B------:R1:W-:Y:S04]  /*1385f0*/  STL [R1+0x2bf8], R4 ;  /* 0x002bf80401007387 */ /* 0x0003e80000100800 */
[----:B-1----:R-:W2:Y:S04]  /*138600*/  LDL.LU.64 R4, [R1+0x87b8] ;  /* 0x0087b80001047983 */ /* 0x002ea80000300a00 */
[----:B------:R1:W-:Y:S04]  /*138610*/  STL.64 [R1+0x8798], R2 ;  /* 0x0087980201007387 */ /* 0x0003e80000100a00 */
[----:B-1----:R-:W4:Y:S01]  /*138620*/  LDL.64 R2, [R1+0x2bf8] ;  /* 0x002bf80001027983 */ /* 0x002f220000100a00 */
[----:B--2---:R-:W-:-:S03]  /*138630*/  IMAD.X R9, R13, 0x1, R4, P0 ;  /* 0x000000010d097824 */ /* 0x004fc600000e0604 */
[----:B----4-:R1:W-:Y:S04]  /*138640*/  STL [R1+0x87a0], R2 ;  /* 0x0087a00201007387 */ /* 0x0103e80000100800 */
[----:B-1----:R0:W2:Y:S04]  /*138650*/  LDL.64 R2, [R1+0x2c00] ;  /* 0x002c000001027983 */ /* 0x0020a80000100a00 */
[----:B------:R1:W-:Y:S04]  /*138660*/  STL [R1+0x2c14], R9 ;  /* 0x002c140901007387 */ /* 0x0003e80000100800 */
[----:B-1----:R-:W4:Y:S02]  /*138670*/  LDL.LU.64 R8, [R1+0x87b0] ;  /* 0x0087b00001087983 */ /* 0x002f240000300a00 */
[----:B----4-:R-:W-:-:S05]  /*138680*/  IMAD.X R13, R13, 0x1, R9, P1 ;  /* 0x000000010d0d7824 */ /* 0x010fca00008e0609 */
[----:B------:R1:W-:Y:S04]  /*138690*/  STL [R1+0x2c0c], R13 ;  /* 0x002c0c0d01007387 */ /* 0x0003e80000100800 */
[----:B-1----:R-:W4:Y:S01]  /*1386a0*/  LDL.LU.64 R12, [R1+0x87a8] ;  /* 0x0087a800010c7983 */ /* 0x002f220000300a00 */
[----:B--2---:R-:W-:-:S03]  /*1386b0*/  IMAD.X R3, R28, 0x1, R4, P2 ;  /* 0x000000011c037824 */ /* 0x004fc600010e0604 */
[----:B----4-:R1:W-:Y:S04]  /*1386c0*/  STL.64 [R1+0x8790], R12 ;  /* 0x0087900c01007387 */ /* 0x0103e80000100a00 */
[----:B-1----:R-:W2:Y:S04]  /*1386d0*/  LDL.LU R12, [R1+0x18] ;  /* 0x00001800010c7983 */ /* 0x002ea80000300800 */
[----:B------:R1:W-:Y:S04]  /*1386e0*/  STL [R1+0x2c04], R3 ;  /* 0x002c040301007387 */ /* 0x0003e80000100800 */
[----:B------:R0:W4:Y:S01]  /*1386f0*/  LDL.LU R2, [R1+0x87a0] ;  /* 0x0087a00001027983 */ /* 0x0001220000300800 */
[----:B-1----:R-:W-:-:S05]  /*138700*/  IMAD.X R3, R28, 0x1, R9, P3 ;  /* 0x000000011c037824 */ /* 0x002fca00018e0609 */
[----:B------:R4:W-:Y:S04]  /*138710*/  STL [R1+0x2bfc], R3 ;  /* 0x002bfc0301007387 */ /* 0x0009e80000100800 */
[----:B----4-:R-:W4:Y:S01]  /*138720*/  LDL.LU.64 R2, [R1+0x8798] ;  /* 0x0087980001027983 */ /* 0x010f220000300a00 */
[----:B--2---:R-:W-:-:S05]  /*138730*/  SHF.R.S32.HI R28, RZ, 0x1f, R12 ;  /* 0x0000001fff1c7819 */ /* 0x004fca000001140c */
[----:B------:R-:W-:Y:S04]  /*138740*/  STL [R1], R28 ;  /* 0x0000001c01007387 */ /* 0x000fe80000100800 */
[----:B------:R4:W-:Y:S02]  /*138750*/  STL.64 [R1+0x8788], R4 ;  /* 0x0087880401007387 */ /* 0x0009e40000100a00 */
[C---:B----4-:R-:W-:Y:S02]  /*138760*/  IADD3 R4, P0, R12.reuse, R2, RZ ;  /* 0x000000020c047210 */ /* 0x050fe40007f1e0ff */
[----:B------:R-:W-:-:S05]  /*138770*/  IADD3 R12, P1, R12, R3, RZ ;  /* 0x000000030c0c7210 */ /* 0x000fca0007f3e0ff */
[----:B------:R1:W-:Y:S04]  /*138780*/  STL [R1+0x2be8], R12 ;  /* 0x002be80c01007387 */ /* 0x0003e80000100800 */
[----:B-1----:R-:W2:Y:S04]  /*138790*/  LDL.LU.64 R12, [R1+0x8790] ;  /* 0x00879000010c7983 */ /* 0x002ea80000300a00 */
[----:B------:R1:W-:Y:S04]  /*1387a0*/  STL.64 [R1+0x8770], R8 ;  /* 0x0087700801007387 */ /* 0x0003e80000100a00 */
[----:B------:R4:W-:Y:S01]  /*1387b0*/  STL [R1+0x2bf0], R4 ;  /* 0x002bf00401007387 */ /* 0x0009e20000100800 */
[----:B-1----:R-:W-:-:S02]  /*1387c0*/  IMAD.MOV.U32 R8, RZ, RZ, R4 ;  /* 0x000000ffff087224 */ /* 0x002fc400078e0004 */
[----:B------:R-:W-:Y:S02]  /*1387d0*/  IMAD.MOV.U32 R9, RZ, RZ, R5 ;  /* 0x000000ffff097224 */ /* 0x000fe400078e0005 */
[----:B----4-:R-:W4:Y:S04]  /*1387e0*/  LDL.LU.64 R4, [R1+0x8788] ;  /* 0x0087880001047983 */ /* 0x010f280000300a00 */
[----:B--2---:R1:W-:Y:S04]  /*1387f0*/  STL.64 [R1+0x8778], R12 ;  /* 0x0087780c01007387 */ /* 0x0043e80000100a00 */
[----:B-1----:R-:W2:Y:S04]  /*138800*/  LDL.LU R12, [R1+0x1c] ;  /* 0x00001c00010c7983 */ /* 0x002ea80000300800 */
[----:B------:R2:W-:Y:S02]  /*138810*/  STL.64 [R1+0x8780], R16 ;  /* 0x0087801001007387 */ /* 0x0005e40000100a00 */
[----:B--2---:R-:W-:-:S02]  /*138820*/  IADD3 R16, P2, R12, R2, RZ ;  /* 0x000000020c107210 */ /* 0x004fc40007f5e0ff */
[----:B------:R-:W-:Y:S02]  /*138830*/  SHF.R.S32.HI R28, RZ, 0x1f, R12 ;  /* 0x0000001fff1c7819 */ /* 0x000fe4000001140c */
[----:B------:R-:W-:Y:S01]  /*138840*/  IADD3 R12, P3, R12, R3, RZ ;  /* 0x000000030c0c7210 */ /* 0x000fe20007f7e0ff */
[----:B------:R1:W-:Y:S04]  /*138850*/  STL [R1+0x2be0], R16 ;  /* 0x002be01001007387 */ /* 0x0003e80000100800 */
[----:B-1----:R-:W2:Y:S04]  /*138860*/  LDL.LU.64 R16, [R1+0x8780] ;  /* 0x0087800001107983 */ /* 0x002ea80000300a00 */
[----:B------:R1:W-:Y:S04]  /*138870*/  STL [R1+0x2bd8], R12 ;  /* 0x002bd80c01007387 */ /* 0x0003e80000100800 */
[----:B-1----:R-:W2:Y:S04]  /*138880*/  LDL.LU.64 R12, [R1+0x8778] ;  /* 0x00877800010c7983 */ /* 0x002ea80000300a00 */
[----:B------:R1:W-:Y:S04]  /*138890*/  STL.64 [R1+0x8760], R2 ;  /* 0x0087600201007387 */ /* 0x0003e80000100a00 */
[----:B-1----:R-:W3:Y:S04]  /*1388a0*/  LDL.64 R2, [R1+0x2bd8] ;  /* 0x002bd80001027983 */ /* 0x002ee80000100a00 */
[----:B---3--:R1:W-:Y:S04]  /*1388b0*/  STL [R1+0x8768], R2 ;  /* 0x0087680201007387 */ /* 0x0083e80000100800 */
[----:B-1----:R-:W3:Y:S04]  /*1388c0*/  LDL.64 R2, [R1+0x2be0] ;  /* 0x002be00001027983 */ /* 0x002ee80000100a00 */
[----:B---3--:R1:W-:Y:S04]  /*1388d0*/  STL [R1+0x876c], R2 ;  /* 0x00876c0201007387 */ /* 0x0083e80000100800 */
[----:B-1----:R0:W3:Y:S04]  /*1388e0*/  LDL.64 R2, [R1+0x2be8] ;  /* 0x002be80001027983 */ /* 0x0020e80000100a00 */
[----:B---3--:R-:W4:Y:S04]  /*1388f0*/  LDL.LU R3, [R1] ;  /* 0x0000000001037983 */ /* 0x008f280000300800 */
[----:B------:R1:W-:Y:S04]  /*138900*/  STL.64 [R1+0x8750], R20 ;  /* 0x0087501401007387 */ /* 0x0003e80000100a00 */
[----:B-1----:R-:W3:Y:S01]  /*138910*/  LDL.LU R20, [R1+0x20] ;  /* 0x0000200001147983 */ /* 0x002ee20000300800 */
[----:B----4-:R-:W-:-:S05]  /*138920*/  IMAD.X R9, R3, 0x1, R4, P0 ;  /* 0x0000000103097824 */ /* 0x010fca00000e0604 */
[----:B------:R1:W-:Y:S04]  /*138930*/  STL [R1+0x2bf4], R9 ;  /* 0x002bf40901007387 */ /* 0x0003e80000100800 */
[----:B-1----:R-:W4:Y:S02]  /*138940*/  LDL.LU.64 R8, [R1+0x8770] ;  /* 0x0087700001087983 */ /* 0x002f240000300a00 */
[----:B----4-:R-:W-:-:S05]  /*138950*/  IMAD.X R3, R3, 0x1, R9, P1 ;  /* 0x0000000103037824 */ /* 0x010fca00008e0609 */
[----:B------:R1:W-:Y:S04]  /*138960*/  STL [R1+0x2bec], R3 ;  /* 0x002bec0301007387 */ /* 0x0003e80000100800 */
[----:B------:R0:W4:Y:S01]  /*138970*/  LDL.LU R2, [R1+0x876c] ;  /* 0x00876c0001027983 */ /* 0x0001220000300800 */
[----:B-1----:R-:W-:-:S05]  /*138980*/  IMAD.X R3, R28, 0x1, R4, P2 ;  /* 0x000000011c037824 */ /* 0x002fca00010e0604 */
[----:B------:R1:W-:Y:S04]  /*138990*/  STL [R1+0x2be4], R3 ;  /* 0x002be40301007387 */ /* 0x0003e80000100800 */
[----:B----4-:R0:W4:Y:S01]  /*1389a0*/  LDL.LU R2, [R1+0x8768] ;  /* 0x0087680001027983 */ /* 0x0101220000300800 */
[----:B-1----:R-:W-:-:S05]  /*1389b0*/  IMAD.X R3, R28, 0x1, R9, P3 ;  /* 0x000000011c037824 */ /* 0x002fca00018e0609 */
[----:B------:R4:W-:Y:S04]  /*1389c0*/  STL [R1+0x2bdc], R3 ;  /* 0x002bdc0301007387 */ /* 0x0009e80000100800 */
[----:B----4-:R-:W4:Y:S01]  /*1389d0*/  LDL.LU.64 R2, [R1+0x8760] ;  /* 0x0087600001027983 */ /* 0x010f220000300a00 */
[----:B---3--:R-:W-:-:S03]  /*1389e0*/  SHF.R.S32.HI R28, RZ, 0x1f, R20 ;  /* 0x0000001fff1c7819 */ /* 0x008fc60000011414 */
[----:B------:R4:W-:Y:S02]  /*1389f0*/  STL.64 [R1+0x8758], R8 ;  /* 0x0087580801007387 */ /* 0x0009e40000100a00 */
[C---:B----4-:R-:W-:Y:S02]  /*138a00*/  IADD3 R8, P0, R20.reuse, R2, RZ ;  /* 0x0000000214087210 */ /* 0x050fe40007f1e0ff */
[----:B------:R-:W-:-:S03]  /*138a10*/  IADD3 R20, P1, R20, R3, RZ ;  /* 0x0000000314147210 */ /* 0x000fc60007f3e0ff */
[----:B------:R1:W-:Y:S04]  /*138a20*/  STL [R1+0x2bd0], R8 ;  /* 0x002bd00801007387 */ /* 0x0003e80000100800 */
[----:B------:R-:W-:Y:S04]  /*138a30*/  STL [R1], R28 ;  /* 0x0000001c01007387 */ /* 0x000fe80000100800 */
[----:B-1----:R-:W3:Y:S04]  /*138a40*/  LDL.LU.64 R8, [R1+0x8758] ;  /* 0x0087580001087983 */ /* 0x002ee80000300a00 */
[----:B------:R1:W-:Y:S04]  /*138a50*/  STL [R1+0x2bc8], R20 ;  /* 0x002bc81401007387 */ /* 0x0003e80000100800 */
[----:B-1----:R-:W4:Y:S04]  /*138a60*/  LDL.LU.64 R20, [R1+0x8750] ;  /* 0x0087500001147983 */ /* 0x002f280000300a00 */
[----:B----4-:R1:W-:Y:S04]  /*138a70*/  STL.64 [R1+0x8740], R20 ;  /* 0x0087401401007387 */ /* 0x0103e80000100a00 */
[----:B-1----:R-:W4:Y:S04]  /*138a80*/  LDL.64 R20, [R1+0x2bd0] ;  /* 0x002bd00001147983 */ /* 0x002f280000100a00 */
[----:B----4-:R1:W-:Y:S04]  /*138a90*/  STL [R1+0x8748], R20 ;  /* 0x0087481401007387 */ /* 0x0103e80000100800 */
[----:B-1----:R-:W4:Y:S04]  /*138aa0*/  LDL.LU R20, [R1+0x24] ;  /* 0x0000240001147983 */ /* 0x002f280000300800 */
[----:B------:R1:W-:Y:S04]  /*138ab0*/  STL.64 [R1+0x8738], R18 ;  /* 0x0087381201007387 */ /* 0x0003e80000100a00 */
[----:B-1----:R-:W2:Y:S01]  /*138ac0*/  LDL.LU R19, [R1] ;  /* 0x0000000001137983 */ /* 0x002ea20000300800 */
[----:B----4-:R-:W-:-:S02]  /*138ad0*/  SHF.R.S32.HI R28, RZ, 0x1f, R20 ;  /* 0x0000001fff1c7819 */ /* 0x010fc40000011414 */
[C---:B------:R-:W-:Y:S02]  /*138ae0*/  IADD3 R18, P2, R20.reuse, R2, RZ ;  /* 0x0000000214127210 */ /* 0x040fe40007f5e0ff */
[----:B------:R-:W-:-:S05]  /*138af0*/  IADD3 R20, P3, R20, R3, RZ ;  /* 0x0000000314147210 */ /* 0x000fca0007f7e0ff */
[----:B------:R1:W-:Y:S04]  /*138b00*/  STL [R1+0x2bb8], R20 ;  /* 0x002bb81401007387 */ /* 0x0003e80000100800 */
[----:B-1----:R0:W4:Y:S04]  /*138b10*/  LDL.LU R20, [R1+0x8748] ;  /* 0x0087480001147983 */ /* 0x0021280000300800 */
[----:B------:R1:W-:Y:S04]  /*138b20*/  STL.64 [R1+0x8730], R2 ;  /* 0x0087300201007387 */ /* 0x0003e80000100a00 */
[----:B-1----:R0:W3:Y:S01]  /*138b30*/  LDL.64 R2, [R1+0x2bc8] ;  /* 0x002bc80001027983 */ /* 0x0020e20000100a00 */
[----:B--2---:R-:W-:-:S05]  /*138b40*/  IMAD.X R21, R19, 0x1, R4, P0 ;  /* 0x0000000113157824 */ /* 0x004fca00000e0604 */
[----:B------:R4:W-:Y:S04]  /*138b50*/  STL [R1+0x2bd4], R21 ;  /* 0x002bd41501007387 */ /* 0x0009e80000100800 */
[----:B----4-:R-:W2:Y:S01]  /*138b60*/  LDL.LU.64 R20, [R1+0x8740] ;  /* 0x0087400001147983 */ /* 0x010ea20000300a00 */
[----:B---3--:R-:W-:Y:S02]  /*138b70*/  IMAD.X R3, R19, 0x1, R9, P1 ;  /* 0x0000000113037824 */ /* 0x008fe400008e0609 */
[----:B------:R-:W-:-:S05]  /*138b80*/  IMAD.X R19, R28, 0x1, R4, P2 ;  /* 0x000000011c137824 */ /* 0x000fca00010e0604 */
[----:B------:R1:W-:Y:S04]  /*138b90*/  STL.64 [R1+0x2bc0], R18 ;  /* 0x002bc01201007387 */ /* 0x0003e80000100a00 */
[----:B-1----:R-:W3:Y:S04]  /*138ba0*/  LDL.LU.64 R18, [R1+0x8738] ;  /* 0x0087380001127983 */ /* 0x002ee80000300a00 */
[----:B------:R1:W-:Y:S04]  /*138bb0*/  STL [R1+0x2bcc], R3 ;  /* 0x002bcc0301007387 */ /* 0x0003e80000100800 */
[----:B-1----:R0:W4:Y:S04]  /*138bc0*/  LDL.64 R2, [R1+0x2bb8] ;  /* 0x002bb80001027983 */ /* 0x0021280000100a00 */
[----:B------:R1:W-:Y:S04]  /*138bd0*/  STL.64 [R1+0x8710], R4 ;  /* 0x0087100401007387 */ /* 0x0003e80000100a00 */
        /* <DEDUP_REMOVED lines=8> */
[----:B--2---:R-:W-:-:S05]  /*138c60*/  SHF.R.S32.HI R22, RZ, 0x1f, R4 ;  /* 0x0000001fff167819 */ /* 0x004fca0000011404 */
[----:B------:R4:W-:Y:S02]  /*138c70*/  STL [R1], R22 ;  /* 0x0000001601007387 */ /* 0x0009e40000100800 */
[C---:B----4-:R-:W-:Y:S02]  /*138c80*/  IADD3 R22, P0, R4.reuse, R2, RZ ;  /* 0x0000000204167210 */ /* 0x050fe40007f1e0ff */
[----:B------:R-:W-:-:S03]  /*138c90*/  IADD3 R4, P1, R4, R3, RZ ;  /* 0x0000000304047210 */ /* 0x000fc60007f3e0ff */
[----:B------:R-:W-:Y:S04]  /*138ca0*/  STL [R1+0x2bb0], R22 ;  /* 0x002bb01601007387 */ /* 0x000fe80000100800 */
        /* <DEDUP_REMOVED lines=10> */
[----:B------:R1:W-:Y:S04]  /*138d50*/  STL.64 [R1+0x8708], R8 ;  /* 0x0087080801007387 */ /* 0x0003e80000100a00 */
[----:B-1----:R0:W4:Y:S04]  /*138d60*/  LDL.64 R8, [R1+0x2bb0] ;  /* 0x002bb00001087983 */ /* 0x0021280000100a00 */
[----:B---3--:R1:W-:Y:S04]  /*138d70*/  STL.64 [R1+0x86f8], R18 ;  /* 0x0086f81201007387 */ /* 0x0083e80000100a00 */
[----:B-1----:R-:W3:Y:S04]  /*138d80*/  LDL.64 R18, [R1+0x2ba0] ;  /* 0x002ba00001127983 */ /* 0x002ee80000100a00 */
[----:B---3--:R1:W-:Y:S04]  /*138d90*/  STL [R1+0x8700], R18 ;  /* 0x0087001201007387 */ /* 0x0083e80000100800 */
[----:B-1----:R0:W3:Y:S04]  /*138da0*/  LDL.64 R18, [R1+0x2ba8] ;  /* 0x002ba80001127983 */ /* 0x0020e80000100a00 */
[----:B---3--:R-:W4:Y:S04]  /*138db0*/  LDL.LU R19, [R1] ;  /* 0x0000000001137983 */ /* 0x008f280000300800 */
[----:B------:R1:W-:Y:S04]  /*138dc0*/  STL.64 [R1+0x86f0], R2 ;  /* 0x0086f00201007387 */ /* 0x0003e80000100a00 */
[----:B-1----:R0:W3:Y:S04]  /*138dd0*/  LDL.64 R2, [R1+0x2b98] ;  /* 0x002b980001027983 */ /* 0x0020e80000100a00 */
[----:B------:R1:W-:Y:S04]  /*138de0*/  STL.64 [R1+0x86e0], R14 ;  /* 0x0086e00e01007387 */ /* 0x0003e80000100a00 */
[----:B-1----:R-:W2:Y:S01]  /*138df0*/  LDL.LU R14, [R1+0x30] ;  /* 0x00003000010e7983 */ /* 0x002ea20000300800 */
[----:B----4-:R-:W-:-:S05]  /*138e00*/  IMAD.X R9, R19, 0x1, R4, P0 ;  /* 0x0000000113097824 */ /* 0x010fca00000e0604 */
[----:B------:R1:W-:Y:S04]  /*138e10*/  STL [R1+0x2bb4], R9 ;  /* 0x002bb40901007387 */ /* 0x0003e80000100800 */
[----:B-1----:R-:W4:Y:S02]  /*138e20*/  LDL.LU.64 R8, [R1+0x8708] ;  /* 0x0087080001087983 */ /* 0x002f240000300a00 */
[----:B----4-:R-:W-:-:S05]  /*138e30*/  IMAD.X R19, R19, 0x1, R9, P1 ;  /* 0x0000000113137824 */ /* 0x010fca00008e0609 */
[----:B------:R1:W-:Y:S04]  /*138e40*/  STL [R1+0x2bac], R19 ;  /* 0x002bac1301007387 */ /* 0x0003e80000100800 */
[----:B------:R0:W4:Y:S01]  /*138e50*/  LDL.LU R18, [R1+0x8700] ;  /* 0x0087000001127983 */ /* 0x0001220000300800 */
[C---:B---3--:R-:W-:Y:S02]  /*138e60*/  IMAD.X R3, R28.reuse, 0x1, R9, P3 ;  /* 0x000000011c037824 */ /* 0x048fe400018e0609 */
[----:B-1----:R-:W-:-:S05]  /*138e70*/  IMAD.X R19, R28, 0x1, R4, P2 ;  /* 0x000000011c137824 */ /* 0x002fca00010e0604 */
[----:B------:R4:W-:Y:S04]  /*138e80*/  STL [R1+0x2ba4], R19 ;  /* 0x002ba41301007387 */ /* 0x0009e80000100800 */
[----:B----4-:R-:W3:Y:S04]  /*138e90*/  LDL.LU.64 R18, [R1+0x86f8] ;  /* 0x0086f80001127983 */ /* 0x010ee80000300a00 */
[----:B------:R-:W-:Y:S04]  /*138ea0*/  STL.64 [R1+0x86e8], R12 ;  /* 0x0086e80c01007387 */ /* 0x000fe80000100a00 */
[----:B------:R1:W-:Y:S04]  /*138eb0*/  STL [R1+0x2b9c], R3 ;  /* 0x002b9c0301007387 */ /* 0x0003e80000100800 */
[----:B-1----:R-:W4:Y:S01]  /*138ec0*/  LDL.LU.64 R2, [R1+0x86f0] ;  /* 0x0086f00001027983 */ /* 0x002f220000300a00 */
[----:B--2---:R-:W-:-:S02]  /*138ed0*/  SHF.R.S32.HI R28, RZ, 0x1f, R14 ;  /* 0x0000001fff1c7819 */ /* 0x004fc4000001140e */
[C---:B----4-:R-:W-:Y:S02]  /*138ee0*/  IADD3 R12, P0, R14.reuse, R2, RZ ;  /* 0x000000020e0c7210 */ /* 0x050fe40007f1e0ff */
[----:B------:R-:W-:-:S03]  /*138ef0*/  IADD3 R14, P1, R14, R3, RZ ;  /* 0x000000030e0e7210 */ /* 0x000fc60007f3e0ff */
[----:B------:R1:W-:Y:S04]  /*138f00*/  STL [R1+0x2b90], R12 ;  /* 0x002b900c01007387 */ /* 0x0003e80000100800 */
[----:B------:R-:W-:Y:S04]  /*138f10*/  STL [R1], R28 ;  /* 0x0000001c01007387 */ /* 0x000fe80000100800 */
[----:B-1----:R-:W2:Y:S04]  /*138f20*/  LDL.LU.64 R12, [R1+0x86e8] ;  /* 0x0086e800010c7983 */ /* 0x002ea80000300a00 */
[----:B------:R1:W-:Y:S04]  /*138f30*/  STL [R1+0x2b88], R14 ;  /* 0x002b880e01007387 */ /* 0x0003e80000100800 */
[----:B-1----:R-:W4:Y:S04]  /*138f40*/  LDL.LU.64 R14, [R1+0x86e0] ;  /* 0x0086e000010e7983 */ /* 0x002f280000300a00 */
[----:B----4-:R1:W-:Y:S04]  /*138f50*/  STL.64 [R1+0x86d0], R14 ;  /* 0x0086d00e01007387 */ /* 0x0103e80000100a00 */
[----:B-1----:R-:W4:Y:S04]  /*138f60*/  LDL.LU R14, [R1+0x34] ;  /* 0x00003400010e7983 */ /* 0x002f280000300800 */
[----:B------:R-:W-:Y:S01]  /*138f70*/  STL.64 [R1+0x86d8], R8 ;  /* 0x0086d80801007387 */ /* 0x000fe20000100a00 */
[----:B----4-:R-:W-:-:S05]  /*138f80*/  SHF.R.S32.HI R28, RZ, 0x1f, R14 ;  /* 0x0000001fff1c7819 */ /* 0x010fca000001140e */
[----:B------:R1:W-:Y:S04]  /*138f90*/  STL.64 [R1+0x86c0], R28 ;  /* 0x0086c01c01007387 */ /* 0x0003e80000100a00 */
[----:B-1----:R0:W4:Y:S01]  /*138fa0*/  LDL.64 R28, [R1+0x2b88] ;  /* 0x002b8800011c7983 */ /* 0x0021220000100a00 */
[C---:B------:R-:W-:Y:S02]  /*138fb0*/  IADD3 R8, P2, R14.reuse, R2, RZ ;  /* 0x000000020e087210 */ /* 0x040fe40007f5e0ff */
[----:B------:R-:W-:Y:S01]  /*138fc0*/  IADD3 R14, P3, R14, R3, RZ ;  /* 0x000000030e0e7210 */ /* 0x000fe20007f7e0ff */
[----:B----4-:R-:W4:Y:S04]  /*138fd0*/  LDL.LU R29, [R1] ;  /* 0x00000000011d7983 */ /* 0x010f280000300800 */
[----:B------:R1:W-:Y:S04]  /*138fe0*/  STL [R1+0x2b80], R8 ;  /* 0x002b800801007387 */ /* 0x0003e80000100800 */
[----:B-1----:R-:W3:Y:S04]  /*138ff0*/  LDL.LU.64 R8, [R1+0x86d8] ;  /* 0x0086d80001087983 */ /* 0x002ee80000300a00 */
[----:B------:R1:W-:Y:S04]  /*139000*/  STL [R1+0x2b78], R14 ;  /* 0x002b780e01007387 */ /* 0x0003e80000100800 */
[----:B-1----:R-:W2:Y:S04]  /*139010*/  LDL.LU.64 R14, [R1+0x86d0] ;  /* 0x0086d000010e7983 */ /* 0x002ea80000300a00 */
[----:B------:R1:W-:Y:S04]  /*139020*/  STL.64 [R1+0x86b0], R2 ;  /* 0x0086b00201007387 */ /* 0x0003e80000100a00 */
[----:B-1----:R-:W4:Y:S04]  /*139030*/  LDL.64 R2, [R1+0x2b78] ;  /* 0x002b780001027983 */ /* 0x002f280000100a00 */
[----:B----4-:R1:W-:Y:S04]  /*139040*/  STL [R1+0x86b8], R2 ;  /* 0x0086b80201007387 */ /* 0x0103e80000100800 */
[----:B-1----:R-:W4:Y:S04]  /*139050*/  LDL.64 R2, [R1+0x2b80] ;  /* 0x002b800001027983 */ /* 0x002f280000100a00 */
[----:B----4-:R1:W-:Y:S04]  /*139060*/  STL [R1+0x86c8], R2 ;  /* 0x0086c80201007387 */ /* 0x0103e80000100800 */
[----:B-1----:R0:W4:Y:S04]  /*139070*/  LDL.64 R2, [R1+0x2b90] ;  /* 0x002b900001027983 */ /* 0x0021280000100a00 */
[----:B--2---:R1:W-:Y:S04]  /*139080*/  STL.64 [R1+0x86a0], R14 ;  /* 0x0086a00e01007387 */ /* 0x0043e80000100a00 */
[----:B-1----:R-:W2:Y:S01]  /*139090*/  LDL.LU R14, [R1+0x38] ;  /* 0x00003800010e7983 */ /* 0x002ea20000300800 */
[----:B----4-:R-:W-:-:S02]  /*1390a0*/  IMAD.X R3, R29, 0x1, R4, P0 ;  /* 0x000000011d037824 */ /* 0x010fc400000e0604 */
[----:B---3--:R-:W-:-:S03]  /*1390b0*/  IMAD.X R29, R29, 0x1, R9, P1 ;  /* 0x000000011d1d7824 */ /* 0x008fc600008e0609 */
[----:B------:R-:W-:Y:S04]  /*1390c0*/  STL [R1+0x2b94], R3 ;  /* 0x002b940301007387 */ /* 0x000fe80000100800 */
[----:B------:R0:W3:Y:S04]  /*1390d0*/  LDL.LU R2, [R1+0x86c8] ;  /* 0x0086c80001027983 */ /* 0x0000e80000300800 */
[----:B------:R1:W-:Y:S04]  /*1390e0*/  STL [R1+0x2b8c], R29 ;  /* 0x002b8c1d01007387 */ /* 0x0003e80000100800 */
[----:B-1----:R-:W4:Y:S02]  /*1390f0*/  LDL.LU.64 R28, [R1+0x86c0] ;  /* 0x0086c000011c7983 */ /* 0x002f240000300a00 */
[----:B----4-:R-:W-:-:S05]  /*139100*/  IMAD.X R3, R28, 0x1, R4, P2 ;  /* 0x000000011c037824 */ /* 0x010fca00010e0604 */
[----:B------:R1:W-:Y:S04]  /*139110*/  STL [R1+0x2b84], R3 ;  /* 0x002b840301007387 */ /* 0x0003e80000100800 */
[----:B---3--:R0:W3:Y:S01]  /*139120*/  LDL.LU R2, [R1+0x86b8] ;  /* 0x0086b80001027983 */ /* 0x0080e20000300800 */
[----:B-1----:R-:W-:-:S05]  /*139130*/  IMAD.X R3, R28, 0x1, R9, P3 ;  /* 0x000000011c037824 */ /* 0x002fca00018e0609 */
[----:B------:R3:W-:Y:S04]  /*139140*/  STL [R1+0x2b7c], R3 ;  /* 0x002b7c0301007387 */ /* 0x0007e80000100800 */
[----:B---3--:R-:W3:Y:S01]  /*139150*/  LDL.LU.64 R2, [R1+0x86b0] ;  /* 0x0086b00001027983 */ /* 0x008ee20000300a00 */
[----:B--2---:R-:W-:-:S03]  /*139160*/  SHF.R.S32.HI R28, RZ, 0x1f, R14 ;  /* 0x0000001fff1c7819 */ /* 0x004fc6000001140e */
[----:B------:R-:W-:Y:S04]  /*139170*/  STL [R1+0x86a8], R29 ;  /* 0x0086a81d01007387 */ /* 0x000fe80000100800 */
[----:B------:R3:W-:Y:S02]  /*139180*/  STL [R1], R28 ;  /* 0x0000001c01007387 */ /* 0x0007e40000100800 */
[C---:B---3--:R-:W-:Y:S02]  /*139190*/  IADD3 R28, P0, R14.reuse, R2, RZ ;  /* 0x000000020e1c7210 */ /* 0x048fe40007f1e0ff */
[----:B------:R-:W-:-:S03]  /*1391a0*/  IADD3 R14, P1, R14, R3, RZ ;  /* 0x000000030e0e7210 */ /* 0x000fc60007f3e0ff */
[----:B------:R-:W-:Y:S04]  /*1391b0*/  STL [R1+0x2b70], R28 ;  /* 0x002b701c01007387 */ /* 0x000fe80000100800 */
[----:B------:R-:W2:Y:S04]  /*1391c0*/  LDL.LU R29, [R1+0x86a8] ;  /* 0x0086a800011d7983 */ /* 0x000ea80000300800 */
[----:B------:R1:W-:Y:S04]  /*1391d0*/  STL [R1+0x2b68], R14 ;  /* 0x002b680e01007387 */ /* 0x0003e80000100800 */
[----:B-1----:R-:W3:Y:S04]  /*1391e0*/  LDL.LU.64 R14, [R1+0x86a0] ;  /* 0x0086a000010e7983 */ /* 0x002ee80000300a00 */
[----:B---3--:R1:W-:Y:S04]  /*1391f0*/  STL.64 [R1+0x8690], R14 ;  /* 0x0086900e01007387 */ /* 0x0083e80000100a00 */
[----:B-1----:R-:W3:Y:S04]  /*139200*/  LDL.64 R14, [R1+0x2b70] ;  /* 0x002b7000010e7983 */ /* 0x002ee80000100a00 */
[----:B---3--:R1:W-:Y:S04]  /*139210*/  STL [R1+0x8698], R14 ;  /* 0x0086980e01007387 */ /* 0x0083e80000100800 */
[----:B-1----:R-:W3:Y:S04]  /*139220*/  LDL.LU R14, [R1+0x3c] ;  /* 0x00003c00010e7983 */ /* 0x002ee80000300800 */
[----:B------:R1:W-:Y:S04]  /*139230*/  STL.64 [R1+0x8688], R26 ;  /* 0x0086881a01007387 */ /* 0x0003e80000100a00 */
[----:B-1----:R-:W4:Y:S01]  /*139240*/  LDL.LU R27, [R1] ;  /* 0x00000000011b7983 */ /* 0x002f220000300800 */
[----:B---3--:R-:W-:-:S02]  /*139250*/  SHF.R.S32.HI R28, RZ, 0x1f, R14 ;  /* 0x0000001fff1c7819 */ /* 0x008fc4000001140e */
[C---:B------:R-:W-:Y:S02]  /*139260*/  IADD3 R26, P2, R14.reuse, R2, RZ ;  /* 0x000000020e1a7210 */ /* 0x040fe40007f5e0ff */
[----:B------:R-:W-:-:S05]  /*139270*/  IADD3 R14, P3, R14, R3, RZ ;  /* 0x000000030e0e7210 */ /* 0x000fca0007f7e0ff */
[----:B------:R1:W-:Y:S04]  /*139280*/  STL [R1+0x2b58], R14 ;  /* 0x002b580e01007387 */ /* 0x0003e80000100800 */
[----:B-1----:R0:W3:Y:S04]  /*139290*/  LDL.LU R14, [R1+0x8698] ;  /* 0x00869800010e7983 */ /* 0x0020e80000300800 */
[----:B------:R1:W-:Y:S04]  /*1392a0*/  STL.64 [R1+0x8680], R2 ;  /* 0x0086800201007387 */ /* 0x0003e80000100a00 */
[----:B-1----:R0:W2:Y:S01]  /*1392b0*/  LDL.64 R2, [R1+0x2b68] ;  /* 0x002b680001027983 */ /* 0x0020a20000100a00 */
[----:B----4-:R-:W-:-:S05]  /*1392c0*/  IMAD.X R15, R27, 0x1, R4, P0 ;  /* 0x000000011b0f7824 */ /* 0x010fca00000e0604 */
[----:B------:R3:W-:Y:S04]  /*1392d0*/  STL [R1+0x2b74], R15 ;  /* 0x002b740f01007387 */ /* 0x0007e80000100800 */
[----:B---3--:R-:W3:Y:S01]  /*1392e0*/  LDL.LU.64 R14, [R1+0x8690] ;  /* 0x00869000010e7983 */ /* 0x008ee20000300a00 */
[----:B--2---:R-:W-:Y:S02]  /*1392f0*/  IMAD.X R3, R27, 0x1, R9, P1 ;  /* 0x000000011b037824 */ /* 0x004fe400008e0609 */
[----:B------:R-:W-:-:S05]  /*139300*/  IMAD.X R27, R28, 0x1, R4, P2 ;  /* 0x000000011c1b7824 */ /* 0x000fca00010e0604 */
[----:B------:R1:W-:Y:S04]  /*139310*/  STL.64 [R1+0x2b60], R26 ;  /* 0x002b601a01007387 */ /* 0x0003e80000100a00 */
[----:B-1----:R-:W2:Y:S04]  /*139320*/  LDL.LU.64 R26, [R1+0x8688] ;  /* 0x00868800011a7983 */ /* 0x002ea80000300a00 */
[----:B------:R1:W-:Y:S04]  /*139330*/  STL [R1+0x2b6c], R3 ;  /* 0x002b6c0301007387 */ /* 0x0003e80000100800 */
[----:B-1----:R0:W4:Y:S04]  /*139340*/  LDL.64 R2, [R1+0x2b58] ;  /* 0x002b580001027983 */ /* 0x0021280000100a00 */
[----:B------:R1:W-:Y:S04]  /*139350*/  STL.64 [R1+0x8668], R22 ;  /* 0x0086681601007387 */ /* 0x0003e80000100a00 */
[----:B-1----:R-:W3:Y:S04]  /*139360*/  LDL.LU R22, [R1+0x40] ;  /* 0x0000400001167983 */ /* 0x002ee80000300800 */
[----:B------:R-:W-:Y:S04]  /*139370*/  STL [R1+0x8670], R23 ;  /* 0x0086701701007387 */ /* 0x000fe80000100800 */
[----:B------:R1:W-:Y:S04]  /*139380*/  STL.64 [R1+0x8660], R4 ;  /* 0x0086600401007387 */ /* 0x0003e80000100a00 */
[----:B-1----:R-:W2:Y:S01]  /*139390*/  LDL.LU R4, [R1+0x44] ;  /* 0x0000440001047983 */ /* 0x002ea20000300800 */
[----:B----4-:R-:W-:-:S03]  /*1393a0*/  IMAD.X R3, R28, 0x1, R9, P3 ;  /* 0x000000011c037824 */ /* 0x010fc600018e0609 */
[----:B--2---:R-:W-:Y:S04]  /*1393b0*/  STL.64 [R1+0x8678], R4 ;  /* 0x0086780401007387 */ /* 0x004fe80000100a00 */
[----:B------:R1:W-:Y:S04]  /*1393c0*/  STL [R1+0x2b5c], R3 ;  /* 0x002b5c0301007387 */ /* 0x0003e80000100800 */
[----:B-1----:R-:W2:Y:S01]  /*1393d0*/  LDL.LU.64 R2, [R1+0x8680] ;  /* 0x0086800001027983 */ /* 0x002ea20000300a00 */
[----:B---3--:R-:W-:Y:S02]  /*1393e0*/  SHF.R.S32.HI R28, RZ, 0x1f, R22 ;  /* 0x0000001fff1c7819 */ /* 0x008fe40000011416 */
[----:B--2---:R-:W-:-:S02]  /*1393f0*/  IADD3 R4, P0, R22, R2, RZ ;  /* 0x0000000216047210 */ /* 0x004fc40007f1e0ff */
[----:B------:R-:W-:-:S03]  /*139400*/  IADD3 R22, P1, R22, R3, RZ ;  /* 0x0000000316167210 */ /* 0x000fc60007f3e0ff */
[----:B------:R1:W-:Y:S04]  /*139410*/  STL [R1+0x2b50], R4 ;  /* 0x002b500401007387 */ /* 0x0003e80000100800 */
[----:B------:R-:W-:Y:S04]  /*139420*/  STL [R1], R28 ;  /* 0x0000001c01007387 */ /* 0x000fe80000100800 */
[----:B-1----:R-:W2:Y:S04]  /*139430*/  LDL.LU.64 R4, [R1+0x8678] ;  /* 0x0086780001047983 */ /* 0x002ea80000300a00 */
[----:B------:R2:W-:Y:S04]  /*139440*/  STL [R1+0x2b48], R22 ;  /* 0x002b481601007387 */ /* 0x0005e80000100800 */
[----:B------:R0:W3:Y:S01]  /*139450*/  LDL.LU R23, [R1+0x8670] ;  /* 0x0086700001177983 */ /* 0x0000e20000300800 */
[----:B--2---:R-:W-:-:S02]  /*139460*/  IADD3 R22, P2, R4, R2, RZ ;  /* 0x0000000204167210 */ /* 0x004fc40007f5e0ff */
[----:B------:R-:W-:Y:S02]  /*139470*/  SHF.R.S32.HI R28, RZ, 0x1f, R4 ;  /* 0x0000001fff1c7819 */ /* 0x000fe40000011404 */
[----:B------:R-:W-:Y:S01]  /*139480*/  IADD3 R4, P3, R4, R3, RZ ;  /* 0x0000000304047210 */ /* 0x000fe20007f7e0ff */
[----:B------:R3:W-:Y:S04]  /*139490*/  STL [R1+0x2b40], R22 ;  /* 0x002b401601007387 */ /* 0x0007e80000100800 */
[----:B---3--:R-:W2:Y:S04]  /*1394a0*/  LDL.LU.64 R22, [R1+0x8668] ;  /* 0x0086680001167983 */ /* 0x008ea80000300a00 */
[----:B------:R1:W-:Y:S04]  /*1394b0*/  STL [R1+0x2b38], R4 ;  /* 0x002b380401007387 */ /* 0x0003e80000100800 */
[----:B-1----:R-:W3:Y:S04]  /*1394c0*/  LDL.LU.64 R4, [R1+0x8660] ;  /* 0x0086600001047983 */ /* 0x002ee80000300a00 */
[----:B------:R1:W-:Y:S04]  /*1394d0*/  STL.64 [R1+0x8648], R2 ;  /* 0x0086480201007387 */ /* 0x0003e80000100a00 */
[----:B-1----:R-:W4:Y:S04]  /*1394e0*/  LDL.64 R2, [R1+0x2b38] ;  /* 0x002b380001027983 */ /* 0x002f280000100a00 */
[----:B----4-:R1:W-:Y:S04]  /*1394f0*/  STL [R1+0x8650], R2 ;  /* 0x0086500201007387 */ /* 0x0103e80000100800 */
[----:B-1----:R-:W4:Y:S04]  /*139500*/  LDL.64 R2, [R1+0x2b40] ;  /* 0x002b400001027983 */ /* 0x002f280000100a00 */
[----:B----4-:R1:W-:Y:S04]  /*139510*/  STL [R1+0x8654], R2 ;  /* 0x0086540201007387 */ /* 0x0103e80000100800 */
[----:B-1----:R0:W4:Y:S04]  /*139520*/  LDL.64 R2, [R1+0x2b48] ;  /* 0x002b480001027983 */ /* 0x0021280000100a00 */
[----:B----4-:R-:W3:Y:S04]  /*139530*/  LDL.LU R3, [R1] ;  /* 0x0000000001037983 */ /* 0x010ee80000300800 */
[----:B--2---:R1:W-:Y:S04]  /*139540*/  STL.64 [R1+0x8658], R22 ;  /* 0x0086581601007387 */ /* 0x0043e80000100a00 */
[----:B-1----:R0:W3:Y:S02]  /*139550*/  LDL.64 R22, [R1+0x2b50] ;  /* 0x002b500001167983 */ /* 0x0020e40000100a00 */
[----:B---3--:R-:W-:-:S02]  /*139560*/  IMAD.X R23, R3, 0x1, R4, P0 ;  /* 0x0000000103177824 */ /* 0x008fc400000e0604 */
[----:B------:R-:W-:-:S03]  /*139570*/  IMAD.X R3, R3, 0x1, R9, P1 ;  /* 0x0000000103037824 */ /* 0x000fc600008e0609 */
[----:B------:R1:W-:Y:S04]  /*139580*/  STL [R1+0x2b54], R23 ;  /* 0x002b541701007387 */ /* 0x0003e80000100800 */
[----:B-1----:R-:W2:Y:S04]  /*139590*/  LDL.LU.64 R22, [R1+0x8658] ;  /* 0x0086580001167983 */ /* 0x002ea80000300a00 */
[----:B------:R1:W-:Y:S04]  /*1395a0*/  STL [R1+0x2b4c], R3 ;  /* 0x002b4c0301007387 */ /* 0x0003e80000100800 */
[----:B------:R0:W3:Y:S01]  /*1395b0*/  LDL.LU R2, [R1+0x8654] ;  /* 0x0086540001027983 */ /* 0x0000e20000300800 */
[----:B-1----:R-:W-:-:S03]  /*1395c0*/  IMAD.X R3, R28, 0x1, R4, P2 ;  /* 0x000000011c037824 */ /* 0x002fc600010e0604 */
[----:B------:R1:W-:Y:S04]  /*1395d0*/  STL.64 [R1+0x8638], R26 ;  /* 0x0086381a01007387 */ /* 0x0003e80000100a00 */
[----:B-1----:R-:W4:Y:S04]  /*1395e0*/  LDL.LU R26, [R1+0x48] ;  /* 0x00004800011a7983 */ /* 0x002f280000300800 */
[----:B------:R1:W-:Y:S04]  /*1395f0*/  STL [R1+0x2b44], R3 ;  /* 0x002b440301007387 */ /* 0x0003e80000100800 */
[----:B---3--:R0:W3:Y:S01]  /*139600*/  LDL.LU R2, [R1+0x8650] ;  /* 0x0086500001027983 */ /* 0x0080e20000300800 */
[----:B-1----:R-:W-:-:S03]  /*139610*/  IMAD.X R3, R28, 0x1, R9, P3 ;  /* 0x000000011c037824 */ /* 0x002fc600018e0609 */
[----:B------:R-:W-:Y:S04]  /*139620*/  STL.64 [R1+0x8640], R4 ;  /* 0x0086400401007387 */ /* 0x000fe80000100a00 */
[----:B------:R3:W-:Y:S04]  /*139630*/  STL [R1+0x2b3c], R3 ;  /* 0x002b3c0301007387 */ /* 0x0007e80000100800 */
[----:B---3--:R-:W3:Y:S01]  /*139640*/  LDL.LU.64 R2, [R1+0x8648] ;  /* 0x0086480001027983 */ /* 0x008ee20000300a00 */
[----:B----4-:R-:W-:-:S05]  /*139650*/  SHF.R.S32.HI R4, RZ, 0x1f, R26 ;  /* 0x0000001fff047819 */ /* 0x010fca000001141a */
[----:B------:R3:W-:Y:S02]  /*139660*/  STL [R1], R4 ;  /* 0x0000000401007387 */ /* 0x0007e40000100800 */
[----:B---3--:R-:W-:-:S05]  /*139670*/  IADD3 R4, P0, R26, R2, RZ ;  /* 0x000000021a047210 */ /* 0x008fca0007f1e0ff */
[----:B------:R1:W-:Y:S04]  /*139680*/  STL [R1+0x2b30], R4 ;  /* 0x002b300401007387 */ /* 0x0003e80000100800 */
[----:B-1----:R-:W3:Y:S01]  /*139690*/  LDL.LU.64 R4, [R1+0x8640] ;  /* 0x0086400001047983 */ /* 0x002ee20000300a00 */
[----:B------:R-:W-:-:S05]  /*1396a0*/  IADD3 R26, P1, R26, R3, RZ ;  /* 0x000000031a1a7210 */ /* 0x000fca0007f3e0ff */
[----:B------:R1:W-:Y:S04]  /*1396b0*/  STL [R1+0x2b28], R26 ;  /* 0x002b281a01007387 */ /* 0x0003e80000100800 */
[----:B-1----:R-:W4:Y:S04]  /*1396c0*/  LDL.LU.64 R26, [R1+0x8638] ;  /* 0x00863800011a7983 */ /* 0x002f280000300a00 */
[----:B---3--:R1:W-:Y:S04]  /*1396d0*/  STL.64 [R1+0x8630], R4 ;  /* 0x0086300401007387 */ /* 0x0083e80000100a00 */
[----:B-1----:R-:W3:Y:S04]  /*1396e0*/  LDL.LU R4, [R1+0x4c] ;  /* 0x00004c0001047983 */ /* 0x002ee80000300800 */
[----:B----4-:R1:W-:Y:S04]  /*1396f0*/  STL.64 [R1+0x8628], R26 ;  /* 0x0086281a01007387 */ /* 0x0103e80000100a00 */
[----:B-1----:R0:W4:Y:S04]  /*139700*/  LDL.64 R26, [R1+0x2b30] ;  /* 0x002b3000011a7983 */ /* 0x0021280000100a00 */
[----:B------:R1:W-:Y:S04]  /*139710*/  STL.64 [R1+0x8620], R14 ;  /* 0x0086200e01007387 */ /* 0x0003e80000100a00 */
[----:B-1----:R-:W4:Y:S01]  /*139720*/  LDL.LU R15, [R1] ;  /* 0x00000000010f7983 */ /* 0x002f220000300800 */
[----:B---3--:R-:W-:-:S02]  /*139730*/  SHF.R.S32.HI R28, RZ, 0x1f, R4 ;  /* 0x0000001fff1c7819 */ /* 0x008fc40000011404 */
[C---:B------:R-:W-:Y:S02]  /*139740*/  IADD3 R14, P2, R4.reuse, R2, RZ ;  /* 0x00000002040e7210 */ /* 0x040fe40007f5e0ff */
[----:B------:R-:W-:-:S05]  /*139750*/  IADD3 R4, P3, R4, R3, RZ ;  /* 0x0000000304047210 */ /* 0x000fca0007f7e0ff */
[----:B------:R1:W-:Y:S04]  /*139760*/  STL [R1+0x2b18], R4 ;  /* 0x002b180401007387 */ /* 0x0003e80000100800 */
[----:B-1----:R-:W4:Y:S04]  /*139770*/  LDL.LU.64 R4, [R1+0x8630] ;  /* 0x0086300001047983 */ /* 0x002f280000300a00 */
[----:B------:R1:W-:Y:S04]  /*139780*/  STL.64 [R1+0x8618], R2 ;  /* 0x0086180201007387 */ /* 0x0003e80000100a00 */
[----:B-1----:R0:W3:Y:S01]  /*139790*/  LDL.64 R2, [R1+0x2b28] ;  /* 0x002b280001027983 */ /* 0x0020e20000100a00 */
[----:B----4-:R-:W-:-:S05]  /*1397a0*/  IMAD.X R27, R15, 0x1, R4, P0 ;  /* 0x000000010f1b7824 */ /* 0x010fca00000e0604 */
[----:B------:R1:W-:Y:S04]  /*1397b0*/  STL [R1+0x2b34], R27 ;  /* 0x002b341b01007387 */ /* 0x0003e80000100800 */
[----:B-1----:R-:W4:Y:S01]  /*1397c0*/  LDL.LU.64 R26, [R1+0x8628] ;  /* 0x00862800011a7983 */ /* 0x002f220000300a00 */
[----:B---3--:R-:W-:Y:S02]  /*1397d0*/  IMAD.X R3, R15, 0x1, R9, P1 ;  /* 0x000000010f037824 */ /* 0x008fe400008e0609 */
[----:B------:R-:W-:-:S05]  /*1397e0*/  IMAD.X R15, R28, 0x1, R4, P2 ;  /* 0x000000011c0f7824 */ /* 0x000fca00010e0604 */
[----:B------:R1:W-:Y:S04]  /*1397f0*/  STL.64 [R1+0x2b20], R14 ;  /* 0x002b200e01007387 */ /* 0x0003e80000100a00 */
[----:B-1----:R-:W3:Y:S04]  /*139800*/  LDL.LU.64 R14, [R1+0x8620] ;  /* 0x00862000010e7983 */ /* 0x002ee80000300a00 */
[----:B------:R1:W-:Y:S04]  /*139810*/  STL [R1+0x2b2c], R3 ;  /* 0x002b2c0301007387 */ /* 0x0003e80000100800 */
[----:B-1----:R0:W2:Y:S04]  /*139820*/  LDL.64 R2, [R1+0x2b18] ;  /* 0x002b180001027983 */ /* 0x0020a80000100a00 */
[----:B------:R1:W-:Y:S04]  /*139830*/  STL.64 [R1+0x85f8], R12 ;  /* 0x0085f80c01007387 */ /* 0x0003e80000100a00 */
[----:B-1----:R-:W4:Y:S01]  /*139840*/  LDL.LU R12, [R1+0x54] ;  /* 0x00005400010c7983 */ /* 0x002f220000300800 */
[----:B--2---:R-:W-:-:S03]  /*139850*/  IMAD.X R3, R28, 0x1, R9, P3 ;  /* 0x000000011c037824 */ /* 0x004fc600018e0609 */
[----:B----4-:R1:W-:Y:S04]  /*139860*/  STL.64 [R1+0x8608], R12 ;  /* 0x0086080c01007387 */ /* 0x0103e80000100a00 */
        /* <DEDUP_REMOVED lines=21> */
[----:B-1----:R-:W3:Y:S04]  /*1399c0*/  LDL.64 R2, [R1+0x2af8] ;  /* 0x002af80001027983 */ /* 0x002ee80000100a00 */
[----:B---3--:R1:W-:Y:S04]  /*1399d0*/  STL [R1+0x85e8], R2 ;  /* 0x0085e80201007387 */ /* 0x0083e80000100800 */
[----:B-1----:R-:W3:Y:S04]  /*1399e0*/  LDL.64 R2, [R1+0x2b00] ;  /* 0x002b000001027983 */ /* 0x002ee80000100a00 */
[----:B---3--:R1:W-:Y:S04]  /*1399f0*/  STL [R1+0x85ec], R2 ;  /* 0x0085ec0201007387 */ /* 0x0083e80000100800 */
[----:B-1----:R0:W3:Y:S04]  /*139a00*/  LDL.64 R2, [R1+0x2b08] ;  /* 0x002b080001027983 */ /* 0x0020e80000100a00 */
[----:B---3--:R-:W2:Y:S04]  /*139a10*/  LDL.LU R3, [R1] ;  /* 0x0000000001037983 */ /* 0x008ea80000300800 */
[----:B------:R1:W-:Y:S04]  /*139a20*/  STL.64 [R1+0x85f0], R28 ;  /* 0x0085f01c01007387 */ /* 0x0003e80000100a00 */
[----:B-1----:R0:W2:Y:S02]  /*139a30*/  LDL.64 R28, [R1+0x2b10] ;  /* 0x002b1000011c7983 */ /* 0x0020a40000100a00 */
[----:B--2---:R-:W-:-:S02]  /*139a40*/  IMAD.X R29, R3, 0x1, R4, P0 ;  /* 0x00000001031d7824 */ /* 0x004fc400000e0604 */
[----:B------:R-:W-:-:S03]  /*139a50*/  IMAD.X R3, R3, 0x1, R9, P1 ;  /* 0x0000000103037824 */ /* 0x000fc600008e0609 */
[----:B------:R1:W-:Y:S04]  /*139a60*/  STL [R1+0x2b14], R29 ;  /* 0x002b141d01007387 */ /* 0x0003e80000100800 */
[----:B-1----:R-:W2:Y:S04]  /*139a70*/  LDL.LU.64 R28, [R1+0x85f0] ;  /* 0x0085f000011c7983 */ /* 0x002ea80000300a00 */
[----:B------:R2:W-:Y:S04]  /*139a80*/  STL [R1+0x2b0c], R3 ;  /* 0x002b0c0301007387 */ /* 0x0005e80000100800 */
[----:B------:R0:W3:Y:S01]  /*139a90*/  LDL.LU R2, [R1+0x85ec] ;  /* 0x0085ec0001027983 */ /* 0x0000e20000300800 */
[----:B--2---:R-:W-:-:S05]  /*139aa0*/  IMAD.X R3, R28, 0x1, R4, P2 ;  /* 0x000000011c037824 */ /* 0x004fca00010e0604 */
[----:B------:R1:W-:Y:S04]  /*139ab0*/  STL [R1+0x2b04], R3 ;  /* 0x002b040301007387 */ /* 0x0003e80000100800 */
[----:B---3--:R0:W2:Y:S01]  /*139ac0*/  LDL.LU R2, [R1+0x85e8] ;  /* 0x0085e80001027983 */ /* 0x0080a20000300800 */
[----:B-1----:R-:W-:-:S05]  /*139ad0*/  IMAD.X R3, R28, 0x1, R9, P3 ;  /* 0x000000011c037824 */ /* 0x002fca00018e0609 */
[----:B------:R2:W-:Y:S04]  /*139ae0*/  STL [R1+0x2afc], R3 ;  /* 0x002afc0301007387 */ /* 0x0005e80000100800 */
[----:B--2---:R-:W2:Y:S04]  /*139af0*/  LDL.LU.64 R2, [R1+0x85e0] ;  /* 0x0085e00001027983 */ /* 0x004ea80000300a00 */
[----:B------:R-:W3:Y:S04]  /*139b00*/  LDL.LU R28, [R1+0x58] ;  /* 0x00005800011c7983 */ /* 0x000ee80000300800 */
[----:B------:R3:W-:Y:S04]  /*139b10*/  STL.64 [R1+0x85d0], R8 ;  /* 0x0085d00801007387 */ /* 0x0007e80000100a00 */
[----:B------:R-:W-:Y:S01]  /*139b20*/  STL [R1+0x85d8], R9 ;  /* 0x0085d80901007387 */ /* 0x000fe20000100800 */
[----:B---3--:R-:W-:-:S05]  /*139b30*/  SHF.R.S32.HI R8, RZ, 0x1f, R28 ;  /* 0x0000001fff087819 */ /* 0x008fca000001141c */
[----:B------:R2:W-:Y:S02]  /*139b40*/  STL [R1], R8 ;  /* 0x0000000801007387 */ /* 0x0005e40000100800 */
[----:B--2---:R-:W-:-:S05]  /*139b50*/  IADD3 R8, P0, R28, R2, RZ ;  /* 0x000000021c087210 */ /* 0x004fca0007f1e0ff */
[----:B------:R1:W-:Y:S04]  /*139b60*/  STL [R1+0x2af0], R8 ;  /* 0x002af00801007387 */ /* 0x0003e80000100800 */
[----:B------:R0:W2:Y:S01]  /*139b70*/  LDL.LU R9, [R1+0x85d8] ;  /* 0x0085d80001097983 */ /* 0x0000a20000300800 */
[----:B-1----:R-:W-:-:S05]  /*139b80*/  IADD3 R8, P1, R28, R3, RZ ;  /* 0x000000031c087210 */ /* 0x002fca0007f3e0ff */
[----:B------:R2:W-:Y:S04]  /*139b90*/  STL [R1+0x2ae8], R8 ;  /* 0x002ae80801007387 */ /* 0x0005e80000100800 */
[----:B--2---:R-:W2:Y:S04]  /*139ba0*/  LDL.LU.64 R8, [R1+0x85d0] ;  /* 0x0085d00001087983 */ /* 0x004ea80000300a00 */
[----:B--2---:R1:W-:Y:S04]  /*139bb0*/  STL.64 [R1+0x85c0], R8 ;  /* 0x0085c00801007387 */ /* 0x0043e80000100a00 */
[----:B-1----:R-:W2:Y:S04]  /*139bc0*/  LDL.64 R8, [R1+0x2af0] ;  /* 0x002af00001087983 */ /* 0x002ea80000100a00 */
[----:B--2---:R1:W-:Y:S04]  /*139bd0*/  STL [R1+0x85c8], R8 ;  /* 0x0085c80801007387 */ /* 0x0043e80000100800 */
[----:B-1----:R-:W2:Y:S04]  /*139be0*/  LDL.LU R8, [R1+0x5c] ;  /* 0x00005c0001087983 */ /* 0x002ea80000300800 */
[----:B------:R1:W-:Y:S04]  /*139bf0*/  STL.64 [R1+0x85b8], R22 ;  /* 0x0085b81601007387 */ /* 0x0003e80000100a00 */
[----:B-1----:R-:W3:Y:S01]  /*139c00*/  LDL.LU R23, [R1] ;  /* 0x0000000001177983 */ /* 0x002ee20000300800 */
[----:B--2---:R-:W-:-:S02]  /*139c10*/  SHF.R.S32.HI R28, RZ, 0x1f, R8 ;  /* 0x0000001fff1c7819 */ /* 0x004fc40000011408 */
[C---:B------:R-:W-:Y:S02]  /*139c20*/  IADD3 R22, P2, R8.reuse, R2, RZ ;  /* 0x0000000208167210 */ /* 0x040fe40007f5e0ff */
[----:B------:R-:W-:-:S05]  /*139c30*/  IADD3 R8, P3, R8, R3, RZ ;  /* 0x0000000308087210 */ /* 0x000fca0007f7e0ff */
[----:B------:R1:W-:Y:S04]  /*139c40*/  STL [R1+0x2ad8], R8 ;  /* 0x002ad80801007387 */ /* 0x0003e80000100800 */
[----:B-1----:R0:W2:Y:S01]  /*139c50*/  LDL.LU R8, [R1+0x85c8] ;  /* 0x0085c80001087983 */ /* 0x0020a20000300800 */
[----:B---3--:R-:W-:-:S03]  /*139c60*/  IMAD.X R9, R23, 0x1, R4, P0 ;  /* 0x0000000117097824 */ /* 0x008fc600000e0604 */
[----:B------:R1:W-:Y:S04]  /*139c70*/  STL.64 [R1+0x85b0], R2 ;  /* 0x0085b00201007387 */ /* 0x0003e80000100a00 */
[----:B-1----:R0:W3:Y:S04]  /*139c80*/  LDL.64 R2, [R1+0x2ae8] ;  /* 0x002ae80001027983 */ /* 0x0020e80000100a00 */
[----:B------:R2:W-:Y:S04]  /*139c90*/  STL [R1+0x2af4], R9 ;  /* 0x002af40901007387 */ /* 0x0005e80000100800 */
[----:B--2---:R-:W3:Y:S02]  /*139ca0*/  LDL.LU.64 R8, [R1+0x85c0] ;  /* 0x0085c00001087983 */ /* 0x004ee40000300a00 */
[----:B---3--:R-:W-:-:S02]  /*139cb0*/  IMAD.X R3, R23, 0x1, R9, P1 ;  /* 0x0000000117037824 */ /* 0x008fc400008e0609 */
[----:B------:R-:W-:-:S05]  /*139cc0*/  IMAD.X R23, R28, 0x1, R4, P2 ;  /* 0x000000011c177824 */ /* 0x000fca00010e0604 */
[----:B------:R1:W-:Y:S04]  /*139cd0*/  STL.64 [R1+0x2ae0], R22 ;  /* 0x002ae01601007387 */ /* 0x0003e80000100a00 */
[----:B-1----:R-:W2:Y:S04]  /*139ce0*/  LDL.LU.64 R22, [R1+0x85b8] ;  /* 0x0085b80001167983 */ /* 0x002ea80000300a00 */
[----:B------:R1:W-:Y:S04]  /*139cf0*/  STL [R1+0x2aec], R3 ;  /* 0x002aec0301007387 */ /* 0x0003e80000100800 */
[----:B-1----:R0:W3:Y:S04]  /*139d00*/  LDL.64 R2, [R1+0x2ad8] ;  /* 0x002ad80001027983 */ /* 0x0020e80000100a00 */
[----:B------:R1:W-:Y:S04]  /*139d10*/  STL.64 [R1+0x8590], R14 ;  /* 0x0085900e01007387 */ /* 0x0003e80000100a00 */
[----:B-1----:R-:W4:Y:S01]  /*139d20*/  LDL.LU R14, [R1+0x64] ;  /* 0x00006400010e7983 */ /* 0x002f220000300800 */
[----:B---3--:R-:W-:-:S03]  /*139d30*/  IMAD.X R3, R28, 0x1, R9, P3 ;  /* 0x000000011c037824 */ /* 0x008fc600018e0609 */
[----:B----4-:R1:W-:Y:S04]  /*139d40*/  STL.64 [R1+0x85a0], R14 ;  /* 0x0085a00e01007387 */ /* 0x0103e80000100a00 */
[----:B-1----:R-:W3:Y:S04]  /*139d50*/  LDL.LU R14, [R1+0x60] ;  /* 0x00006000010e7983 */ /* 0x002ee80000300800 */
[----:B------:R-:W-:Y:S04]  /*139d60*/  STL.64 [R1+0x8598], R12 ;  /* 0x0085980c01007387 */ /* 0x000fe80000100a00 */
[----:B------:R-:W-:Y:S04]  /*139d70*/  STL [R1+0x85a8], R13 ;  /* 0x0085a80d01007387 */ /* 0x000fe80000100800 */
[----:B------:R1:W-:Y:S04]  /*139d80*/  STL [R1+0x2adc], R3 ;  /* 0x002adc0301007387 */ /* 0x0003e80000100800 */
[----:B-1----:R-:W4:Y:S01]  /*139d90*/  LDL.LU.64 R2, [R1+0x85b0] ;  /* 0x0085b00001027983 */ /* 0x002f220000300a00 */
[----:B---3--:R-:W-:-:S02]  /*139da0*/  SHF.R.S32.HI R28, RZ, 0x1f, R14 ;  /* 0x0000001fff1c7819 */ /* 0x008fc4000001140e */
[C---:B----4-:R-:W-:Y:S02]  /*139db0*/  IADD3 R12, P0, R14.reuse, R2, RZ ;  /* 0x000000020e0c7210 */ /* 0x050fe40007f1e0ff */
[----:B------:R-:W-:-:S03]  /*139dc0*/  IADD3 R14, P1, R14, R3, RZ ;  /* 0x000000030e0e7210 */ /* 0x000fc60007f3e0ff */
[----:B------:R-:W-:Y:S04]  /*139dd0*/  STL [R1+0x2ad0], R12 ;  /* 0x002ad00c01007387 */ /* 0x000fe80000100800 */
[----:B------:R-:W-:Y:S04]  /*139de0*/  STL [R1], R28 ;  /* 0x0000001c01007387 */ /* 0x000fe80000100800 */
[----:B------:R0:W3:Y:S04]  /*139df0*/  LDL.LU R13, [R1+0x85a8] ;  /* 0x0085a800010d7983 */ /* 0x0000e80000300800 */
[----:B------:R1:W-:Y:S04]  /*139e00*/  STL [R1+0x2ac8], R14 ;  /* 0x002ac80e01007387 */ /* 0x0003e80000100800 */
[----:B-1----:R-:W4:Y:S02]  /*139e10*/  LDL.LU.64 R14, [R1+0x85a0] ;  /* 0x0085a000010e7983 */ /* 0x002f240000300a00 */
[----:B----4-:R-:W-:-:S02]  /*139e20*/  IADD3 R12, P2, R14, R2, RZ ;  /* 0x000000020e0c7210 */ /* 0x010fc40007f5e0ff */
[----:B------:R-:W-:Y:S02]  /*139e30*/  SHF.R.S32.HI R28, RZ, 0x1f, R14 ;  /* 0x0000001fff1c7819 */ /* 0x000fe4000001140e */
[----:B------:R-:W-:Y:S01]  /*139e40*/  IADD3 R14, P3, R14, R3, RZ ;  /* 0x000000030e0e7210 */ /* 0x000fe20007f7e0ff */
[----:B------:R3:W-:Y:S04]  /*139e50*/  STL [R1+0x2ac0], R12 ;  /* 0x002ac00c01007387 */ /* 0x0007e80000100800 */
[----:B---3--:R-:W3:Y:S04]  /*139e60*/  LDL.LU.64 R12, [R1+0x8598] ;  /* 0x00859800010c7983 */ /* 0x008ee80000300a00 */
[----:B------:R1:W-:Y:S04]  /*139e70*/  STL [R1+0x2ab8], R14 ;  /* 0x002ab80e01007387 */ /* 0x0003e80000100800 */
[----:B-1----:R-:W4:Y:S04]  /*139e80*/  LDL.LU.64 R14, [R1+0x8590] ;  /* 0x00859000010e7983 */ /* 0x002f280000300a00 */
[----:B------:R1:W-:Y:S04]  /*139e90*/  STL.64 [R1+0x8578], R2 ;  /* 0x0085780201007387 */ /* 0x0003e80000100a00 */
[----:B-1----:R-:W2:Y:S04]  /*139ea0*/  LDL.64 R2, [R1+0x2ab8] ;  /* 0x002ab80001027983 */ /* 0x002ea80000100a00 */
[----:B--2---:R1:W-:Y:S04]  /*139eb0*/  STL [R1+0x8580], R2 ;  /* 0x0085800201007387 */ /* 0x0043e80000100800 */
[----:B-1----:R-:W2:Y:S04]  /*139ec0*/  LDL.64 R2, [R1+0x2ac0] ;  /* 0x002ac00001027983 */ /* 0x002ea80000100a00 */
[----:B--2---:R1:W-:Y:S04]  /*139ed0*/  STL [R1+0x8584], R2 ;  /* 0x0085840201007387 */ /* 0x0043e80000100800 */
[----:B-1----:R0:W2:Y:S04]  /*139ee0*/  LDL.64 R2, [R1+0x2ac8] ;  /* 0x002ac80001027983 */ /* 0x0020a80000100a00 */
[----:B--2---:R-:W2:Y:S04]  /*139ef0*/  LDL.LU R3, [R1] ;  /* 0x0000000001037983 */ /* 0x004ea80000300800 */
[----:B----4-:R1:W-:Y:S04]  /*139f00*/  STL.64 [R1+0x8588], R14 ;  /* 0x0085880e01007387 */ /* 0x0103e80000100a00 */
[----:B-1----:R0:W2:Y:S02]  /*139f10*/  LDL.64 R14, [R1+0x2ad0] ;  /* 0x002ad000010e7983 */ /* 0x0020a40000100a00 */
[----:B--2---:R-:W-:-:S02]  /*139f20*/  IMAD.X R15, R3, 0x1, R4, P0 ;  /* 0x00000001030f7824 */ /* 0x004fc400000e0604 */
[----:B------:R-:W-:-:S03]  /*139f30*/  IMAD.X R3, R3, 0x1, R9, P1 ;  /* 0x0000000103037824 */ /* 0x000fc600008e0609 */
[----:B------:R1:W-:Y:S04]  /*139f40*/  STL [R1+0x2ad4], R15 ;  /* 0x002ad40f01007387 */ /* 0x0003e80000100800 */
[----:B-1----:R-:W2:Y:S04]  /*139f50*/  LDL.LU.64 R14, [R1+0x8588] ;  /* 0x00858800010e7983 */ /* 0x002ea80000300a00 */
[----:B------:R1:W-:Y:S04]  /*139f60*/  STL [R1+0x2acc], R3 ;  /* 0x002acc0301007387 */ /* 0x0003e80000100800 */
[----:B------:R0:W4:Y:S01]  /*139f70*/  LDL.LU R2, [R1+0x8584] ;  /* 0x0085840001027983 */ /* 0x0001220000300800 */
[----:B-1----:R-:W-:-:S05]  /*139f80*/  IMAD.X R3, R28, 0x1, R4, P2 ;  /* 0x000000011c037824 */ /* 0x002fca00010e0604 */
[----:B------:R1:W-:Y:S04]  /*139f90*/  STL [R1+0x2ac4], R3 ;  /* 0x002ac40301007387 */ /* 0x0003e80000100800 */
[----:B----4-:R0:W4:Y:S01]  /*139fa0*/  LDL.LU R2, [R1+0x8580] ;  /* 0x0085800001027983 */ /* 0x0101220000300800 */
[----:B-1----:R-:W-:-:S05]  /*139fb0*/  IMAD.X R3, R28, 0x1, R9, P3 ;  /* 0x000000011c037824 */ /* 0x002fca00018e0609 */
[----:B------:R4:W-:Y:S04]  /*139fc0*/  STL [R1+0x2abc], R3 ;  /* 0x002abc0301007387 */ /* 0x0009e80000100800 */
[----:B----4-:R-:W4:Y:S04]  /*139fd0*/  LDL.LU.64 R2, [R1+0x8578] ;  /* 0x0085780001027983 */ /* 0x010f280000300a00 */
[----:B------:R-:W3:Y:S04]  /*139fe0*/  LDL.LU R28, [R1+0x68] ;  /* 0x00006800011c7983 */ /* 0x000ee80000300800 */
[----:B------:R3:W-:Y:S04]  /*139ff0*/  STL.64 [R1+0x8568], R8 ;  /* 0x0085680801007387 */ /* 0x0007e80000100a00 */
[----:B------:R-:W-:Y:S01]  /*13a000*/  STL [R1+0x8570], R9 ;  /* 0x0085700901007387 */ /* 0x000fe20000100800 */
[----:B---3--:R-:W-:-:S05]  /*13a010*/  SHF.R.S32.HI R8, RZ, 0x1f, R28 ;  /* 0x0000001fff087819 */ /* 0x008fca000001141c */
[----:B------:R4:W-:Y:S02]  /*13a020*/  STL [R1], R8 ;  /* 0x0000000801007387 */ /* 0x0009e40000100800 */
[----:B----4-:R-:W-:-:S05]  /*13a030*/  IADD3 R8, P0, R28, R2, RZ ;  /* 0x000000021c087210 */ /* 0x010fca0007f1e0ff */
[----:B------:R1:W-:Y:S04]  /*13a040*/  STL [R1+0x2ab0], R8 ;  /* 0x002ab00801007387 */ /* 0x0003e80000100800 */
[----:B------:R0:W3:Y:S01]  /*13a050*/  LDL.LU R9, [R1+0x8570] ;  /* 0x0085700001097983 */ /* 0x0000e20000300800 */
[----:B-1----:R-:W-:-:S05]  /*13a060*/  IADD3 R8, P1, R28, R3, RZ ;  /* 0x000000031c087210 */ /* 0x002fca0007f3e0ff */
[----:B------:R3:W-:Y:S04]  /*13a070*/  STL [R1+0x2aa8], R8 ;  /* 0x002aa80801007387 */ /* 0x0007e80000100800 */
[----:B---3--:R-:W3:Y:S04]  /*13a080*/  LDL.LU.64 R8, [R1+0x8568] ;  /* 0x0085680001087983 */ /* 0x008ee80000300a00 */
        /* <DEDUP_REMOVED lines=10> */
[----:B-1----:R0:W3:Y:S01]  /*13a130*/  LDL.LU R8, [R1+0x8560] ;  /* 0x0085600001087983 */ /* 0x0020e20000300800 */
[----:B----4-:R-:W-:-:S03]  /*13a140*/  IMAD.X R9, R27, 0x1, R4, P0 ;  /* 0x000000011b097824 */ /* 0x010fc600000e0604 */
[----:B------:R1:W-:Y:S04]  /*13a150*/  STL.64 [R1+0x8548], R2 ;  /* 0x0085480201007387 */ /* 0x0003e80000100a00 */
[----:B-1----:R0:W4:Y:S04]  /*13a160*/  LDL.64 R2, [R1+0x2aa8] ;  /* 0x002aa80001027983 */ /* 0x0021280000100a00 */
[----:B------:R3:W-:Y:S04]  /*13a170*/  STL [R1+0x2ab4], R9 ;  /* 0x002ab40901007387 */ /* 0x0007e80000100800 */
[----:B---3--:R-:W4:Y:S02]  /*13a180*/  LDL.LU.64 R8, [R1+0x8558] ;  /* 0x0085580001087983 */ /* 0x008f240000300a00 */
[----:B----4-:R-:W-:-:S02]  /*13a190*/  IMAD.X R3, R27, 0x1, R9, P1 ;  /* 0x000000011b037824 */ /* 0x010fc400008e0609 */
[----:B------:R-:W-:-:S05]  /*13a1a0*/  IMAD.X R27, R28, 0x1, R4, P2 ;  /* 0x000000011c1b7824 */ /* 0x000fca00010e0604 */
[----:B------:R1:W-:Y:S04]  /*13a1b0*/  STL.64 [R1+0x2aa0], R26 ;  /* 0x002aa01a01007387 */ /* 0x0003e80000100a00 */
[----:B-1----:R-:W3:Y:S04]  /*13a1c0*/  LDL.LU.64 R26, [R1+0x8550] ;  /* 0x00855000011a7983 */ /* 0x002ee80000300a00 */
[----:B------:R1:W-:Y:S04]  /*13a1d0*/  STL [R1+0x2aac], R3 ;  /* 0x002aac0301007387 */ /* 0x0003e80000100800 */
[----:B-1----:R0:W4:Y:S04]  /*13a1e0*/  LDL.64 R2, [R1+0x2a98] ;  /* 0x002a980001027983 */ /* 0x0021280000100a00 */
[----:B------:R1:W-:Y:S04]  /*13a1f0*/  STL.64 [R1+0x8530], R18 ;  /* 0x0085301201007387 */ /* 0x0003e80000100a00 */
[----:B-1----:R-:W2:Y:S04]  /*13a200*/  LDL.LU R18, [R1+0x70] ;  /* 0x0000700001127983 */ /* 0x002ea80000300800 */
[----:B------:R-:W-:Y:S04]  /*13a210*/  STL [R1+0x8538], R19 ;  /* 0x0085381301007387 */ /* 0x000fe80000100800 */
[----:B------:R1:W-:Y:S04]  /*13a220*/  STL.64 [R1+0x8528], R4 ;  /* 0x0085280401007387 */ /* 0x0003e80000100a00 */
[----:B-1----:R-:W3:Y:S01]  /*13a230*/  LDL.LU R4, [R1+0x74] ;  /* 0x0000740001047983 */ /* 0x002ee20000300800 */
[----:B----4-:R-:W-:-:S03]  /*13a240*/  IMAD.X R3, R28, 0x1, R9, P3 ;  /* 0x000000011c037824 */ /* 0x010fc600018e0609 */
[----:B---3--:R-:W-:Y:S04]  /*13a250*/  STL.64 [R1+0x8540], R4 ;  /* 0x0085400401007387 */ /* 0x008fe80000100a00 */
[----:B------:R1:W-:Y:S04]  /*13a260*/  STL [R1+0x2a9c], R3 ;  /* 0x002a9c0301007387 */ /* 0x0003e80000100800 */
[----:B-1----:R-:W3:Y:S01]  /*13a270*/  LDL.LU.64 R2, [R1+0x8548] ;  /* 0x0085480001027983 */ /* 0x002ee20000300a00 */
[----:B--2---:R-:W-:Y:S02]  /*13a280*/  SHF.R.S32.HI R28, RZ, 0x1f, R18 ;  /* 0x0000001fff1c7819 */ /* 0x004fe40000011412 */
[----:B---3--:R-:W-:-:S02]  /*13a290*/  IADD3 R4, P0, R18, R2, RZ ;  /* 0x0000000212047210 */ /* 0x008fc40007f1e0ff */
        /* <DEDUP_REMOVED lines=49> */
[----:B--2---:R1:W-:Y:S04]  /*13a5b0*/  STL.64 [R1+0x84e8], R18 ;  /* 0x0084e81201007387 */ /* 0x0043e80000100a00 */
[----:B-1----:R-:W4:Y:S01]  /*13a5c0*/  LDL.LU R19, [R1] ;  /* 0x0000000001137983 */ /* 0x002f220000300800 */
[----:B---3--:R-:W-:-:S02]  /*13a5d0*/  SHF.R.S32.HI R28, RZ, 0x1f, R4 ;  /* 0x0000001fff1c7819 */ /* 0x008fc40000011404 */
[C---:B------:R-:W-:Y:S02]  /*13a5e0*/  IADD3 R18, P2, R4.reuse, R2, RZ ;  /* 0x0000000204127210 */ /* 0x040fe40007f5e0ff */
[----:B------:R-:W-:-:S05]  /*13a5f0*/  IADD3 R4, P3, R4, R3, RZ ;  /* 0x0000000304047210 */ /* 0x000fca0007f7e0ff */
[----:B------:R1:W-:Y:S04]  /*13a600*/  STL [R1+0x2a58], R4 ;  /* 0x002a580401007387 */ /* 0x0003e80000100800 */
[----:B-1----:R-:W4:Y:S04]  /*13a610*/  LDL.LU.64 R4, [R1+0x84f8] ;  /* 0x0084f80001047983 */ /* 0x002f280000300a00 */
[----:B------:R1:W-:Y:S04]  /*13a620*/  STL.64 [R1+0x84e0], R2 ;  /* 0x0084e00201007387 */ /* 0x0003e80000100a00 */
[----:B-1----:R0:W2:Y:S01]  /*13a630*/  LDL.64 R2, [R1+0x2a68] ;  /* 0x002a680001027983 */ /* 0x0020a20000100a00 */
[----:B----4-:R-:W-:-:S05]  /*13a640*/  IMAD.X R17, R19, 0x1, R4, P0 ;  /* 0x0000000113117824 */ /* 0x010fca00000e0604 */
[----:B------:R1:W-:Y:S04]  /*13a650*/  STL [R1+0x2a74], R17 ;  /* 0x002a741101007387 */ /* 0x0003e80000100800 */
[----:B-1----:R-:W3:Y:S01]  /*13a660*/  LDL.LU.64 R16, [R1+0x84f0] ;  /* 0x0084f00001107983 */ /* 0x002ee20000300a00 */
[----:B--2---:R-:W-:Y:S02]  /*13a670*/  IMAD.X R3, R19, 0x1, R9, P1 ;  /* 0x0000000113037824 */ /* 0x004fe400008e0609 */
[----:B------:R-:W-:-:S05]  /*13a680*/  IMAD.X R19, R28, 0x1, R4, P2 ;  /* 0x000000011c137824 */ /* 0x000fca00010e0604 */
[----:B------:R1:W-:Y:S04]  /*13a690*/  STL.64 [R1+0x2a60], R18 ;  /* 0x002a601201007387 */ /* 0x0003e80000100a00 */
[----:B-1----:R-:W2:Y:S04]  /*13a6a0*/  LDL.LU.64 R18, [R1+0x84e8] ;  /* 0x0084e80001127983 */ /* 0x002ea80000300a00 */
[----:B------:R1:W-:Y:S04]  /*13a6b0*/  STL [R1+0x2a6c], R3 ;  /* 0x002a6c0301007387 */ /* 0x0003e80000100800 */
[----:B-1----:R0:W4:Y:S04]  /*13a6c0*/  LDL.64 R2, [R1+0x2a58] ;  /* 0x002a580001027983 */ /* 0x0021280000100a00 */
        /* <DEDUP_REMOVED lines=30> */
[----:B---3--:R-:W3:Y:S04]  /*13a8b0*/  LDL.LU R3, [R1] ;  /* 0x0000000001037983 */ /* 0x008ee80000300800 */
[----:B------:R1:W-:Y:S04]  /*13a8c0*/  STL.64 [R1+0x84b8], R28 ;  /* 0x0084b81c01007387 */ /* 0x0003e80000100a00 */
[----:B-1----:R0:W3:Y:S02]  /*13a8d0*/  LDL.64 R28, [R1+0x2a50] ;  /* 0x002a5000011c7983 */ /* 0x0020e40000100a00 */
[----:B---3--:R-:W-:-:S02]  /*13a8e0*/  IMAD.X R29, R3, 0x1, R4, P0 ;  /* 0x00000001031d7824 */ /* 0x008fc400000e0604 */
[----:B------:R-:W-:-:S03]  /*13a8f0*/  IMAD.X R3, R3, 0x1, R9, P1 ;  /* 0x0000000103037824 */ /* 0x000fc600008e0609 */
[----:B------:R1:W-:Y:S04]  /*13a900*/  STL [R1+0x2a54], R29 ;  /* 0x002a541d01007387 */ /* 0x0003e80000100800 */
[----:B-1----:R-:W3:Y:S04]  /*13a910*/  LDL.LU.64 R28, [R1+0x84b8] ;  /* 0x0084b800011c7983 */ /* 0x002ee80000300a00 */
[----:B------:R3:W-:Y:S04]  /*13a920*/  STL [R1+0x2a4c], R3 ;  /* 0x002a4c0301007387 */ /* 0x0007e80000100800 */
[----:B------:R0:W2:Y:S01]  /*13a930*/  LDL.LU R2, [R1+0x84b4] ;  /* 0x0084b40001027983 */ /* 0x0000a20000300800 */
[----:B---3--:R-:W-:-:S05]  /*13a940*/  IMAD.X R3, R28, 0x1, R4, P2 ;  /* 0x000000011c037824 */ /* 0x008fca00010e0604 */
[----:B------:R1:W-:Y:S04]  /*13a950*/  STL [R1+0x2a44], R3 ;  /* 0x002a440301007387 */ /* 0x0003e80000100800 */
[----:B--2---:R0:W2:Y:S01]  /*13a960*/  LDL.LU R2, [R1+0x84b0] ;  /* 0x0084b00001027983 */ /* 0x0040a20000300800 */
        /* <DEDUP_REMOVED lines=60> */
[----:B--2---:R1:W-:Y:S04]  /*13ad30*/  STL.64 [R1+0x8448], R26 ;  /* 0x0084481a01007387 */ /* 0x0043e80000100a00 */
[----:B-1----:R0:W2:Y:S04]  /*13ad40*/  LDL.64 R26, [R1+0x2a08] ;  /* 0x002a0800011a7983 */ /* 0x0020a80000100a00 */
[----:B--2---:R-:W4:Y:S04]  /*13ad50*/  LDL.LU R27, [R1] ;  /* 0x00000000011b7983 */ /* 0x004f280000300800 */
[----:B------:R1:W-:Y:S04]  /*13ad60*/  STL.64 [R1+0x8438], R2 ;  /* 0x0084380201007387 */ /* 0x0003e80000100a00 */
[----:B-1----:R-:W2:Y:S04]  /*13ad70*/  LDL.64 R2, [R1+0x29f8] ;  /* 0x0029f80001027983 */ /* 0x002ea80000100a00 */
[----:B--2---:R1:W-:Y:S04]  /*13ad80*/  STL [R1+0x8440], R2 ;  /* 0x0084400201007387 */ /* 0x0043e80000100800 */
[----:B-1----:R-:W2:Y:S04]  /*13ad90*/  LDL.64 R2, [R1+0x2a00] ;  /* 0x002a000001027983 */ /* 0x002ea80000100a00 */
[----:B--2---:R1:W-:Y:S04]  /*13ada0*/  STL [R1+0x8450], R2 ;  /* 0x0084500201007387 */ /* 0x0043e80000100800 */
[----:B-1----:R0:W4:Y:S04]  /*13adb0*/  LDL.64 R2, [R1+0x2a10] ;  /* 0x002a100001027983 */ /* 0x0021280000100a00 */
[----:B------:R1:W-:Y:S04]  /*13adc0*/  STL.64 [R1+0x8428], R12 ;  /* 0x0084280c01007387 */ /* 0x0003e80000100a00 */
[----:B-1----:R-:W2:Y:S01]  /*13add0*/  LDL.LU R12, [R1+0x98] ;  /* 0x00009800010c7983 */ /* 0x002ea20000300800 */
[----:B----4-:R-:W-:-:S05]  /*13ade0*/  IMAD.X R3, R27, 0x1, R4, P0 ;  /* 0x000000011b037824 */ /* 0x010fca00000e0604 */
[----:B------:R1:W-:Y:S04]  /*13adf0*/  STL [R1+0x2a14], R3 ;  /* 0x002a140301007387 */ /* 0x0003e80000100800 */
[----:B------:R0:W4:Y:S01]  /*13ae00*/  LDL.LU R2, [R1+0x8450] ;  /* 0x0084500001027983 */ /* 0x0001220000300800 */
[----:B------:R-:W-:Y:S02]  /*13ae10*/  IMAD.X R27, R27, 0x1, R9, P1 ;  /* 0x000000011b1b7824 */ /* 0x000fe400008e0609 */
[----:B-1----:R-:W-:-:S03]  /*13ae20*/  IMAD.X R3, R28, 0x1, R4, P2 ;  /* 0x000000011c037824 */ /* 0x002fc600010e0604 */
[----:B------:R1:W-:Y:S04]  /*13ae30*/  STL [R1+0x2a0c], R27 ;  /* 0x002a0c1b01007387 */ /* 0x0003e80000100800 */
[----:B-1----:R-:W3:Y:S04]  /*13ae40*/  LDL.LU.64 R26, [R1+0x8448] ;  /* 0x00844800011a7983 */ /* 0x002ee80000300a00 */
[----:B------:R-:W-:Y:S04]  /*13ae50*/  STL.64 [R1+0x8430], R24 ;  /* 0x0084301801007387 */ /* 0x000fe80000100a00 */
[----:B------:R1:W-:Y:S04]  /*13ae60*/  STL [R1+0x2a04], R3 ;  /* 0x002a040301007387 */ /* 0x0003e80000100800 */
[----:B----4-:R0:W4:Y:S01]  /*13ae70*/  LDL.LU R2, [R1+0x8440] ;  /* 0x0084400001027983 */ /* 0x0101220000300800 */
[----:B-1----:R-:W-:-:S05]  /*13ae80*/  IMAD.X R3, R28, 0x1, R9, P3 ;  /* 0x000000011c037824 */ /* 0x002fca00018e0609 */
[----:B------:R4:W-:Y:S04]  /*13ae90*/  STL [R1+0x29fc], R3 ;  /* 0x0029fc0301007387 */ /* 0x0009e80000100800 */
[----:B----4-:R-:W4:Y:S01]  /*13aea0*/  LDL.LU.64 R2, [R1+0x8438] ;  /* 0x0084380001027983 */ /* 0x010f220000300a00 */
[----:B--2---:R-:W-:-:S05]  /*13aeb0*/  SHF.R.S32.HI R24, RZ, 0x1f, R12 ;  /* 0x0000001fff187819 */ /* 0x004fca000001140c */
[----:B------:R4:W-:Y:S02]  /*13aec0*/  STL [R1], R24 ;  /* 0x0000001801007387 */ /* 0x0009e40000100800 */
[C---:B----4-:R-:W-:Y:S02]  /*13aed0*/  IADD3 R24, P0, R12.reuse, R2, RZ ;  /* 0x000000020c187210 */ /* 0x050fe40007f1e0ff */
[----:B------:R-:W-:-:S03]  /*13aee0*/  IADD3 R12, P1, R12, R3, RZ ;  /* 0x000000030c0c7210 */ /* 0x000fc60007f3e0ff */
[----:B------:R1:W-:Y:S04]  /*13aef0*/  STL [R1+0x29f0], R24 ;  /* 0x0029f01801007387 */ /* 0x0003e80000100800 */
[----:B-1----:R-:W2:Y:S04]  /*13af00*/  LDL.LU.64 R24, [R1+0x8430] ;  /* 0x0084300001187983 */ /* 0x002ea80000300a00 */
[----:B------:R1:W-:Y:S04]  /*13af10*/  STL [R1+0x29e8], R12 ;  /* 0x0029e80c01007387 */ /* 0x0003e80000100800 */
[----:B-1----:R-:W4:Y:S04]  /*13af20*/  LDL.LU.64 R12, [R1+0x8428] ;  /* 0x00842800010c7983 */ /* 0x002f280000300a00 */
[----:B----4-:R1:W-:Y:S04]  /*13af30*/  STL.64 [R1+0x8420], R12 ;  /* 0x0084200c01007387 */ /* 0x0103e80000100a00 */
[----:B-1----:R-:W4:Y:S04]  /*13af40*/  LDL.LU R12, [R1+0x9c] ;  /* 0x00009c00010c7983 */ /* 0x002f280000300800 */
[----:B---3--:R-:W-:Y:S04]  /*13af50*/  STL.64 [R1+0x8410], R26 ;  /* 0x0084101a01007387 */ /* 0x008fe80000100a00 */
[----:B------:R1:W-:Y:S04]  /*13af60*/  STL.64 [R1+0x8418], R16 ;  /* 0x0084181001007387 */ /* 0x0003e80000100a00 */
[----:B-1----:R0:W3:Y:S04]  /*13af70*/  LDL.64 R16, [R1+0x29f0] ;  /* 0x0029f00001107983 */ /* 0x0020e80000100a00 */
[----:B------:R-:W3:Y:S01]  /*13af80*/  LDL.LU R27, [R1] ;  /* 0x00000000011b7983 */ /* 0x000ee20000300800 */
[----:B----4-:R-:W-:-:S02]  /*13af90*/  SHF.R.S32.HI R28, RZ, 0x1f, R12 ;  /* 0x0000001fff1c7819 */ /* 0x010fc4000001140c */
[C---:B------:R-:W-:Y:S02]  /*13afa0*/  IADD3 R26, P2, R12.reuse, R2, RZ ;  /* 0x000000020c1a7210 */ /* 0x040fe40007f5e0ff */
[----:B------:R-:W-:-:S05]  /*13afb0*/  IADD3 R12, P3, R12, R3, RZ ;  /* 0x000000030c0c7210 */ /* 0x000fca0007f7e0ff */
[----:B------:R1:W-:Y:S04]  /*13afc0*/  STL [R1+0x29d8], R12 ;  /* 0x0029d80c01007387 */ /* 0x0003e80000100800 */
[----:B-1----:R-:W4:Y:S04]  /*13afd0*/  LDL.LU.64 R12, [R1+0x8420] ;  /* 0x00842000010c7983 */ /* 0x002f280000300a00 */
[----:B------:R1:W-:Y:S04]  /*13afe0*/  STL.64 [R1+0x8408], R2 ;  /* 0x0084080201007387 */ /* 0x0003e80000100a00 */
[----:B-1----:R0:W2:Y:S01]  /*13aff0*/  LDL.64 R2, [R1+0x29e8] ;  /* 0x0029e80001027983 */ /* 0x0020a20000100a00 */
[----:B---3--:R-:W-:-:S05]  /*13b000*/  IMAD.X R17, R27, 0x1, R4, P0 ;  /* 0x000000011b117824 */ /* 0x008fca00000e0604 */
[----:B------:R1:W-:Y:S04]  /*13b010*/  STL [R1+0x29f4], R17 ;  /* 0x0029f41101007387 */ /* 0x0003e80000100800 */
[----:B-1----:R-:W3:Y:S01]  /*13b020*/  LDL.LU.64 R16, [R1+0x8418] ;  /* 0x0084180001107983 */ /* 0x002ee20000300a00 */
[----:B--2---:R-:W-:-:S05]  /*13b030*/  IMAD.X R3, R27, 0x1, R9, P1 ;  /* 0x000000011b037824 */ /* 0x004fca00008e0609 */
[----:B------:R1:W-:Y:S04]  /*13b040*/  STL [R1+0x29ec], R3 ;  /* 0x0029ec0301007387 */ /* 0x0003e80000100800 */
[----:B-1----:R0:W2:Y:S01]  /*13b050*/  LDL.64 R2, [R1+0x29d8] ;  /* 0x0029d80001027983 */ /* 0x0020a20000100a00 */
[----:B------:R-:W-:-:S05]  /*13b060*/  IMAD.X R27, R28, 0x1, R4, P2 ;  /* 0x000000011c1b7824 */ /* 0x000fca00010e0604 */
[----:B------:R1:W-:Y:S04]  /*13b070*/  STL.64 [R1+0x29e0], R26 ;  /* 0x0029e01a01007387 */ /* 0x0003e80000100a00 */
[----:B-1----:R-:W4:Y:S04]  /*13b080*/  LDL.LU.64 R26, [R1+0x8410] ;  /* 0x00841000011a7983 */ /* 0x002f280000300a00 */
[----:B------:R1:W-:Y:S04]  /*13b090*/  STL.64 [R1+0x83f0], R18 ;  /* 0x0083f01201007387 */ /* 0x0003e80000100a00 */
[----:B-1----:R-:W3:Y:S04]  /*13b0a0*/  LDL.LU R18, [R1+0xa0] ;  /* 0x0000a00001127983 */ /* 0x002ee80000300800 */
[----:B------:R-:W-:Y:S04]  /*13b0b0*/  STL [R1+0x83f8], R19 ;  /* 0x0083f81301007387 */ /* 0x000fe80000100800 */
[----:B------:R1:W-:Y:S04]  /*13b0c0*/  STL [R1+0x83e8], R4 ;  /* 0x0083e80401007387 */ /* 0x0003e80000100800 */
[----:B-1----:R-:W4:Y:S01]  /*13b0d0*/  LDL.LU R4, [R1+0xa4] ;  /* 0x0000a40001047983 */ /* 0x002f220000300800 */
[----:B--2---:R-:W-:-:S05]  /*13b0e0*/  IMAD.X R3, R28, 0x1, R9, P3 ;  /* 0x000000011c037824 */ /* 0x004fca00018e0609 */
[----:B------:R1:W-:Y:S04]  /*13b0f0*/  STL [R1+0x29dc], R3 ;  /* 0x0029dc0301007387 */ /* 0x0003e80000100800 */
[----:B-1----:R-:W2:Y:S04]  /*13b100*/  LDL.LU.64 R2, [R1+0x8408] ;  /* 0x0084080001027983 */ /* 0x002ea80000300a00 */
[----:B------:R2:W-:Y:S01]  /*13b110*/  STL.64 [R1+0x8400], R8 ;  /* 0x0084000801007387 */ /* 0x0005e20000100a00 */
        /* <DEDUP_REMOVED lines=8> */
[----:B----4-:R-:W-:-:S05]  /*13b1a0*/  IADD3 R18, P2, R4, R2, RZ ;  /* 0x0000000204127210 */ /* 0x010fca0007f5e0ff */
[----:B------:R3:W-:Y:S04]  /*13b1b0*/  STL [R1+0x29c0], R18 ;  /* 0x0029c01201007387 */ /* 0x0007e80000100800 */
[----:B---3--:R-:W3:Y:S01]  /*13b1c0*/  LDL.LU.64 R18, [R1+0x83f0] ;  /* 0x0083f00001127983 */ /* 0x008ee20000300a00 */
[----:B------:R-:W-:-:S03]  /*13b1d0*/  SHF.R.S32.HI R28, RZ, 0x1f, R4 ;  /* 0x0000001fff1c7819 */ /* 0x000fc60000011404 */
[----:B---3--:R1:W-:Y:S02]  /*13b1e0*/  STL.64 [R1+0x83e0], R18 ;  /* 0x0083e01201007387 */ /* 0x0083e40000100a00 */
[----:B-1----:R-:W-:Y:S02]  /*13b1f0*/  IMAD.MOV.U32 R18, RZ, RZ, R4 ;  /* 0x000000ffff127224 */ /* 0x002fe400078e0004 */
[----:B------:R-:W3:Y:S04]  /*13b200*/  LDL.LU R4, [R1+0x83e8] ;  /* 0x0083e80001047983 */ /* 0x000ee80000300800 */
[----:B------:R1:W-:Y:S04]  /*13b210*/  STL.64 [R1+0x83d0], R28 ;  /* 0x0083d01c01007387 */ /* 0x0003e80000100a00 */
[----:B-1----:R0:W4:Y:S01]  /*13b220*/  LDL.64 R28, [R1+0x29c8] ;  /* 0x0029c800011c7983 */ /* 0x0021220000100a00 */
[----:B------:R-:W-:-:S03]  /*13b230*/  IADD3 R18, P3, R18, R3, RZ ;  /* 0x0000000312127210 */ /* 0x000fc60007f7e0ff */
[----:B----4-:R-:W3:Y:S04]  /*13b240*/  LDL.LU R29, [R1] ;  /* 0x00000000011d7983 */ /* 0x010ee80000300800 */
[----:B--2---:R1:W-:Y:S04]  /*13b250*/  STL.64 [R1+0x83d8], R8 ;  /* 0x0083d80801007387 */ /* 0x0043e80000100a00 */
[----:B-1----:R0:W3:Y:S04]  /*13b260*/  LDL.64 R8, [R1+0x29d0] ;  /* 0x0029d00001087983 */ /* 0x0020e80000100a00 */
[----:B------:R1:W-:Y:S04]  /*13b270*/  STL [R1+0x29b8], R18 ;  /* 0x0029b81201007387 */ /* 0x0003e80000100800 */
[----:B-1----:R-:W2:Y:S04]  /*13b280*/  LDL.LU.64 R18, [R1+0x83e0] ;  /* 0x0083e00001127983 */ /* 0x002ea80000300a00 */
[----:B------:R1:W-:Y:S04]  /*13b290*/  STL.64 [R1+0x83c0], R2 ;  /* 0x0083c00201007387 */ /* 0x0003e80000100a00 */
[----:B-1----:R-:W4:Y:S01]  /*13b2a0*/  LDL.64 R2, [R1+0x29b8] ;  /* 0x0029b80001027983 */ /* 0x002f220000100a00 */
[----:B---3--:R-:W-:-:S03]  /*13b2b0*/  IMAD.X R9, R29, 0x1, R4, P0 ;  /* 0x000000011d097824 */ /* 0x008fc600000e0604 */
[----:B----4-:R1:W-:Y:S04]  /*13b2c0*/  STL [R1+0x83c8], R2 ;  /* 0x0083c80201007387 */ /* 0x0103e80000100800 */
[----:B-1----:R0:W3:Y:S04]  /*13b2d0*/  LDL.64 R2, [R1+0x29c0] ;  /* 0x0029c00001027983 */ /* 0x0020e80000100a00 */
[----:B------:R1:W-:Y:S04]  /*13b2e0*/  STL [R1+0x29d4], R9 ;  /* 0x0029d40901007387 */ /* 0x0003e80000100800 */
[----:B-1----:R-:W4:Y:S02]  /*13b2f0*/  LDL.LU.64 R8, [R1+0x83d8] ;  /* 0x0083d80001087983 */ /* 0x002f240000300a00 */
[----:B----4-:R-:W-:-:S05]  /*13b300*/  IMAD.X R29, R29, 0x1, R9, P1 ;  /* 0x000000011d1d7824 */ /* 0x010fca00008e0609 */
[----:B------:R1:W-:Y:S04]  /*13b310*/  STL [R1+0x29cc], R29 ;  /* 0x0029cc1d01007387 */ /* 0x0003e80000100800 */
[----:B-1----:R-:W3:Y:S02]  /*13b320*/  LDL.LU.64 R28, [R1+0x83d0] ;  /* 0x0083d000011c7983 */ /* 0x002ee40000300a00 */
[----:B---3--:R-:W-:-:S05]  /*13b330*/  IMAD.X R3, R28, 0x1, R4, P2 ;  /* 0x000000011c037824 */ /* 0x008fca00010e0604 */
[----:B------:R1:W-:Y:S04]  /*13b340*/  STL [R1+0x29c4], R3 ;  /* 0x0029c40301007387 */ /* 0x0003e80000100800 */
[----:B------:R0:W3:Y:S04]  /*13b350*/  LDL.LU R2, [R1+0x83c8] ;  /* 0x0083c80001027983 */ /* 0x0000e80000300800 */
[----:B------:R4:W-:Y:S01]  /*13b360*/  STL.64 [R1+0x83b0], R4 ;  /* 0x0083b00401007387 */ /* 0x0009e20000100a00 */
[----:B-1----:R-:W-:-:S03]  /*13b370*/  IMAD.X R3, R28, 0x1, R9, P3 ;  /* 0x000000011c037824 */ /* 0x002fc600018e0609 */
[----:B----4-:R-:W4:Y:S04]  /*13b380*/  LDL.LU R4, [R1+0xa8] ;  /* 0x0000a80001047983 */ /* 0x010f280000300800 */
[----:B------:R3:W-:Y:S04]  /*13b390*/  STL [R1+0x29bc], R3 ;  /* 0x0029bc0301007387 */ /* 0x0007e80000100800 */
[----:B---3--:R-:W3:Y:S04]  /*13b3a0*/  LDL.LU.64 R2, [R1+0x83c0] ;  /* 0x0083c00001027983 */ /* 0x008ee80000300a00 */
[----:B------:R4:W-:Y:S02]  /*13b3b0*/  STL.64 [R1+0x83b8], R8 ;  /* 0x0083b80801007387 */ /* 0x0009e40000100a00 */
[----:B----4-:R-:W-:-:S05]  /*13b3c0*/  SHF.R.S32.HI R8, RZ, 0x1f, R4 ;  /* 0x0000001fff087819 */ /* 0x010fca0000011404 */
[----:B------:R3:W-:Y:S02]  /*13b3d0*/  STL [R1], R8 ;  /* 0x0000000801007387 */ /* 0x0007e40000100800 */
[C---:B---3--:R-:W-:Y:S02]  /*13b3e0*/  IADD3 R8, P0, R4.reuse, R2, RZ ;  /* 0x0000000204087210 */ /* 0x048fe40007f1e0ff */
[----:B------:R-:W-:-:S03]  /*13b3f0*/  IADD3 R4, P1, R4, R3, RZ ;  /* 0x0000000304047210 */ /* 0x000fc60007f3e0ff */
[----:B------:R1:W-:Y:S04]  /*13b400*/  STL [R1+0x29b0], R8 ;  /* 0x0029b00801007387 */ /* 0x0003e80000100800 */
[----:B-1----:R-:W3:Y:S04]  /*13b410*/  LDL.LU.64 R8, [R1+0x83b8] ;  /* 0x0083b80001087983 */ /* 0x002ee80000300a00 */
[----:B------:R1:W-:Y:S04]  /*13b420*/  STL [R1+0x29a8], R4 ;  /* 0x0029a80401007387 */ /* 0x0003e80000100800 */
[----:B-1----:R-:W4:Y:S04]  /*13b430*/  LDL.LU.64 R4, [R1+0x83b0] ;  /* 0x0083b00001047983 */ /* 0x002f280000300a00 */
[----:B----4-:R1:W-:Y:S04]  /*13b440*/  STL.64 [R1+0x83a8], R4 ;  /* 0x0083a80401007387 */ /* 0x0103e80000100a00 */
[----:B-1----:R-:W4:Y:S04]  /*13b450*/  LDL.LU R4, [R1+0xac] ;  /* 0x0000ac0001047983 */ /* 0x002f280000300800 */
[----:B---3--:R1:W-:Y:S04]  /*13b460*/  STL.64 [R1+0x83a0], R8 ;  /* 0x0083a00801007387 */ /* 0x0083e80000100a00 */
[----:B-1----:R0:W3:Y:S04]  /*13b470*/  LDL.64 R8, [R1+0x29b0] ;  /* 0x0029b00001087983 */ /* 0x0020e80000100a00 */
[----:B------:R1:W-:Y:S04]  /*13b480*/  STL.64 [R1+0x8398], R26 ;  /* 0x0083981a01007387 */ /* 0x0003e80000100a00 */
[----:B-1----:R-:W3:Y:S01]  /*13b490*/  LDL.LU R27, [R1] ;  /* 0x00000000011b7983 */ /* 0x002ee20000300800 */
[----:B----4-:R-:W-:-:S02]  /*13b4a0*/  SHF.R.S32.HI R28, RZ, 0x1f, R4 ;  /* 0x0000001fff1c7819 */ /* 0x010fc40000011404 */
[C---:B------:R-:W-:Y:S02]  /*13b4b0*/  IADD3 R26, P2, R4.reuse, R2, RZ ;  /* 0x00000002041a7210 */ /* 0x040fe40007f5e0ff */
[----:B------:R-:W-:-:S05]  /*13b4c0*/  IADD3 R4, P3, R4, R3, RZ ;  /* 0x0000000304047210 */ /* 0x000fca0007f7e0ff */
[----:B------:R1:W-:Y:S04]  /*13b4d0*/  STL [R1+0x2998], R4 ;  /* 0x0029980401007387 */ /* 0x0003e80000100800 */
[----:B-1----:R-:W3:Y:S04]  /*13b4e0*/  LDL.LU.64 R4, [R1+0x83a8] ;  /* 0x0083a80001047983 */ /* 0x002ee80000300a00 */
[----:B------:R1:W-:Y:S04]  /*13b4f0*/  STL.64 [R1+0x8390], R2 ;  /* 0x0083900201007387 */ /* 0x0003e80000100a00 */
[----:B-1----:R0:W4:Y:S01]  /*13b500*/  LDL.64 R2, [R1+0x29a8] ;  /* 0x0029a80001027983 */ /* 0x0021220000100a00 */
[----:B---3--:R-:W-:-:S05]  /*13b510*/  IMAD.X R9, R27, 0x1, R4, P0 ;  /* 0x000000011b097824 */ /* 0x008fca00000e0604 */
[----:B------:R1:W-:Y:S04]  /*13b520*/  STL [R1+0x29b4], R9 ;  /* 0x0029b40901007387 */ /* 0x0003e80000100800 */
[----:B-1----:R-:W4:Y:S02]  /*13b530*/  LDL.LU.64 R8, [R1+0x83a0] ;  /* 0x0083a00001087983 */ /* 0x002f240000300a00 */
[----:B----4-:R-:W-:Y:S02]  /*13b540*/  IMAD.X R3, R27, 0x1, R9, P1 ;  /* 0x000000011b037824 */ /* 0x010fe400008e0609 */
[----:B------:R-:W-:-:S03]  /*13b550*/  IMAD.X R27, R28, 0x1, R4, P2 ;  /* 0x000000011c1b7824 */ /* 0x000fc600010e0604 */
[----:B------:R-:W-:Y:S04]  /*13b560*/  STL [R1+0x29ac], R3 ;  /* 0x0029ac0301007387 */ /* 0x000fe80000100800 */
[----:B------:R1:W-:Y:S04]  /*13b570*/  STL.64 [R1+0x29a0], R26 ;  /* 0x0029a01a01007387 */ /* 0x0003e80000100a00 */
[----:B-1----:R-:W3:Y:S04]  /*13b580*/  LDL.LU.64 R26, [R1+0x8398] ;  /* 0x00839800011a7983 */ /* 0x002ee80000300a00 */
[----:B------:R0:W4:Y:S04]  /*13b590*/  LDL.64 R2, [R1+0x2998] ;  /* 0x0029980001027983 */ /* 0x0001280000100a00 */
[----:B---3--:R-:W-:Y:S04]  /*13b5a0*/  STL.64 [R1+0x8388], R26 ;  /* 0x0083881a01007387 */ /* 0x008fe80000100a00 */
[----:B------:R1:W-:Y:S04]  /*13b5b0*/  STL.64 [R1+0x8370], R6 ;  /* 0x0083700601007387 */ /* 0x0003e80000100a00 */
[----:B-1----:R-:W3:Y:S01]  /*13b5c0*/  LDL.LU R6, [R1+0xb4] ;  /* 0x0000b40001067983 */ /* 0x002ee20000300800 */
[----:B----4-:R-:W-:-:S03]  /*13b5d0*/  IMAD.X R3, R28, 0x1, R9, P3 ;  /* 0x000000011c037824 */ /* 0x010fc600018e0609 */
[----:B---3--:R1:W-:Y:S04]  /*13b5e0*/  STL.64 [R1+0x8380], R6 ;  /* 0x0083800601007387 */ /* 0x0083e80000100a00 */
[----:B-1----:R-:W3:Y:S04]  /*13b5f0*/  LDL.LU R6, [R1+0xb0] ;  /* 0x0000b00001067983 */ /* 0x002ee80000300800 */
[----:B------:R-:W-:Y:S04]  /*13b600*/  STL.64 [R1+0x8378], R4 ;  /* 0x0083780401007387 */ /* 0x000fe80000100a00 */
[----:B------:R1:W-:Y:S04]  /*13b610*/  STL [R1+0x299c], R3 ;  /* 0x00299c0301007387 */ /* 0x0003e80000100800 */
[----:B-1----:R-:W4:Y:S01]  /*13b620*/  LDL.LU.64 R2, [R1+0x8390] ;  /* 0x0083900001027983 */ /* 0x002f220000300a00 */
[----:B---3--:R-:W-:-:S02]  /*13b630*/  SHF.R.S32.HI R4, RZ, 0x1f, R6 ;  /* 0x0000001fff047819 */ /* 0x008fc40000011406 */
[C---:B----4-:R-:W-:Y:S02]  /*13b640*/  IADD3 R26, P0, R6.reuse, R2, RZ ;  /* 0x00000002061a7210 */ /* 0x050fe40007f1e0ff */
[----:B------:R-:W-:-:S03]  /*13b650*/  IADD3 R6, P1, R6, R3, RZ ;  /* 0x0000000306067210 */ /* 0x000fc60007f3e0ff */
[----:B------:R1:W-:Y:S04]  /*13b660*/  STL [R1+0x2990], R26 ;  /* 0x0029901a01007387 */ /* 0x0003e80000100800 */
[----:B------:R-:W-:Y:S04]  /*13b670*/  STL [R1], R4 ;  /* 0x0000000401007387 */ /* 0x000fe80000100800 */
[----:B-1----:R-:W3:Y:S04]  /*13b680*/  LDL.LU.64 R26, [R1+0x8388] ;  /* 0x00838800011a7983 */ /* 0x002ee80000300a00 */
[----:B------:R1:W-:Y:S04]  /*13b690*/  STL [R1+0x2988], R6 ;  /* 0x0029880601007387 */ /* 0x0003e80000100800 */
[----:B-1----:R-:W4:Y:S02]  /*13b6a0*/  LDL.LU.64 R6, [R1+0x8380] ;  /* 0x0083800001067983 */ /* 0x002f240000300a00 */
[----:B----4-:R-:W-:-:S02]  /*13b6b0*/  IADD3 R4, P2, R6, R2, RZ ;  /* 0x0000000206047210 */ /* 0x010fc40007f5e0ff */
[----:B------:R-:W-:Y:S02]  /*13b6c0*/  SHF.R.S32.HI R28, RZ, 0x1f, R6 ;  /* 0x0000001fff1c7819 */ /* 0x000fe40000011406 */
[----:B------:R-:W-:Y:S01]  /*13b6d0*/  IADD3 R6, P3, R6, R3, RZ ;  /* 0x0000000306067210 */ /* 0x000fe20007f7e0ff */
[----:B------:R1:W-:Y:S04]  /*13b6e0*/  STL [R1+0x2980], R4 ;  /* 0x0029800401007387 */ /* 0x0003e80000100800 */
[----:B-1----:R-:W4:Y:S04]  /*13b6f0*/  LDL.LU.64 R4, [R1+0x8378] ;  /* 0x0083780001047983 */ /* 0x002f280000300a00 */
[----:B------:R1:W-:Y:S04]  /*13b700*/  STL [R1+0x2978], R6 ;  /* 0x0029780601007387 */ /* 0x0003e80000100800 */
[----:B-1----:R-:W2:Y:S04]  /*13b710*/  LDL.LU.64 R6, [R1+0x8370] ;  /* 0x0083700001067983 */ /* 0x002ea80000300a00 */
[----:B--2---:R1:W-:Y:S04]  /*13b720*/  STL.64 [R1+0x8360], R6 ;  /* 0x0083600601007387 */ /* 0x0043e80000100a00 */
[----:B-1----:R0:W2:Y:S04]  /*13b730*/  LDL.64 R6, [R1+0x2988] ;  /* 0x0029880001067983 */ /* 0x0020a80000100a00 */
[----:B--2---:R-:W4:Y:S04]  /*13b740*/  LDL.LU R7, [R1] ;  /* 0x0000000001077983 */ /* 0x004f280000300800 */
[----:B---3--:R1:W-:Y:S04]  /*13b750*/  STL.64 [R1+0x8368], R26 ;  /* 0x0083681a01007387 */ /* 0x0083e80000100a00 */
[----:B-1----:R0:W4:Y:S04]  /*13b760*/  LDL.64 R26, [R1+0x2990] ;  /* 0x00299000011a7983 */ /* 0x0021280000100a00 */
[----:B------:R1:W-:Y:S04]  /*13b770*/  STL.64 [R1+0x8350], R2 ;  /* 0x0083500201007387 */ /* 0x0003e80000100a00 */
[----:B-1----:R-:W2:Y:S04]  /*13b780*/  LDL.64 R2, [R1+0x2978] ;  /* 0x0029780001027983 */ /* 0x002ea80000100a00 */
[----:B--2---:R1:W-:Y:S04]  /*13b790*/  STL [R1+0x8358], R2 ;  /* 0x0083580201007387 */ /* 0x0043e80000100800 */
[----:B-1----:R0:W2:Y:S01]  /*13b7a0*/  LDL.64 R2, [R1+0x2980] ;  /* 0x0029800001027983 */ /* 0x0020a20000100a00 */
[----:B----4-:R-:W-:-:S02]  /*13b7b0*/  IMAD.X R27, R7, 0x1, R4, P0 ;  /* 0x00000001071b7824 */ /* 0x010fc400000e0604 */
[----:B------:R-:W-:Y:S01]  /*13b7c0*/  IMAD.X R7, R7, 0x1, R9, P1 ;  /* 0x0000000107077824 */ /* 0x000fe200008e0609 */
[----:B------:R1:W-:Y:S04]  /*13b7d0*/  STL.64 [R1+0x8340], R16 ;  /* 0x0083401001007387 */ /* 0x0003e80000100a00 */
[----:B-1----:R-:W3:Y:S04]  /*13b7e0*/  LDL.LU R16, [R1+0xb8] ;  /* 0x0000b80001107983 */ /* 0x002ee80000300800 */
[----:B------:R1:W-:Y:S04]  /*13b7f0*/  STL [R1+0x2994], R27 ;  /* 0x0029941b01007387 */ /* 0x0003e80000100800 */
[----:B-1----:R-:W4:Y:S04]  /*13b800*/  LDL.LU.64 R26, [R1+0x8368] ;  /* 0x00836800011a7983 */ /* 0x002f280000300a00 */
[----:B------:R1:W-:Y:S04]  /*13b810*/  STL [R1+0x298c], R7 ;  /* 0x00298c0701007387 */ /* 0x0003e80000100800 */
[----:B-1----:R-:W4:Y:S04]  /*13b820*/  LDL.LU.64 R6, [R1+0x8360] ;  /* 0x0083600001067983 */ /* 0x002f280000300a00 */
[----:B------:R-:W-:Y:S01]  /*13b830*/  STL.64 [R1+0x8348], R24 ;  /* 0x0083481801007387 */ /* 0x000fe20000100a00 */
[----:B--2---:R-:W-:-:S05]  /*13b840*/  IMAD.X R3, R28, 0x1, R4, P2 ;  /* 0x000000011c037824 */ /* 0x004fca00010e0604 */
[----:B------:R1:W-:Y:S04]  /*13b850*/  STL [R1+0x2984], R3 ;  /* 0x0029840301007387 */ /* 0x0003e80000100800 */
[----:B------:R0:W2:Y:S01]  /*13b860*/  LDL.LU R2, [R1+0x8358] ;  /* 0x0083580001027983 */ /* 0x0000a20000300800 */
[----:B-1----:R-:W-:-:S05]  /*13b870*/  IMAD.X R3, R28, 0x1, R9, P3 ;  /* 0x000000011c037824 */ /* 0x002fca00018e0609 */
[----:B------:R2:W-:Y:S04]  /*13b880*/  STL [R1+0x297c], R3 ;  /* 0x00297c0301007387 */ /* 0x0005e80000100800 */
[----:B--2---:R-:W2:Y:S01]  /*13b890*/  LDL.LU.64 R2, [R1+0x8350] ;  /* 0x0083500001027983 */ /* 0x004ea20000300a00 */
[----:B---3--:R-:W-:-:S05]  /*13b8a0*/  SHF.R.S32.HI R24, RZ, 0x1f, R16 ;  /* 0x0000001fff187819 */ /* 0x008fca0000011410 */
[----:B------:R2:W-:Y:S02]  /*13b8b0*/  STL [R1], R24 ;  /* 0x0000001801007387 */ /* 0x0005e40000100800 */
[C---:B--2---:R-:W-:Y:S02]  /*13b8c0*/  IADD3 R24, P0, R16.reuse, R2, RZ ;  /* 0x0000000210187210 */ /* 0x044fe40007f1e0ff */
[----:B------:R-:W-:-:S03]  /*13b8d0*/  IADD3 R16, P1, R16, R3, RZ ;  /* 0x0000000310107210 */ /* 0x000fc60007f3e0ff */
[----:B------:R1:W-:Y:S04]  /*13b8e0*/  STL [R1+0x2970], R24 ;  /* 0x0029701801007387 */ /* 0x0003e80000100800 */
[----:B-1----:R-:W2:Y:S04]  /*13b8f0*/  LDL.LU.64 R24, [R1+0x8348] ;  /* 0x0083480001187983 */ /* 0x002ea80000300a00 */
[----:B------:R1:W-:Y:S04]  /*13b900*/  STL [R1+0x2968], R16 ;  /* 0x0029681001007387 */ /* 0x0003e80000100800 */
[----:B-1----:R-:W3:Y:S04]  /*13b910*/  LDL.LU.64 R16, [R1+0x8340] ;  /* 0x0083400001107983 */ /* 0x002ee80000300a00 */
[----:B---3--:R1:W-:Y:S04]  /*13b920*/  STL.64 [R1+0x8338], R16 ;  /* 0x0083381001007387 */ /* 0x0083e80000100a00 */
[----:B-1----:R-:W3:Y:S04]  /*13b930*/  LDL.LU R16, [R1+0xbc] ;  /* 0x0000bc0001107983 */ /* 0x002ee80000300800 */
[----:B----4-:R-:W-:Y:S04]  /*13b940*/  STL.64 [R1+0x8328], R26 ;  /* 0x0083281a01007387 */ /* 0x010fe80000100a00 */
[----:B------:R1:W-:Y:S04]  /*13b950*/  STL.64 [R1+0x8330], R6 ;  /* 0x0083300601007387 */ /* 0x0003e80000100a00 */
[----:B-1----:R0:W4:Y:S04]  /*13b960*/  LDL.64 R6, [R1+0x2970] ;  /* 0x0029700001067983 */ /* 0x0021280000100a00 */
[----:B------:R-:W4:Y:S01]  /*13b970*/  LDL.LU R27, [R1] ;  /* 0x00000000011b7983 */ /* 0x000f220000300800 */
[----:B---3--:R-:W-:-:S02]  /*13b980*/  SHF.R.S32.HI R28, RZ, 0x1f, R16 ;  /* 0x0000001fff1c7819 */ /* 0x008fc40000011410 */
[C---:B------:R-:W-:Y:S02]  /*13b990*/  IADD3 R26, P2, R16.reuse, R2, RZ ;  /* 0x00000002101a7210 */ /* 0x040fe40007f5e0ff */
[----:B------:R-:W-:-:S05]  /*13b9a0*/  IADD3 R16, P3, R16, R3, RZ ;  /* 0x0000000310107210 */ /* 0x000fca0007f7e0ff */
[----:B------:R1:W-:Y:S04]  /*13b9b0*/  STL [R1+0x2958], R16 ;  /* 0x0029581001007387 */ /* 0x0003e80000100800 */
[----:B-1----:R-:W3:Y:S04]  /*13b9c0*/  LDL.LU.64 R16, [R1+0x8338] ;  /* 0x0083380001107983 */ /* 0x002ee80000300a00 */
[----:B------:R1:W-:Y:S04]  /*13b9d0*/  STL.64 [R1+0x8320], R2 ;  /* 0x0083200201007387 */ /* 0x0003e80000100a00 */
[----:B-1----:R0:W2:Y:S01]  /*13b9e0*/  LDL.64 R2, [R1+0x2968] ;  /* 0x0029680001027983 */ /* 0x0020a20000100a00 */
[----:B----4-:R-:W-:-:S05]  /*13b9f0*/  IMAD.X R7, R27, 0x1, R4, P0 ;  /* 0x000000011b077824 */ /* 0x010fca00000e0604 */
[----:B------:R1:W-:Y:S04]  /*13ba00*/  STL [R1+0x2974], R7 ;  /* 0x0029740701007387 */ /* 0x0003e80000100800 */
[----:B-1----:R-:W4:Y:S01]  /*13ba10*/  LDL.LU.64 R6, [R1+0x8330] ;  /* 0x0083300001067983 */ /* 0x002f220000300a00 */
        /* <DEDUP_REMOVED lines=118> */
[----:B----4-:R1:W-:Y:S04]  /*13c180*/  STL.64 [R1+0x8280], R26 ;  /* 0x0082801a01007387 */ /* 0x0103e80000100a00 */
[----:B-1----:R0:W3:Y:S04]  /*13c190*/  LDL.64 R26, [R1+0x2910] ;  /* 0x00291000011a7983 */ /* 0x0020e80000100a00 */
[----:B------:R1:W-:Y:S04]  /*13c1a0*/  STL.64 [R1+0x8260], R18 ;  /* 0x0082601201007387 */ /* 0x0003e80000100a00 */
[----:B-1----:R-:W4:Y:S04]  /*13c1b0*/  LDL.LU R18, [R1+0xd8] ;  /* 0x0000d80001127983 */ /* 0x002f280000300800 */
[----:B------:R-:W-:Y:S01]  /*13c1c0*/  STL.64 [R1+0x8268], R12 ;  /* 0x0082680c01007387 */ /* 0x000fe20000100a00 */
[----:B---3--:R-:W-:-:S02]  /*13c1d0*/  IMAD.X R27, R3, 0x1, R4, P0 ;  /* 0x00000001031b7824 */ /* 0x008fc400000e0604 */
[----:B------:R-:W-:-:S03]  /*13c1e0*/  IMAD.X R3, R3, 0x1, R9, P1 ;  /* 0x0000000103037824 */ /* 0x000fc600008e0609 */
[----:B------:R1:W-:Y:S04]  /*13c1f0*/  STL [R1+0x2914], R27 ;  /* 0x0029141b01007387 */ /* 0x0003e80000100800 */
[----:B-1----:R-:W3:Y:S04]  /*13c200*/  LDL.LU.64 R26, [R1+0x8280] ;  /* 0x00828000011a7983 */ /* 0x002ee80000300a00 */
[----:B------:R1:W-:Y:S04]  /*13c210*/  STL [R1+0x290c], R3 ;  /* 0x00290c0301007387 */ /* 0x0003e80000100800 */
[----:B------:R0:W2:Y:S01]  /*13c220*/  LDL.LU R2, [R1+0x827c] ;  /* 0x00827c0001027983 */ /* 0x0000a20000300800 */
[----:B-1----:R-:W-:-:S05]  /*13c230*/  IMAD.X R3, R28, 0x1, R4, P2 ;  /* 0x000000011c037824 */ /* 0x002fca00010e0604 */
[----:B------:R1:W-:Y:S04]  /*13c240*/  STL [R1+0x2904], R3 ;  /* 0x0029040301007387 */ /* 0x0003e80000100800 */
[----:B--2---:R0:W2:Y:S01]  /*13c250*/  LDL.LU R2, [R1+0x8278] ;  /* 0x0082780001027983 */ /* 0x0040a20000300800 */
[----:B-1----:R-:W-:-:S05]  /*13c260*/  IMAD.X R3, R28, 0x1, R9, P3 ;  /* 0x000000011c037824 */ /* 0x002fca00018e0609 */
[----:B------:R2:W-:Y:S04]  /*13c270*/  STL [R1+0x28fc], R3 ;  /* 0x0028fc0301007387 */ /* 0x0005e80000100800 */
[----:B--2---:R-:W2:Y:S01]  /*13c280*/  LDL.LU.64 R2, [R1+0x8270] ;  /* 0x0082700001027983 */ /* 0x004ea20000300a00 */
[----:B----4-:R-:W-:-:S05]  /*13c290*/  SHF.R.S32.HI R12, RZ, 0x1f, R18 ;  /* 0x0000001fff0c7819 */ /* 0x010fca0000011412 */
[----:B------:R2:W-:Y:S02]  /*13c2a0*/  STL [R1], R12 ;  /* 0x0000000c01007387 */ /* 0x0005e40000100800 */
[C---:B--2---:R-:W-:Y:S02]  /*13c2b0*/  IADD3 R12, P0, R18.reuse, R2, RZ ;  /* 0x00000002120c7210 */ /* 0x044fe40007f1e0ff */
[----:B------:R-:W-:-:S03]  /*13c2c0*/  IADD3 R18, P1, R18, R3, RZ ;  /* 0x0000000312127210 */ /* 0x000fc60007f3e0ff */
[----:B------:R1:W-:Y:S04]  /*13c2d0*/  STL [R1+0x28f0], R12 ;  /* 0x0028f00c01007387 */ /* 0x0003e80000100800 */
[----:B-1----:R-:W2:Y:S04]  /*13c2e0*/  LDL.LU.64 R12, [R1+0x8268] ;  /* 0x00826800010c7983 */ /* 0x002ea80000300a00 */
[----:B------:R1:W-:Y:S04]  /*13c2f0*/  STL [R1+0x28e8], R18 ;  /* 0x0028e81201007387 */ /* 0x0003e80000100800 */
[----:B-1----:R-:W4:Y:S04]  /*13c300*/  LDL.LU.64 R18, [R1+0x8260] ;  /* 0x0082600001127983 */ /* 0x002f280000300a00 */
[----:B------:R1:W-:Y:S04]  /*13c310*/  STL.64 [R1+0x8240], R20 ;  /* 0x0082401401007387 */ /* 0x0003e80000100a00 */
[----:B-1----:R-:W3:Y:S04]  /*13c320*/  LDL.64 R20, [R1+0x28e8] ;  /* 0x0028e80001147983 */ /* 0x002ee80000100a00 */
[----:B---3--:R-:W3:Y:S04]  /*13c330*/  LDL.LU R21, [R1] ;  /* 0x0000000001157983 */ /* 0x008ee80000300800 */
[----:B---3--:R1:W-:Y:S04]  /*13c340*/  STL.64 [R1+0x8250], R20 ;  /* 0x0082501401007387 */ /* 0x0083e80000100a00 */
[----:B-1----:R-:W3:Y:S04]  /*13c350*/  LDL.LU R20, [R1+0xdc] ;  /* 0x0000dc0001147983 */ /* 0x002ee80000300800 */
[----:B------:R1:W-:Y:S04]  /*13c360*/  STL.64 [R1+0x8248], R6 ;  /* 0x0082480601007387 */ /* 0x0003e80000100a00 */
[----:B-1----:R-:W2:Y:S01]  /*13c370*/  LDL.64 R6, [R1+0x28f0] ;  /* 0x0028f00001067983 */ /* 0x002ea20000100a00 */
[----:B---3--:R-:W-:-:S03]  /*13c380*/  SHF.R.S32.HI R28, RZ, 0x1f, R20 ;  /* 0x0000001fff1c7819 */ /* 0x008fc60000011414 */
[----:B--2---:R1:W-:Y:S02]  /*13c390*/  STL [R1+0x8258], R6 ;  /* 0x0082580601007387 */ /* 0x0043e40000100800 */
[C---:B-1----:R-:W-:Y:S02]  /*13c3a0*/  IADD3 R6, P2, R20.reuse, R2, RZ ;  /* 0x0000000214067210 */ /* 0x042fe40007f5e0ff */
[----:B------:R-:W-:-:S03]  /*13c3b0*/  IADD3 R20, P3, R20, R3, RZ ;  /* 0x0000000314147210 */ /* 0x000fc60007f7e0ff */
[----:B------:R1:W-:Y:S04]  /*13c3c0*/  STL [R1+0x28e0], R6 ;  /* 0x0028e00601007387 */ /* 0x0003e80000100800 */
[----:B-1----:R0:W2:Y:S04]  /*13c3d0*/  LDL.LU R6, [R1+0x8258] ;  /* 0x0082580001067983 */ /* 0x0020a80000300800 */
[----:B------:R1:W-:Y:S04]  /*13c3e0*/  STL [R1+0x28d8], R20 ;  /* 0x0028d81401007387 */ /* 0x0003e80000100800 */
[----:B-1----:R-:W3:Y:S04]  /*13c3f0*/  LDL.LU.64 R20, [R1+0x8250] ;  /* 0x0082500001147983 */ /* 0x002ee80000300a00 */
[----:B------:R1:W-:Y:S04]  /*13c400*/  STL.64 [R1+0x8238], R2 ;  /* 0x0082380201007387 */ /* 0x0003e80000100a00 */
[----:B-1----:R0:W4:Y:S01]  /*13c410*/  LDL.64 R2, [R1+0x28e0] ;  /* 0x0028e00001027983 */ /* 0x0021220000100a00 */
[----:B---3--:R-:W-:-:S02]  /*13c420*/  IMAD.X R7, R21, 0x1, R4, P0 ;  /* 0x0000000115077824 */ /* 0x008fc400000e0604 */
[----:B------:R-:W-:-:S03]  /*13c430*/  IMAD.X R21, R21, 0x1, R9, P1 ;  /* 0x0000000115157824 */ /* 0x000fc600008e0609 */
[----:B------:R2:W-:Y:S04]  /*13c440*/  STL [R1+0x28f4], R7 ;  /* 0x0028f40701007387 */ /* 0x0005e80000100800 */
[----:B--2---:R-:W2:Y:S01]  /*13c450*/  LDL.LU.64 R6, [R1+0x8248] ;  /* 0x0082480001067983 */ /* 0x004ea20000300a00 */
[----:B----4-:R-:W-:-:S03]  /*13c460*/  IMAD.X R3, R28, 0x1, R4, P2 ;  /* 0x000000011c037824 */ /* 0x010fc600010e0604 */
[----:B------:R1:W-:Y:S04]  /*13c470*/  STL [R1+0x28ec], R21 ;  /* 0x0028ec1501007387 */ /* 0x0003e80000100800 */
        /* <DEDUP_REMOVED lines=35> */
[----:B-1----:R0:W4:Y:S02]  /*13c6b0*/  LDL.64 R28, [R1+0x28d0] ;  /* 0x0028d000011c7983 */ /* 0x0021240000100a00 */
[----:B----4-:R-:W-:-:S02]  /*13c6c0*/  IMAD.X R29, R3, 0x1, R4, P0 ;  /* 0x00000001031d7824 */ /* 0x010fc400000e0604 */
[----:B------:R-:W-:-:S03]  /*13c6d0*/  IMAD.X R3, R3, 0x1, R9, P1 ;  /* 0x0000000103037824 */ /* 0x000fc600008e0609 */
[----:B------:R1:W-:Y:S04]  /*13c6e0*/  STL [R1+0x28d4], R29 ;  /* 0x0028d41d01007387 */ /* 0x0003e80000100800 */
[----:B-1----:R-:W3:Y:S04]  /*13c6f0*/  LDL.LU.64 R28, [R1+0x8210] ;  /* 0x00821000011c7983 */ /* 0x002ee80000300a00 */
[----:B------:R3:W-:Y:S04]  /*13c700*/  STL [R1+0x28cc], R3 ;  /* 0x0028cc0301007387 */ /* 0x0007e80000100800 */
[----:B------:R0:W4:Y:S01]  /*13c710*/  LDL.LU R2, [R1+0x820c] ;  /* 0x00820c0001027983 */ /* 0x0001220000300800 */
[----:B---3--:R-:W-:-:S05]  /*13c720*/  IMAD.X R3, R28, 0x1, R4, P2 ;  /* 0x000000011c037824 */ /* 0x008fca00010e0604 */
[----:B------:R1:W-:Y:S04]  /*13c730*/  STL [R1+0x28c4], R3 ;  /* 0x0028c40301007387 */ /* 0x0003e80000100800 */
[----:B----4-:R0:W3:Y:S01]  /*13c740*/  LDL.LU R2, [R1+0x8208] ;  /* 0x0082080001027983 */ /* 0x0100e20000300800 */
[----:B-1----:R-:W-:-:S05]  /*13c750*/  IMAD.X R3, R28, 0x1, R9, P3 ;  /* 0x000000011c037824 */ /* 0x002fca00018e0609 */
[----:B------:R3:W-:Y:S04]  /*13c760*/  STL [R1+0x28bc], R3 ;  /* 0x0028bc0301007387 */ /* 0x0007e80000100800 */
[----:B---3--:R-:W3:Y:S04]  /*13c770*/  LDL.LU.64 R2, [R1+0x8200] ;  /* 0x0082000001027983 */ /* 0x008ee80000300a00 */
[----:B------:R-:W4:Y:S04]  /*13c780*/  LDL.LU R28, [R1+0xe8] ;  /* 0x0000e800011c7983 */ /* 0x000f280000300800 */
[----:B------:R4:W-:Y:S04]  /*13c790*/  STL.64 [R1+0x81f0], R8 ;  /* 0x0081f00801007387 */ /* 0x0009e80000100a00 */
[----:B------:R-:W-:Y:S01]  /*13c7a0*/  STL [R1+0x81f8], R9 ;  /* 0x0081f80901007387 */ /* 0x000fe20000100800 */
[----:B----4-:R-:W-:-:S05]  /*13c7b0*/  SHF.R.S32.HI R8, RZ, 0x1f, R28 ;  /* 0x0000001fff087819 */ /* 0x010fca000001141c */
[----:B------:R3:W-:Y:S02]  /*13c7c0*/  STL [R1], R8 ;  /* 0x0000000801007387 */ /* 0x0007e40000100800 */
[----:B---3--:R-:W-:-:S05]  /*13c7d0*/  IADD3 R8, P0, R28, R2, RZ ;  /* 0x000000021c087210 */ /* 0x008fca0007f1e0ff */
        /* <DEDUP_REMOVED lines=27> */
[----:B---3--:R1:W-:Y:S04]  /*13c990*/  STL.64 [R1+0x81b0], R26 ;  /* 0x0081b01a01007387 */ /* 0x0083e80000100a00 */
[----:B-1----:R-:W3:Y:S01]  /*13c9a0*/  LDL.LU R26, [R1+0xf4] ;  /* 0x0000f400011a7983 */ /* 0x002ee20000300800 */
[----:B----4-:R-:W-:-:S03]  /*13c9b0*/  IMAD.X R3, R28, 0x1, R9, P3 ;  /* 0x000000011c037824 */ /* 0x010fc600018e0609 */
[----:B---3--:R1:W-:Y:S04]  /*13c9c0*/  STL.64 [R1+0x81c0], R26 ;  /* 0x0081c01a01007387 */ /* 0x0083e80000100a00 */
        /* <DEDUP_REMOVED lines=26> */
[----:B--2---:R-:W3:Y:S04]  /*13cb70*/  LDL.LU R3, [R1] ;  /* 0x0000000001037983 */ /* 0x004ee80000300800 */
[----:B----4-:R1:W-:Y:S04]  /*13cb80*/  STL.64 [R1+0x81a8], R26 ;  /* 0x0081a81a01007387 */ /* 0x0103e80000100a00 */
[----:B-1----:R0:W3:Y:S02]  /*13cb90*/  LDL.64 R26, [R1+0x2890] ;  /* 0x00289000011a7983 */ /* 0x0020e40000100a00 */
[----:B---3--:R-:W-:-:S02]  /*13cba0*/  IMAD.X R27, R3, 0x1, R4, P0 ;  /* 0x00000001031b7824 */ /* 0x008fc400000e0604 */
[----:B------:R-:W-:-:S03]  /*13cbb0*/  IMAD.X R3, R3, 0x1, R9, P1 ;  /* 0x0000000103037824 */ /* 0x000fc600008e0609 */
[----:B------:R1:W-:Y:S04]  /*13cbc0*/  STL [R1+0x2894], R27 ;  /* 0x0028941b01007387 */ /* 0x0003e80000100800 */
[----:B-1----:R-:W2:Y:S04]  /*13cbd0*/  LDL.LU.64 R26, [R1+0x81a8] ;  /* 0x0081a800011a7983 */ /* 0x002ea80000300a00 */
[----:B------:R1:W-:Y:S04]  /*13cbe0*/  STL [R1+0x288c], R3 ;  /* 0x00288c0301007387 */ /* 0x0003e80000100800 */
[----:B------:R0:W3:Y:S01]  /*13cbf0*/  LDL.LU R2, [R1+0x81a4] ;  /* 0x0081a40001027983 */ /* 0x0000e20000300800 */
[----:B-1----:R-:W-:-:S05]  /*13cc00*/  IMAD.X R3, R28, 0x1, R4, P2 ;  /* 0x000000011c037824 */ /* 0x002fca00010e0604 */
[----:B------:R1:W-:Y:S04]  /*13cc10*/  STL [R1+0x2884], R3 ;  /* 0x0028840301007387 */ /* 0x0003e80000100800 */
[----:B---3--:R0:W3:Y:S01]  /*13cc20*/  LDL.LU R2, [R1+0x81a0] ;  /* 0x0081a00001027983 */ /* 0x0080e20000300800 */
        /* <DEDUP_REMOVED lines=39> */
[----:B------:R-:W-:Y:S04]  /*13cea0*/  STL [R1+0x8158], R21 ;  /* 0x0081581501007387 */ /* 0x000fe80000100800 */
[----:B------:R-:W-:Y:S04]  /*13ceb0*/  STL.64 [R1+0x8160], R18 ;  /* 0x0081601201007387 */ /* 0x000fe80000100a00 */
[----:B------:R1:W-:Y:S04]  /*13cec0*/  STL [R1+0x8148], R4 ;  /* 0x0081480401007387 */ /* 0x0003e80000100800 */
[----:B-1----:R-:W4:Y:S04]  /*13ced0*/  LDL.LU R4, [R1+0x104] ;  /* 0x0001040001047983 */ /* 0x002f280000300800 */
[----:B------:R1:W-:Y:S04]  /*13cee0*/  STL [R1+0x285c], R3 ;  /* 0x00285c0301007387 */ /* 0x0003e80000100800 */
[----:B-1----:R-:W2:Y:S01]  /*13cef0*/  LDL.LU.64 R2, [R1+0x8168] ;  /* 0x0081680001027983 */ /* 0x002ea20000300a00 */
[----:B---3--:R-:W-:-:S02]  /*13cf00*/  SHF.R.S32.HI R28, RZ, 0x1f, R20 ;  /* 0x0000001fff1c7819 */ /* 0x008fc40000011414 */
[C---:B--2---:R-:W-:Y:S02]  /*13cf10*/  IADD3 R18, P0, R20.reuse, R2, RZ ;  /* 0x0000000214127210 */ /* 0x044fe40007f1e0ff */
[----:B------:R-:W-:-:S03]  /*13cf20*/  IADD3 R20, P1, R20, R3, RZ ;  /* 0x0000000314147210 */ /* 0x000fc60007f3e0ff */
[----:B------:R1:W-:Y:S04]  /*13cf30*/  STL [R1+0x2850], R18 ;  /* 0x0028501201007387 */ /* 0x0003e80000100800 */
[----:B------:R4:W-:Y:S04]  /*13cf40*/  STL [R1], R28 ;  /* 0x0000001c01007387 */ /* 0x0009e80000100800 */
[----:B-1----:R-:W2:Y:S04]  /*13cf50*/  LDL.LU.64 R18, [R1+0x8160] ;  /* 0x0081600001127983 */ /* 0x002ea80000300a00 */
[----:B------:R1:W-:Y:S04]  /*13cf60*/  STL [R1+0x2848], R20 ;  /* 0x0028481401007387 */ /* 0x0003e80000100800 */
[----:B------:R0:W3:Y:S01]  /*13cf70*/  LDL.LU R21, [R1+0x8158] ;  /* 0x0081580001157983 */ /* 0x0000e20000300800 */
[----:B----4-:R-:W-:-:S02]  /*13cf80*/  SHF.R.S32.HI R28, RZ, 0x1f, R4 ;  /* 0x0000001fff1c7819 */ /* 0x010fc40000011404 */
[----:B-1----:R-:W-:-:S05]  /*13cf90*/  IADD3 R20, P2, R4, R2, RZ ;  /* 0x0000000204147210 */ /* 0x002fca0007f5e0ff */
[----:B------:R3:W-:Y:S04]  /*13cfa0*/  STL [R1+0x2840], R20 ;  /* 0x0028401401007387 */ /* 0x0007e80000100800 */
[----:B---3--:R-:W3:Y:S04]  /*13cfb0*/  LDL.LU.64 R20, [R1+0x8150] ;  /* 0x0081500001147983 */ /* 0x008ee80000300a00 */
[----:B------:R1:W-:Y:S02]  /*13cfc0*/  STL.64 [R1+0x8140], R28 ;  /* 0x0081401c01007387 */ /* 0x0003e40000100a00 */
[----:B-1----:R-:W-:-:S02]  /*13cfd0*/  IADD3 R28, P3, R4, R3, RZ ;  /* 0x00000003041c7210 */ /* 0x002fc40007f7e0ff */
[----:B------:R-:W4:Y:S04]  /*13cfe0*/  LDL.LU R4, [R1+0x8148] ;  /* 0x0081480001047983 */ /* 0x000f280000300800 */
        /* <DEDUP_REMOVED lines=9> */
[----:B--2---:R1:W-:Y:S04]  /*13d080*/  STL.64 [R1+0x8138], R28 ;  /* 0x0081381c01007387 */ /* 0x0043e80000100a00 */
[----:B-1----:R0:W4:Y:S02]  /*13d090*/  LDL.64 R28, [R1+0x2850] ;  /* 0x00285000011c7983 */ /* 0x0021240000100a00 */
[----:B----4-:R-:W-:-:S02]  /*13d0a0*/  IMAD.X R29, R3, 0x1, R4, P0 ;  /* 0x00000001031d7824 */ /* 0x010fc400000e0604 */
[----:B------:R-:W-:-:S03]  /*13d0b0*/  IMAD.X R3, R3, 0x1, R9, P1 ;  /* 0x0000000103037824 */ /* 0x000fc600008e0609 */
[----:B------:R1:W-:Y:S04]  /*13d0c0*/  STL [R1+0x2854], R29 ;  /* 0x0028541d01007387 */ /* 0x0003e80000100800 */
[----:B-1----:R-:W2:Y:S04]  /*13d0d0*/  LDL.LU.64 R28, [R1+0x8138] ;  /* 0x00813800011c7983 */ /* 0x002ea80000300a00 */
[----:B------:R-:W-:Y:S04]  /*13d0e0*/  STL [R1+0x284c], R3 ;  /* 0x00284c0301007387 */ /* 0x000fe80000100800 */
[----:B------:R0:W3:Y:S04]  /*13d0f0*/  LDL.LU R2, [R1+0x8134] ;  /* 0x0081340001027983 */ /* 0x0000e80000300800 */
[----:B------:R1:W-:Y:S04]  /*13d100*/  STL.64 [R1+0x8118], R26 ;  /* 0x0081181a01007387 */ /* 0x0003e80000100a00 */
[----:B-1----:R-:W4:Y:S01]  /*13d110*/  LDL.LU R26, [R1+0x108] ;  /* 0x00010800011a7983 */ /* 0x002f220000300800 */
[----:B--2---:R-:W-:-:S05]  /*13d120*/  IMAD.X R3, R28, 0x1, R4, P2 ;  /* 0x000000011c037824 */ /* 0x004fca00010e0604 */
[----:B------:R1:W-:Y:S04]  /*13d130*/  STL [R1+0x2844], R3 ;  /* 0x0028440301007387 */ /* 0x0003e80000100800 */
[----:B---3--:R0:W2:Y:S01]  /*13d140*/  LDL.LU R2, [R1+0x8130] ;  /* 0x0081300001027983 */ /* 0x0080a20000300800 */
[----:B-1----:R-:W-:-:S03]  /*13d150*/  IMAD.X R3, R28, 0x1, R9, P3 ;  /* 0x000000011c037824 */ /* 0x002fc600018e0609 */
[----:B------:R-:W-:Y:S04]  /*13d160*/  STL.64 [R1+0x8120], R4 ;  /* 0x0081200401007387 */ /* 0x000fe80000100a00 */
[----:B------:R2:W-:Y:S04]  /*13d170*/  STL [R1+0x283c], R3 ;  /* 0x00283c0301007387 */ /* 0x0005e80000100800 */
[----:B--2---:R-:W2:Y:S01]  /*13d180*/  LDL.LU.64 R2, [R1+0x8128] ;  /* 0x0081280001027983 */ /* 0x004ea20000300a00 */
[----:B----4-:R-:W-:Y:S02]  /*13d190*/  SHF.R.S32.HI R28, RZ, 0x1f, R26 ;  /* 0x0000001fff1c7819 */ /* 0x010fe4000001141a */
[----:B--2---:R-:W-:-:S05]  /*13d1a0*/  IADD3 R4, P0, R26, R2, RZ ;  /* 0x000000021a047210 */ /* 0x004fca0007f1e0ff */
[----:B------:R1:W-:Y:S04]  /*13d1b0*/  STL [R1+0x2830], R4 ;  /* 0x0028300401007387 */ /* 0x0003e80000100800 */
[----:B------:R-:W-:Y:S04]  /*13d1c0*/  STL [R1], R28 ;  /* 0x0000001c01007387 */ /* 0x000fe80000100800 */
[----:B-1----:R-:W2:Y:S01]  /*13d1d0*/  LDL.LU.64 R4, [R1+0x8120] ;  /* 0x0081200001047983 */ /* 0x002ea20000300a00 */
[----:B------:R-:W-:-:S05]  /*13d1e0*/  IADD3 R26, P1, R26, R3, RZ ;  /* 0x000000031a1a7210 */ /* 0x000fca0007f3e0ff */
[----:B------:R1:W-:Y:S04]  /*13d1f0*/  STL [R1+0x2828], R26 ;  /* 0x0028281a01007387 */ /* 0x0003e80000100800 */
[----:B-1----:R-:W3:Y:S04]  /*13d200*/  LDL.LU.64 R26, [R1+0x8118] ;  /* 0x00811800011a7983 */ /* 0x002ee80000300a00 */
[----:B--2---:R1:W-:Y:S04]  /*13d210*/  STL.64 [R1+0x8110], R4 ;  /* 0x0081100401007387 */ /* 0x0043e80000100a00 */
[----:B-1----:R-:W2:Y:S04]  /*13d220*/  LDL.LU R4, [R1+0x10c] ;  /* 0x00010c0001047983 */ /* 0x002ea80000300800 */
[----:B---3--:R1:W-:Y:S04]  /*13d230*/  STL.64 [R1+0x8108], R26 ;  /* 0x0081081a01007387 */ /* 0x0083e80000100a00 */
[----:B-1----:R0:W3:Y:S04]  /*13d240*/  LDL.64 R26, [R1+0x2830] ;  /* 0x00283000011a7983 */ /* 0x0020e80000100a00 */
[----:B------:R1:W-:Y:S04]  /*13d250*/  STL.64 [R1+0x8100], R6 ;  /* 0x0081000601007387 */ /* 0x0003e80000100a00 */
[----:B-1----:R-:W3:Y:S01]  /*13d260*/  LDL.LU R7, [R1] ;  /* 0x0000000001077983 */ /* 0x002ee20000300800 */
[----:B--2---:R-:W-:-:S02]  /*13d270*/  SHF.R.S32.HI R28, RZ, 0x1f, R4 ;  /* 0x0000001fff1c7819 */ /* 0x004fc40000011404 */
[C---:B------:R-:W-:Y:S02]  /*13d280*/  IADD3 R6, P2, R4.reuse, R2, RZ ;  /* 0x0000000204067210 */ /* 0x040fe40007f5e0ff */
[----:B------:R-:W-:-:S05]  /*13d290*/  IADD3 R4, P3, R4, R3, RZ ;  /* 0x0000000304047210 */ /* 0x000fca0007f7e0ff */
[----:B------:R1:W-:Y:S04]  /*13d2a0*/  STL [R1+0x2818], R4 ;  /* 0x0028180401007387 */ /* 0x0003e80000100800 */
[----:B-1----:R-:W3:Y:S04]  /*13d2b0*/  LDL.LU.64 R4, [R1+0x8110] ;  /* 0x0081100001047983 */ /* 0x002ee80000300a00 */
[----:B------:R1:W-:Y:S04]  /*13d2c0*/  STL.64 [R1+0x80f8], R2 ;  /* 0x0080f80201007387 */ /* 0x0003e80000100a00 */
[----:B-1----:R0:W2:Y:S01]  /*13d2d0*/  LDL.64 R2, [R1+0x2828] ;  /* 0x0028280001027983 */ /* 0x0020a20000100a00 */
[----:B---3--:R-:W-:-:S05]  /*13d2e0*/  IMAD.X R27, R7, 0x1, R4, P0 ;  /* 0x00000001071b7824 */ /* 0x008fca00000e0604 */
        /* <DEDUP_REMOVED lines=40> */
[----:B-1----:R0:W2:Y:S04]  /*13d570*/  LDL.64 R8, [R1+0x2810] ;  /* 0x0028100001087983 */ /* 0x0020a80000100a00 */
[----:B----4-:R1:W-:Y:S04]  /*13d580*/  STL.64 [R1+0x80b0], R6 ;  /* 0x0080b00601007387 */ /* 0x0103e80000100a00 */
[----:B-1----:R-:W3:Y:S01]  /*13d590*/  LDL.LU R6, [R1+0x118] ;  /* 0x0001180001067983 */ /* 0x002ee20000300800 */
[----:B--2---:R-:W-:-:S05]  /*13d5a0*/  IMAD.X R9, R3, 0x1, R4, P0 ;  /* 0x0000000103097824 */ /* 0x004fca00000e0604 */
[----:B------:R1:W-:Y:S04]  /*13d5b0*/  STL [R1+0x2814], R9 ;  /* 0x0028140901007387 */ /* 0x0003e80000100800 */
[----:B-1----:R-:W2:Y:S02]  /*13d5c0*/  LDL.LU.64 R8, [R1+0x80d0] ;  /* 0x0080d00001087983 */ /* 0x002ea40000300a00 */
[----:B--2---:R-:W-:-:S05]  /*13d5d0*/  IMAD.X R3, R3, 0x1, R9, P1 ;  /* 0x0000000103037824 */ /* 0x004fca00008e0609 */
        /* <DEDUP_REMOVED lines=8> */
[----:B---3--:R-:W-:-:S03]  /*13d660*/  SHF.R.S32.HI R28, RZ, 0x1f, R6 ;  /* 0x0000001fff1c7819 */ /* 0x008fc60000011406 */
[----:B------:R-:W-:Y:S04]  /*13d670*/  STL [R1+0x80b8], R29 ;  /* 0x0080b81d01007387 */ /* 0x000fe80000100800 */
[----:B------:R2:W-:Y:S02]  /*13d680*/  STL [R1], R28 ;  /* 0x0000001c01007387 */ /* 0x0005e40000100800 */
[C---:B--2---:R-:W-:Y:S02]  /*13d690*/  IADD3 R28, P0, R6.reuse, R2, RZ ;  /* 0x00000002061c7210 */ /* 0x044fe40007f1e0ff */
        /* <DEDUP_REMOVED lines=9> */
[----:B------:R-:W-:Y:S04]  /*13d730*/  STL.64 [R1+0x80a8], R20 ;  /* 0x0080a81401007387 */ /* 0x000fe80000100a00 */
[----:B------:R1:W-:Y:S04]  /*13d740*/  STL.64 [R1+0x8090], R18 ;  /* 0x0080901201007387 */ /* 0x0003e80000100a00 */
[----:B-1----:R0:W4:Y:S01]  /*13d750*/  LDL.64 R18, [R1+0x27e8] ;  /* 0x0027e80001127983 */ /* 0x0021220000100a00 */
[----:B---3--:R-:W-:-:S02]  /*13d760*/  IADD3 R20, P2, R6, R2, RZ ;  /* 0x0000000206147210 */ /* 0x008fc40007f5e0ff */
[----:B------:R-:W-:Y:S02]  /*13d770*/  SHF.R.S32.HI R28, RZ, 0x1f, R6 ;  /* 0x0000001fff1c7819 */ /* 0x000fe40000011406 */
[----:B------:R-:W-:Y:S01]  /*13d780*/  IADD3 R6, P3, R6, R3, RZ ;  /* 0x0000000306067210 */ /* 0x000fe20007f7e0ff */
[----:B----4-:R-:W3:Y:S04]  /*13d790*/  LDL.LU R19, [R1] ;  /* 0x0000000001137983 */ /* 0x010ee80000300800 */
[----:B------:R1:W-:Y:S04]  /*13d7a0*/  STL [R1+0x27e0], R20 ;  /* 0x0027e01401007387 */ /* 0x0003e80000100800 */
[----:B-1----:R-:W4:Y:S04]  /*13d7b0*/  LDL.LU.64 R20, [R1+0x80a8] ;  /* 0x0080a80001147983 */ /* 0x002f280000300a00 */
[----:B------:R1:W-:Y:S04]  /*13d7c0*/  STL [R1+0x27d8], R6 ;  /* 0x0027d80601007387 */ /* 0x0003e80000100800 */
[----:B-1----:R0:W2:Y:S04]  /*13d7d0*/  LDL.LU R6, [R1+0x80a0] ;  /* 0x0080a00001067983 */ /* 0x0020a80000300800 */
[----:B------:R1:W-:Y:S04]  /*13d7e0*/  STL.64 [R1+0x8088], R2 ;  /* 0x0080880201007387 */ /* 0x0003e80000100a00 */
[----:B-1----:R0:W4:Y:S01]  /*13d7f0*/  LDL.64 R2, [R1+0x27e0] ;  /* 0x0027e00001027983 */ /* 0x0021220000100a00 */
[----:B---3--:R-:W-:-:S02]  /*13d800*/  IMAD.X R7, R19, 0x1, R4, P0 ;  /* 0x0000000113077824 */ /* 0x008fc400000e0604 */
[----:B------:R-:W-:-:S03]  /*13d810*/  IMAD.X R19, R19, 0x1, R9, P1 ;  /* 0x0000000113137824 */ /* 0x000fc600008e0609 */
[----:B------:R2:W-:Y:S04]  /*13d820*/  STL [R1+0x27f4], R7 ;  /* 0x0027f40701007387 */ /* 0x0005e80000100800 */
[----:B--2---:R-:W2:Y:S04]  /*13d830*/  LDL.LU.64 R6, [R1+0x8098] ;  /* 0x0080980001067983 */ /* 0x004ea80000300a00 */
[----:B------:R1:W-:Y:S04]  /*13d840*/  STL [R1+0x27ec], R19 ;  /* 0x0027ec1301007387 */ /* 0x0003e80000100800 */
[----:B-1----:R-:W3:Y:S01]  /*13d850*/  LDL.LU.64 R18, [R1+0x8090] ;  /* 0x0080900001127983 */ /* 0x002ee20000300a00 */
[----:B----4-:R-:W-:-:S05]  /*13d860*/  IMAD.X R3, R28, 0x1, R4, P2 ;  /* 0x000000011c037824 */ /* 0x010fca00010e0604 */
[----:B------:R1:W-:Y:S04]  /*13d870*/  STL [R1+0x27e4], R3 ;  /* 0x0027e40301007387 */ /* 0x0003e80000100800 */
[----:B-1----:R0:W4:Y:S04]  /*13d880*/  LDL.64 R2, [R1+0x27d8] ;  /* 0x0027d80001027983 */ /* 0x0021280000100a00 */
[----:B---3--:R1:W-:Y:S04]  /*13d890*/  STL.64 [R1+0x8070], R18 ;  /* 0x0080701201007387 */ /* 0x0083e80000100a00 */
[----:B-1----:R-:W3:Y:S04]  /*13d8a0*/  LDL.LU R18, [R1+0x120] ;  /* 0x0001200001127983 */ /* 0x002ee80000300800 */
[----:B------:R-:W-:Y:S01]  /*13d8b0*/  STL [R1+0x8078], R19 ;  /* 0x0080781301007387 */ /* 0x000fe20000100800 */
[----:B----4-:R-:W-:-:S03]  /*13d8c0*/  IMAD.X R3, R28, 0x1, R9, P3 ;  /* 0x000000011c037824 */ /* 0x010fc600018e0609 */
        /* <DEDUP_REMOVED lines=18> */
[----:B-1----:R-:W-:Y:S02]  /*13d9f0*/  IADD3 R18, P3, R4, R3, RZ ;  /* 0x0000000304127210 */ /* 0x002fe40007f7e0ff */
[----:B------:R-:W3:Y:S04]  /*13da00*/  LDL.LU R4, [R1+0x8068] ;  /* 0x0080680001047983 */ /* 0x000ee80000300800 */
        /* <DEDUP_REMOVED lines=81> */
[----:B-1----:R0:W2:Y:S04]  /*13df20*/  LDL.64 R8, [R1+0x2790] ;  /* 0x0027900001087983 */ /* 0x0020a80000100a00 */
[----:B---3--:R1:W-:Y:S04]  /*13df30*/  STL.64 [R1+0x7fe8], R6 ;  /* 0x007fe80601007387 */ /* 0x0083e80000100a00 */
[----:B-1----:R0:W3:Y:S04]  /*13df40*/  LDL.64 R6, [R1+0x2788] ;  /* 0x0027880001067983 */ /* 0x0020e80000100a00 */
[----:B---3--:R-:W2:Y:S04]  /*13df50*/  LDL.LU R7, [R1] ;  /* 0x0000000001077983 */ /* 0x008ea80000300800 */
[----:B------:R1:W-:Y:S04]  /*13df60*/  STL.64 [R1+0x7fd8], R2 ;  /* 0x007fd80201007387 */ /* 0x0003e80000100a00 */
[----:B-1----:R-:W3:Y:S01]  /*13df70*/  LDL.64 R2, [R1+0x2778] ;  /* 0x0027780001027983 */ /* 0x002ee20000100a00 */
[----:B--2---:R-:W-:-:S03]  /*13df80*/  IMAD.X R9, R7, 0x1, R4, P0 ;  /* 0x0000000107097824 */ /* 0x004fc600000e0604 */
[----:B---3--:R1:W-:Y:S04]  /*13df90*/  STL [R1+0x7fe0], R2 ;  /* 0x007fe00201007387 */ /* 0x0083e80000100800 */
[----:B-1----:R0:W2:Y:S04]  /*13dfa0*/  LDL.64 R2, [R1+0x2780] ;  /* 0x0027800001027983 */ /* 0x0020a80000100a00 */
[----:B----4-:R1:W-:Y:S04]  /*13dfb0*/  STL.64 [R1+0x7fc8], R14 ;  /* 0x007fc80e01007387 */ /* 0x0103e80000100a00 */
[----:B-1----:R-:W3:Y:S04]  /*13dfc0*/  LDL.LU R14, [R1+0x138] ;  /* 0x00013800010e7983 */ /* 0x002ee80000300800 */
[----:B------:R1:W-:Y:S04]  /*13dfd0*/  STL [R1+0x2794], R9 ;  /* 0x0027940901007387 */ /* 0x0003e80000100800 */
[----:B-1----:R-:W4:Y:S02]  /*13dfe0*/  LDL.LU.64 R8, [R1+0x7ff0] ;  /* 0x007ff00001087983 */ /* 0x002f240000300a00 */
[----:B----4-:R-:W-:-:S05]  /*13dff0*/  IMAD.X R7, R7, 0x1, R9, P1 ;  /* 0x0000000107077824 */ /* 0x010fca00008e0609 */
[----:B------:R1:W-:Y:S04]  /*13e000*/  STL [R1+0x278c], R7 ;  /* 0x00278c0701007387 */ /* 0x0003e80000100800 */
[----:B-1----:R-:W4:Y:S01]  /*13e010*/  LDL.LU.64 R6, [R1+0x7fe8] ;  /* 0x007fe80001067983 */ /* 0x002f220000300a00 */
[----:B--2---:R-:W-:-:S03]  /*13e020*/  IMAD.X R3, R28, 0x1, R4, P2 ;  /* 0x000000011c037824 */ /* 0x004fc600010e0604 */
[----:B----4-:R-:W-:Y:S04]  /*13e030*/  STL.64 [R1+0x7fd0], R6 ;  /* 0x007fd00601007387 */ /* 0x010fe80000100a00 */
        /* <DEDUP_REMOVED lines=15> */
[----:B--2---:R-:W-:Y:S04]  /*13e130*/  STL.64 [R1+0x7fb0], R6 ;  /* 0x007fb00601007387 */ /* 0x004fe80000100a00 */
[----:B------:R1:W-:Y:S04]  /*13e140*/  STL.64 [R1+0x7fb8], R8 ;  /* 0x007fb80801007387 */ /* 0x0003e80000100a00 */
[----:B-1----:R0:W2:Y:S04]  /*13e150*/  LDL.64 R8, [R1+0x2770] ;  /* 0x0027700001087983 */ /* 0x0020a80000100a00 */
[----:B------:R-:W2:Y:S01]  /*13e160*/  LDL.LU R7, [R1] ;  /* 0x0000000001077983 */ /* 0x000ea20000300800 */
[----:B---3--:R-:W-:-:S02]  /*13e170*/  SHF.R.S32.HI R28, RZ, 0x1f, R14 ;  /* 0x0000001fff1c7819 */ /* 0x008fc4000001140e */
[C---:B------:R-:W-:Y:S02]  /*13e180*/  IADD3 R6, P2, R14.reuse, R2, RZ ;  /* 0x000000020e067210 */ /* 0x040fe40007f5e0ff */
[----:B------:R-:W-:-:S05]  /*13e190*/  IADD3 R14, P3, R14, R3, RZ ;  /* 0x000000030e0e7210 */ /* 0x000fca0007f7e0ff */
[----:B------:R1:W-:Y:S04]  /*13e1a0*/  STL [R1+0x2758], R14 ;  /* 0x0027580e01007387 */ /* 0x0003e80000100800 */
[----:B-1----:R-:W3:Y:S01]  /*13e1b0*/  LDL.LU.64 R14, [R1+0x7fc0] ;  /* 0x007fc000010e7983 */ /* 0x002ee20000300a00 */
[----:B--2---:R-:W-:-:S03]  /*13e1c0*/  IMAD.X R9, R7, 0x1, R4, P0 ;  /* 0x0000000107097824 */ /* 0x004fc600000e0604 */
[----:B------:R1:W-:Y:S04]  /*13e1d0*/  STL.64 [R1+0x7fa8], R2 ;  /* 0x007fa80201007387 */ /* 0x0003e80000100a00 */
[----:B-1----:R0:W2:Y:S04]  /*13e1e0*/  LDL.64 R2, [R1+0x2768] ;  /* 0x0027680001027983 */ /* 0x0020a80000100a00 */
[----:B------:R1:W-:Y:S04]  /*13e1f0*/  STL [R1+0x2774], R9 ;  /* 0x0027740901007387 */ /* 0x0003e80000100800 */
[----:B-1----:R-:W2:Y:S02]  /*13e200*/  LDL.LU.64 R8, [R1+0x7fb8] ;  /* 0x007fb80001087983 */ /* 0x002ea40000300a00 */
        /* <DEDUP_REMOVED lines=14> */
[----:B------:R-:W-:Y:S01]  /*13e2f0*/  STL [R1+0x7fa4], R29 ;  /* 0x007fa41d01007387 */ /* 0x000fe20000100800 */
[----:B---3--:R-:W-:-:S05]  /*13e300*/  SHF.R.S32.HI R28, RZ, 0x1f, R18 ;  /* 0x0000001fff1c7819 */ /* 0x008fca0000011412 */
[----:B------:R2:W-:Y:S02]  /*13e310*/  STL [R1], R28 ;  /* 0x0000001c01007387 */ /* 0x0005e40000100800 */
[C---:B--2---:R-:W-:Y:S02]  /*13e320*/  IADD3 R28, P0, R18.reuse, R2, RZ ;  /* 0x00000002121c7210 */ /* 0x044fe40007f1e0ff */
[----:B------:R-:W-:-:S03]  /*13e330*/  IADD3 R18, P1, R18, R3, RZ ;  /* 0x0000000312127210 */ /* 0x000fc60007f3e0ff */
[----:B------:R-:W-:Y:S04]  /*13e340*/  STL [R1+0x2750], R28 ;  /* 0x0027501c01007387 */ /* 0x000fe80000100800 */
[----:B------:R-:W2:Y:S04]  /*13e350*/  LDL.LU R29, [R1+0x7fa4] ;  /* 0x007fa400011d7983 */ /* 0x000ea80000300800 */
        /* <DEDUP_REMOVED lines=13> */
[----:B------:R1:W-:Y:S04]  /*13e430*/  STL [R1+0x2738], R18 ;  /* 0x0027381201007387 */ /* 0x0003e80000100800 */
[----:B-1----:R-:W4:Y:S04]  /*13e440*/  LDL.LU.64 R18, [R1+0x7f88] ;  /* 0x007f880001127983 */ /* 0x002f280000300a00 */
[----:B------:R1:W-:Y:S04]  /*13e450*/  STL.64 [R1+0x7f68], R2 ;  /* 0x007f680201007387 */ /* 0x0003e80000100a00 */
[----:B-1----:R-:W2:Y:S04]  /*13e460*/  LDL.64 R2, [R1+0x2738] ;  /* 0x0027380001027983 */ /* 0x002ea80000100a00 */
[----:B--2---:R1:W-:Y:S04]  /*13e470*/  STL [R1+0x7f70], R2 ;  /* 0x007f700201007387 */ /* 0x0043e80000100800 */
[----:B-1----:R-:W2:Y:S04]  /*13e480*/  LDL.64 R2, [R1+0x2740] ;  /* 0x0027400001027983 */ /* 0x002ea80000100a00 */
[----:B--2---:R1:W-:Y:S04]  /*13e490*/  STL [R1+0x7f80], R2 ;  /* 0x007f800201007387 */ /* 0x0043e80000100800 */
[----:B-1----:R0:W3:Y:S02]  /*13e4a0*/  LDL.64 R2, [R1+0x2750] ;  /* 0x0027500001027983 */ /* 0x0020e40000100a00 */
[----:B---3--:R-:W-:-:S02]  /*13e4b0*/  IMAD.X R3, R21, 0x1, R4, P0 ;  /* 0x0000000115037824 */ /* 0x008fc400000e0604 */
[----:B------:R-:W-:-:S03]  /*13e4c0*/  IMAD.X R21, R21, 0x1, R9, P1 ;  /* 0x0000000115157824 */ /* 0x000fc600008e0609 */
[----:B------:R-:W-:Y:S04]  /*13e4d0*/  STL [R1+0x2754], R3 ;  /* 0x0027540301007387 */ /* 0x000fe80000100800 */
[----:B------:R0:W2:Y:S04]  /*13e4e0*/  LDL.LU R2, [R1+0x7f80] ;  /* 0x007f800001027983 */ /* 0x0000a80000300800 */
[----:B------:R1:W-:Y:S04]  /*13e4f0*/  STL [R1+0x274c], R21 ;  /* 0x00274c1501007387 */ /* 0x0003e80000100800 */
[----:B-1----:R-:W3:Y:S01]  /*13e500*/  LDL.LU.64 R20, [R1+0x7f78] ;  /* 0x007f780001147983 */ /* 0x002ee20000300a00 */
[----:B------:R-:W-:-:S03]  /*13e510*/  IMAD.X R3, R28, 0x1, R4, P2 ;  /* 0x000000011c037824 */ /* 0x000fc600010e0604 */
[----:B---3--:R1:W-:Y:S04]  /*13e520*/  STL.64 [R1+0x7f58], R20 ;  /* 0x007f581401007387 */ /* 0x0083e80000100a00 */
[----:B-1----:R-:W3:Y:S04]  /*13e530*/  LDL.LU R20, [R1+0x148] ;  /* 0x0001480001147983 */ /* 0x002ee80000300800 */
[----:B------:R1:W-:Y:S04]  /*13e540*/  STL [R1+0x2744], R3 ;  /* 0x0027440301007387 */ /* 0x0003e80000100800 */
[----:B--2---:R0:W2:Y:S01]  /*13e550*/  LDL.LU R2, [R1+0x7f70] ;  /* 0x007f700001027983 */ /* 0x0040a20000300800 */
[----:B-1----:R-:W-:-:S03]  /*13e560*/  IMAD.X R3, R28, 0x1, R9, P3 ;  /* 0x000000011c037824 */ /* 0x002fc600018e0609 */
[----:B------:R-:W-:Y:S04]  /*13e570*/  STL.64 [R1+0x7f60], R4 ;  /* 0x007f600401007387 */ /* 0x000fe80000100a00 */
[----:B------:R2:W-:Y:S04]  /*13e580*/  STL [R1+0x273c], R3 ;  /* 0x00273c0301007387 */ /* 0x0005e80000100800 */
[----:B--2---:R-:W2:Y:S01]  /*13e590*/  LDL.LU.64 R2, [R1+0x7f68] ;  /* 0x007f680001027983 */ /* 0x004ea20000300a00 */
[----:B---3--:R-:W-:-:S05]  /*13e5a0*/  SHF.R.S32.HI R4, RZ, 0x1f, R20 ;  /* 0x0000001fff047819 */ /* 0x008fca0000011414 */
[----:B------:R2:W-:Y:S02]  /*13e5b0*/  STL [R1], R4 ;  /* 0x0000000401007387 */ /* 0x0005e40000100800 */
[----:B--2---:R-:W-:-:S05]  /*13e5c0*/  IADD3 R4, P0, R20, R2, RZ ;  /* 0x0000000214047210 */ /* 0x004fca0007f1e0ff */
[----:B------:R1:W-:Y:S04]  /*13e5d0*/  STL [R1+0x2730], R4 ;  /* 0x0027300401007387 */ /* 0x0003e80000100800 */
        /* <DEDUP_REMOVED lines=26> */
[----:B------:R1:W-:Y:S04]  /*13e780*/  STL.64 [R1+0x7f18], R16 ;  /* 0x007f181001007387 */ /* 0x0003e80000100a00 */
        /* <DEDUP_REMOVED lines=30> */
[----:B------:R1:W-:Y:S04]  /*13e970*/  STL.64 [R1+0x7f10], R8 ;  /* 0x007f100801007387 */ /* 0x0003e80000100a00 */
[----:B-1----:R0:W3:Y:S04]  /*13e980*/  LDL.64 R8, [R1+0x2710] ;  /* 0x0027100001087983 */ /* 0x0020e80000100a00 */
[----:B----4-:R1:W-:Y:S04]  /*13e990*/  STL.64 [R1+0x7ef0], R16 ;  /* 0x007ef01001007387 */ /* 0x0103e80000100a00 */
[----:B-1----:R-:W2:Y:S01]  /*13e9a0*/  LDL.LU R16, [R1+0x158] ;  /* 0x0001580001107983 */ /* 0x002ea20000300800 */
[----:B---3--:R-:W-:-:S05]  /*13e9b0*/  IMAD.X R9, R3, 0x1, R4, P0 ;  /* 0x0000000103097824 */ /* 0x008fca00000e0604 */
[----:B------:R1:W-:Y:S04]  /*13e9c0*/  STL [R1+0x2714], R9 ;  /* 0x0027140901007387 */ /* 0x0003e80000100800 */
[----:B-1----:R-:W3:Y:S02]  /*13e9d0*/  LDL.LU.64 R8, [R1+0x7f10] ;  /* 0x007f100001087983 */ /* 0x002ee40000300a00 */
[----:B---3--:R-:W-:-:S05]  /*13e9e0*/  IMAD.X R3, R3, 0x1, R9, P1 ;  /* 0x0000000103037824 */ /* 0x008fca00008e0609 */
[----:B------:R1:W-:Y:S04]  /*13e9f0*/  STL [R1+0x270c], R3 ;  /* 0x00270c0301007387 */ /* 0x0003e80000100800 */
[----:B------:R0:W3:Y:S01]  /*13ea00*/  LDL.LU R2, [R1+0x7f0c] ;  /* 0x007f0c0001027983 */ /* 0x0000e20000300800 */
[----:B-1----:R-:W-:-:S05]  /*13ea10*/  IMAD.X R3, R28, 0x1, R4, P2 ;  /* 0x000000011c037824 */ /* 0x002fca00010e0604 */
        /* <DEDUP_REMOVED lines=94> */
[----:B---3--:R1:W-:Y:S04]  /*13f000*/  STL [R1+0x7e78], R18 ;  /* 0x007e781201007387 */ /* 0x0083e80000100800 */
[----:B-1----:R-:W3:Y:S04]  /*13f010*/  LDL.LU R18, [R1+0x16c] ;  /* 0x00016c0001127983 */ /* 0x002ee80000300800 */
[----:B------:R-:W-:Y:S04]  /*13f020*/  STL.64 [R1+0x7e80], R20 ;  /* 0x007e801401007387 */ /* 0x000fe80000100a00 */
[----:B------:R1:W-:Y:S04]  /*13f030*/  STL.64 [R1+0x7e68], R16 ;  /* 0x007e681001007387 */ /* 0x0003e80000100a00 */
[----:B-1----:R0:W2:Y:S01]  /*13f040*/  LDL.64 R16, [R1+0x26a8] ;  /* 0x0026a80001107983 */ /* 0x0020a20000100a00 */
[----:B---3--:R-:W-:-:S02]  /*13f050*/  IADD3 R20, P2, R18, R2, RZ ;  /* 0x0000000212147210 */ /* 0x008fc40007f5e0ff */
[----:B------:R-:W-:Y:S02]  /*13f060*/  SHF.R.S32.HI R28, RZ, 0x1f, R18 ;  /* 0x0000001fff1c7819 */ /* 0x000fe40000011412 */
[----:B------:R-:W-:Y:S01]  /*13f070*/  IADD3 R18, P3, R18, R3, RZ ;  /* 0x0000000312127210 */ /* 0x000fe20007f7e0ff */
[----:B--2---:R-:W2:Y:S04]  /*13f080*/  LDL.LU R17, [R1] ;  /* 0x0000000001117983 */ /* 0x004ea80000300800 */
[----:B------:R1:W-:Y:S04]  /*13f090*/  STL [R1+0x26a0], R20 ;  /* 0x0026a01401007387 */ /* 0x0003e80000100800 */
[----:B-1----:R-:W3:Y:S04]  /*13f0a0*/  LDL.LU.64 R20, [R1+0x7e80] ;  /* 0x007e800001147983 */ /* 0x002ee80000300a00 */
[----:B------:R1:W-:Y:S04]  /*13f0b0*/  STL [R1+0x2698], R18 ;  /* 0x0026981201007387 */ /* 0x0003e80000100800 */
[----:B-1----:R0:W4:Y:S04]  /*13f0c0*/  LDL.LU R18, [R1+0x7e78] ;  /* 0x007e780001127983 */ /* 0x0021280000300800 */
[----:B------:R1:W-:Y:S04]  /*13f0d0*/  STL.64 [R1+0x7e60], R2 ;  /* 0x007e600201007387 */ /* 0x0003e80000100a00 */
[----:B-1----:R0:W3:Y:S01]  /*13f0e0*/  LDL.64 R2, [R1+0x26a0] ;  /* 0x0026a00001027983 */ /* 0x0020e20000100a00 */
[----:B--2---:R-:W-:-:S02]  /*13f0f0*/  IMAD.X R19, R17, 0x1, R4, P0 ;  /* 0x0000000111137824 */ /* 0x004fc400000e0604 */
[----:B------:R-:W-:-:S03]  /*13f100*/  IMAD.X R17, R17, 0x1, R9, P1 ;  /* 0x0000000111117824 */ /* 0x000fc600008e0609 */
[----:B------:R4:W-:Y:S04]  /*13f110*/  STL [R1+0x26b4], R19 ;  /* 0x0026b41301007387 */ /* 0x0009e80000100800 */
[----:B----4-:R-:W2:Y:S04]  /*13f120*/  LDL.LU.64 R18, [R1+0x7e70] ;  /* 0x007e700001127983 */ /* 0x010ea80000300a00 */
[----:B------:R1:W-:Y:S04]  /*13f130*/  STL [R1+0x26ac], R17 ;  /* 0x0026ac1101007387 */ /* 0x0003e80000100800 */
[----:B-1----:R-:W4:Y:S01]  /*13f140*/  LDL.LU.64 R16, [R1+0x7e68] ;  /* 0x007e680001107983 */ /* 0x002f220000300a00 */
[----:B---3--:R-:W-:-:S05]  /*13f150*/  IMAD.X R3, R28, 0x1, R4, P2 ;  /* 0x000000011c037824 */ /* 0x008fca00010e0604 */
[----:B------:R1:W-:Y:S04]  /*13f160*/  STL [R1+0x26a4], R3 ;  /* 0x0026a40301007387 */ /* 0x0003e80000100800 */
[----:B-1----:R0:W3:Y:S04]  /*13f170*/  LDL.64 R2, [R1+0x2698] ;  /* 0x0026980001027983 */ /* 0x0020e80000100a00 */
[----:B------:R1:W-:Y:S04]  /*13f180*/  STL.64 [R1+0x7e40], R4 ;  /* 0x007e400401007387 */ /* 0x0003e80000100a00 */
[----:B-1----:R-:W2:Y:S01]  /*13f190*/  LDL.LU R4, [R1+0x174] ;  /* 0x0001740001047983 */ /* 0x002ea20000300800 */
[----:B---3--:R-:W-:-:S03]  /*13f1a0*/  IMAD.X R3, R28, 0x1, R9, P3 ;  /* 0x000000011c037824 */ /* 0x008fc600018e0609 */
[----:B--2---:R1:W-:Y:S04]  /*13f1b0*/  STL.64 [R1+0x7e50], R4 ;  /* 0x007e500401007387 */ /* 0x0043e80000100a00 */
[----:B-1----:R-:W2:Y:S04]  /*13f1c0*/  LDL.LU R4, [R1+0x170] ;  /* 0x0001700001047983 */ /* 0x002ea80000300800 */
[----:B------:R-:W-:Y:S04]  /*13f1d0*/  STL.64 [R1+0x7e48], R26 ;  /* 0x007e481a01007387 */ /* 0x000fe80000100a00 */
[----:B------:R-:W-:Y:S04]  /*13f1e0*/  STL [R1+0x7e58], R27 ;  /* 0x007e581b01007387 */ /* 0x000fe80000100800 */
[----:B------:R1:W-:Y:S04]  /*13f1f0*/  STL [R1+0x269c], R3 ;  /* 0x00269c0301007387 */ /* 0x0003e80000100800 */
[----:B-1----:R-:W3:Y:S01]  /*13f200*/  LDL.LU.64 R2, [R1+0x7e60] ;  /* 0x007e600001027983 */ /* 0x002ee20000300a00 */
[----:B--2---:R-:W-:-:S02]  /*13f210*/  SHF.R.S32.HI R28, RZ, 0x1f, R4 ;  /* 0x0000001fff1c7819 */ /* 0x004fc40000011404 */
[C---:B---3--:R-:W-:Y:S02]  /*13f220*/  IADD3 R26, P0, R4.reuse, R2, RZ ;  /* 0x00000002041a7210 */ /* 0x048fe40007f1e0ff */
[----:B------:R-:W-:-:S03]  /*13f230*/  IADD3 R4, P1, R4, R3, RZ ;  /* 0x0000000304047210 */ /* 0x000fc60007f3e0ff */
[----:B------:R-:W-:Y:S04]  /*13f240*/  STL [R1+0x2690], R26 ;  /* 0x0026901a01007387 */ /* 0x000fe80000100800 */
[----:B------:R-:W-:Y:S04]  /*13f250*/  STL [R1], R28 ;  /* 0x0000001c01007387 */ /* 0x000fe80000100800 */
[----:B------:R0:W2:Y:S04]  /*13f260*/  LDL.LU R27, [R1+0x7e58] ;  /* 0x007e5800011b7983 */ /* 0x0000a80000300800 */
[----:B------:R1:W-:Y:S04]  /*13f270*/  STL [R1+0x2688], R4 ;  /* 0x0026880401007387 */ /* 0x0003e80000100800 */
[----:B-1----:R-:W3:Y:S02]  /*13f280*/  LDL.LU.64 R4, [R1+0x7e50] ;  /* 0x007e500001047983 */ /* 0x002ee40000300a00 */
[----:B---3--:R-:W-:-:S02]  /*13f290*/  IADD3 R26, P2, R4, R2, RZ ;  /* 0x00000002041a7210 */ /* 0x008fc40007f5e0ff */
[----:B------:R-:W-:Y:S02]  /*13f2a0*/  SHF.R.S32.HI R28, RZ, 0x1f, R4 ;  /* 0x0000001fff1c7819 */ /* 0x000fe40000011404 */
[----:B------:R-:W-:Y:S01]  /*13f2b0*/  IADD3 R4, P3, R4, R3, RZ ;  /* 0x0000000304047210 */ /* 0x000fe20007f7e0ff */
[----:B------:R2:W-:Y:S04]  /*13f2c0*/  STL [R1+0x2680], R26 ;  /* 0x0026801a01007387 */ /* 0x0005e80000100800 */
[----:B--2---:R-:W2:Y:S04]  /*13f2d0*/  LDL.LU.64 R26, [R1+0x7e48] ;  /* 0x007e4800011a7983 */ /* 0x004ea80000300a00 */
        /* <DEDUP_REMOVED lines=9> */
[----:B------:R1:W-:Y:S04]  /*13f370*/  STL.64 [R1+0x7e38], R8 ;  /* 0x007e380801007387 */ /* 0x0003e80000100a00 */
[----:B-1----:R0:W3:Y:S02]  /*13f380*/  LDL.64 R8, [R1+0x2690] ;  /* 0x0026900001087983 */ /* 0x0020e40000100a00 */
[----:B---3--:R-:W-:-:S05]  /*13f390*/  IMAD.X R9, R3, 0x1, R4, P0 ;  /* 0x0000000103097824 */ /* 0x008fca00000e0604 */
        /* <DEDUP_REMOVED lines=36> */
[----:B------:R1:W-:Y:S01]  /*13f5e0*/  STL [R1+0x2674], R7 ;  /* 0x0026740701007387 */ /* 0x0003e20000100800 */
[--C-:B--2---:R-:W-:Y:S02]  /*13f5f0*/  IMAD.X R3, R27, 0x1, R9.reuse, P1 ;  /* 0x000000011b037824 */ /* 0x104fe400008e0609 */
[C---:B------:R-:W-:Y:S01]  /*13f600*/  IMAD.X R27, R28.reuse, 0x1, R4, P2 ;  /* 0x000000011c1b7824 */ /* 0x040fe200010e0604 */
[----:B-1----:R-:W2:Y:S04]  /*13f610*/  LDL.LU.64 R6, [R1+0x7e08] ;  /* 0x007e080001067983 */ /* 0x002ea80000300a00 */
        /* <DEDUP_REMOVED lines=114> */
[----:B-1----:R0:W4:Y:S04]  /*13fd40*/  LDL.64 R28, [R1+0x2610] ;  /* 0x00261000011c7983 */ /* 0x0021280000100a00 */
[----:B------:R1:W-:Y:S04]  /*13fd50*/  STL.64 [R1+0x7d48], R12 ;  /* 0x007d480c01007387 */ /* 0x0003e80000100a00 */
[----:B-1----:R-:W3:Y:S01]  /*13fd60*/  LDL.LU R12, [R1+0x198] ;  /* 0x00019800010c7983 */ /* 0x002ee20000300800 */
[----:B----4-:R-:W-:-:S02]  /*13fd70*/  IMAD.X R29, R3, 0x1, R4, P0 ;  /* 0x00000001031d7824 */ /* 0x010fc400000e0604 */
[----:B------:R-:W-:-:S03]  /*13fd80*/  IMAD.X R3, R3, 0x1, R9, P1 ;  /* 0x0000000103037824 */ /* 0x000fc600008e0609 */
[----:B------:R1:W-:Y:S04]  /*13fd90*/  STL [R1+0x2614], R29 ;  /* 0x0026141d01007387 */ /* 0x0003e80000100800 */
[----:B-1----:R-:W4:Y:S04]  /*13fda0*/  LDL.LU.64 R28, [R1+0x7d68] ;  /* 0x007d6800011c7983 */ /* 0x002f280000300a00 */
[----:B------:R4:W-:Y:S04]  /*13fdb0*/  STL [R1+0x260c], R3 ;  /* 0x00260c0301007387 */ /* 0x0009e80000100800 */
[----:B------:R0:W2:Y:S01]  /*13fdc0*/  LDL.LU R2, [R1+0x7d64] ;  /* 0x007d640001027983 */ /* 0x0000a20000300800 */
[----:B----4-:R-:W-:-:S05]  /*13fdd0*/  IMAD.X R3, R28, 0x1, R4, P2 ;  /* 0x000000011c037824 */ /* 0x010fca00010e0604 */
[----:B------:R1:W-:Y:S04]  /*13fde0*/  STL [R1+0x2604], R3 ;  /* 0x0026040301007387 */ /* 0x0003e80000100800 */
[----:B--2---:R0:W2:Y:S01]  /*13fdf0*/  LDL.LU R2, [R1+0x7d60] ;  /* 0x007d600001027983 */ /* 0x0040a20000300800 */
[----:B-1----:R-:W-:-:S05]  /*13fe00*/  IMAD.X R3, R28, 0x1, R9, P3 ;  /* 0x000000011c037824 */ /* 0x002fca00018e0609 */
[----:B------:R2:W-:Y:S04]  /*13fe10*/  STL [R1+0x25fc], R3 ;  /* 0x0025fc0301007387 */ /* 0x0005e80000100800 */
[----:B--2---:R-:W2:Y:S04]  /*13fe20*/  LDL.LU.64 R2, [R1+0x7d58] ;  /* 0x007d580001027983 */ /* 0x004ea80000300a00 */
        /* <DEDUP_REMOVED lines=36> */
[----:B---3--:R-:W-:Y:S04]  /*140070*/  STL.64 [R1+0x7d10], R12 ;  /* 0x007d100c01007387 */ /* 0x008fe80000100a00 */
        /* <DEDUP_REMOVED lines=19> */
[----:B-1----:R0:W4:Y:S04]  /*1401b0*/  LDL.64 R28, [R1+0x25c8] ;  /* 0x0025c800011c7983 */ /* 0x0021280000100a00 */
[----:B----4-:R-:W4:Y:S04]  /*1401c0*/  LDL.LU R29, [R1] ;  /* 0x00000000011d7983 */ /* 0x010f280000300800 */
[----:B------:R1:W-:Y:S04]  /*1401d0*/  STL.64 [R1+0x7d00], R14 ;  /* 0x007d000e01007387 */ /* 0x0003e80000100a00 */
[----:B-1----:R0:W4:Y:S04]  /*1401e0*/  LDL.64 R14, [R1+0x25d0] ;  /* 0x0025d000010e7983 */ /* 0x0021280000100a00 */
[----:B---3--:R1:W-:Y:S04]  /*1401f0*/  STL.64 [R1+0x7cf0], R26 ;  /* 0x007cf01a01007387 */ /* 0x0083e80000100a00 */
[----:B-1----:R0:W3:Y:S04]  /*140200*/  LDL.64 R26, [R1+0x25c0] ;  /* 0x0025c000011a7983 */ /* 0x0020e80000100a00 */
[----:B------:R1:W-:Y:S04]  /*140210*/  STL.64 [R1+0x7ce8], R2 ;  /* 0x007ce80201007387 */ /* 0x0003e80000100a00 */
[----:B-1----:R0:W3:Y:S04]  /*140220*/  LDL.64 R2, [R1+0x25b8] ;  /* 0x0025b80001027983 */ /* 0x0020e80000100a00 */
[----:B--2---:R-:W-:Y:S04]  /*140230*/  STL.64 [R1+0x7ce0], R12 ;  /* 0x007ce00c01007387 */ /* 0x004fe80000100a00 */
[----:B------:R1:W-:Y:S04]  /*140240*/  STL.64 [R1+0x7cd8], R6 ;  /* 0x007cd80601007387 */ /* 0x0003e80000100a00 */
[----:B-1----:R-:W2:Y:S01]  /*140250*/  LDL.LU R6, [R1+0x1a8] ;  /* 0x0001a80001067983 */ /* 0x002ea20000300800 */
[----:B----4-:R-:W-:-:S02]  /*140260*/  IMAD.X R15, R29, 0x1, R4, P0 ;  /* 0x000000011d0f7824 */ /* 0x010fc400000e0604 */
[----:B------:R-:W-:-:S03]  /*140270*/  IMAD.X R29, R29, 0x1, R9, P1 ;  /* 0x000000011d1d7824 */ /* 0x000fc600008e0609 */
[----:B------:R1:W-:Y:S04]  /*140280*/  STL [R1+0x25d4], R15 ;  /* 0x0025d40f01007387 */ /* 0x0003e80000100800 */
[----:B-1----:R-:W4:Y:S04]  /*140290*/  LDL.LU.64 R14, [R1+0x7d00] ;  /* 0x007d0000010e7983 */ /* 0x002f280000300a00 */
[----:B------:R1:W-:Y:S04]  /*1402a0*/  STL [R1+0x25cc], R29 ;  /* 0x0025cc1d01007387 */ /* 0x0003e80000100800 */
[----:B-1----:R-:W3:Y:S02]  /*1402b0*/  LDL.LU.64 R28, [R1+0x7cf8] ;  /* 0x007cf800011c7983 */ /* 0x002ee40000300a00 */
[----:B---3--:R-:W-:-:S02]  /*1402c0*/  IMAD.X R27, R28, 0x1, R4, P2 ;  /* 0x000000011c1b7824 */ /* 0x008fc400010e0604 */
[----:B------:R-:W-:-:S03]  /*1402d0*/  IMAD.X R3, R28, 0x1, R9, P3 ;  /* 0x000000011c037824 */ /* 0x000fc600018e0609 */
[----:B------:R1:W-:Y:S04]  /*1402e0*/  STL [R1+0x25c4], R27 ;  /* 0x0025c41b01007387 */ /* 0x0003e80000100800 */
[----:B-1----:R-:W3:Y:S04]  /*1402f0*/  LDL.LU.64 R26, [R1+0x7cf0] ;  /* 0x007cf000011a7983 */ /* 0x002ee80000300a00 */
        /* <DEDUP_REMOVED lines=10> */
[----:B------:R1:W-:Y:S04]  /*1403a0*/  STL.64 [R1+0x7cc8], R8 ;  /* 0x007cc80801007387 */ /* 0x0003e80000100a00 */
[----:B-1----:R-:W2:Y:S04]  /*1403b0*/  LDL.LU R8, [R1+0x1ac] ;  /* 0x0001ac0001087983 */ /* 0x002ea80000300800 */
[----:B------:R-:W-:Y:S04]  /*1403c0*/  STL.64 [R1+0x7cd0], R14 ;  /* 0x007cd00e01007387 */ /* 0x000fe80000100a00 */
[----:B---3--:R1:W-:Y:S04]  /*1403d0*/  STL.64 [R1+0x7cb8], R26 ;  /* 0x007cb81a01007387 */ /* 0x0083e80000100a00 */
[----:B-1----:R0:W3:Y:S01]  /*1403e0*/  LDL.64 R26, [R1+0x25a8] ;  /* 0x0025a800011a7983 */ /* 0x0020e20000100a00 */
[----:B--2---:R-:W-:-:S02]  /*1403f0*/  IADD3 R14, P2, R8, R2, RZ ;  /* 0x00000002080e7210 */ /* 0x004fc40007f5e0ff */
[----:B------:R-:W-:Y:S02]  /*140400*/  SHF.R.S32.HI R28, RZ, 0x1f, R8 ;  /* 0x0000001fff1c7819 */ /* 0x000fe40000011408 */
[----:B------:R-:W-:Y:S01]  /*140410*/  IADD3 R8, P3, R8, R3, RZ ;  /* 0x0000000308087210 */ /* 0x000fe20007f7e0ff */
[----:B---3--:R-:W2:Y:S04]  /*140420*/  LDL.LU R27, [R1] ;  /* 0x00000000011b7983 */ /* 0x008ea80000300800 */
[----:B------:R1:W-:Y:S04]  /*140430*/  STL.64 [R1+0x7cc0], R12 ;  /* 0x007cc00c01007387 */ /* 0x0003e80000100a00 */
[----:B-1----:R0:W2:Y:S04]  /*140440*/  LDL.64 R12, [R1+0x25b0] ;  /* 0x0025b000010c7983 */ /* 0x0020a80000100a00 */
[----:B------:R1:W-:Y:S04]  /*140450*/  STL [R1+0x25a0], R14 ;  /* 0x0025a00e01007387 */ /* 0x0003e80000100800 */
[----:B-1----:R-:W3:Y:S04]  /*140460*/  LDL.LU.64 R14, [R1+0x7cd0] ;  /* 0x007cd000010e7983 */ /* 0x002ee80000300a00 */
[----:B------:R1:W-:Y:S04]  /*140470*/  STL [R1+0x2598], R8 ;  /* 0x0025980801007387 */ /* 0x0003e80000100800 */
[----:B-1----:R-:W4:Y:S04]  /*140480*/  LDL.LU.64 R8, [R1+0x7cc8] ;  /* 0x007cc80001087983 */ /* 0x002f280000300a00 */
[----:B------:R1:W-:Y:S04]  /*140490*/  STL.64 [R1+0x7cb0], R2 ;  /* 0x007cb00201007387 */ /* 0x0003e80000100a00 */
[----:B-1----:R0:W3:Y:S01]  /*1404a0*/  LDL.64 R2, [R1+0x25a0] ;  /* 0x0025a00001027983 */ /* 0x0020e20000100a00 */
[----:B--2---:R-:W-:-:S05]  /*1404b0*/  IMAD.X R13, R27, 0x1, R4, P0 ;  /* 0x000000011b0d7824 */ /* 0x004fca00000e0604 */
[----:B------:R1:W-:Y:S04]  /*1404c0*/  STL [R1+0x25b4], R13 ;  /* 0x0025b40d01007387 */ /* 0x0003e80000100800 */
[----:B-1----:R-:W2:Y:S01]  /*1404d0*/  LDL.LU.64 R12, [R1+0x7cc0] ;  /* 0x007cc000010c7983 */ /* 0x002ea20000300a00 */
[----:B----4-:R-:W-:-:S05]  /*1404e0*/  IMAD.X R27, R27, 0x1, R9, P1 ;  /* 0x000000011b1b7824 */ /* 0x010fca00008e0609 */
[----:B------:R1:W-:Y:S01]  /*1404f0*/  STL [R1+0x25ac], R27 ;  /* 0x0025ac1b01007387 */ /* 0x0003e20000100800 */
[----:B---3--:R-:W-:-:S03]  /*140500*/  IMAD.X R3, R28, 0x1, R4, P2 ;  /* 0x000000011c037824 */ /* 0x008fc600010e0604 */
[----:B-1----:R-:W3:Y:S04]  /*140510*/  LDL.LU.64 R26, [R1+0x7cb8] ;  /* 0x007cb800011a7983 */ /* 0x002ee80000300a00 */
[----:B------:R1:W-:Y:S04]  /*140520*/  STL [R1+0x25a4], R3 ;  /* 0x0025a40301007387 */ /* 0x0003e80000100800 */
[----:B-1----:R0:W4:Y:S04]  /*140530*/  LDL.64 R2, [R1+0x2598] ;  /* 0x0025980001027983 */ /* 0x0021280000100a00 */
[----:B------:R1:W-:Y:S04]  /*140540*/  STL.64 [R1+0x7ca0], R4 ;  /* 0x007ca00401007387 */ /* 0x0003e80000100a00 */
[----:B-1----:R-:W2:Y:S04]  /*140550*/  LDL.LU R4, [R1+0x1b0] ;  /* 0x0001b00001047983 */ /* 0x002ea80000300800 */
[----:B------:R1:W-:Y:S04]  /*140560*/  STL.64 [R1+0x7c90], R14 ;  /* 0x007c900e01007387 */ /* 0x0003e80000100a00 */
[----:B-1----:R-:W3:Y:S01]  /*140570*/  LDL.LU R14, [R1+0x1b4] ;  /* 0x0001b400010e7983 */ /* 0x002ee20000300800 */
[----:B----4-:R-:W-:-:S03]  /*140580*/  IMAD.X R3, R28, 0x1, R9, P3 ;  /* 0x000000011c037824 */ /* 0x010fc600018e0609 */
[----:B---3--:R-:W-:Y:S04]  /*140590*/  STL.64 [R1+0x7ca8], R14 ;  /* 0x007ca80e01007387 */ /* 0x008fe80000100a00 */
[----:B------:R-:W-:Y:S04]  /*1405a0*/  STL.64 [R1+0x7c98], R26 ;  /* 0x007c981a01007387 */ /* 0x000fe80000100a00 */
[----:B------:R1:W-:Y:S04]  /*1405b0*/  STL [R1+0x259c], R3 ;  /* 0x00259c0301007387 */ /* 0x0003e80000100800 */
[----:B-1----:R-:W3:Y:S01]  /*1405c0*/  LDL.LU.64 R2, [R1+0x7cb0] ;  /* 0x007cb00001027983 */ /* 0x002ee20000300a00 */
[----:B--2---:R-:W-:-:S02]  /*1405d0*/  SHF.R.S32.HI R26, RZ, 0x1f, R4 ;  /* 0x0000001fff1a7819 */ /* 0x004fc40000011404 */
[----:B---3--:R-:W-:-:S05]  /*1405e0*/  IADD3 R14, P0, R4, R2, RZ ;  /* 0x00000002040e7210 */ /* 0x008fca0007f1e0ff */
[----:B------:R1:W-:Y:S04]  /*1405f0*/  STL [R1+0x2590], R14 ;  /* 0x0025900e01007387 */ /* 0x0003e80000100800 */
[----:B------:R-:W-:Y:S04]  /*140600*/  STL [R1], R26 ;  /* 0x0000001a01007387 */ /* 0x000fe80000100800 */
[----:B-1----:R-:W2:Y:S01]  /*140610*/  LDL.LU.64 R14, [R1+0x7ca8] ;  /* 0x007ca800010e7983 */ /* 0x002ea20000300a00 */
[----:B------:R-:W-:-:S05]  /*140620*/  IADD3 R4, P1, R4, R3, RZ ;  /* 0x0000000304047210 */ /* 0x000fca0007f3e0ff */
[----:B------:R1:W-:Y:S04]  /*140630*/  STL [R1+0x2588], R4 ;  /* 0x0025880401007387 */ /* 0x0003e80000100800 */
[----:B-1----:R-:W3:Y:S01]  /*140640*/  LDL.LU.64 R4, [R1+0x7ca0] ;  /* 0x007ca00001047983 */ /* 0x002ee20000300a00 */
[C---:B--2---:R-:W-:Y:S02]  /*140650*/  IADD3 R26, P2, R14.reuse, R2, RZ ;  /* 0x000000020e1a7210 */ /* 0x044fe40007f5e0ff */
[----:B------:R-:W-:Y:S02]  /*140660*/  SHF.R.S32.HI R28, RZ, 0x1f, R14 ;  /* 0x0000001fff1c7819 */ /* 0x000fe4000001140e */
[----:B------:R-:W-:Y:S01]  /*140670*/  IADD3 R14, P3, R14, R3, RZ ;  /* 0x000000030e0e7210 */ /* 0x000fe20007f7e0ff */
[----:B------:R1:W-:Y:S04]  /*140680*/  STL [R1+0x2580], R26 ;  /* 0x0025801a01007387 */ /* 0x0003e80000100800 */
[----:B-1----:R-:W2:Y:S04]  /*140690*/  LDL.LU.64 R26, [R1+0x7c98] ;  /* 0x007c9800011a7983 */ /* 0x002ea80000300a00 */
        /* <DEDUP_REMOVED lines=10> */
[----:B-1----:R0:W3:Y:S04]  /*140740*/  LDL.64 R8, [R1+0x2590] ;  /* 0x0025900001087983 */ /* 0x0020e80000100a00 */
[----:B------:R1:W-:Y:S04]  /*140750*/  STL.64 [R1+0x7c68], R22 ;  /* 0x007c681601007387 */ /* 0x0003e80000100a00 */
        /* <DEDUP_REMOVED lines=13> */
[----:B------:R2:W-:Y:S02]  /*140830*/  STL.64 [R1+0x7c70], R4 ;  /* 0x007c700401007387 */ /* 0x0005e40000100a00 */
[----:B--2---:R-:W-:-:S05]  /*140840*/  SHF.R.S32.HI R4, RZ, 0x1f, R22 ;  /* 0x0000001fff047819 */ /* 0x004fca0000011416 */
[----:B------:R3:W-:Y:S02]  /*140850*/  STL [R1], R4 ;  /* 0x0000000401007387 */ /* 0x0007e40000100800 */
[C---:B---3--:R-:W-:Y:S02]  /*140860*/  IADD3 R4, P0, R22.reuse, R2, RZ ;  /* 0x0000000216047210 */ /* 0x048fe40007f1e0ff */
[----:B------:R-:W-:-:S03]  /*140870*/  IADD3 R22, P1, R22, R3, RZ ;  /* 0x0000000316167210 */ /* 0x000fc60007f3e0ff */
[----:B------:R1:W-:Y:S04]  /*140880*/  STL [R1+0x2570], R4 ;  /* 0x0025700401007387 */ /* 0x0003e80000100800 */
        /* <DEDUP_REMOVED lines=8> */
[----:B-1----:R-:W2:Y:S01]  /*140910*/  LDL.LU R27, [R1] ;  /* 0x00000000011b7983 */ /* 0x002ea20000300800 */
[----:B---3--:R-:W-:-:S02]  /*140920*/  SHF.R.S32.HI R28, RZ, 0x1f, R22 ;  /* 0x0000001fff1c7819 */ /* 0x008fc40000011416 */
[C---:B------:R-:W-:Y:S02]  /*140930*/  IADD3 R26, P2, R22.reuse, R2, RZ ;  /* 0x00000002161a7210 */ /* 0x040fe40007f5e0ff */
[----:B------:R-:W-:-:S05]  /*140940*/  IADD3 R22, P3, R22, R3, RZ ;  /* 0x0000000316167210 */ /* 0x000fca0007f7e0ff */
[----:B------:R1:W-:Y:S04]  /*140950*/  STL [R1+0x2558], R22 ;  /* 0x0025581601007387 */ /* 0x0003e80000100800 */
[----:B-1----:R0:W3:Y:S04]  /*140960*/  LDL.LU R22, [R1+0x7c60] ;  /* 0x007c600001167983 */ /* 0x0020e80000300800 */
[----:B------:R1:W-:Y:S04]  /*140970*/  STL.64 [R1+0x7c48], R2 ;  /* 0x007c480201007387 */ /* 0x0003e80000100a00 */
[----:B-1----:R0:W4:Y:S01]  /*140980*/  LDL.64 R2, [R1+0x2568] ;  /* 0x0025680001027983 */ /* 0x0021220000100a00 */
[----:B--2---:R-:W-:-:S05]  /*140990*/  IMAD.X R23, R27, 0x1, R4, P0 ;  /* 0x000000011b177824 */ /* 0x004fca00000e0604 */
[----:B------:R3:W-:Y:S04]  /*1409a0*/  STL [R1+0x2574], R23 ;  /* 0x0025741701007387 */ /* 0x0007e80000100800 */
[----:B---3--:R-:W2:Y:S01]  /*1409b0*/  LDL.LU.64 R22, [R1+0x7c58] ;  /* 0x007c580001167983 */ /* 0x008ea20000300a00 */
        /* <DEDUP_REMOVED lines=37> */
[----:B----4-:R1:W-:Y:S04]  /*140c10*/  STL.64 [R1+0x7c20], R12 ;  /* 0x007c200c01007387 */ /* 0x0103e80000100a00 */
[----:B-1----:R0:W2:Y:S04]  /*140c20*/  LDL.64 R12, [R1+0x2550] ;  /* 0x00255000010c7983 */ /* 0x0020a80000100a00 */
[----:B------:R1:W-:Y:S04]  /*140c30*/  STL.64 [R1+0x7c00], R26 ;  /* 0x007c001a01007387 */ /* 0x0003e80000100a00 */
[----:B-1----:R-:W3:Y:S01]  /*140c40*/  LDL.LU R26, [R1+0x1c8] ;  /* 0x0001c800011a7983 */ /* 0x002ee20000300800 */
[----:B--2---:R-:W-:-:S02]  /*140c50*/  IMAD.X R13, R3, 0x1, R4, P0 ;  /* 0x00000001030d7824 */ /* 0x004fc400000e0604 */
[----:B------:R-:W-:-:S03]  /*140c60*/  IMAD.X R3, R3, 0x1, R9, P1 ;  /* 0x0000000103037824 */ /* 0x000fc600008e0609 */
[----:B------:R1:W-:Y:S04]  /*140c70*/  STL [R1+0x2554], R13 ;  /* 0x0025540d01007387 */ /* 0x0003e80000100800 */
[----:B-1----:R-:W2:Y:S04]  /*140c80*/  LDL.LU.64 R12, [R1+0x7c20] ;  /* 0x007c2000010c7983 */ /* 0x002ea80000300a00 */
[----:B------:R-:W-:Y:S04]  /*140c90*/  STL.64 [R1+0x7c08], R16 ;  /* 0x007c081001007387 */ /* 0x000fe80000100a00 */
        /* <DEDUP_REMOVED lines=8> */
[----:B---3--:R-:W-:-:S05]  /*140d20*/  SHF.R.S32.HI R16, RZ, 0x1f, R26 ;  /* 0x0000001fff107819 */ /* 0x008fca000001141a */
[----:B------:R4:W-:Y:S02]  /*140d30*/  STL [R1], R16 ;  /* 0x0000001001007387 */ /* 0x0009e40000100800 */
[C---:B----4-:R-:W-:Y:S02]  /*140d40*/  IADD3 R16, P0, R26.reuse, R2, RZ ;  /* 0x000000021a107210 */ /* 0x050fe40007f1e0ff */
[----:B------:R-:W-:-:S03]  /*140d50*/  IADD3 R26, P1, R26, R3, RZ ;  /* 0x000000031a1a7210 */ /* 0x000fc60007f3e0ff */
[----:B------:R1:W-:Y:S04]  /*140d60*/  STL [R1+0x2530], R16 ;  /* 0x0025301001007387 */ /* 0x0003e80000100800 */
[----:B-1----:R-:W3:Y:S04]  /*140d70*/  LDL.LU.64 R16, [R1+0x7c08] ;  /* 0x007c080001107983 */ /* 0x002ee80000300a00 */
[----:B------:R1:W-:Y:S04]  /*140d80*/  STL [R1+0x2528], R26 ;  /* 0x0025281a01007387 */ /* 0x0003e80000100800 */
[----:B-1----:R-:W4:Y:S04]  /*140d90*/  LDL.LU.64 R26, [R1+0x7c00] ;  /* 0x007c0000011a7983 */ /* 0x002f280000300a00 */
[----:B----4-:R-:W-:Y:S04]  /*140da0*/  STL.64 [R1+0x7be8], R26 ;  /* 0x007be81a01007387 */ /* 0x010fe80000100a00 */
[----:B---3--:R1:W-:Y:S04]  /*140db0*/  STL.64 [R1+0x7bf0], R16 ;  /* 0x007bf01001007387 */ /* 0x0083e80000100a00 */
[----:B-1----:R-:W3:Y:S04]  /*140dc0*/  LDL.64 R16, [R1+0x2530] ;  /* 0x0025300001107983 */ /* 0x002ee80000100a00 */
[----:B---3--:R1:W-:Y:S04]  /*140dd0*/  STL [R1+0x7bf8], R16 ;  /* 0x007bf81001007387 */ /* 0x0083e80000100800 */
[----:B-1----:R-:W3:Y:S04]  /*140de0*/  LDL.LU R16, [R1+0x1cc] ;  /* 0x0001cc0001107983 */ /* 0x002ee80000300800 */
[----:B------:R-:W4:Y:S01]  /*140df0*/  LDL.LU R27, [R1] ;  /* 0x00000000011b7983 */ /* 0x000f220000300800 */
        /* <DEDUP_REMOVED lines=129> */
[----:B-1----:R0:W3:Y:S04]  /*141610*/  LDL.64 R20, [R1+0x24d0] ;  /* 0x0024d00001147983 */ /* 0x0020e80000100a00 */
[----:B------:R1:W-:Y:S04]  /*141620*/  STL.64 [R1+0x7b20], R22 ;  /* 0x007b201601007387 */ /* 0x0003e80000100a00 */
[----:B-1----:R-:W2:Y:S01]  /*141630*/  LDL.LU R22, [R1+0x1e8] ;  /* 0x0001e80001167983 */ /* 0x002ea20000300800 */
[----:B---3--:R-:W-:-:S02]  /*141640*/  IMAD.X R21, R3, 0x1, R4, P0 ;  /* 0x0000000103157824 */ /* 0x008fc400000e0604 */
[----:B------:R-:W-:-:S03]  /*141650*/  IMAD.X R3, R3, 0x1, R9, P1 ;  /* 0x0000000103037824 */ /* 0x000fc600008e0609 */
[----:B------:R1:W-:Y:S04]  /*141660*/  STL [R1+0x24d4], R21 ;  /* 0x0024d41501007387 */ /* 0x0003e80000100800 */
[----:B-1----:R-:W3:Y:S04]  /*141670*/  LDL.LU.64 R20, [R1+0x7b40] ;  /* 0x007b400001147983 */ /* 0x002ee80000300a00 */
        /* <DEDUP_REMOVED lines=8> */
[----:B------:R2:W-:Y:S02]  /*141700*/  STL.64 [R1+0x7b28], R12 ;  /* 0x007b280c01007387 */ /* 0x0005e40000100a00 */
        /* <DEDUP_REMOVED lines=9> */
[----:B-1----:R-:W4:Y:S04]  /*1417a0*/  LDL.64 R22, [R1+0x24b0] ;  /* 0x0024b00001167983 */ /* 0x002f280000100a00 */
[----:B----4-:R1:W-:Y:S04]  /*1417b0*/  STL [R1+0x7b18], R22 ;  /* 0x007b181601007387 */ /* 0x0103e80000100800 */
[----:B-1----:R-:W4:Y:S04]  /*1417c0*/  LDL.LU R22, [R1+0x1ec] ;  /* 0x0001ec0001167983 */ /* 0x002f280000300800 */
[----:B---3--:R1:W-:Y:S04]  /*1417d0*/  STL.64 [R1+0x7b08], R20 ;  /* 0x007b081401007387 */ /* 0x0083e80000100a00 */
[----:B-1----:R-:W3:Y:S01]  /*1417e0*/  LDL.LU R21, [R1] ;  /* 0x0000000001157983 */ /* 0x002ee20000300800 */
[----:B----4-:R-:W-:-:S02]  /*1417f0*/  SHF.R.S32.HI R28, RZ, 0x1f, R22 ;  /* 0x0000001fff1c7819 */ /* 0x010fc40000011416 */
[C---:B------:R-:W-:Y:S02]  /*141800*/  IADD3 R20, P2, R22.reuse, R2, RZ ;  /* 0x0000000216147210 */ /* 0x040fe40007f5e0ff */
[----:B------:R-:W-:-:S05]  /*141810*/  IADD3 R22, P3, R22, R3, RZ ;  /* 0x0000000316167210 */ /* 0x000fca0007f7e0ff */
[----:B------:R1:W-:Y:S04]  /*141820*/  STL [R1+0x2498], R22 ;  /* 0x0024981601007387 */ /* 0x0003e80000100800 */
[----:B-1----:R0:W4:Y:S04]  /*141830*/  LDL.LU R22, [R1+0x7b18] ;  /* 0x007b180001167983 */ /* 0x0021280000300800 */
[----:B------:R1:W-:Y:S04]  /*141840*/  STL.64 [R1+0x7b00], R2 ;  /* 0x007b000201007387 */ /* 0x0003e80000100a00 */
[----:B-1----:R0:W2:Y:S01]  /*141850*/  LDL.64 R2, [R1+0x24a8] ;  /* 0x0024a80001027983 */ /* 0x0020a20000100a00 */
[----:B---3--:R-:W-:-:S05]  /*141860*/  IMAD.X R23, R21, 0x1, R4, P0 ;  /* 0x0000000115177824 */ /* 0x008fca00000e0604 */
[----:B------:R4:W-:Y:S04]  /*141870*/  STL [R1+0x24b4], R23 ;  /* 0x0024b41701007387 */ /* 0x0009e80000100800 */
[----:B----4-:R-:W3:Y:S01]  /*141880*/  LDL.LU.64 R22, [R1+0x7b10] ;  /* 0x007b100001167983 */ /* 0x010ee20000300a00 */
        /* <DEDUP_REMOVED lines=36> */
[----:B--2---:R-:W4:Y:S04]  /*141ad0*/  LDL.LU R3, [R1] ;  /* 0x0000000001037983 */ /* 0x004f280000300800 */
[----:B------:R1:W-:Y:S04]  /*141ae0*/  STL.64 [R1+0x7ad8], R28 ;  /* 0x007ad81c01007387 */ /* 0x0003e80000100a00 */
[----:B-1----:R0:W4:Y:S02]  /*141af0*/  LDL.64 R28, [R1+0x2490] ;  /* 0x00249000011c7983 */ /* 0x0021240000100a00 */
[----:B----4-:R-:W-:-:S02]  /*141b00*/  IMAD.X R29, R3, 0x1, R4, P0 ;  /* 0x00000001031d7824 */ /* 0x010fc400000e0604 */
[----:B------:R-:W-:-:S03]  /*141b10*/  IMAD.X R3, R3, 0x1, R9, P1 ;  /* 0x0000000103037824 */ /* 0x000fc600008e0609 */
[----:B------:R1:W-:Y:S04]  /*141b20*/  STL [R1+0x2494], R29 ;  /* 0x0024941d01007387 */ /* 0x0003e80000100800 */
[----:B-1----:R-:W2:Y:S04]  /*141b30*/  LDL.LU.64 R28, [R1+0x7ad8] ;  /* 0x007ad800011c7983 */ /* 0x002ea80000300a00 */
[----:B------:R2:W-:Y:S04]  /*141b40*/  STL [R1+0x248c], R3 ;  /* 0x00248c0301007387 */ /* 0x0005e80000100800 */
[----:B------:R0:W4:Y:S01]  /*141b50*/  LDL.LU R2, [R1+0x7ad4] ;  /* 0x007ad40001027983 */ /* 0x0001220000300800 */
[----:B--2---:R-:W-:-:S05]  /*141b60*/  IMAD.X R3, R28, 0x1, R4, P2 ;  /* 0x000000011c037824 */ /* 0x004fca00010e0604 */
[----:B------:R1:W-:Y:S04]  /*141b70*/  STL [R1+0x2484], R3 ;  /* 0x0024840301007387 */ /* 0x0003e80000100800 */
[----:B----4-:R0:W2:Y:S01]  /*141b80*/  LDL.LU R2, [R1+0x7ad0] ;  /* 0x007ad00001027983 */ /* 0x0100a20000300800 */
[----:B-1----:R-:W-:-:S05]  /*141b90*/  IMAD.X R3, R28, 0x1, R9, P3 ;  /* 0x000000011c037824 */ /* 0x002fca00018e0609 */
[----:B------:R2:W-:Y:S04]  /*141ba0*/  STL [R1+0x247c], R3 ;  /* 0x00247c0301007387 */ /* 0x0005e80000100800 */
[----:B--2---:R-:W2:Y:S04]  /*141bb0*/  LDL.LU.64 R2, [R1+0x7ac8] ;  /* 0x007ac80001027983 */ /* 0x004ea80000300a00 */
[----:B------:R-:W4:Y:S04]  /*141bc0*/  LDL.LU R28, [R1+0x1f8] ;  /* 0x0001f800011c7983 */ /* 0x000f280000300800 */
[----:B------:R4:W-:Y:S04]  /*141bd0*/  STL.64 [R1+0x7ab8], R8 ;  /* 0x007ab80801007387 */ /* 0x0009e80000100a00 */
[----:B------:R-:W-:Y:S01]  /*141be0*/  STL [R1+0x7ac0], R9 ;  /* 0x007ac00901007387 */ /* 0x000fe20000100800 */
[----:B----4-:R-:W-:-:S05]  /*141bf0*/  SHF.R.S32.HI R8, RZ, 0x1f, R28 ;  /* 0x0000001fff087819 */ /* 0x010fca000001141c */
        /* <DEDUP_REMOVED lines=12> */
[----:B-1----:R-:W4:Y:S01]  /*141cc0*/  LDL.LU R21, [R1] ;  /* 0x0000000001157983 */ /* 0x002f220000300800 */
[----:B--2---:R-:W-:-:S02]  /*141cd0*/  SHF.R.S32.HI R28, RZ, 0x1f, R8 ;  /* 0x0000001fff1c7819 */ /* 0x004fc40000011408 */
[C---:B------:R-:W-:Y:S02]  /*141ce0*/  IADD3 R20, P2, R8.reuse, R2, RZ ;  /* 0x0000000208147210 */ /* 0x040fe40007f5e0ff */
[----:B------:R-:W-:-:S05]  /*141cf0*/  IADD3 R8, P3, R8, R3, RZ ;  /* 0x0000000308087210 */ /* 0x000fca0007f7e0ff */
[----:B------:R1:W-:Y:S04]  /*141d00*/  STL [R1+0x2458], R8 ;  /* 0x0024580801007387 */ /* 0x0003e80000100800 */
[----:B-1----:R0:W2:Y:S01]  /*141d10*/  LDL.LU R8, [R1+0x7ab0] ;  /* 0x007ab00001087983 */ /* 0x0020a20000300800 */
[----:B----4-:R-:W-:-:S03]  /*141d20*/  IMAD.X R9, R21, 0x1, R4, P0 ;  /* 0x0000000115097824 */ /* 0x010fc600000e0604 */
[----:B------:R1:W-:Y:S04]  /*141d30*/  STL.64 [R1+0x7a98], R2 ;  /* 0x007a980201007387 */ /* 0x0003e80000100a00 */
[----:B-1----:R0:W4:Y:S04]  /*141d40*/  LDL.64 R2, [R1+0x2468] ;  /* 0x0024680001027983 */ /* 0x0021280000100a00 */
[----:B------:R2:W-:Y:S04]  /*141d50*/  STL [R1+0x2474], R9 ;  /* 0x0024740901007387 */ /* 0x0005e80000100800 */
[----:B--2---:R-:W4:Y:S02]  /*141d60*/  LDL.LU.64 R8, [R1+0x7aa8] ;  /* 0x007aa80001087983 */ /* 0x004f240000300a00 */
[----:B----4-:R-:W-:-:S02]  /*141d70*/  IMAD.X R3, R21, 0x1, R9, P1 ;  /* 0x0000000115037824 */ /* 0x010fc400008e0609 */
        /* <DEDUP_REMOVED lines=37> */
[----:B-1----:R0:W2:Y:S02]  /*141fd0*/  LDL.64 R20, [R1+0x2450] ;  /* 0x0024500001147983 */ /* 0x0020a40000100a00 */
[----:B--2---:R-:W-:-:S02]  /*141fe0*/  IMAD.X R21, R3, 0x1, R4, P0 ;  /* 0x0000000103157824 */ /* 0x004fc400000e0604 */
        /* <DEDUP_REMOVED lines=92> */
[----:B----4-:R-:W-:Y:S02]  /*1425b0*/  SHF.R.S32.HI R28, RZ, 0x1f, R14 ;  /* 0x0000001fff1c7819 */ /* 0x010fe4000001140e */
[----:B---3--:R-:W-:-:S05]  /*1425c0*/  IADD3 R4, P0, R14, R2, RZ ;  /* 0x000000020e047210 */ /* 0x008fca0007f1e0ff */
[----:B------:R1:W-:Y:S04]  /*1425d0*/  STL [R1+0x23f0], R4 ;  /* 0x0023f00401007387 */ /* 0x0003e80000100800 */
[----:B------:R-:W-:Y:S04]  /*1425e0*/  STL [R1], R28 ;  /* 0x0000001c01007387 */ /* 0x000fe80000100800 */
        /* <DEDUP_REMOVED lines=18> */
[----:B------:R1:W-:Y:S01]  /*142710*/  STL [R1+0x23f4], R15 ;  /* 0x0023f40f01007387 */ /* 0x0003e20000100800 */
[--C-:B---3--:R-:W-:Y:S02]  /*142720*/  IMAD.X R3, R25, 0x1, R9.reuse, P1 ;  /* 0x0000000119037824 */ /* 0x108fe400008e0609 */
[C---:B------:R-:W-:Y:S01]  /*142730*/  IMAD.X R25, R28.reuse, 0x1, R4, P2 ;  /* 0x000000011c197824 */ /* 0x040fe200010e0604 */
[----:B-1----:R-:W3:Y:S04]  /*142740*/  LDL.LU.64 R14, [R1+0x79d8] ;  /* 0x0079d800010e7983 */ /* 0x002ee80000300a00 */
[----:B------:R1:W-:Y:S04]  /*142750*/  STL.64 [R1+0x23e0], R24 ;  /* 0x0023e01801007387 */ /* 0x0003e80000100a00 */
[----:B-1----:R-:W4:Y:S04]  /*142760*/  LDL.LU.64 R24, [R1+0x79d0] ;  /* 0x0079d00001187983 */ /* 0x002f280000300a00 */
[----:B------:R1:W-:Y:S04]  /*142770*/  STL [R1+0x23ec], R3 ;  /* 0x0023ec0301007387 */ /* 0x0003e80000100800 */
[----:B-1----:R0:W2:Y:S04]  /*142780*/  LDL.64 R2, [R1+0x23d8] ;  /* 0x0023d80001027983 */ /* 0x0020a80000100a00 */
[----:B----4-:R1:W-:Y:S04]  /*142790*/  STL.64 [R1+0x79a8], R24 ;  /* 0x0079a81801007387 */ /* 0x0103e80000100a00 */
        /* <DEDUP_REMOVED lines=267> */
[----:B-1----:R-:W4:Y:S01]  /*143850*/  LDL.LU R12, [R1+0x258] ;  /* 0x00025800010c7983 */ /* 0x002f220000300800 */
[----:B---3--:R-:W-:-:S02]  /*143860*/  IMAD.X R27, R3, 0x1, R4, P0 ;  /* 0x00000001031b7824 */ /* 0x008fc400000e0604 */
[----:B------:R-:W-:-:S03]  /*143870*/  IMAD.X R3, R3, 0x1, R9, P1 ;  /* 0x0000000103037824 */ /* 0x000fc600008e0609 */
[----:B------:R1:W-:Y:S04]  /*143880*/  STL [R1+0x2314], R27 ;  /* 0x0023141b01007387 */ /* 0x0003e80000100800 */
[----:B-1----:R-:W3:Y:S04]  /*143890*/  LDL.LU.64 R26, [R1+0x7868] ;  /* 0x00786800011a7983 */ /* 0x002ee80000300a00 */
[----:B------:R1:W-:Y:S04]  /*1438a0*/  STL [R1+0x230c], R3 ;  /* 0x00230c0301007387 */ /* 0x0003e80000100800 */
[----:B------:R0:W2:Y:S04]  /*1438b0*/  LDL.LU R2, [R1+0x7864] ;  /* 0x0078640001027983 */ /* 0x0000a80000300800 */
[----:B------:R-:W-:Y:S01]  /*1438c0*/  STL.64 [R1+0x7850], R18 ;  /* 0x0078501201007387 */ /* 0x000fe20000100a00 */
        /* <DEDUP_REMOVED lines=14> */
[----:B----4-:R1:W-:Y:S04]  /*1439b0*/  STL.64 [R1+0x7838], R12 ;  /* 0x0078380c01007387 */ /* 0x0103e80000100a00 */
[----:B-1----:R-:W4:Y:S04]  /*1439c0*/  LDL.LU R12, [R1+0x25c] ;  /* 0x00025c00010c7983 */ /* 0x002f280000300800 */
[----:B--2---:R1:W-:Y:S04]  /*1439d0*/  STL.64 [R1+0x7830], R18 ;  /* 0x0078301201007387 */ /* 0x0043e80000100a00 */
[----:B-1----:R-:W2:Y:S04]  /*1439e0*/  LDL.64 R18, [R1+0x22f0] ;  /* 0x0022f00001127983 */ /* 0x002ea80000100a00 */
[----:B--2---:R-:W-:Y:S04]  /*1439f0*/  STL [R1+0x7840], R18 ;  /* 0x0078401201007387 */ /* 0x004fe80000100800 */
[----:B------:R1:W-:Y:S04]  /*143a00*/  STL.64 [R1+0x7828], R16 ;  /* 0x0078281001007387 */ /* 0x0003e80000100a00 */
[----:B-1----:R0:W2:Y:S01]  /*143a10*/  LDL.64 R16, [R1+0x22e8] ;  /* 0x0022e80001107983 */ /* 0x0020a20000100a00 */
[----:B----4-:R-:W-:-:S02]  /*143a20*/  IADD3 R18, P2, R12, R2, RZ ;  /* 0x000000020c127210 */ /* 0x010fc40007f5e0ff */
[----:B------:R-:W-:Y:S02]  /*143a30*/  SHF.R.S32.HI R28, RZ, 0x1f, R12 ;  /* 0x0000001fff1c7819 */ /* 0x000fe4000001140c */
[----:B------:R-:W-:Y:S01]  /*143a40*/  IADD3 R12, P3, R12, R3, RZ ;  /* 0x000000030c0c7210 */ /* 0x000fe20007f7e0ff */
[----:B--2---:R-:W2:Y:S04]  /*143a50*/  LDL.LU R17, [R1] ;  /* 0x0000000001117983 */ /* 0x004ea80000300800 */
[----:B------:R1:W-:Y:S04]  /*143a60*/  STL [R1+0x22e0], R18 ;  /* 0x0022e01201007387 */ /* 0x0003e80000100800 */
[----:B-1----:R0:W4:Y:S04]  /*143a70*/  LDL.LU R18, [R1+0x7840] ;  /* 0x0078400001127983 */ /* 0x0021280000300800 */
[----:B------:R1:W-:Y:S04]  /*143a80*/  STL [R1+0x22d8], R12 ;  /* 0x0022d80c01007387 */ /* 0x0003e80000100800 */
[----:B-1----:R-:W3:Y:S04]  /*143a90*/  LDL.LU.64 R12, [R1+0x7838] ;  /* 0x00783800010c7983 */ /* 0x002ee80000300a00 */
[----:B------:R1:W-:Y:S04]  /*143aa0*/  STL.64 [R1+0x7818], R2 ;  /* 0x0078180201007387 */ /* 0x0003e80000100a00 */
[----:B-1----:R-:W2:Y:S04]  /*143ab0*/  LDL.64 R2, [R1+0x22d8] ;  /* 0x0022d80001027983 */ /* 0x002ea80000100a00 */
[----:B--2---:R1:W-:Y:S04]  /*143ac0*/  STL [R1+0x7820], R2 ;  /* 0x0078200201007387 */ /* 0x0043e80000100800 */
[----:B-1----:R0:W2:Y:S01]  /*143ad0*/  LDL.64 R2, [R1+0x22e0] ;  /* 0x0022e00001027983 */ /* 0x0020a20000100a00 */
[----:B------:R-:W-:-:S02]  /*143ae0*/  IMAD.X R19, R17, 0x1, R4, P0 ;  /* 0x0000000111137824 */ /* 0x000fc400000e0604 */
[----:B------:R-:W-:-:S03]  /*143af0*/  IMAD.X R17, R17, 0x1, R9, P1 ;  /* 0x0000000111117824 */ /* 0x000fc600008e0609 */
[----:B------:R4:W-:Y:S04]  /*143b00*/  STL [R1+0x22f4], R19 ;  /* 0x0022f41301007387 */ /* 0x0009e80000100800 */
[----:B----4-:R-:W4:Y:S04]  /*143b10*/  LDL.LU.64 R18, [R1+0x7830] ;  /* 0x0078300001127983 */ /* 0x010f280000300a00 */
[----:B------:R1:W-:Y:S04]  /*143b20*/  STL [R1+0x22ec], R17 ;  /* 0x0022ec1101007387 */ /* 0x0003e80000100800 */
[----:B-1----:R-:W4:Y:S01]  /*143b30*/  LDL.LU.64 R16, [R1+0x7828] ;  /* 0x0078280001107983 */ /* 0x002f220000300a00 */
[----:B--2---:R-:W-:-:S05]  /*143b40*/  IMAD.X R3, R28, 0x1, R4, P2 ;  /* 0x000000011c037824 */ /* 0x004fca00010e0604 */
[----:B------:R1:W-:Y:S04]  /*143b50*/  STL [R1+0x22e4], R3 ;  /* 0x0022e40301007387 */ /* 0x0003e80000100800 */
[----:B------:R0:W2:Y:S04]  /*143b60*/  LDL.LU R2, [R1+0x7820] ;  /* 0x0078200001027983 */ /* 0x0000a80000300800 */
[----:B------:R-:W-:Y:S01]  /*143b70*/  STL.64 [R1+0x7810], R4 ;  /* 0x0078100401007387 */ /* 0x000fe20000100a00 */
[----:B-1----:R-:W-:-:S05]  /*143b80*/  IMAD.X R3, R28, 0x1, R9, P3 ;  /* 0x000000011c037824 */ /* 0x002fca00018e0609 */
[----:B------:R2:W-:Y:S04]  /*143b90*/  STL [R1+0x22dc], R3 ;  /* 0x0022dc0301007387 */ /* 0x0005e80000100800 */
[----:B--2---:R-:W2:Y:S04]  /*143ba0*/  LDL.LU.64 R2, [R1+0x7818] ;  /* 0x0078180001027983 */ /* 0x004ea80000300a00 */
[----:B------:R-:W2:Y:S04]  /*143bb0*/  LDL.LU R28, [R1+0x260] ;  /* 0x00026000011c7983 */ /* 0x000ea80000300800 */
[----:B------:R-:W-:Y:S04]  /*143bc0*/  STL [R1+0x7808], R29 ;  /* 0x0078081d01007387 */ /* 0x000fe80000100800 */
[----:B---3--:R1:W-:Y:S01]  /*143bd0*/  STL.64 [R1+0x7800], R12 ;  /* 0x0078000c01007387 */ /* 0x0083e20000100a00 */
[----:B--2---:R-:W-:-:S02]  /*143be0*/  IADD3 R4, P0, R28, R2, RZ ;  /* 0x000000021c047210 */ /* 0x004fc40007f1e0ff */
[----:B-1----:R-:W-:-:S03]  /*143bf0*/  SHF.R.S32.HI R12, RZ, 0x1f, R28 ;  /* 0x0000001fff0c7819 */ /* 0x002fc6000001141c */
[----:B------:R1:W-:Y:S04]  /*143c00*/  STL [R1+0x22d0], R4 ;  /* 0x0022d00401007387 */ /* 0x0003e80000100800 */
[----:B------:R-:W-:Y:S04]  /*143c10*/  STL [R1], R12 ;  /* 0x0000000c01007387 */ /* 0x000fe80000100800 */
[----:B-1----:R-:W2:Y:S01]  /*143c20*/  LDL.LU.64 R4, [R1+0x7810] ;  /* 0x0078100001047983 */ /* 0x002ea20000300a00 */
[----:B------:R-:W-:-:S03]  /*143c30*/  IADD3 R28, P1, R28, R3, RZ ;  /* 0x000000031c1c7210 */ /* 0x000fc60007f3e0ff */
[----:B--2---:R1:W-:Y:S04]  /*143c40*/  STL.64 [R1+0x77f8], R4 ;  /* 0x0077f80401007387 */ /* 0x0043e80000100a00 */
[----:B-1----:R-:W2:Y:S04]  /*143c50*/  LDL.LU R4, [R1+0x264] ;  /* 0x0002640001047983 */ /* 0x002ea80000300800 */
[----:B------:R-:W-:Y:S04]  /*143c60*/  STL [R1+0x22c8], R28 ;  /* 0x0022c81c01007387 */ /* 0x000fe80000100800 */
[----:B------:R-:W3:Y:S01]  /*143c70*/  LDL.LU R29, [R1+0x7808] ;  /* 0x00780800011d7983 */ /* 0x000ee20000300800 */
[----:B--2---:R-:W-:-:S05]  /*143c80*/  IADD3 R12, P2, R4, R2, RZ ;  /* 0x00000002040c7210 */ /* 0x004fca0007f5e0ff */
[----:B------:R1:W-:Y:S04]  /*143c90*/  STL [R1+0x22c0], R12 ;  /* 0x0022c00c01007387 */ /* 0x0003e80000100800 */
[----:B-1----:R-:W2:Y:S04]  /*143ca0*/  LDL.LU.64 R12, [R1+0x7800] ;  /* 0x00780000010c7983 */ /* 0x002ea80000300a00 */
[----:B------:R1:W-:Y:S04]  /*143cb0*/  STL.64 [R1+0x77e8], R10 ;  /* 0x0077e80a01007387 */ /* 0x0003e80000100a00 */
[----:B-1----:R0:W4:Y:S01]  /*143cc0*/  LDL.64 R10, [R1+0x22c8] ;  /* 0x0022c800010a7983 */ /* 0x0021220000100a00 */
[----:B------:R-:W-:-:S02]  /*143cd0*/  SHF.R.S32.HI R28, RZ, 0x1f, R4 ;  /* 0x0000001fff1c7819 */ /* 0x000fc40000011404 */
[----:B------:R-:W-:Y:S01]  /*143ce0*/  IADD3 R4, P3, R4, R3, RZ ;  /* 0x0000000304047210 */ /* 0x000fe20007f7e0ff */
[----:B----4-:R-:W4:Y:S04]  /*143cf0*/  LDL.LU R11, [R1] ;  /* 0x00000000010b7983 */ /* 0x010f280000300800 */
[----:B------:R1:W-:Y:S04]  /*143d00*/  STL [R1+0x22b8], R4 ;  /* 0x0022b80401007387 */ /* 0x0003e80000100800 */
[----:B-1----:R-:W4:Y:S04]  /*143d10*/  LDL.LU.64 R4, [R1+0x77f8] ;  /* 0x0077f80001047983 */ /* 0x002f280000300a00 */
[----:B------:R1:W-:Y:S04]  /*143d20*/  STL.64 [R1+0x77f0], R16 ;  /* 0x0077f01001007387 */ /* 0x0003e80000100a00 */
[----:B-1----:R0:W4:Y:S04]  /*143d30*/  LDL.64 R16, [R1+0x22d0] ;  /* 0x0022d00001107983 */ /* 0x0021280000100a00 */
[----:B------:R1:W-:Y:S04]  /*143d40*/  STL.64 [R1+0x77d8], R2 ;  /* 0x0077d80201007387 */ /* 0x0003e80000100a00 */
[----:B-1----:R-:W3:Y:S01]  /*143d50*/  LDL.64 R2, [R1+0x22b8] ;  /* 0x0022b80001027983 */ /* 0x002ee20000100a00 */
[----:B----4-:R-:W-:-:S02]  /*143d60*/  IMAD.X R17, R11, 0x1, R4, P0 ;  /* 0x000000010b117824 */ /* 0x010fc400000e0604 */
[----:B------:R-:W-:Y:S01]  /*143d70*/  IMAD.X R11, R11, 0x1, R9, P1 ;  /* 0x000000010b0b7824 */ /* 0x000fe200008e0609 */
[----:B---3--:R1:W-:Y:S04]  /*143d80*/  STL [R1+0x77e0], R2 ;  /* 0x0077e00201007387 */ /* 0x0083e80000100800 */
[----:B-1----:R0:W3:Y:S04]  /*143d90*/  LDL.64 R2, [R1+0x22c0] ;  /* 0x0022c00001027983 */ /* 0x0020e80000100a00 */
[----:B------:R1:W-:Y:S04]  /*143da0*/  STL [R1+0x22d4], R17 ;  /* 0x0022d41101007387 */ /* 0x0003e80000100800 */
[----:B-1----:R-:W4:Y:S04]  /*143db0*/  LDL.LU.64 R16, [R1+0x77f0] ;  /* 0x0077f00001107983 */ /* 0x002f280000300a00 */
[----:B------:R1:W-:Y:S04]  /*143dc0*/  STL [R1+0x22cc], R11 ;  /* 0x0022cc0b01007387 */ /* 0x0003e80000100800 */
[----:B-1----:R-:W2:Y:S01]  /*143dd0*/  LDL.LU.64 R10, [R1+0x77e8] ;  /* 0x0077e800010a7983 */ /* 0x002ea20000300a00 */
[----:B---3--:R-:W-:-:S03]  /*143de0*/  IMAD.X R3, R28, 0x1, R4, P2 ;  /* 0x000000011c037824 */ /* 0x008fc600010e0604 */
[----:B--2---:R1:W-:Y:S04]  /*143df0*/  STL.64 [R1+0x77c8], R10 ;  /* 0x0077c80a01007387 */ /* 0x0043e80000100a00 */
[----:B-1----:R-:W2:Y:S04]  /*143e00*/  LDL.LU R10, [R1+0x268] ;  /* 0x00026800010a7983 */ /* 0x002ea80000300800 */
[----:B------:R-:W-:Y:S04]  /*143e10*/  STL.64 [R1+0x77d0], R14 ;  /* 0x0077d00e01007387 */ /* 0x000fe80000100a00 */
[----:B------:R1:W-:Y:S04]  /*143e20*/  STL [R1+0x22c4], R3 ;  /* 0x0022c40301007387 */ /* 0x0003e80000100800 */
[----:B------:R0:W3:Y:S01]  /*143e30*/  LDL.LU R2, [R1+0x77e0] ;  /* 0x0077e00001027983 */ /* 0x0000e20000300800 */
[----:B-1----:R-:W-:-:S05]  /*143e40*/  IMAD.X R3, R28, 0x1, R9, P3 ;  /* 0x000000011c037824 */ /* 0x002fca00018e0609 */
[----:B------:R3:W-:Y:S04]  /*143e50*/  STL [R1+0x22bc], R3 ;  /* 0x0022bc0301007387 */ /* 0x0007e80000100800 */
[----:B---3--:R-:W3:Y:S01]  /*143e60*/  LDL.LU.64 R2, [R1+0x77d8] ;  /* 0x0077d80001027983 */ /* 0x008ee20000300a00 */
[----:B--2---:R-:W-:Y:S02]  /*143e70*/  SHF.R.S32.HI R28, RZ, 0x1f, R10 ;  /* 0x0000001fff1c7819 */ /* 0x004fe4000001140a */
[C---:B---3--:R-:W-:Y:S02]  /*143e80*/  IADD3 R14, P0, R10.reuse, R2, RZ ;  /* 0x000000020a0e7210 */ /* 0x048fe40007f1e0ff */
[----:B------:R-:W-:-:S03]  /*143e90*/  IADD3 R10, P1, R10, R3, RZ ;  /* 0x000000030a0a7210 */ /* 0x000fc60007f3e0ff */
[----:B------:R1:W-:Y:S04]  /*143ea0*/  STL [R1+0x22b0], R14 ;  /* 0x0022b00e01007387 */ /* 0x0003e80000100800 */
[----:B------:R-:W-:Y:S04]  /*143eb0*/  STL [R1], R28 ;  /* 0x0000001c01007387 */ /* 0x000fe80000100800 */
[----:B-1----:R-:W2:Y:S04]  /*143ec0*/  LDL.LU.64 R14, [R1+0x77d0] ;  /* 0x0077d000010e7983 */ /* 0x002ea80000300a00 */
[----:B------:R1:W-:Y:S04]  /*143ed0*/  STL [R1+0x22a8], R10 ;  /* 0x0022a80a01007387 */ /* 0x0003e80000100800 */
[----:B-1----:R-:W3:Y:S04]  /*143ee0*/  LDL.LU.64 R10, [R1+0x77c8] ;  /* 0x0077c800010a7983 */ /* 0x002ee80000300a00 */
[----:B------:R1:W-:Y:S04]  /*143ef0*/  STL.64 [R1+0x77c0], R8 ;  /* 0x0077c00801007387 */ /* 0x0003e80000100a00 */
[----:B-1----:R-:W2:Y:S04]  /*143f00*/  LDL.LU R8, [R1+0x26c] ;  /* 0x00026c0001087983 */ /* 0x002ea80000300800 */
[----:B----4-:R1:W-:Y:S04]  /*143f10*/  STL.64 [R1+0x77b8], R16 ;  /* 0x0077b81001007387 */ /* 0x0103e80000100a00 */
[----:B-1----:R0:W4:Y:S04]  /*143f20*/  LDL.64 R16, [R1+0x22b0] ;  /* 0x0022b00001107983 */ /* 0x0021280000100a00 */
[----:B------:R1:W-:Y:S04]  /*143f30*/  STL.64 [R1+0x77b0], R6 ;  /* 0x0077b00601007387 */ /* 0x0003e80000100a00 */
[----:B-1----:R-:W4:Y:S01]  /*143f40*/  LDL.LU R7, [R1] ;  /* 0x0000000001077983 */ /* 0x002f220000300800 */
[----:B--2---:R-:W-:-:S02]  /*143f50*/  SHF.R.S32.HI R28, RZ, 0x1f, R8 ;  /* 0x0000001fff1c7819 */ /* 0x004fc40000011408 */
[C---:B------:R-:W-:Y:S02]  /*143f60*/  IADD3 R6, P2, R8.reuse, R2, RZ ;  /* 0x0000000208067210 */ /* 0x040fe40007f5e0ff */
[----:B------:R-:W-:-:S05]  /*143f70*/  IADD3 R8, P3, R8, R3, RZ ;  /* 0x0000000308087210 */ /* 0x000fca0007f7e0ff */
[----:B------:R1:W-:Y:S04]  /*143f80*/  STL [R1+0x2298], R8 ;  /* 0x0022980801007387 */ /* 0x0003e80000100800 */
[----:B-1----:R-:W2:Y:S04]  /*143f90*/  LDL.LU.64 R8, [R1+0x77c0] ;  /* 0x0077c00001087983 */ /* 0x002ea80000300a00 */
[----:B------:R1:W-:Y:S04]  /*143fa0*/  STL.64 [R1+0x77a8], R2 ;  /* 0x0077a80201007387 */ /* 0x0003e80000100a00 */
[----:B-1----:R0:W2:Y:S01]  /*143fb0*/  LDL.64 R2, [R1+0x22a8] ;  /* 0x0022a80001027983 */ /* 0x0020a20000100a00 */
[----:B----4-:R-:W-:-:S05]  /*143fc0*/  IMAD.X R17, R7, 0x1, R4, P0 ;  /* 0x0000000107117824 */ /* 0x010fca00000e0604 */
[----:B------:R1:W-:Y:S04]  /*143fd0*/  STL [R1+0x22b4], R17 ;  /* 0x0022b41101007387 */ /* 0x0003e80000100800 */
[----:B-1----:R-:W4:Y:S01]  /*143fe0*/  LDL.LU.64 R16, [R1+0x77b8] ;  /* 0x0077b80001107983 */ /* 0x002f220000300a00 */
[----:B--2---:R-:W-:Y:S02]  /*143ff0*/  IMAD.X R3, R7, 0x1, R9, P1 ;  /* 0x0000000107037824 */ /* 0x004fe400008e0609 */
[----:B------:R-:W-:-:S03]  /*144000*/  IMAD.X R7, R28, 0x1, R4, P2 ;  /* 0x000000011c077824 */ /* 0x000fc600010e0604 */
[----:B------:R-:W-:Y:S04]  /*144010*/  STL [R1+0x22ac], R3 ;  /* 0x0022ac0301007387 */ /* 0x000fe80000100800 */
[----:B------:R1:W-:Y:S04]  /*144020*/  STL.64 [R1+0x22a0], R6 ;  /* 0x0022a00601007387 */ /* 0x0003e80000100a00 */
[----:B-1----:R-:W2:Y:S04]  /*144030*/  LDL.LU.64 R6, [R1+0x77b0] ;  /* 0x0077b00001067983 */ /* 0x002ea80000300a00 */
[----:B------:R0:W4:Y:S04]  /*144040*/  LDL.64 R2, [R1+0x2298] ;  /* 0x0022980001027983 */ /* 0x0001280000100a00 */
[----:B--2---:R1:W-:Y:S04]  /*144050*/  STL.64 [R1+0x7798], R6 ;  /* 0x0077980601007387 */ /* 0x0043e80000100a00 */
[----:B-1----:R-:W2:Y:S04]  /*144060*/  LDL.LU R6, [R1+0x270] ;  /* 0x0002700001067983 */ /* 0x002ea80000300800 */
[----:B---3--:R1:W-:Y:S04]  /*144070*/  STL.64 [R1+0x7788], R10 ;  /* 0x0077880a01007387 */ /* 0x0083e80000100a00 */
        /* <DEDUP_REMOVED lines=30> */
[----:B------:R1:W-:Y:S04]  /*144260*/  STL.64 [R1+0x7760], R18 ;  /* 0x0077601201007387 */ /* 0x0003e80000100a00 */
[----:B-1----:R-:W3:Y:S01]  /*144270*/  LDL.LU R18, [R1+0x278] ;  /* 0x0002780001127983 */ /* 0x002ee20000300800 */
        /* <DEDUP_REMOVED lines=83> */
[----:B------:R0:W2:Y:S04]  /*1447b0*/  LDL.LU R2, [R1+0x7714] ;  /* 0x0077140001027983 */ /* 0x0000a80000300800 */
[----:B------:R-:W-:Y:S01]  /*1447c0*/  STL.64 [R1+0x7700], R22 ;  /* 0x0077001601007387 */ /* 0x000fe20000100a00 */
[----:B----4-:R-:W-:-:S05]  /*1447d0*/  IMAD.X R3, R28, 0x1, R4, P2 ;  /* 0x000000011c037824 */ /* 0x010fca00010e0604 */
[----:B------:R1:W-:Y:S04]  /*1447e0*/  STL [R1+0x2244], R3 ;  /* 0x0022440301007387 */ /* 0x0003e80000100800 */
[----:B--2---:R0:W2:Y:S01]  /*1447f0*/  LDL.LU R2, [R1+0x7710] ;  /* 0x0077100001027983 */ /* 0x0040a20000300800 */
        /* <DEDUP_REMOVED lines=13> */
[----:B------:R1:W-:Y:S04]  /*1448d0*/  STL.64 [R1+0x76e8], R14 ;  /* 0x0076e80e01007387 */ /* 0x0003e80000100a00 */
[----:B-1----:R0:W4:Y:S04]  /*1448e0*/  LDL.64 R14, [R1+0x2230] ;  /* 0x00223000010e7983 */ /* 0x0021280000100a00 */
[----:B------:R1:W-:Y:S04]  /*1448f0*/  STL.64 [R1+0x76e0], R18 ;  /* 0x0076e01201007387 */ /* 0x0003e80000100a00 */
[----:B-1----:R-:W4:Y:S01]  /*144900*/  LDL.LU R19, [R1] ;  /* 0x0000000001137983 */ /* 0x002f220000300800 */
        /* <DEDUP_REMOVED lines=10> */
[----:B--2---:R-:W-:Y:S02]  /*1449b0*/  IMAD.X R3, R19, 0x1, R9, P1 ;  /* 0x0000000113037824 */ /* 0x004fe400008e0609 */
[----:B------:R-:W-:-:S05]  /*1449c0*/  IMAD.X R19, R28, 0x1, R4, P2 ;  /* 0x000000011c137824 */ /* 0x000fca00010e0604 */
[----:B------:R1:W-:Y:S04]  /*1449d0*/  STL.64 [R1+0x2220], R18 ;  /* 0x0022201201007387 */ /* 0x0003e80000100a00 */
[----:B-1----:R-:W2:Y:S04]  /*1449e0*/  LDL.LU.64 R18, [R1+0x76e0] ;  /* 0x0076e00001127983 */ /* 0x002ea80000300a00 */
[----:B------:R1:W-:Y:S04]  /*1449f0*/  STL [R1+0x222c], R3 ;  /* 0x00222c0301007387 */ /* 0x0003e80000100800 */
[----:B-1----:R0:W4:Y:S04]  /*144a00*/  LDL.64 R2, [R1+0x2218] ;  /* 0x0022180001027983 */ /* 0x0021280000100a00 */
[----:B------:R1:W-:Y:S04]  /*144a10*/  STL.64 [R1+0x76c0], R24 ;  /* 0x0076c01801007387 */ /* 0x0003e80000100a00 */
[----:B-1----:R-:W2:Y:S04]  /*144a20*/  LDL.LU R24, [R1+0x290] ;  /* 0x0002900001187983 */ /* 0x002ea80000300800 */
[----:B------:R-:W-:Y:S04]  /*144a30*/  STL [R1+0x76c8], R25 ;  /* 0x0076c81901007387 */ /* 0x000fe80000100800 */
[----:B------:R-:W-:Y:S04]  /*144a40*/  STL.64 [R1+0x76d0], R6 ;  /* 0x0076d00601007387 */ /* 0x000fe80000100a00 */
[----:B---3--:R1:W-:Y:S04]  /*144a50*/  STL.64 [R1+0x76b8], R10 ;  /* 0x0076b80a01007387 */ /* 0x0083e80000100a00 */
[----:B-1----:R-:W3:Y:S01]  /*144a60*/  LDL.LU R10, [R1+0x294] ;  /* 0x00029400010a7983 */ /* 0x002ee20000300800 */
[----:B----4-:R-:W-:-:S05]  /*144a70*/  IMAD.X R3, R28, 0x1, R9, P3 ;  /* 0x000000011c037824 */ /* 0x010fca00018e0609 */
[----:B------:R1:W-:Y:S04]  /*144a80*/  STL [R1+0x221c], R3 ;  /* 0x00221c0301007387 */ /* 0x0003e80000100800 */
[----:B-1----:R-:W4:Y:S01]  /*144a90*/  LDL.LU.64 R2, [R1+0x76d8] ;  /* 0x0076d80001027983 */ /* 0x002f220000300a00 */
[----:B--2---:R-:W-:Y:S02]  /*144aa0*/  SHF.R.S32.HI R28, RZ, 0x1f, R24 ;  /* 0x0000001fff1c7819 */ /* 0x004fe40000011418 */
[C---:B----4-:R-:W-:Y:S02]  /*144ab0*/  IADD3 R6, P0, R24.reuse, R2, RZ ;  /* 0x0000000218067210 */ /* 0x050fe40007f1e0ff */
[----:B------:R-:W-:-:S03]  /*144ac0*/  IADD3 R24, P1, R24, R3, RZ ;  /* 0x0000000318187210 */ /* 0x000fc60007f3e0ff */
[----:B------:R1:W-:Y:S04]  /*144ad0*/  STL [R1+0x2210], R6 ;  /* 0x0022100601007387 */ /* 0x0003e80000100800 */
[----:B------:R3:W-:Y:S04]  /*144ae0*/  STL [R1], R28 ;  /* 0x0000001c01007387 */ /* 0x0007e80000100800 */
[----:B-1----:R-:W2:Y:S04]  /*144af0*/  LDL.LU.64 R6, [R1+0x76d0] ;  /* 0x0076d00001067983 */ /* 0x002ea80000300a00 */
[----:B------:R1:W-:Y:S04]  /*144b00*/  STL [R1+0x2208], R24 ;  /* 0x0022081801007387 */ /* 0x0003e80000100800 */
[----:B------:R0:W4:Y:S01]  /*144b10*/  LDL.LU R25, [R1+0x76c8] ;  /* 0x0076c80001197983 */ /* 0x0001220000300800 */
[----:B---3--:R-:W-:-:S02]  /*144b20*/  SHF.R.S32.HI R28, RZ, 0x1f, R10 ;  /* 0x0000001fff1c7819 */ /* 0x008fc4000001140a */
[C---:B-1----:R-:W-:Y:S02]  /*144b30*/  IADD3 R24, P2, R10.reuse, R2, RZ ;  /* 0x000000020a187210 */ /* 0x042fe40007f5e0ff */
[----:B------:R-:W-:-:S03]  /*144b40*/  IADD3 R10, P3, R10, R3, RZ ;  /* 0x000000030a0a7210 */ /* 0x000fc60007f7e0ff */
[----:B------:R4:W-:Y:S04]  /*144b50*/  STL [R1+0x2200], R24 ;  /* 0x0022001801007387 */ /* 0x0009e80000100800 */
[----:B----4-:R-:W3:Y:S04]  /*144b60*/  LDL.LU.64 R24, [R1+0x76c0] ;  /* 0x0076c00001187983 */ /* 0x010ee80000300a00 */
        /* <DEDUP_REMOVED lines=9> */
[----:B------:R1:W-:Y:S04]  /*144c00*/  STL.64 [R1+0x76b0], R8 ;  /* 0x0076b00801007387 */ /* 0x0003e80000100a00 */
[----:B-1----:R0:W2:Y:S04]  /*144c10*/  LDL.64 R8, [R1+0x2210] ;  /* 0x0022100001087983 */ /* 0x0020a80000100a00 */
[----:B------:R1:W-:Y:S04]  /*144c20*/  STL.64 [R1+0x7690], R26 ;  /* 0x0076901a01007387 */ /* 0x0003e80000100a00 */
        /* <DEDUP_REMOVED lines=12> */
[----:B--2---:R-:W2:Y:S04]  /*144cf0*/  LDL.LU.64 R2, [R1+0x76a0] ;  /* 0x0076a00001027983 */ /* 0x004ea80000300a00 */
[----:B------:R3:W-:Y:S02]  /*144d00*/  STL.64 [R1+0x7698], R18 ;  /* 0x0076981201007387 */ /* 0x0007e40000100a00 */
        /* <DEDUP_REMOVED lines=67> */
[----:B------:R-:W-:Y:S04]  /*145140*/  STL [R1+0x21cc], R3 ;  /* 0x0021cc0301007387 */ /* 0x000fe80000100800 */
[----:B------:R0:W4:Y:S04]  /*145150*/  LDL.LU R2, [R1+0x7644] ;  /* 0x0076440001027983 */ /* 0x0001280000300800 */
[----:B------:R1:W-:Y:S04]  /*145160*/  STL.64 [R1+0x7628], R16 ;  /* 0x0076281001007387 */ /* 0x0003e80000100a00 */
[----:B-1----:R-:W3:Y:S01]  /*145170*/  LDL.LU R16, [R1+0x2a8] ;  /* 0x0002a80001107983 */ /* 0x002ee20000300800 */
[----:B--2---:R-:W-:-:S05]  /*145180*/  IMAD.X R3, R28, 0x1, R4, P2 ;  /* 0x000000011c037824 */ /* 0x004fca00010e0604 */
[----:B------:R1:W-:Y:S04]  /*145190*/  STL [R1+0x21c4], R3 ;  /* 0x0021c40301007387 */ /* 0x0003e80000100800 */
[----:B----4-:R0:W2:Y:S04]  /*1451a0*/  LDL.LU R2, [R1+0x7640] ;  /* 0x0076400001027983 */ /* 0x0100a80000300800 */
[----:B------:R-:W-:Y:S01]  /*1451b0*/  STL.64 [R1+0x7630], R4 ;  /* 0x0076300401007387 */ /* 0x000fe20000100a00 */
[----:B-1----:R-:W-:-:S05]  /*1451c0*/  IMAD.X R3, R28, 0x1, R9, P3 ;  /* 0x000000011c037824 */ /* 0x002fca00018e0609 */
        /* <DEDUP_REMOVED lines=57> */
[----:B-1----:R0:W3:Y:S04]  /*145560*/  LDL.64 R8, [R1+0x2190] ;  /* 0x0021900001087983 */ /* 0x0020e80000100a00 */
        /* <DEDUP_REMOVED lines=8> */
[----:B-1----:R-:W2:Y:S04]  /*1455f0*/  LDL.LU R6, [R1+0x2b8] ;  /* 0x0002b80001067983 */ /* 0x002ea80000300800 */
[----:B------:R-:W-:Y:S01]  /*145600*/  STL.64 [R1+0x75c8], R14 ;  /* 0x0075c80e01007387 */ /* 0x000fe20000100a00 */
        /* <DEDUP_REMOVED lines=20> */
[----:B------:R-:W-:Y:S04]  /*145750*/  STL.64 [R1+0x75a8], R24 ;  /* 0x0075a81801007387 */ /* 0x000fe80000100a00 */
[----:B------:R1:W-:Y:S04]  /*145760*/  STL.64 [R1+0x75b8], R8 ;  /* 0x0075b80801007387 */ /* 0x0003e80000100a00 */
[----:B-1----:R0:W4:Y:S04]  /*145770*/  LDL.64 R8, [R1+0x2170] ;  /* 0x0021700001087983 */ /* 0x0021280000100a00 */
[----:B----4-:R-:W4:Y:S04]  /*145780*/  LDL.LU R9, [R1+0x2bc] ;  /* 0x0002bc0001097983 */ /* 0x010f280000300800 */
[----:B------:R1:W-:Y:S04]  /*145790*/  STL.64 [R1+0x75b0], R10 ;  /* 0x0075b00a01007387 */ /* 0x0003e80000100a00 */
[----:B-1----:R0:W2:Y:S04]  /*1457a0*/  LDL.64 R10, [R1+0x2168] ;  /* 0x00216800010a7983 */ /* 0x0020a80000100a00 */
[----:B--2---:R-:W2:Y:S04]  /*1457b0*/  LDL.LU R11, [R1] ;  /* 0x00000000010b7983 */ /* 0x004ea80000300800 */
[----:B------:R1:W-:Y:S01]  /*1457c0*/  STL.64 [R1+0x75a0], R26 ;  /* 0x0075a01a01007387 */ /* 0x0003e20000100a00 */
[----:B----4-:R-:W-:-:S02]  /*1457d0*/  SHF.R.S32.HI R28, RZ, 0x1f, R9 ;  /* 0x0000001fff1c7819 */ /* 0x010fc40000011409 */
[C---:B------:R-:W-:Y:S02]  /*1457e0*/  IADD3 R24, P2, R9.reuse, R2, RZ ;  /* 0x0000000209187210 */ /* 0x040fe40007f5e0ff */
[----:B-1----:R-:W-:Y:S01]  /*1457f0*/  IADD3 R26, P3, R9, R3, RZ ;  /* 0x00000003091a7210 */ /* 0x002fe20007f7e0ff */
[----:B--2---:R-:W-:-:S05]  /*145800*/  IMAD.X R9, R11, 0x1, R4, P0 ;  /* 0x000000010b097824 */ /* 0x004fca00000e0604 */
[----:B------:R1:W-:Y:S04]  /*145810*/  STL [R1+0x2174], R9 ;  /* 0x0021740901007387 */ /* 0x0003e80000100800 */
[----:B-1----:R-:W2:Y:S01]  /*145820*/  LDL.LU.64 R8, [R1+0x75b8] ;  /* 0x0075b80001087983 */ /* 0x002ea20000300a00 */
[C---:B------:R-:W-:Y:S02]  /*145830*/  IMAD.X R25, R28.reuse, 0x1, R4, P2 ;  /* 0x000000011c197824 */ /* 0x040fe400010e0604 */
[--C-:B--2---:R-:W-:Y:S02]  /*145840*/  IMAD.X R11, R11, 0x1, R9.reuse, P1 ;  /* 0x000000010b0b7824 */ /* 0x104fe400008e0609 */
[----:B------:R-:W-:-:S03]  /*145850*/  IMAD.X R27, R28, 0x1, R9, P3 ;  /* 0x000000011c1b7824 */ /* 0x000fc600018e0609 */
[----:B------:R1:W-:Y:S04]  /*145860*/  STL [R1+0x216c], R11 ;  /* 0x00216c0b01007387 */ /* 0x0003e80000100800 */
[----:B-1----:R-:W2:Y:S04]  /*145870*/  LDL.LU.64 R10, [R1+0x75b0] ;  /* 0x0075b000010a7983 */ /* 0x002ea80000300a00 */
[----:B------:R1:W-:Y:S04]  /*145880*/  STL.64 [R1+0x2160], R24 ;  /* 0x0021601801007387 */ /* 0x0003e80000100a00 */
[----:B-1----:R-:W4:Y:S04]  /*145890*/  LDL.LU.64 R24, [R1+0x75a8] ;  /* 0x0075a80001187983 */ /* 0x002f280000300a00 */
[----:B------:R1:W-:Y:S04]  /*1458a0*/  STL.64 [R1+0x2158], R26 ;  /* 0x0021581a01007387 */ /* 0x0003e80000100a00 */
[----:B-1----:R-:W3:Y:S04]  /*1458b0*/  LDL.LU.64 R26, [R1+0x75a0] ;  /* 0x0075a000011a7983 */ /* 0x002ee80000300a00 */
[----:B------:R-:W2:Y:S04]  /*1458c0*/  LDL.LU R28, [R1+0x2c0] ;  /* 0x0002c000011c7983 */ /* 0x000ea80000300800 */
[----:B---3--:R2:W-:Y:S04]  /*1458d0*/  STL.64 [R1+0x7590], R26 ;  /* 0x0075901a01007387 */ /* 0x0085e80000100a00 */
[----:B------:R-:W-:Y:S04]  /*1458e0*/  STL [R1+0x7598], R27 ;  /* 0x0075981b01007387 */ /* 0x000fe80000100800 */
[----:B------:R-:W-:Y:S04]  /*1458f0*/  STL [R1+0x759c], R27 ;  /* 0x00759c1b01007387 */ /* 0x000fe80000100800 */
[----:B------:R1:W-:Y:S01]  /*145900*/  STL [R1+0x7588], R9 ;  /* 0x0075880901007387 */ /* 0x0003e20000100800 */
[----:B--2---:R-:W-:-:S03]  /*145910*/  SHF.R.S32.HI R26, RZ, 0x1f, R28 ;  /* 0x0000001fff1a7819 */ /* 0x004fc6000001141c */
[----:B-1----:R-:W2:Y:S04]  /*145920*/  LDL.LU R9, [R1+0x2c4] ;  /* 0x0002c40001097983 */ /* 0x002ea80000300800 */
[----:B------:R1:W-:Y:S02]  /*145930*/  STL [R1], R26 ;  /* 0x0000001a01007387 */ /* 0x0003e40000100800 */
[----:B-1----:R-:W-:-:S05]  /*145940*/  IADD3 R26, P0, R28, R2, RZ ;  /* 0x000000021c1a7210 */ /* 0x002fca0007f1e0ff */
[----:B------:R1:W-:Y:S04]  /*145950*/  STL [R1+0x2150], R26 ;  /* 0x0021501a01007387 */ /* 0x0003e80000100800 */
[----:B------:R0:W3:Y:S01]  /*145960*/  LDL.LU R27, [R1+0x759c] ;  /* 0x00759c00011b7983 */ /* 0x0000e20000300800 */
[----:B-1----:R-:W-:-:S05]  /*145970*/  IADD3 R26, P1, R28, R3, RZ ;  /* 0x000000031c1a7210 */ /* 0x002fca0007f3e0ff */
[----:B------:R2:W-:Y:S04]  /*145980*/  STL [R1+0x2148], R26 ;  /* 0x0021481a01007387 */ /* 0x0005e80000100800 */
[----:B---3--:R0:W3:Y:S01]  /*145990*/  LDL.LU R27, [R1+0x7598] ;  /* 0x00759800011b7983 */ /* 0x0080e20000300800 */
[----:B--2---:R-:W-:-:S05]  /*1459a0*/  IADD3 R26, P2, R9, R2, RZ ;  /* 0x00000002091a7210 */ /* 0x004fca0007f5e0ff */
[----:B------:R3:W-:Y:S04]  /*1459b0*/  STL [R1+0x2140], R26 ;  /* 0x0021401a01007387 */ /* 0x0007e80000100800 */
[----:B---3--:R-:W2:Y:S04]  /*1459c0*/  LDL.LU.64 R26, [R1+0x7590] ;  /* 0x00759000011a7983 */ /* 0x008ea80000300a00 */
[----:B------:R1:W-:Y:S01]  /*1459d0*/  STL.64 [R1+0x7580], R4 ;  /* 0x0075800401007387 */ /* 0x0003e20000100a00 */
[--C-:B------:R-:W-:Y:S01]  /*1459e0*/  SHF.R.S32.HI R28, RZ, 0x1f, R9.reuse ;  /* 0x0000001fff1c7819 */ /* 0x100fe20000011409 */
[----:B-1----:R-:W-:-:S02]  /*1459f0*/  IMAD.MOV.U32 R4, RZ, RZ, R9 ;  /* 0x000000ffff047224 */ /* 0x002fc400078e0009 */
[----:B------:R-:W3:Y:S04]  /*145a00*/  LDL.LU R9, [R1+0x7588] ;  /* 0x0075880001097983 */ /* 0x000ee80000300800 */
[----:B--2---:R1:W-:Y:S04]  /*145a10*/  STL.64 [R1+0x7570], R26 ;  /* 0x0075701a01007387 */ /* 0x0043e80000100a00 */
[----:B-1----:R0:W2:Y:S01]  /*145a20*/  LDL.64 R26, [R1+0x2148] ;  /* 0x00214800011a7983 */ /* 0x0020a20000100a00 */
[----:B------:R-:W-:-:S03]  /*145a30*/  IADD3 R4, P3, R4, R3, RZ ;  /* 0x0000000304047210 */ /* 0x000fc60007f7e0ff */
[----:B--2---:R-:W2:Y:S04]  /*145a40*/  LDL.LU R27, [R1] ;  /* 0x00000000011b7983 */ /* 0x004ea80000300800 */
[----:B------:R1:W-:Y:S04]  /*145a50*/  STL [R1+0x2138], R4 ;  /* 0x0021380401007387 */ /* 0x0003e80000100800 */
[----:B-1----:R-:W2:Y:S04]  /*145a60*/  LDL.LU.64 R4, [R1+0x7580] ;  /* 0x0075800001047983 */ /* 0x002ea80000300a00 */
[----:B------:R1:W-:Y:S04]  /*145a70*/  STL.64 [R1+0x7560], R2 ;  /* 0x0075600201007387 */ /* 0x0003e80000100a00 */
[----:B-1----:R-:W4:Y:S04]  /*145a80*/  LDL.64 R2, [R1+0x2138] ;  /* 0x0021380001027983 */ /* 0x002f280000100a00 */
[----:B----4-:R1:W-:Y:S04]  /*145a90*/  STL [R1+0x7568], R2 ;  /* 0x0075680201007387 */ /* 0x0103e80000100800 */
[----:B-1----:R-:W4:Y:S04]  /*145aa0*/  LDL.64 R2, [R1+0x2140] ;  /* 0x0021400001027983 */ /* 0x002f280000100a00 */
[----:B----4-:R1:W-:Y:S04]  /*145ab0*/  STL [R1+0x7578], R2 ;  /* 0x0075780201007387 */ /* 0x0103e80000100800 */
[----:B-1----:R0:W2:Y:S02]  /*145ac0*/  LDL.64 R2, [R1+0x2150] ;  /* 0x0021500001027983 */ /* 0x0020a40000100a00 */
[----:B--2---:R-:W-:-:S02]  /*145ad0*/  IMAD.X R3, R27, 0x1, R4, P0 ;  /* 0x000000011b037824 */ /* 0x004fc400000e0604 */
[----:B---3--:R-:W-:-:S03]  /*145ae0*/  IMAD.X R27, R27, 0x1, R9, P1 ;  /* 0x000000011b1b7824 */ /* 0x008fc600008e0609 */
        /* <DEDUP_REMOVED lines=8> */
[----:B--2---:R0:W2:Y:S04]  /*145b70*/  LDL.LU R2, [R1+0x7568] ;  /* 0x0075680001027983 */ /* 0x0040a80000300800 */
        /* <DEDUP_REMOVED lines=107> */
[----:B------:R-:W-:-:S03]  /*146230*/  IMAD.X R25, R28, 0x1, R4, P2 ;  /* 0x000000011c197824 */ /* 0x000fc600010e0604 */
[----:B------:R-:W-:Y:S04]  /*146240*/  STL [R1+0x20ec], R3 ;  /* 0x0020ec0301007387 */ /* 0x000fe80000100800 */
[----:B------:R1:W-:Y:S04]  /*146250*/  STL.64 [R1+0x20e0], R24 ;  /* 0x0020e01801007387 */ /* 0x0003e80000100a00 */
[----:B-1----:R-:W3:Y:S04]  /*146260*/  LDL.LU.64 R24, [R1+0x74d0] ;  /* 0x0074d00001187983 */ /* 0x002ee80000300a00 */
[----:B------:R0:W4:Y:S04]  /*146270*/  LDL.64 R2, [R1+0x20d8] ;  /* 0x0020d80001027983 */ /* 0x0001280000100a00 */
[----:B------:R-:W-:Y:S04]  /*146280*/  STL.64 [R1+0x74c0], R10 ;  /* 0x0074c00a01007387 */ /* 0x000fe80000100a00 */
[----:B---3--:R1:W-:Y:S04]  /*146290*/  STL.64 [R1+0x74a8], R24 ;  /* 0x0074a81801007387 */ /* 0x0083e80000100a00 */
        /* <DEDUP_REMOVED lines=22> */
[----:B------:R1:W-:Y:S04]  /*146400*/  STL.64 [R1+0x7498], R16 ;  /* 0x0074981001007387 */ /* 0x0003e80000100a00 */
[----:B-1----:R0:W3:Y:S04]  /*146410*/  LDL.64 R16, [R1+0x20c8] ;  /* 0x0020c80001107983 */ /* 0x0020e80000100a00 */
[----:B---3--:R-:W3:Y:S04]  /*146420*/  LDL.LU R17, [R1] ;  /* 0x0000000001117983 */ /* 0x008ee80000300800 */
[----:B------:R1:W-:Y:S04]  /*146430*/  STL.64 [R1+0x7488], R2 ;  /* 0x0074880201007387 */ /* 0x0003e80000100a00 */
[----:B-1----:R-:W4:Y:S04]  /*146440*/  LDL.64 R2, [R1+0x20b8] ;  /* 0x0020b80001027983 */ /* 0x002f280000100a00 */
[----:B----4-:R1:W-:Y:S04]  /*146450*/  STL [R1+0x7490], R2 ;  /* 0x0074900201007387 */ /* 0x0103e80000100800 */
[----:B-1----:R-:W4:Y:S04]  /*146460*/  LDL.64 R2, [R1+0x20c0] ;  /* 0x0020c00001027983 */ /* 0x002f280000100a00 */
[----:B----4-:R1:W-:Y:S04]  /*146470*/  STL [R1+0x74a0], R2 ;  /* 0x0074a00201007387 */ /* 0x0103e80000100800 */
[----:B-1----:R0:W3:Y:S04]  /*146480*/  LDL.64 R2, [R1+0x20d0] ;  /* 0x0020d00001027983 */ /* 0x0020e80000100a00 */
[----:B------:R1:W-:Y:S04]  /*146490*/  STL.64 [R1+0x7478], R22 ;  /* 0x0074781601007387 */ /* 0x0003e80000100a00 */
[----:B-1----:R-:W4:Y:S04]  /*1464a0*/  LDL.LU R22, [R1+0x2e8] ;  /* 0x0002e80001167983 */ /* 0x002f280000300800 */
[----:B------:R-:W-:Y:S01]  /*1464b0*/  STL.64 [R1+0x7480], R20 ;  /* 0x0074801401007387 */ /* 0x000fe20000100a00 */
[----:B---3--:R-:W-:-:S05]  /*1464c0*/  IMAD.X R3, R17, 0x1, R4, P0 ;  /* 0x0000000111037824 */ /* 0x008fca00000e0604 */
[----:B------:R1:W-:Y:S04]  /*1464d0*/  STL [R1+0x20d4], R3 ;  /* 0x0020d40301007387 */ /* 0x0003e80000100800 */
[----:B------:R0:W3:Y:S01]  /*1464e0*/  LDL.LU R2, [R1+0x74a0] ;  /* 0x0074a00001027983 */ /* 0x0000e20000300800 */
[----:B------:R-:W-:-:S05]  /*1464f0*/  IMAD.X R17, R17, 0x1, R9, P1 ;  /* 0x0000000111117824 */ /* 0x000fca00008e0609 */
[----:B------:R2:W-:Y:S01]  /*146500*/  STL [R1+0x20cc], R17 ;  /* 0x0020cc1101007387 */ /* 0x0005e20000100800 */
[----:B-1----:R-:W-:-:S03]  /*146510*/  IMAD.X R3, R28, 0x1, R4, P2 ;  /* 0x000000011c037824 */ /* 0x002fc600010e0604 */
[----:B--2---:R-:W2:Y:S04]  /*146520*/  LDL.LU.64 R16, [R1+0x7498] ;  /* 0x0074980001107983 */ /* 0x004ea80000300a00 */
[----:B------:R1:W-:Y:S04]  /*146530*/  STL [R1+0x20c4], R3 ;  /* 0x0020c40301007387 */ /* 0x0003e80000100800 */
[----:B---3--:R0:W3:Y:S01]  /*146540*/  LDL.LU R2, [R1+0x7490] ;  /* 0x0074900001027983 */ /* 0x0080e20000300800 */
[----:B-1----:R-:W-:-:S05]  /*146550*/  IMAD.X R3, R28, 0x1, R9, P3 ;  /* 0x000000011c037824 */ /* 0x002fca00018e0609 */
[----:B------:R3:W-:Y:S04]  /*146560*/  STL [R1+0x20bc], R3 ;  /* 0x0020bc0301007387 */ /* 0x0007e80000100800 */
[----:B---3--:R-:W3:Y:S01]  /*146570*/  LDL.LU.64 R2, [R1+0x7488] ;  /* 0x0074880001027983 */ /* 0x008ee20000300a00 */
        /* <DEDUP_REMOVED lines=8> */
[----:B------:R1:W-:Y:S04]  /*146600*/  STL.64 [R1+0x7468], R26 ;  /* 0x0074681a01007387 */ /* 0x0003e80000100a00 */
[----:B-1----:R-:W3:Y:S04]  /*146610*/  LDL.LU R26, [R1+0x2ec] ;  /* 0x0002ec00011a7983 */ /* 0x002ee80000300800 */
[----:B--2---:R1:W-:Y:S04]  /*146620*/  STL.64 [R1+0x7460], R16 ;  /* 0x0074601001007387 */ /* 0x0043e80000100a00 */
[----:B-1----:R-:W2:Y:S04]  /*146630*/  LDL.64 R16, [R1+0x20b0] ;  /* 0x0020b00001107983 */ /* 0x002ea80000100a00 */
[----:B--2---:R-:W-:Y:S04]  /*146640*/  STL [R1+0x7470], R16 ;  /* 0x0074701001007387 */ /* 0x004fe80000100800 */
[----:B------:R1:W-:Y:S04]  /*146650*/  STL.64 [R1+0x7458], R6 ;  /* 0x0074580601007387 */ /* 0x0003e80000100a00 */
[----:B-1----:R0:W2:Y:S01]  /*146660*/  LDL.64 R6, [R1+0x20a8] ;  /* 0x0020a80001067983 */ /* 0x0020a20000100a00 */
[----:B---3--:R-:W-:-:S02]  /*146670*/  IADD3 R16, P2, R26, R2, RZ ;  /* 0x000000021a107210 */ /* 0x008fc40007f5e0ff */
[----:B------:R-:W-:Y:S02]  /*146680*/  SHF.R.S32.HI R28, RZ, 0x1f, R26 ;  /* 0x0000001fff1c7819 */ /* 0x000fe4000001141a */
[----:B------:R-:W-:Y:S01]  /*146690*/  IADD3 R26, P3, R26, R3, RZ ;  /* 0x000000031a1a7210 */ /* 0x000fe20007f7e0ff */
[----:B--2---:R-:W2:Y:S04]  /*1466a0*/  LDL.LU R7, [R1] ;  /* 0x0000000001077983 */ /* 0x004ea80000300800 */
[----:B------:R1:W-:Y:S04]  /*1466b0*/  STL [R1+0x20a0], R16 ;  /* 0x0020a01001007387 */ /* 0x0003e80000100800 */
[----:B-1----:R0:W3:Y:S04]  /*1466c0*/  LDL.LU R16, [R1+0x7470] ;  /* 0x0074700001107983 */ /* 0x0020e80000300800 */
[----:B------:R1:W-:Y:S04]  /*1466d0*/  STL [R1+0x2098], R26 ;  /* 0x0020981a01007387 */ /* 0x0003e80000100800 */
[----:B-1----:R-:W4:Y:S04]  /*1466e0*/  LDL.LU.64 R26, [R1+0x7468] ;  /* 0x00746800011a7983 */ /* 0x002f280000300a00 */
[----:B------:R1:W-:Y:S04]  /*1466f0*/  STL.64 [R1+0x7450], R2 ;  /* 0x0074500201007387 */ /* 0x0003e80000100a00 */
[----:B-1----:R0:W4:Y:S01]  /*146700*/  LDL.64 R2, [R1+0x20a0] ;  /* 0x0020a00001027983 */ /* 0x0021220000100a00 */
[----:B--2---:R-:W-:-:S02]  /*146710*/  IMAD.X R17, R7, 0x1, R4, P0 ;  /* 0x0000000107117824 */ /* 0x004fc400000e0604 */
[----:B------:R-:W-:-:S03]  /*146720*/  IMAD.X R7, R7, 0x1, R9, P1 ;  /* 0x0000000107077824 */ /* 0x000fc600008e0609 */
[----:B------:R3:W-:Y:S04]  /*146730*/  STL [R1+0x20b4], R17 ;  /* 0x0020b41101007387 */ /* 0x0007e80000100800 */
[----:B---3--:R-:W2:Y:S04]  /*146740*/  LDL.LU.64 R16, [R1+0x7460] ;  /* 0x0074600001107983 */ /* 0x008ea80000300a00 */
[----:B------:R1:W-:Y:S04]  /*146750*/  STL [R1+0x20ac], R7 ;  /* 0x0020ac0701007387 */ /* 0x0003e80000100800 */
[----:B-1----:R-:W3:Y:S01]  /*146760*/  LDL.LU.64 R6, [R1+0x7458] ;  /* 0x0074580001067983 */ /* 0x002ee20000300a00 */
[----:B----4-:R-:W-:-:S05]  /*146770*/  IMAD.X R3, R28, 0x1, R4, P2 ;  /* 0x000000011c037824 */ /* 0x010fca00010e0604 */
[----:B------:R1:W-:Y:S04]  /*146780*/  STL [R1+0x20a4], R3 ;  /* 0x0020a40301007387 */ /* 0x0003e80000100800 */
[----:B-1----:R0:W4:Y:S04]  /*146790*/  LDL.64 R2, [R1+0x2098] ;  /* 0x0020980001027983 */ /* 0x0021280000100a00 */
[----:B------:R1:W-:Y:S04]  /*1467a0*/  STL.64 [R1+0x7440], R4 ;  /* 0x0074400401007387 */ /* 0x0003e80000100a00 */
[----:B-1----:R-:W3:Y:S04]  /*1467b0*/  LDL.LU R4, [R1+0x2f0] ;  /* 0x0002f00001047983 */ /* 0x002ee80000300800 */
[----:B------:R-:W-:Y:S04]  /*1467c0*/  STL.64 [R1+0x7438], R26 ;  /* 0x0074381a01007387 */ /* 0x000fe80000100a00 */
[----:B------:R-:W-:Y:S04]  /*1467d0*/  STL [R1+0x7448], R27 ;  /* 0x0074481b01007387 */ /* 0x000fe80000100800 */
[----:B--2---:R1:W-:Y:S04]  /*1467e0*/  STL.64 [R1+0x7430], R16 ;  /* 0x0074301001007387 */ /* 0x0043e80000100a00 */
[----:B-1----:R-:W2:Y:S01]  /*1467f0*/  LDL.LU R16, [R1+0x2f4] ;  /* 0x0002f40001107983 */ /* 0x002ea20000300800 */
[----:B----4-:R-:W-:-:S05]  /*146800*/  IMAD.X R3, R28, 0x1, R9, P3 ;  /* 0x000000011c037824 */ /* 0x010fca00018e0609 */
[----:B------:R1:W-:Y:S04]  /*146810*/  STL [R1+0x209c], R3 ;  /* 0x00209c0301007387 */ /* 0x0003e80000100800 */
[----:B-1----:R-:W4:Y:S01]  /*146820*/  LDL.LU.64 R2, [R1+0x7450] ;  /* 0x0074500001027983 */ /* 0x002f220000300a00 */
[----:B---3--:R-:W-:Y:S02]  /*146830*/  SHF.R.S32.HI R28, RZ, 0x1f, R4 ;  /* 0x0000001fff1c7819 */ /* 0x008fe40000011404 */
[----:B----4-:R-:W-:-:S05]  /*146840*/  IADD3 R26, P0, R4, R2, RZ ;  /* 0x00000002041a7210 */ /* 0x010fca0007f1e0ff */
[----:B------:R2:W-:Y:S04]  /*146850*/  STL [R1+0x2090], R26 ;  /* 0x0020901a01007387 */ /* 0x0005e80000100800 */
[----:B------:R1:W-:Y:S04]  /*146860*/  STL [R1], R28 ;  /* 0x0000001c01007387 */ /* 0x0003e80000100800 */
[----:B------:R0:W3:Y:S01]  /*146870*/  LDL.LU R27, [R1+0x7448] ;  /* 0x00744800011b7983 */ /* 0x0000e20000300800 */
[----:B------:R-:W-:Y:S02]  /*146880*/  IADD3 R4, P1, R4, R3, RZ ;  /* 0x0000000304047210 */ /* 0x000fe40007f3e0ff */
[----:B--2---:R-:W-:-:S02]  /*146890*/  IADD3 R26, P2, R16, R2, RZ ;  /* 0x00000002101a7210 */ /* 0x004fc40007f5e0ff */
[----:B-1----:R-:W-:Y:S02]  /*1468a0*/  SHF.R.S32.HI R28, RZ, 0x1f, R16 ;  /* 0x0000001fff1c7819 */ /* 0x002fe40000011410 */
[----:B------:R-:W-:Y:S01]  /*1468b0*/  IADD3 R16, P3, R16, R3, RZ ;  /* 0x0000000310107210 */ /* 0x000fe20007f7e0ff */
[----:B------:R1:W-:Y:S04]  /*1468c0*/  STL [R1+0x2088], R4 ;  /* 0x0020880401007387 */ /* 0x0003e80000100800 */
[----:B-1----:R-:W2:Y:S04]  /*1468d0*/  LDL.LU.64 R4, [R1+0x7440] ;  /* 0x0074400001047983 */ /* 0x002ea80000300a00 */
        /* <DEDUP_REMOVED lines=11> */
[----:B---3--:R1:W-:Y:S04]  /*146990*/  STL.64 [R1+0x7428], R26 ;  /* 0x0074281a01007387 */ /* 0x0083e80000100a00 */
        /* <DEDUP_REMOVED lines=15> */
[----:B------:R4:W-:Y:S01]  /*146a90*/  STL.64 [R1+0x7410], R4 ;  /* 0x0074100401007387 */ /* 0x0009e20000100a00 */
[----:B---3--:R-:W-:Y:S02]  /*146aa0*/  SHF.R.S32.HI R28, RZ, 0x1f, R20 ;  /* 0x0000001fff1c7819 */ /* 0x008fe40000011414 */
[----:B----4-:R-:W-:-:S02]  /*146ab0*/  IADD3 R4, P0, R20, R2, RZ ;  /* 0x0000000214047210 */ /* 0x010fc40007f1e0ff */
        /* <DEDUP_REMOVED lines=58> */
[----:B----4-:R-:W4:Y:S04]  /*146e60*/  LDL.LU R3, [R1] ;  /* 0x0000000001037983 */ /* 0x010f280000300800 */
[----:B------:R1:W-:Y:S04]  /*146e70*/  STL.64 [R1+0x73c0], R8 ;  /* 0x0073c00801007387 */ /* 0x0003e80000100a00 */
[----:B-1----:R0:W4:Y:S04]  /*146e80*/  LDL.64 R8, [R1+0x2010] ;  /* 0x0020100001087983 */ /* 0x0021280000100a00 */
[----:B---3--:R1:W-:Y:S04]  /*146e90*/  STL.64 [R1+0x73a0], R6 ;  /* 0x0073a00601007387 */ /* 0x0083e80000100a00 */
        /* <DEDUP_REMOVED lines=14> */
[----:B------:R-:W-:Y:S04]  /*146f80*/  STL [R1+0x73a8], R29 ;  /* 0x0073a81d01007387 */ /* 0x000fe80000100800 */
[----:B------:R4:W-:Y:S02]  /*146f90*/  STL [R1], R28 ;  /* 0x0000001c01007387 */ /* 0x0009e40000100800 */
[C---:B----4-:R-:W-:Y:S02]  /*146fa0*/  IADD3 R28, P0, R6.reuse, R2, RZ ;  /* 0x00000002061c7210 */ /* 0x050fe40007f1e0ff */
[----:B------:R-:W-:-:S03]  /*146fb0*/  IADD3 R6, P1, R6, R3, RZ ;  /* 0x0000000306067210 */ /* 0x000fc60007f3e0ff */
[----:B------:R-:W-:Y:S04]  /*146fc0*/  STL [R1+0x1fc0], R28 ;  /* 0x001fc01c01007387 */ /* 0x000fe80000100800 */
[----:B------:R-:W3:Y:S04]  /*146fd0*/  LDL.LU R29, [R1+0x73a8] ;  /* 0x0073a800011d7983 */ /* 0x000ee80000300800 */
        /* <DEDUP_REMOVED lines=34> */
[----:B------:R-:W-:Y:S01]  /*147200*/  STL [R1], R28 ;  /* 0x0000001c01007387 */ /* 0x000fe20000100800 */
        /* <DEDUP_REMOVED lines=16> */
[----:B-1----:R0:W2:Y:S04]  /*147310*/  LDL.64 R28, [R1+0x1f50] ;  /* 0x001f5000011c7983 */ /* 0x0020a80000100a00 */
[----:B--2---:R-:W3:Y:S04]  /*147320*/  LDL.LU R29, [R1] ;  /* 0x00000000011d7983 */ /* 0x004ee80000300800 */
[----:B------:R1:W-:Y:S04]  /*147330*/  STL.64 [R1+0x7340], R2 ;  /* 0x0073400201007387 */ /* 0x0003e80000100a00 */
[----:B-1----:R-:W2:Y:S01]  /*147340*/  LDL.64 R2, [R1+0x1f28] ;  /* 0x001f280001027983 */ /* 0x002ea20000100a00 */
[----:B---3--:R-:W-:-:S02]  /*147350*/  IMAD.X R25, R29, 0x1, R4, P0 ;  /* 0x000000011d197824 */ /* 0x008fc400000e0604 */
[----:B------:R-:W-:Y:S01]  /*147360*/  IMAD.X R29, R29, 0x1, R9, P1 ;  /* 0x000000011d1d7824 */ /* 0x000fe200008e0609 */
[----:B--2---:R1:W-:Y:S04]  /*147370*/  STL [R1+0x7348], R2 ;  /* 0x0073480201007387 */ /* 0x0043e80000100800 */
[----:B-1----:R0:W2:Y:S04]  /*147380*/  LDL.64 R2, [R1+0x1f48] ;  /* 0x001f480001027983 */ /* 0x0020a80000100a00 */
[----:B----4-:R-:W-:Y:S04]  /*147390*/  STL.64 [R1+0x7338], R10 ;  /* 0x0073380a01007387 */ /* 0x010fe80000100a00 */
[----:B------:R1:W-:Y:S04]  /*1473a0*/  STL.64 [R1+0x7330], R6 ;  /* 0x0073300601007387 */ /* 0x0003e80000100a00 */
[----:B-1----:R-:W3:Y:S04]  /*1473b0*/  LDL.LU R6, [R1+0x318] ;  /* 0x0003180001067983 */ /* 0x002ee80000300800 */
[----:B------:R1:W-:Y:S04]  /*1473c0*/  STL [R1+0x1f74], R25 ;  /* 0x001f741901007387 */ /* 0x0003e80000100800 */
[----:B-1----:R-:W4:Y:S04]  /*1473d0*/  LDL.LU.64 R24, [R1+0x7358] ;  /* 0x0073580001187983 */ /* 0x002f280000300a00 */
[----:B------:R1:W-:Y:S04]  /*1473e0*/  STL [R1+0x1f54], R29 ;  /* 0x001f541d01007387 */ /* 0x0003e80000100800 */
[----:B-1----:R-:W2:Y:S02]  /*1473f0*/  LDL.LU.64 R28, [R1+0x7350] ;  /* 0x00735000011c7983 */ /* 0x002ea40000300a00 */
[----:B--2---:R-:W-:-:S05]  /*147400*/  IMAD.X R3, R28, 0x1, R4, P2 ;  /* 0x000000011c037824 */ /* 0x004fca00010e0604 */
[----:B------:R1:W-:Y:S04]  /*147410*/  STL [R1+0x1f4c], R3 ;  /* 0x001f4c0301007387 */ /* 0x0003e80000100800 */
[----:B------:R0:W2:Y:S01]  /*147420*/  LDL.LU R2, [R1+0x7348] ;  /* 0x0073480001027983 */ /* 0x0000a20000300800 */
[----:B-1----:R-:W-:-:S05]  /*147430*/  IMAD.X R3, R28, 0x1, R9, P3 ;  /* 0x000000011c037824 */ /* 0x002fca00018e0609 */
[----:B------:R2:W-:Y:S04]  /*147440*/  STL [R1+0x1f2c], R3 ;  /* 0x001f2c0301007387 */ /* 0x0005e80000100800 */
[----:B--2---:R-:W2:Y:S01]  /*147450*/  LDL.LU.64 R2, [R1+0x7340] ;  /* 0x0073400001027983 */ /* 0x004ea20000300a00 */
[----:B---3--:R-:W-:Y:S02]  /*147460*/  SHF.R.S32.HI R28, RZ, 0x1f, R6 ;  /* 0x0000001fff1c7819 */ /* 0x008fe40000011406 */
[C---:B--2---:R-:W-:Y:S02]  /*147470*/  IADD3 R10, P0, R6.reuse, R2, RZ ;  /* 0x00000002060a7210 */ /* 0x044fe40007f1e0ff */
        /* <DEDUP_REMOVED lines=8> */
[----:B-1----:R-:W2:Y:S04]  /*147500*/  LDL.LU R17, [R1+0x31c] ;  /* 0x00031c0001117983 */ /* 0x002ea80000300800 */
[----:B----4-:R1:W-:Y:S04]  /*147510*/  STL.64 [R1+0x7320], R24 ;  /* 0x0073201801007387 */ /* 0x0103e80000100a00 */
[----:B-1----:R0:W4:Y:S04]  /*147520*/  LDL.64 R24, [R1+0x1f00] ;  /* 0x001f000001187983 */ /* 0x0021280000100a00 */
[----:B----4-:R-:W4:Y:S04]  /*147530*/  LDL.LU R25, [R1] ;  /* 0x0000000001197983 */ /* 0x010f280000300800 */
[----:B------:R1:W-:Y:S04]  /*147540*/  STL.64 [R1+0x7328], R18 ;  /* 0x0073281201007387 */ /* 0x0003e80000100a00 */
[----:B-1----:R0:W4:Y:S01]  /*147550*/  LDL.64 R18, [R1+0x1f08] ;  /* 0x001f080001127983 */ /* 0x0021220000100a00 */
[----:B--2---:R-:W-:-:S02]  /*147560*/  SHF.R.S32.HI R28, RZ, 0x1f, R17 ;  /* 0x0000001fff1c7819 */ /* 0x004fc40000011411 */
[C---:B------:R-:W-:Y:S02]  /*147570*/  IADD3 R26, P2, R17.reuse, R2, RZ ;  /* 0x00000002111a7210 */ /* 0x040fe40007f5e0ff */
[----:B------:R-:W-:-:S03]  /*147580*/  IADD3 R16, P3, R17, R3, RZ ;  /* 0x0000000311107210 */ /* 0x000fc60007f7e0ff */
[C-C-:B------:R-:W-:Y:S02]  /*147590*/  IMAD.X R27, R28.reuse, 0x1, R4.reuse, P2 ;  /* 0x000000011c1b7824 */ /* 0x140fe400010e0604 */
[--C-:B------:R-:W-:Y:S02]  /*1475a0*/  IMAD.X R17, R28, 0x1, R9.reuse, P3 ;  /* 0x000000011c117824 */ /* 0x100fe400018e0609 */
[C---:B----4-:R-:W-:Y:S02]  /*1475b0*/  IMAD.X R19, R25.reuse, 0x1, R4, P0 ;  /* 0x0000000119137824 */ /* 0x050fe400000e0604 */
[----:B------:R-:W-:-:S03]  /*1475c0*/  IMAD.X R25, R25, 0x1, R9, P1 ;  /* 0x0000000119197824 */ /* 0x000fc600008e0609 */
[----:B------:R1:W-:Y:S04]  /*1475d0*/  STL [R1+0x1f0c], R19 ;  /* 0x001f0c1301007387 */ /* 0x0003e80000100800 */
[----:B-1----:R-:W2:Y:S04]  /*1475e0*/  LDL.LU.64 R18, [R1+0x7328] ;  /* 0x0073280001127983 */ /* 0x002ea80000300a00 */
[----:B------:R1:W-:Y:S04]  /*1475f0*/  STL [R1+0x1f04], R25 ;  /* 0x001f041901007387 */ /* 0x0003e80000100800 */
[----:B-1----:R-:W4:Y:S04]  /*147600*/  LDL.LU.64 R24, [R1+0x7320] ;  /* 0x0073200001187983 */ /* 0x002f280000300a00 */
[----:B------:R1:W-:Y:S04]  /*147610*/  STL.64 [R1+0x1ef8], R26 ;  /* 0x001ef81a01007387 */ /* 0x0003e80000100a00 */
[----:B-1----:R-:W3:Y:S04]  /*147620*/  LDL.LU.64 R26, [R1+0x7318] ;  /* 0x00731800011a7983 */ /* 0x002ee80000300a00 */
[----:B------:R1:W-:Y:S04]  /*147630*/  STL.64 [R1+0x1ef0], R16 ;  /* 0x001ef01001007387 */ /* 0x0003e80000100a00 */
[----:B-1----:R-:W2:Y:S04]  /*147640*/  LDL.LU.64 R16, [R1+0x7310] ;  /* 0x0073100001107983 */ /* 0x002ea80000300a00 */
[----:B------:R-:W4:Y:S04]  /*147650*/  LDL.LU R28, [R1+0x320] ;  /* 0x00032000011c7983 */ /* 0x000f280000300800 */
[----:B------:R4:W-:Y:S02]  /*147660*/  STL.64 [R1+0x7308], R8 ;  /* 0x0073080801007387 */ /* 0x0009e40000100a00 */
[----:B----4-:R-:W-:-:S05]  /*147670*/  SHF.R.S32.HI R8, RZ, 0x1f, R28 ;  /* 0x0000001fff087819 */ /* 0x010fca000001141c */
[----:B------:R1:W-:Y:S04]  /*147680*/  STL [R1], R8 ;  /* 0x0000000801007387 */ /* 0x0003e80000100800 */
[----:B------:R4:W-:Y:S01]  /*147690*/  STL.64 [R1+0x72f0], R4 ;  /* 0x0072f00401007387 */ /* 0x0009e20000100a00 */
[----:B-1----:R-:W-:-:S03]  /*1476a0*/  IADD3 R8, P1, R28, R3, RZ ;  /* 0x000000031c087210 */ /* 0x002fc60007f3e0ff */
[----:B----4-:R-:W4:Y:S04]  /*1476b0*/  LDL.LU R4, [R1+0x324] ;  /* 0x0003240001047983 */ /* 0x010f280000300800 */
[----:B------:R-:W-:Y:S04]  /*1476c0*/  STL.64 [R1+0x72f8], R14 ;  /* 0x0072f80e01007387 */ /* 0x000fe80000100a00 */
[----:B---3--:R-:W-:Y:S04]  /*1476d0*/  STL.64 [R1+0x7300], R26 ;  /* 0x0073001a01007387 */ /* 0x008fe80000100a00 */
[----:B------:R1:W-:Y:S04]  /*1476e0*/  STL [R1+0x1ec8], R8 ;  /* 0x001ec80801007387 */ /* 0x0003e80000100800 */
[----:B-1----:R-:W3:Y:S01]  /*1476f0*/  LDL.LU.64 R8, [R1+0x7308] ;  /* 0x0073080001087983 */ /* 0x002ee20000300a00 */
[----:B------:R-:W-:-:S02]  /*147700*/  IADD3 R26, P0, R28, R2, RZ ;  /* 0x000000021c1a7210 */ /* 0x000fc40007f1e0ff */
[C---:B----4-:R-:W-:Y:S02]  /*147710*/  IADD3 R14, P2, R4.reuse, R2, RZ ;  /* 0x00000002040e7210 */ /* 0x050fe40007f5e0ff */
[----:B------:R-:W-:Y:S02]  /*147720*/  SHF.R.S32.HI R28, RZ, 0x1f, R4 ;  /* 0x0000001fff1c7819 */ /* 0x000fe40000011404 */
[----:B------:R-:W-:Y:S01]  /*147730*/  IADD3 R4, P3, R4, R3, RZ ;  /* 0x0000000304047210 */ /* 0x000fe20007f7e0ff */
[----:B---3--:R1:W-:Y:S04]  /*147740*/  STL.64 [R1+0x72e8], R8 ;  /* 0x0072e80801007387 */ /* 0x0083e80000100a00 */
[----:B------:R3:W-:Y:S01]  /*147750*/  STL [R1+0x1ed0], R26 ;  /* 0x001ed01a01007387 */ /* 0x0007e20000100800 */
[----:B-1----:R-:W-:-:S02]  /*147760*/  IMAD.MOV.U32 R8, RZ, RZ, R26 ;  /* 0x000000ffff087224 */ /* 0x002fc400078e001a */
[----:B------:R-:W-:Y:S02]  /*147770*/  IMAD.MOV.U32 R9, RZ, RZ, R27 ;  /* 0x000000ffff097224 */ /* 0x000fe400078e001b */
[----:B---3--:R-:W3:Y:S04]  /*147780*/  LDL.LU.64 R26, [R1+0x7300] ;  /* 0x00730000011a7983 */ /* 0x008ee80000300a00 */
[----:B------:R1:W-:Y:S04]  /*147790*/  STL [R1+0x1ec0], R14 ;  /* 0x001ec00e01007387 */ /* 0x0003e80000100800 */
[----:B-1----:R-:W4:Y:S04]  /*1477a0*/  LDL.LU.64 R14, [R1+0x72f8] ;  /* 0x0072f800010e7983 */ /* 0x002f280000300a00 */
        /* <DEDUP_REMOVED lines=63> */
[----:B---3--:R-:W-:-:S05]  /*147ba0*/  SHF.R.S32.HI R10, RZ, 0x1f, R12 ;  /* 0x0000001fff0a7819 */ /* 0x008fca000001140c */
[----:B------:R4:W-:Y:S02]  /*147bb0*/  STL [R1], R10 ;  /* 0x0000000a01007387 */ /* 0x0009e40000100800 */
[C---:B----4-:R-:W-:Y:S02]  /*147bc0*/  IADD3 R10, P0, R12.reuse, R2, RZ ;  /* 0x000000020c0a7210 */ /* 0x050fe40007f1e0ff */
[----:B------:R-:W-:-:S03]  /*147bd0*/  IADD3 R12, P1, R12, R3, RZ ;  /* 0x000000030c0c7210 */ /* 0x000fc60007f3e0ff */
[----:B------:R-:W-:Y:S04]  /*147be0*/  STL [R1+0x1de0], R10 ;  /* 0x001de00a01007387 */ /* 0x000fe80000100800 */
        /* <DEDUP_REMOVED lines=11> */
[----:B-1----:R0:W2:Y:S04]  /*147ca0*/  LDL.64 R8, [R1+0x1de0] ;  /* 0x001de00001087983 */ /* 0x0020a80000100a00 */
        /* <DEDUP_REMOVED lines=8> */
[----:B-1----:R-:W3:Y:S04]  /*147d30*/  LDL.LU R12, [R1+0x338] ;  /* 0x00033800010c7983 */ /* 0x002ee80000300800 */
[----:B------:R-:W-:Y:S01]  /*147d40*/  STL.64 [R1+0x7268], R6 ;  /* 0x0072680601007387 */ /* 0x000fe20000100a00 */
        /* <DEDUP_REMOVED lines=20> */
[----:B--2---:R-:W-:Y:S04]  /*147e90*/  STL.64 [R1+0x7258], R6 ;  /* 0x0072580601007387 */ /* 0x004fe80000100a00 */
[----:B---3--:R1:W-:Y:S04]  /*147ea0*/  STL.64 [R1+0x7240], R12 ;  /* 0x0072400c01007387 */ /* 0x0083e80000100a00 */
[----:B-1----:R-:W2:Y:S02]  /*147eb0*/  LDL.LU R13, [R1+0x33c] ;  /* 0x00033c00010d7983 */ /* 0x002ea40000300800 */
[----:B--2---:R-:W-:-:S02]  /*147ec0*/  IADD3 R6, P2, R13, R2, RZ ;  /* 0x000000020d067210 */ /* 0x004fc40007f5e0ff */
[----:B------:R-:W-:Y:S02]  /*147ed0*/  IADD3 R12, P3, R13, R3, RZ ;  /* 0x000000030d0c7210 */ /* 0x000fe40007f7e0ff */
[----:B------:R-:W-:Y:S01]  /*147ee0*/  SHF.R.S32.HI R28, RZ, 0x1f, R13 ;  /* 0x0000001fff1c7819 */ /* 0x000fe2000001140d */
[----:B------:R1:W-:Y:S04]  /*147ef0*/  STL [R1+0x1d48], R6 ;  /* 0x001d480601007387 */ /* 0x0003e80000100800 */
[----:B-1----:R-:W2:Y:S04]  /*147f00*/  LDL.LU.64 R6, [R1+0x7258] ;  /* 0x0072580001067983 */ /* 0x002ea80000300a00 */
[----:B------:R1:W-:Y:S04]  /*147f10*/  STL [R1+0x7250], R12 ;  /* 0x0072500c01007387 */ /* 0x0003e80000100800 */
[----:B-1----:R0:W3:Y:S04]  /*147f20*/  LDL.64 R12, [R1+0x1d50] ;  /* 0x001d5000010c7983 */ /* 0x0020e80000100a00 */
[----:B---3--:R-:W3:Y:S04]  /*147f30*/  LDL.LU R13, [R1] ;  /* 0x00000000010d7983 */ /* 0x008ee80000300800 */
[----:B------:R1:W-:Y:S04]  /*147f40*/  STL.64 [R1+0x7248], R2 ;  /* 0x0072480201007387 */ /* 0x0003e80000100a00 */
[----:B-1----:R-:W4:Y:S04]  /*147f50*/  LDL.64 R2, [R1+0x1d48] ;  /* 0x001d480001027983 */ /* 0x002f280000100a00 */
[----:B----4-:R1:W-:Y:S04]  /*147f60*/  STL [R1+0x7254], R2 ;  /* 0x0072540201007387 */ /* 0x0103e80000100800 */
[----:B-1----:R0:W3:Y:S04]  /*147f70*/  LDL.64 R2, [R1+0x1d80] ;  /* 0x001d800001027983 */ /* 0x0020e80000100a00 */
[----:B------:R1:W-:Y:S04]  /*147f80*/  STL.64 [R1+0x7230], R24 ;  /* 0x0072301801007387 */ /* 0x0003e80000100a00 */
[----:B-1----:R-:W4:Y:S01]  /*147f90*/  LDL.LU R24, [R1+0x340] ;  /* 0x0003400001187983 */ /* 0x002f220000300800 */
[----:B---3--:R-:W-:-:S02]  /*147fa0*/  IMAD.X R3, R13, 0x1, R4, P0 ;  /* 0x000000010d037824 */ /* 0x008fc400000e0604 */
[----:B------:R-:W-:-:S03]  /*147fb0*/  IMAD.X R13, R13, 0x1, R9, P1 ;  /* 0x000000010d0d7824 */ /* 0x000fc600008e0609 */
[----:B------:R1:W-:Y:S04]  /*147fc0*/  STL [R1+0x1d84], R3 ;  /* 0x001d840301007387 */ /* 0x0003e80000100800 */
[----:B------:R0:W3:Y:S04]  /*147fd0*/  LDL.LU R2, [R1+0x7254] ;  /* 0x0072540001027983 */ /* 0x0000e80000300800 */
[----:B------:R2:W-:Y:S04]  /*147fe0*/  STL [R1+0x1d54], R13 ;  /* 0x001d540d01007387 */ /* 0x0005e80000100800 */
[----:B------:R-:W4:Y:S01]  /*147ff0*/  LDL.LU R12, [R1+0x7250] ;  /* 0x00725000010c7983 */ /* 0x000f220000300800 */
[----:B-1----:R-:W-:-:S02]  /*148000*/  IMAD.X R3, R28, 0x1, R4, P2 ;  /* 0x000000011c037824 */ /* 0x002fc400010e0604 */
[----:B--2---:R-:W-:-:S03]  /*148010*/  IMAD.X R13, R28, 0x1, R9, P3 ;  /* 0x000000011c0d7824 */ /* 0x004fc600018e0609 */
[----:B------:R3:W-:Y:S04]  /*148020*/  STL [R1+0x1d4c], R3 ;  /* 0x001d4c0301007387 */ /* 0x0007e80000100800 */
[----:B---3--:R-:W2:Y:S04]  /*148030*/  LDL.LU.64 R2, [R1+0x7248] ;  /* 0x0072480001027983 */ /* 0x008ea80000300a00 */
[----:B----4-:R1:W-:Y:S04]  /*148040*/  STL.64 [R1+0x1d40], R12 ;  /* 0x001d400c01007387 */ /* 0x0103e80000100a00 */
[----:B-1----:R-:W3:Y:S04]  /*148050*/  LDL.LU.64 R12, [R1+0x7240] ;  /* 0x00724000010c7983 */ /* 0x002ee80000300a00 */
[----:B---3--:R1:W-:Y:S02]  /*148060*/  STL.64 [R1+0x7238], R12 ;  /* 0x0072380c01007387 */ /* 0x0083e40000100a00 */
[----:B-1----:R-:W-:-:S05]  /*148070*/  SHF.R.S32.HI R12, RZ, 0x1f, R24 ;  /* 0x0000001fff0c7819 */ /* 0x002fca0000011418 */
        /* <DEDUP_REMOVED lines=138> */
[----:B---3--:R1:W-:Y:S04]  /*148920*/  STL.64 [R1+0x7180], R26 ;  /* 0x0071801a01007387 */ /* 0x0083e80000100a00 */
[----:B-1----:R0:W4:Y:S02]  /*148930*/  LDL.64 R26, [R1+0x5f8] ;  /* 0x0005f800011a7983 */ /* 0x0021240000100a00 */
[----:B----4-:R-:W-:-:S02]  /*148940*/  IMAD.X R27, R3, 0x1, R4, P0 ;  /* 0x00000001031b7824 */ /* 0x010fc400000e0604 */
        /* <DEDUP_REMOVED lines=195> */
[----:B------:R-:W-:-:S03]  /*149580*/  IMAD.X R11, R28, 0x1, R4, P2 ;  /* 0x000000011c0b7824 */ /* 0x000fc600010e0604 */
[----:B------:R1:W-:Y:S04]  /*149590*/  STL [R1+0x50c], R3 ;  /* 0x00050c0301007387 */ /* 0x0003e80000100800 */
[----:B-1----:R0:W2:Y:S04]  /*1495a0*/  LDL.64 R2, [R1+0x4f8] ;  /* 0x0004f80001027983 */ /* 0x0020a80000100a00 */
[----:B------:R1:W-:Y:S04]  /*1495b0*/  STL.64 [R1+0x500], R10 ;  /* 0x0005000a01007387 */ /* 0x0003e80000100a00 */
[----:B-1----:R-:W4:Y:S04]  /*1495c0*/  LDL.LU.64 R10, [R1+0x7078] ;  /* 0x00707800010a7983 */ /* 0x002f280000300a00 */
[----:B----4-:R1:W-:Y:S04]  /*1495d0*/  STL.64 [R1+0x7060], R10 ;  /* 0x0070600a01007387 */ /* 0x0103e80000100a00 */
[----:B-1----:R-:W4:Y:S04]  /*1495e0*/  LDL.LU R10, [R1+0x390] ;  /* 0x00039000010a7983 */ /* 0x002f280000300800 */
[----:B------:R1:W-:Y:S04]  /*1495f0*/  STL.64 [R1+0x7050], R6 ;  /* 0x0070500601007387 */ /* 0x0003e80000100a00 */
[----:B-1----:R-:W3:Y:S01]  /*149600*/  LDL.LU R6, [R1+0x394] ;  /* 0x0003940001067983 */ /* 0x002ee20000300800 */
[----:B--2---:R-:W-:-:S03]  /*149610*/  IMAD.X R3, R28, 0x1, R9, P3 ;  /* 0x000000011c037824 */ /* 0x004fc600018e0609 */
[----:B---3--:R-:W-:Y:S04]  /*149620*/  STL.64 [R1+0x7068], R6 ;  /* 0x0070680601007387 */ /* 0x008fe80000100a00 */
[----:B------:R1:W-:Y:S04]  /*149630*/  STL [R1+0x4fc], R3 ;  /* 0x0004fc0301007387 */ /* 0x0003e80000100800 */
[----:B-1----:R-:W2:Y:S04]  /*149640*/  LDL.LU.64 R2, [R1+0x7070] ;  /* 0x0070700001027983 */ /* 0x002ea80000300a00 */
[----:B------:R4:W-:Y:S02]  /*149650*/  STL.64 [R1+0x7058], R8 ;  /* 0x0070580801007387 */ /* 0x0009e40000100a00 */
[----:B----4-:R-:W-:-:S02]  /*149660*/  SHF.R.S32.HI R8, RZ, 0x1f, R10 ;  /* 0x0000001fff087819 */ /* 0x010fc4000001140a */
[----:B--2---:R-:W-:-:S05]  /*149670*/  IADD3 R6, P0, R10, R2, RZ ;  /* 0x000000020a067210 */ /* 0x004fca0007f1e0ff */
[----:B------:R1:W-:Y:S04]  /*149680*/  STL [R1+0x4e0], R6 ;  /* 0x0004e00601007387 */ /* 0x0003e80000100800 */
[----:B------:R-:W-:Y:S04]  /*149690*/  STL [R1], R8 ;  /* 0x0000000801007387 */ /* 0x000fe80000100800 */
[----:B-1----:R-:W2:Y:S01]  /*1496a0*/  LDL.LU.64 R6, [R1+0x7068] ;  /* 0x0070680001067983 */ /* 0x002ea20000300a00 */
[----:B------:R-:W-:-:S05]  /*1496b0*/  IADD3 R10, P1, R10, R3, RZ ;  /* 0x000000030a0a7210 */ /* 0x000fca0007f3e0ff */
[----:B------:R1:W-:Y:S04]  /*1496c0*/  STL [R1+0x4d8], R10 ;  /* 0x0004d80a01007387 */ /* 0x0003e80000100800 */
[----:B-1----:R-:W3:Y:S01]  /*1496d0*/  LDL.LU.64 R10, [R1+0x7060] ;  /* 0x00706000010a7983 */ /* 0x002ee20000300a00 */
[----:B--2---:R-:W-:-:S05]  /*1496e0*/  IADD3 R8, P2, R6, R2, RZ ;  /* 0x0000000206087210 */ /* 0x004fca0007f5e0ff */
[----:B------:R1:W-:Y:S04]  /*1496f0*/  STL [R1+0x4d0], R8 ;  /* 0x0004d00801007387 */ /* 0x0003e80000100800 */
[----:B-1----:R-:W2:Y:S01]  /*149700*/  LDL.LU.64 R8, [R1+0x7058] ;  /* 0x0070580001087983 */ /* 0x002ea20000300a00 */
[----:B------:R-:W-:Y:S02]  /*149710*/  SHF.R.S32.HI R28, RZ, 0x1f, R6 ;  /* 0x0000001fff1c7819 */ /* 0x000fe40000011406 */
[----:B------:R-:W-:-:S05]  /*149720*/  IADD3 R6, P3, R6, R3, RZ ;  /* 0x0000000306067210 */ /* 0x000fca0007f7e0ff */
[----:B------:R1:W-:Y:S04]  /*149730*/  STL [R1+0x4c8], R6 ;  /* 0x0004c80601007387 */ /* 0x0003e80000100800 */
[----:B-1----:R-:W4:Y:S04]  /*149740*/  LDL.LU.64 R6, [R1+0x7050] ;  /* 0x0070500001067983 */ /* 0x002f280000300a00 */
[----:B--2---:R1:W-:Y:S04]  /*149750*/  STL.64 [R1+0x7048], R8 ;  /* 0x0070480801007387 */ /* 0x0043e80000100a00 */
[----:B-1----:R0:W2:Y:S04]  /*149760*/  LDL.64 R8, [R1+0x4e0] ;  /* 0x0004e00001087983 */ /* 0x0020a80000100a00 */
[----:B------:R1:W-:Y:S04]  /*149770*/  STL.64 [R1+0x7040], R28 ;  /* 0x0070401c01007387 */ /* 0x0003e80000100a00 */
        /* <DEDUP_REMOVED lines=9> */
[----:B------:R-:W-:Y:S04]  /*149810*/  STL.64 [R1+0x7028], R22 ;  /* 0x0070281601007387 */ /* 0x000fe80000100a00 */
[----:B------:R1:W-:Y:S04]  /*149820*/  STL [R1+0x4e4], R9 ;  /* 0x0004e40901007387 */ /* 0x0003e80000100800 */
[----:B-1----:R-:W4:Y:S02]  /*149830*/  LDL.LU.64 R8, [R1+0x7048] ;  /* 0x0070480001087983 */ /* 0x002f240000300a00 */
[----:B----4-:R-:W-:-:S05]  /*149840*/  IMAD.X R29, R29, 0x1, R9, P1 ;  /* 0x000000011d1d7824 */ /* 0x010fca00008e0609 */
        /* <DEDUP_REMOVED lines=16> */
[----:B------:R1:W-:Y:S04]  /*149950*/  STL.64 [R1+0x7010], R4 ;  /* 0x0070100401007387 */ /* 0x0003e80000100a00 */
[----:B-1----:R-:W4:Y:S04]  /*149960*/  LDL.LU R4, [R1+0x3a0] ;  /* 0x0003a00001047983 */ /* 0x002f280000300800 */
[----:B------:R-:W-:Y:S04]  /*149970*/  STL.64 [R1+0x7018], R24 ;  /* 0x0070181801007387 */ /* 0x000fe80000100a00 */
[----:B------:R1:W-:Y:S04]  /*149980*/  STL.64 [R1+0x7008], R8 ;  /* 0x0070080801007387 */ /* 0x0003e80000100a00 */
[----:B-1----:R0:W2:Y:S04]  /*149990*/  LDL.64 R8, [R1+0x4b0] ;  /* 0x0004b00001087983 */ /* 0x0020a80000100a00 */
[----:B------:R1:W-:Y:S04]  /*1499a0*/  STL.64 [R1+0x7000], R10 ;  /* 0x0070000a01007387 */ /* 0x0003e80000100a00 */
        /* <DEDUP_REMOVED lines=10> */
[----:B-1----:R0:W4:Y:S01]  /*149a50*/  LDL.64 R2, [R1+0x4a0] ;  /* 0x0004a00001027983 */ /* 0x0021220000100a00 */
[----:B--2---:R-:W-:-:S05]  /*149a60*/  IMAD.X R9, R11, 0x1, R4, P0 ;  /* 0x000000010b097824 */ /* 0x004fca00000e0604 */
[----:B------:R1:W-:Y:S04]  /*149a70*/  STL [R1+0x4b4], R9 ;  /* 0x0004b40901007387 */ /* 0x0003e80000100800 */
[----:B-1----:R-:W2:Y:S01]  /*149a80*/  LDL.LU.64 R8, [R1+0x7008] ;  /* 0x0070080001087983 */ /* 0x002ea20000300a00 */
[----:B----4-:R-:W-:Y:S02]  /*149a90*/  IMAD.X R3, R28, 0x1, R4, P2 ;  /* 0x000000011c037824 */ /* 0x010fe400010e0604 */
[----:B--2---:R-:W-:-:S05]  /*149aa0*/  IMAD.X R11, R11, 0x1, R9, P1 ;  /* 0x000000010b0b7824 */ /* 0x004fca00008e0609 */
[----:B------:R1:W-:Y:S04]  /*149ab0*/  STL [R1+0x4ac], R11 ;  /* 0x0004ac0b01007387 */ /* 0x0003e80000100800 */
[----:B-1----:R-:W2:Y:S04]  /*149ac0*/  LDL.LU.64 R10, [R1+0x7000] ;  /* 0x00700000010a7983 */ /* 0x002ea80000300a00 */
[----:B------:R1:W-:Y:S04]  /*149ad0*/  STL [R1+0x4a4], R3 ;  /* 0x0004a40301007387 */ /* 0x0003e80000100800 */
[----:B-1----:R0:W4:Y:S04]  /*149ae0*/  LDL.64 R2, [R1+0x498] ;  /* 0x0004980001027983 */ /* 0x0021280000100a00 */
[----:B------:R1:W-:Y:S04]  /*149af0*/  STL.64 [R1+0x6fe8], R18 ;  /* 0x006fe81201007387 */ /* 0x0003e80000100a00 */
[----:B-1----:R-:W3:Y:S04]  /*149b00*/  LDL.LU R18, [R1+0x3a4] ;  /* 0x0003a40001127983 */ /* 0x002ee80000300800 */
[----:B------:R1:W-:Y:S04]  /*149b10*/  STL.64 [R1+0x6fd8], R4 ;  /* 0x006fd80401007387 */ /* 0x0003e80000100a00 */
[----:B-1----:R-:W2:Y:S01]  /*149b20*/  LDL.LU R4, [R1+0x3a8] ;  /* 0x0003a80001047983 */ /* 0x002ea20000300800 */
[----:B----4-:R-:W-:-:S03]  /*149b30*/  IMAD.X R3, R28, 0x1, R9, P3 ;  /* 0x000000011c037824 */ /* 0x010fc600018e0609 */
[----:B--2---:R-:W-:Y:S04]  /*149b40*/  STL.64 [R1+0x6ff0], R4 ;  /* 0x006ff00401007387 */ /* 0x004fe80000100a00 */
[----:B------:R-:W-:Y:S04]  /*149b50*/  STL.64 [R1+0x6fe0], R10 ;  /* 0x006fe00a01007387 */ /* 0x000fe80000100a00 */
[----:B------:R1:W-:Y:S04]  /*149b60*/  STL [R1+0x49c], R3 ;  /* 0x00049c0301007387 */ /* 0x0003e80000100800 */
[----:B-1----:R-:W2:Y:S01]  /*149b70*/  LDL.LU.64 R2, [R1+0x6ff8] ;  /* 0x006ff80001027983 */ /* 0x002ea20000300a00 */
[----:B---3--:R-:W-:-:S02]  /*149b80*/  SHF.R.S32.HI R10, RZ, 0x1f, R18 ;  /* 0x0000001fff0a7819 */ /* 0x008fc40000011412 */
[----:B--2---:R-:W-:-:S05]  /*149b90*/  IADD3 R4, P0, R18, R2, RZ ;  /* 0x0000000212047210 */ /* 0x004fca0007f1e0ff */
        /* <DEDUP_REMOVED lines=99> */
[----:B-1----:R0:W4:Y:S04]  /*14a1d0*/  LDL.64 R28, [R1+0x450] ;  /* 0x00045000011c7983 */ /* 0x0021280000100a00 */
[----:B------:R1:W-:Y:S04]  /*14a1e0*/  STL.64 [R1+0x6f48], R18 ;  /* 0x006f481201007387 */ /* 0x0003e80000100a00 */
[----:B-1----:R-:W2:Y:S01]  /*14a1f0*/  LDL.LU R18, [R1+0x3c0] ;  /* 0x0003c00001127983 */ /* 0x002ea20000300800 */
[----:B----4-:R-:W-:-:S02]  /*14a200*/  IMAD.X R29, R3, 0x1, R4, P0 ;  /* 0x00000001031d7824 */ /* 0x010fc400000e0604 */
[----:B------:R-:W-:-:S03]  /*14a210*/  IMAD.X R3, R3, 0x1, R9, P1 ;  /* 0x0000000103037824 */ /* 0x000fc600008e0609 */
[----:B------:R1:W-:Y:S04]  /*14a220*/  STL [R1+0x454], R29 ;  /* 0x0004541d01007387 */ /* 0x0003e80000100800 */
[----:B-1----:R-:W4:Y:S04]  /*14a230*/  LDL.LU.64 R28, [R1+0x6f68] ;  /* 0x006f6800011c7983 */ /* 0x002f280000300a00 */
[----:B------:R4:W-:Y:S04]  /*14a240*/  STL [R1+0x44c], R3 ;  /* 0x00044c0301007387 */ /* 0x0009e80000100800 */
[----:B------:R0:W3:Y:S01]  /*14a250*/  LDL.LU R2, [R1+0x6f64] ;  /* 0x006f640001027983 */ /* 0x0000e20000300800 */
[----:B----4-:R-:W-:-:S05]  /*14a260*/  IMAD.X R3, R28, 0x1, R4, P2 ;  /* 0x000000011c037824 */ /* 0x010fca00010e0604 */
        /* <DEDUP_REMOVED lines=69> */
[----:B----4-:R-:W-:-:S05]  /*14a6c0*/  IMAD.X R9, R3, 0x1, R4, P0 ;  /* 0x0000000103097824 */ /* 0x010fca00000e0604 */
[----:B------:R1:W-:Y:S04]  /*14a6d0*/  STL [R1+0x4bc], R9 ;  /* 0x0004bc0901007387 */ /* 0x0003e80000100800 */
[----:B-1----:R-:W2:Y:S02]  /*14a6e0*/  LDL.LU.64 R8, [R1+0x6f00] ;  /* 0x006f000001087983 */ /* 0x002ea40000300a00 */
[----:B--2---:R-:W-:-:S05]  /*14a6f0*/  IMAD.X R3, R3, 0x1, R9, P1 ;  /* 0x0000000103037824 */ /* 0x004fca00008e0609 */
[----:B------:R1:W-:Y:S04]  /*14a700*/  STL [R1+0x4c4], R3 ;  /* 0x0004c40301007387 */ /* 0x0003e80000100800 */
[----:B------:R0:W2:Y:S04]  /*14a710*/  LDL.LU R2, [R1+0x6efc] ;  /* 0x006efc0001027983 */ /* 0x0000a80000300800 */
[----:B------:R4:W-:Y:S01]  /*14a720*/  STL.64 [R1+0x6ee0], R16 ;  /* 0x006ee01001007387 */ /* 0x0009e20000100a00 */
[----:B-1----:R-:W-:-:S03]  /*14a730*/  IMAD.X R3, R28, 0x1, R4, P2 ;  /* 0x000000011c037824 */ /* 0x002fc600010e0604 */
[----:B----4-:R-:W4:Y:S04]  /*14a740*/  LDL.LU R16, [R1+0x3d4] ;  /* 0x0003d40001107983 */ /* 0x010f280000300800 */
[----:B------:R1:W-:Y:S04]  /*14a750*/  STL [R1+0x4ec], R3 ;  /* 0x0004ec0301007387 */ /* 0x0003e80000100800 */
[----:B--2---:R0:W2:Y:S01]  /*14a760*/  LDL.LU R2, [R1+0x6ef8] ;  /* 0x006ef80001027983 */ /* 0x0040a20000300800 */
[----:B-1----:R-:W-:-:S03]  /*14a770*/  IMAD.X R3, R28, 0x1, R9, P3 ;  /* 0x000000011c037824 */ /* 0x002fc600018e0609 */
[----:B------:R-:W-:Y:S04]  /*14a780*/  STL.64 [R1+0x6ee8], R4 ;  /* 0x006ee80401007387 */ /* 0x000fe80000100a00 */
[----:B------:R2:W-:Y:S04]  /*14a790*/  STL [R1+0x4f4], R3 ;  /* 0x0004f40301007387 */ /* 0x0005e80000100800 */
[----:B--2---:R-:W2:Y:S01]  /*14a7a0*/  LDL.LU.64 R2, [R1+0x6ef0] ;  /* 0x006ef00001027983 */ /* 0x004ea20000300a00 */
[----:B----4-:R-:W-:-:S05]  /*14a7b0*/  SHF.R.S32.HI R4, RZ, 0x1f, R16 ;  /* 0x0000001fff047819 */ /* 0x010fca0000011410 */
[----:B------:R2:W-:Y:S02]  /*14a7c0*/  STL [R1], R4 ;  /* 0x0000000401007387 */ /* 0x0005e40000100800 */
[----:B--2---:R-:W-:-:S05]  /*14a7d0*/  IADD3 R4, P0, R16, R2, RZ ;  /* 0x0000000210047210 */ /* 0x004fca0007f1e0ff */
[----:B------:R1:W-:Y:S04]  /*14a7e0*/  STL [R1+0x518], R4 ;  /* 0x0005180401007387 */ /* 0x0003e80000100800 */
[----:B-1----:R-:W2:Y:S01]  /*14a7f0*/  LDL.LU.64 R4, [R1+0x6ee8] ;  /* 0x006ee80001047983 */ /* 0x002ea20000300a00 */
[----:B------:R-:W-:-:S05]  /*14a800*/  IADD3 R16, P1, R16, R3, RZ ;  /* 0x0000000310107210 */ /* 0x000fca0007f3e0ff */
[----:B------:R1:W-:Y:S04]  /*14a810*/  STL [R1+0x538], R16 ;  /* 0x0005381001007387 */ /* 0x0003e80000100800 */
[----:B-1----:R-:W4:Y:S04]  /*14a820*/  LDL.LU.64 R16, [R1+0x6ee0] ;  /* 0x006ee00001107983 */ /* 0x002f280000300a00 */
[----:B--2---:R1:W-:Y:S04]  /*14a830*/  STL.64 [R1+0x6ed8], R4 ;  /* 0x006ed80401007387 */ /* 0x0043e80000100a00 */
[----:B-1----:R-:W2:Y:S04]  /*14a840*/  LDL.LU R4, [R1+0x3d8] ;  /* 0x0003d80001047983 */ /* 0x002ea80000300800 */
[----:B----4-:R1:W-:Y:S04]  /*14a850*/  STL.64 [R1+0x6ed0], R16 ;  /* 0x006ed01001007387 */ /* 0x0103e80000100a00 */
[----:B-1----:R0:W4:Y:S04]  /*14a860*/  LDL.64 R16, [R1+0x518] ;  /* 0x0005180001107983 */ /* 0x0021280000100a00 */
[----:B---3--:R1:W-:Y:S04]  /*14a870*/  STL.64 [R1+0x6ec8], R6 ;  /* 0x006ec80601007387 */ /* 0x0083e80000100a00 */
[----:B-1----:R-:W4:Y:S01]  /*14a880*/  LDL.LU R7, [R1] ;  /* 0x0000000001077983 */ /* 0x002f220000300800 */
[----:B--2---:R-:W-:-:S02]  /*14a890*/  SHF.R.S32.HI R28, RZ, 0x1f, R4 ;  /* 0x0000001fff1c7819 */ /* 0x004fc40000011404 */
        /* <DEDUP_REMOVED lines=72> */
[----:B-1----:R-:W4:Y:S04]  /*14ad20*/  LDL.64 R22, [R1+0x5d8] ;  /* 0x0005d80001167983 */ /* 0x002f280000100a00 */
[----:B----4-:R1:W-:Y:S04]  /*14ad30*/  STL [R1+0x6e68], R22 ;  /* 0x006e681601007387 */ /* 0x0103e80000100800 */
[----:B-1----:R-:W4:Y:S04]  /*14ad40*/  LDL.LU R22, [R1+0x3ec] ;  /* 0x0003ec0001167983 */ /* 0x002f280000300800 */
[----:B------:R-:W-:Y:S04]  /*14ad50*/  STL.64 [R1+0x6e70], R20 ;  /* 0x006e701401007387 */ /* 0x000fe80000100a00 */
[----:B------:R1:W-:Y:S04]  /*14ad60*/  STL.64 [R1+0x6e58], R16 ;  /* 0x006e581001007387 */ /* 0x0003e80000100a00 */
[----:B-1----:R0:W2:Y:S01]  /*14ad70*/  LDL.64 R16, [R1+0x600] ;  /* 0x0006000001107983 */ /* 0x0020a20000100a00 */
[----:B----4-:R-:W-:-:S02]  /*14ad80*/  IADD3 R20, P2, R22, R2, RZ ;  /* 0x0000000216147210 */ /* 0x010fc40007f5e0ff */
[----:B------:R-:W-:Y:S02]  /*14ad90*/  SHF.R.S32.HI R28, RZ, 0x1f, R22 ;  /* 0x0000001fff1c7819 */ /* 0x000fe40000011416 */
[----:B------:R-:W-:Y:S01]  /*14ada0*/  IADD3 R22, P3, R22, R3, RZ ;  /* 0x0000000316167210 */ /* 0x000fe20007f7e0ff */
[----:B--2---:R-:W2:Y:S04]  /*14adb0*/  LDL.LU R17, [R1] ;  /* 0x0000000001117983 */ /* 0x004ea80000300800 */
[----:B------:R1:W-:Y:S04]  /*14adc0*/  STL [R1+0x608], R20 ;  /* 0x0006081401007387 */ /* 0x0003e80000100800 */
[----:B-1----:R-:W4:Y:S04]  /*14add0*/  LDL.LU.64 R20, [R1+0x6e70] ;  /* 0x006e700001147983 */ /* 0x002f280000300a00 */
[----:B------:R1:W-:Y:S04]  /*14ade0*/  STL [R1+0x628], R22 ;  /* 0x0006281601007387 */ /* 0x0003e80000100800 */
[----:B-1----:R0:W3:Y:S04]  /*14adf0*/  LDL.LU R22, [R1+0x6e68] ;  /* 0x006e680001167983 */ /* 0x0020e80000300800 */
        /* <DEDUP_REMOVED lines=43> */
[----:B-1----:R-:W2:Y:S04]  /*14b0b0*/  LDL.LU R22, [R1+0x3f8] ;  /* 0x0003f80001167983 */ /* 0x002ea80000300800 */
[----:B--2---:R1:W-:Y:S04]  /*14b0c0*/  STL.64 [R1+0x6e28], R22 ;  /* 0x006e281601007387 */ /* 0x0043e80000100a00 */
[----:B-1----:R0:W4:Y:S04]  /*14b0d0*/  LDL.64 R22, [R1+0x630] ;  /* 0x0006300001167983 */ /* 0x0021280000100a00 */
[----:B------:R-:W-:Y:S01]  /*14b0e0*/  STL.64 [R1+0x6e10], R6 ;  /* 0x006e100601007387 */ /* 0x000fe20000100a00 */
        /* <DEDUP_REMOVED lines=21> */
[----:B-1----:R0:W4:Y:S04]  /*14b240*/  LDL.64 R16, [R1+0x650] ;  /* 0x0006500001107983 */ /* 0x0021280000100a00 */
[----:B----4-:R-:W4:Y:S04]  /*14b250*/  LDL.LU R17, [R1+0x3fc] ;  /* 0x0003fc0001117983 */ /* 0x010f280000300800 */
[----:B------:R-:W-:Y:S04]  /*14b260*/  STL.64 [R1+0x6df0], R26 ;  /* 0x006df01a01007387 */ /* 0x000fe80000100a00 */
[----:B------:R1:W-:Y:S04]  /*14b270*/  STL.64 [R1+0x6df8], R12 ;  /* 0x006df80c01007387 */ /* 0x0003e80000100a00 */
[----:B-1----:R0:W2:Y:S04]  /*14b280*/  LDL.64 R12, [R1+0x658] ;  /* 0x00065800010c7983 */ /* 0x0020a80000100a00 */
[----:B--2---:R-:W2:Y:S04]  /*14b290*/  LDL.LU R13, [R1] ;  /* 0x00000000010d7983 */ /* 0x004ea80000300800 */
[----:B---3--:R1:W-:Y:S01]  /*14b2a0*/  STL.64 [R1+0x6de8], R22 ;  /* 0x006de81601007387 */ /* 0x0083e20000100a00 */
[----:B----4-:R-:W-:-:S02]  /*14b2b0*/  SHF.R.S32.HI R28, RZ, 0x1f, R17 ;  /* 0x0000001fff1c7819 */ /* 0x010fc40000011411 */
[C---:B------:R-:W-:Y:S01]  /*14b2c0*/  IADD3 R26, P2, R17.reuse, R2, RZ ;  /* 0x00000002111a7210 */ /* 0x040fe20007f5e0ff */
[----:B------:R-:W-:Y:S04]  /*14b2d0*/  STL [R1+0x6de4], R8 ;  /* 0x006de40801007387 */ /* 0x000fe80000100800 */
[----:B------:R-:W-:Y:S01]  /*14b2e0*/  IMAD.X R27, R28, 0x1, R4, P2 ;  /* 0x000000011c1b7824 */ /* 0x000fe200010e0604 */
[----:B-1----:R-:W-:-:S05]  /*14b2f0*/  IADD3 R22, P3, R17, R3, RZ ;  /* 0x0000000311167210 */ /* 0x002fca0007f7e0ff */
[--C-:B------:R-:W-:Y:S02]  /*14b300*/  IMAD.X R23, R28, 0x1, R9.reuse, P3 ;  /* 0x000000011c177824 */ /* 0x100fe400018e0609 */
[C---:B--2---:R-:W-:Y:S02]  /*14b310*/  IMAD.X R17, R13.reuse, 0x1, R4, P0 ;  /* 0x000000010d117824 */ /* 0x044fe400000e0604 */
[----:B------:R-:W-:-:S03]  /*14b320*/  IMAD.X R13, R13, 0x1, R9, P1 ;  /* 0x000000010d0d7824 */ /* 0x000fc600008e0609 */
[----:B------:R1:W-:Y:S04]  /*14b330*/  STL [R1+0x654], R17 ;  /* 0x0006541101007387 */ /* 0x0003e80000100800 */
[----:B-1----:R-:W2:Y:S04]  /*14b340*/  LDL.LU.64 R16, [R1+0x6e00] ;  /* 0x006e000001107983 */ /* 0x002ea80000300a00 */
[----:B------:R1:W-:Y:S04]  /*14b350*/  STL [R1+0x65c], R13 ;  /* 0x00065c0d01007387 */ /* 0x0003e80000100800 */
[----:B-1----:R-:W3:Y:S04]  /*14b360*/  LDL.LU.64 R12, [R1+0x6df8] ;  /* 0x006df800010c7983 */ /* 0x002ee80000300a00 */
[----:B------:R1:W-:Y:S04]  /*14b370*/  STL.64 [R1+0x660], R26 ;  /* 0x0006601a01007387 */ /* 0x0003e80000100a00 */
[----:B-1----:R-:W4:Y:S04]  /*14b380*/  LDL.LU.64 R26, [R1+0x6df0] ;  /* 0x006df000011a7983 */ /* 0x002f280000300a00 */
[----:B------:R1:W-:Y:S04]  /*14b390*/  STL.64 [R1+0x668], R22 ;  /* 0x0006681601007387 */ /* 0x0003e80000100a00 */
[----:B-1----:R-:W3:Y:S04]  /*14b3a0*/  LDL.LU.64 R22, [R1+0x6de8] ;  /* 0x006de80001167983 */ /* 0x002ee80000300a00 */
[----:B------:R-:W2:Y:S02]  /*14b3b0*/  LDL.LU R28, [R1+0x400] ;  /* 0x00040000011c7983 */ /* 0x000ea40000300800 */
[----:B--2---:R-:W-:-:S05]  /*14b3c0*/  SHF.R.S32.HI R8, RZ, 0x1f, R28 ;  /* 0x0000001fff087819 */ /* 0x004fca000001141c */
[----:B------:R1:W-:Y:S04]  /*14b3d0*/  STL [R1], R8 ;  /* 0x0000000801007387 */ /* 0x0003e80000100800 */
[----:B-1----:R-:W2:Y:S04]  /*14b3e0*/  LDL.LU R8, [R1+0x6de4] ;  /* 0x006de40001087983 */ /* 0x002ea80000300800 */
[----:B--2---:R1:W-:Y:S04]  /*14b3f0*/  STL.64 [R1+0x6dd8], R8 ;  /* 0x006dd80801007387 */ /* 0x0043e80000100a00 */
[----:B------:R-:W-:Y:S04]  /*14b400*/  STL [R1+0x6de0], R9 ;  /* 0x006de00901007387 */ /* 0x000fe80000100800 */
[----:B------:R2:W-:Y:S01]  /*14b410*/  STL.64 [R1+0x6dc8], R16 ;  /* 0x006dc81001007387 */ /* 0x0005e20000100a00 */
[----:B-1----:R-:W-:-:S03]  /*14b420*/  IADD3 R8, P1, R28, R3, RZ ;  /* 0x000000031c087210 */ /* 0x002fc60007f3e0ff */
[----:B--2---:R-:W2:Y:S04]  /*14b430*/  LDL.LU R16, [R1+0x404] ;  /* 0x0004040001107983 */ /* 0x004ea80000300800 */
[----:B----4-:R-:W-:Y:S04]  /*14b440*/  STL.64 [R1+0x6dd0], R26 ;  /* 0x006dd01a01007387 */ /* 0x010fe80000100a00 */
[----:B------:R2:W-:Y:S04]  /*14b450*/  STL [R1+0x678], R8 ;  /* 0x0006780801007387 */ /* 0x0005e80000100800 */
[----:B------:R0:W4:Y:S01]  /*14b460*/  LDL.LU R9, [R1+0x6de0] ;  /* 0x006de00001097983 */ /* 0x0001220000300800 */
[----:B--2---:R-:W-:-:S05]  /*14b470*/  IADD3 R8, P2, R16, R2, RZ ;  /* 0x0000000210087210 */ /* 0x004fca0007f5e0ff */
[----:B------:R4:W-:Y:S04]  /*14b480*/  STL [R1+0x680], R8 ;  /* 0x0006800801007387 */ /* 0x0009e80000100800 */
[----:B----4-:R-:W2:Y:S01]  /*14b490*/  LDL.LU.64 R8, [R1+0x6dd8] ;  /* 0x006dd80001087983 */ /* 0x010ea20000300a00 */
[----:B------:R-:W-:Y:S02]  /*14b4a0*/  IADD3 R26, P0, R28, R2, RZ ;  /* 0x000000021c1a7210 */ /* 0x000fe40007f1e0ff */
[----:B------:R-:W-:Y:S02]  /*14b4b0*/  SHF.R.S32.HI R28, RZ, 0x1f, R16 ;  /* 0x0000001fff1c7819 */ /* 0x000fe40000011410 */
[----:B------:R-:W-:Y:S01]  /*14b4c0*/  IADD3 R16, P3, R16, R3, RZ ;  /* 0x0000000310107210 */ /* 0x000fe20007f7e0ff */
[----:B------:R-:W-:Y:S04]  /*14b4d0*/  STL [R1+0x670], R26 ;  /* 0x0006701a01007387 */ /* 0x000fe80000100800 */
[----:B--2---:R1:W-:Y:S02]  /*14b4e0*/  STL.64 [R1+0x6dc0], R8 ;  /* 0x006dc00801007387 */ /* 0x0043e40000100a00 */
[----:B-1----:R-:W-:-:S02]  /*14b4f0*/  IMAD.MOV.U32 R8, RZ, RZ, R26 ;  /* 0x000000ffff087224 */ /* 0x002fc400078e001a */
[----:B------:R-:W-:Y:S02]  /*14b500*/  IMAD.MOV.U32 R9, RZ, RZ, R27 ;  /* 0x000000ffff097224 */ /* 0x000fe400078e001b */
[----:B------:R-:W2:Y:S04]  /*14b510*/  LDL.LU.64 R26, [R1+0x6dd0] ;  /* 0x006dd000011a7983 */ /* 0x000ea80000300a00 */
        /* <DEDUP_REMOVED lines=8> */
[----:B---3--:R-:W3:Y:S02]  /*14b5a0*/  LDL.LU R3, [R1] ;  /* 0x0000000001037983 */ /* 0x008ee40000300800 */
        /* <DEDUP_REMOVED lines=8> */
[----:B---3--:R0:W3:Y:S04]  /*14b630*/  LDL.LU R2, [R1+0x6db8] ;  /* 0x006db80001027983 */ /* 0x0080e80000300800 */
[----:B------:R2:W-:Y:S01]  /*14b640*/  STL.64 [R1+0x6da0], R4 ;  /* 0x006da00401007387 */ /* 0x0005e20000100a00 */
[----:B-1----:R-:W-:-:S03]  /*14b650*/  IMAD.X R3, R28, 0x1, R9, P3 ;  /* 0x000000011c037824 */ /* 0x002fc600018e0609 */
[----:B--2---:R-:W2:Y:S04]  /*14b660*/  LDL.LU R4, [R1+0x40c] ;  /* 0x00040c0001047983 */ /* 0x004ea80000300800 */
        /* <DEDUP_REMOVED lines=12> */
[----:B-1----:R-:W3:Y:S04]  /*14b730*/  LDL.LU R4, [R1+0x410] ;  /* 0x0004100001047983 */ /* 0x002ee80000300800 */
[----:B--2---:R1:W-:Y:S04]  /*14b740*/  STL.64 [R1+0x6d90], R8 ;  /* 0x006d900801007387 */ /* 0x0043e80000100a00 */
[----:B-1----:R0:W2:Y:S04]  /*14b750*/  LDL.64 R8, [R1+0x690] ;  /* 0x0006900001087983 */ /* 0x0020a80000100a00 */
[----:B------:R1:W-:Y:S04]  /*14b760*/  STL.64 [R1+0x6d88], R26 ;  /* 0x006d881a01007387 */ /* 0x0003e80000100a00 */
[----:B-1----:R-:W2:Y:S01]  /*14b770*/  LDL.LU R27, [R1] ;  /* 0x00000000011b7983 */ /* 0x002ea20000300800 */
[----:B---3--:R-:W-:-:S02]  /*14b780*/  SHF.R.S32.HI R28, RZ, 0x1f, R4 ;  /* 0x0000001fff1c7819 */ /* 0x008fc40000011404 */
[C---:B------:R-:W-:Y:S02]  /*14b790*/  IADD3 R26, P2, R4.reuse, R2, RZ ;  /* 0x00000002041a7210 */ /* 0x040fe40007f5e0ff */
[----:B------:R-:W-:-:S05]  /*14b7a0*/  IADD3 R4, P3, R4, R3, RZ ;  /* 0x0000000304047210 */ /* 0x000fca0007f7e0ff */
[----:B------:R1:W-:Y:S04]  /*14b7b0*/  STL [R1+0x6a8], R4 ;  /* 0x0006a80401007387 */ /* 0x0003e80000100800 */
[----:B-1----:R-:W2:Y:S04]  /*14b7c0*/  LDL.LU.64 R4, [R1+0x6d98] ;  /* 0x006d980001047983 */ /* 0x002ea80000300a00 */
[----:B------:R1:W-:Y:S04]  /*14b7d0*/  STL.64 [R1+0x6d80], R2 ;  /* 0x006d800201007387 */ /* 0x0003e80000100a00 */
[----:B-1----:R0:W3:Y:S01]  /*14b7e0*/  LDL.64 R2, [R1+0x698] ;  /* 0x0006980001027983 */ /* 0x0020e20000100a00 */
[----:B--2---:R-:W-:-:S05]  /*14b7f0*/  IMAD.X R9, R27, 0x1, R4, P0 ;  /* 0x000000011b097824 */ /* 0x004fca00000e0604 */
[----:B------:R1:W-:Y:S04]  /*14b800*/  STL [R1+0x694], R9 ;  /* 0x0006940901007387 */ /* 0x0003e80000100800 */
[----:B-1----:R-:W3:Y:S02]  /*14b810*/  LDL.LU.64 R8, [R1+0x6d90] ;  /* 0x006d900001087983 */ /* 0x002ee40000300a00 */
[----:B---3--:R-:W-:Y:S02]  /*14b820*/  IMAD.X R3, R27, 0x1, R9, P1 ;  /* 0x000000011b037824 */ /* 0x008fe400008e0609 */
[----:B------:R-:W-:-:S05]  /*14b830*/  IMAD.X R27, R28, 0x1, R4, P2 ;  /* 0x000000011c1b7824 */ /* 0x000fca00010e0604 */
[----:B------:R1:W-:Y:S04]  /*14b840*/  STL.64 [R1+0x6a0], R26 ;  /* 0x0006a01a01007387 */ /* 0x0003e80000100a00 */
[----:B-1----:R-:W2:Y:S04]  /*14b850*/  LDL.LU.64 R26, [R1+0x6d88] ;  /* 0x006d8800011a7983 */ /* 0x002ea80000300a00 */
[----:B------:R1:W-:Y:S04]  /*14b860*/  STL [R1+0x69c], R3 ;  /* 0x00069c0301007387 */ /* 0x0003e80000100800 */
[----:B-1----:R0:W3:Y:S04]  /*14b870*/  LDL.64 R2, [R1+0x6a8] ;  /* 0x0006a80001027983 */ /* 0x0020e80000100a00 */
[----:B------:R1:W-:Y:S04]  /*14b880*/  STL.64 [R1+0x6d60], R6 ;  /* 0x006d600601007387 */ /* 0x0003e80000100a00 */
[----:B-1----:R-:W4:Y:S01]  /*14b890*/  LDL R6, [R1+0x6b4] ;  /* 0x0006b40001067983 */ /* 0x002f220000100800 */
        /* <DEDUP_REMOVED lines=43> */
[----:B------:R-:W3:Y:S04]  /*14bb50*/  LDL R28, [R1+0x6d4] ;  /* 0x0006d400011c7983 */ /* 0x000ee80000100800 */
        /* <DEDUP_REMOVED lines=13> */
[----:B-1----:R-:W3:Y:S04]  /*14bc30*/  LDL R8, [R1+0x6dc] ;  /* 0x0006dc0001087983 */ /* 0x002ee80000100800 */
        /* <DEDUP_REMOVED lines=19> */
[----:B-1----:R-:W2:Y:S01]  /*14bd70*/  LDL R26, [R1+0x6fc] ;  /* 0x0006fc00011a7983 */ /* 0x002ea20000100800 */
[----:B----4-:R-:W-:-:S03]  /*14bd80*/  IMAD.X R3, R28, 0x1, R9, P3 ;  /* 0x000000011c037824 */ /* 0x010fc600018e0609 */
[----:B--2---:R1:W-:Y:S04]  /*14bd90*/  STL.64 [R1+0x6d08], R26 ;  /* 0x006d081a01007387 */ /* 0x0043e80000100a00 */
[----:B-1----:R-:W2:Y:S04]  /*14bda0*/  LDL R26, [R1+0x6f4] ;  /* 0x0006f400011a7983 */ /* 0x002ea80000100800 */
        /* <DEDUP_REMOVED lines=27> */
[----:B-1----:R0:W3:Y:S02]  /*14bf60*/  LDL.64 R26, [R1+0x6f0] ;  /* 0x0006f000011a7983 */ /* 0x0020e40000100a00 */
        /* <DEDUP_REMOVED lines=12> */
[----:B------:R-:W2:Y:S04]  /*14c030*/  LDL R28, [R1+0x714] ;  /* 0x00071400011c7983 */ /* 0x000ea80000100800 */
[----:B------:R2:W-:Y:S04]  /*14c040*/  STL.64 [R1+0x6cd0], R8 ;  /* 0x006cd00801007387 */ /* 0x0005e80000100a00 */
[----:B------:R-:W-:Y:S01]  /*14c050*/  STL [R1+0x6cd8], R9 ;  /* 0x006cd80901007387 */ /* 0x000fe20000100800 */
[----:B--2---:R-:W-:-:S05]  /*14c060*/  SHF.R.S32.HI R8, RZ, 0x1f, R28 ;  /* 0x0000001fff087819 */ /* 0x004fca000001141c */
[----:B------:R4:W-:Y:S02]  /*14c070*/  STL [R1], R8 ;  /* 0x0000000801007387 */ /* 0x0009e40000100800 */
[----:B----4-:R-:W-:-:S05]  /*14c080*/  IADD3 R8, P0, R28, R2, RZ ;  /* 0x000000021c087210 */ /* 0x010fca0007f1e0ff */
        /* <DEDUP_REMOVED lines=8> */
[----:B-1----:R-:W2:Y:S04]  /*14c110*/  LDL R8, [R1+0x71c] ;  /* 0x00071c0001087983 */ /* 0x002ea80000100800 */
[----:B------:R-:W-:Y:S04]  /*14c120*/  STL.64 [R1+0x6cc8], R22 ;  /* 0x006cc81601007387 */ /* 0x000fe80000100a00 */
[----:B------:R1:W-:Y:S04]  /*14c130*/  STL.64 [R1+0x6cb0], R20 ;  /* 0x006cb01401007387 */ /* 0x0003e80000100a00 */
[----:B-1----:R0:W4:Y:S01]  /*14c140*/  LDL.64 R20, [R1+0x718] ;  /* 0x0007180001147983 */ /* 0x0021220000100a00 */
[----:B--2---:R-:W-:-:S02]  /*14c150*/  IADD3 R22, P2, R8, R2, RZ ;  /* 0x0000000208167210 */ /* 0x004fc40007f5e0ff */
[----:B------:R-:W-:Y:S02]  /*14c160*/  SHF.R.S32.HI R28, RZ, 0x1f, R8 ;  /* 0x0000001fff1c7819 */ /* 0x000fe40000011408 */
[----:B------:R-:W-:Y:S01]  /*14c170*/  IADD3 R8, P3, R8, R3, RZ ;  /* 0x0000000308087210 */ /* 0x000fe20007f7e0ff */
[----:B----4-:R-:W2:Y:S04]  /*14c180*/  LDL.LU R21, [R1] ;  /* 0x0000000001157983 */ /* 0x010ea80000300800 */
[----:B------:R1:W-:Y:S04]  /*14c190*/  STL [R1+0x720], R22 ;  /* 0x0007201601007387 */ /* 0x0003e80000100800 */
[----:B-1----:R-:W4:Y:S04]  /*14c1a0*/  LDL.LU.64 R22, [R1+0x6cc8] ;  /* 0x006cc80001167983 */ /* 0x002f280000300a00 */
        /* <DEDUP_REMOVED lines=8> */
[----:B--2---:R-:W-:-:S05]  /*14c230*/  IMAD.X R21, R21, 0x1, R9, P1 ;  /* 0x0000000115157824 */ /* 0x004fca00008e0609 */
[----:B------:R1:W-:Y:S04]  /*14c240*/  STL [R1+0x71c], R21 ;  /* 0x00071c1501007387 */ /* 0x0003e80000100800 */
[----:B-1----:R-:W2:Y:S04]  /*14c250*/  LDL.LU.64 R20, [R1+0x6cb0] ;  /* 0x006cb00001147983 */ /* 0x002ea80000300a00 */
[----:B------:R1:W-:Y:S04]  /*14c260*/  STL [R1+0x724], R3 ;  /* 0x0007240301007387 */ /* 0x0003e80000100800 */
[----:B-1----:R0:W3:Y:S04]  /*14c270*/  LDL.64 R2, [R1+0x728] ;  /* 0x0007280001027983 */ /* 0x0020e80000100a00 */
[----:B--2---:R1:W-:Y:S01]  /*14c280*/  STL.64 [R1+0x6c90], R20 ;  /* 0x006c901401007387 */ /* 0x0043e20000100a00 */
[----:B---3--:R-:W-:-:S03]  /*14c290*/  IMAD.X R3, R28, 0x1, R9, P3 ;  /* 0x000000011c037824 */ /* 0x008fc600018e0609 */
[----:B-1----:R-:W2:Y:S04]  /*14c2a0*/  LDL R20, [R1+0x734] ;  /* 0x0007340001147983 */ /* 0x002ea80000100800 */
[----:B------:R-:W-:Y:S04]  /*14c2b0*/  STL [R1+0x6c98], R21 ;  /* 0x006c981501007387 */ /* 0x000fe80000100800 */
[----:B------:R-:W-:Y:S04]  /*14c2c0*/  STL.64 [R1+0x6ca0], R16 ;  /* 0x006ca01001007387 */ /* 0x000fe80000100a00 */
[----:B------:R1:W-:Y:S04]  /*14c2d0*/  STL [R1+0x6c88], R4 ;  /* 0x006c880401007387 */ /* 0x0003e80000100800 */
[----:B-1----:R-:W3:Y:S04]  /*14c2e0*/  LDL R4, [R1+0x73c] ;  /* 0x00073c0001047983 */ /* 0x002ee80000100800 */
        /* <DEDUP_REMOVED lines=9> */
[----:B------:R0:W4:Y:S01]  /*14c380*/  LDL.LU R21, [R1+0x6c98] ;  /* 0x006c980001157983 */ /* 0x0001220000300800 */
[----:B---3--:R-:W-:-:S05]  /*14c390*/  IADD3 R20, P2, R4, R2, RZ ;  /* 0x0000000204147210 */ /* 0x008fca0007f5e0ff */
[----:B------:R4:W-:Y:S04]  /*14c3a0*/  STL [R1+0x740], R20 ;  /* 0x0007401401007387 */ /* 0x0009e80000100800 */
[----:B----4-:R-:W3:Y:S01]  /*14c3b0*/  LDL.LU.64 R20, [R1+0x6c90] ;  /* 0x006c900001147983 */ /* 0x010ee20000300a00 */
[----:B------:R-:W-:-:S03]  /*14c3c0*/  SHF.R.S32.HI R28, RZ, 0x1f, R4 ;  /* 0x0000001fff1c7819 */ /* 0x000fc60000011404 */
[----:B---3--:R1:W-:Y:S04]  /*14c3d0*/  STL.64 [R1+0x6c80], R20 ;  /* 0x006c801401007387 */ /* 0x0083e80000100a00 */
[----:B------:R3:W-:Y:S01]  /*14c3e0*/  STL.64 [R1+0x6c78], R8 ;  /* 0x006c780801007387 */ /* 0x0007e20000100a00 */
[----:B-1----:R-:W-:-:S03]  /*14c3f0*/  IADD3 R20, P3, R4, R3, RZ ;  /* 0x0000000304147210 */ /* 0x002fc60007f7e0ff */
[----:B---3--:R0:W3:Y:S04]  /*14c400*/  LDL.64 R8, [R1+0x730] ;  /* 0x0007300001087983 */ /* 0x0080e80000100a00 */
        /* <DEDUP_REMOVED lines=9> */
[----:B--2---:R-:W3:Y:S02]  /*14c4a0*/  LDL.LU R3, [R1] ;  /* 0x0000000001037983 */ /* 0x004ee40000300800 */
[----:B---3--:R-:W-:-:S05]  /*14c4b0*/  IMAD.X R9, R3, 0x1, R4, P0 ;  /* 0x0000000103097824 */ /* 0x008fca00000e0604 */
[----:B------:R1:W-:Y:S04]  /*14c4c0*/  STL [R1+0x734], R9 ;  /* 0x0007340901007387 */ /* 0x0003e80000100800 */
[----:B-1----:R-:W2:Y:S02]  /*14c4d0*/  LDL.LU.64 R8, [R1+0x6c78] ;  /* 0x006c780001087983 */ /* 0x002ea40000300a00 */
[----:B--2---:R-:W-:-:S05]  /*14c4e0*/  IMAD.X R3, R3, 0x1, R9, P1 ;  /* 0x0000000103037824 */ /* 0x004fca00008e0609 */
[----:B------:R1:W-:Y:S04]  /*14c4f0*/  STL [R1+0x73c], R3 ;  /* 0x00073c0301007387 */ /* 0x0003e80000100800 */
[----:B------:R0:W2:Y:S01]  /*14c500*/  LDL.LU R2, [R1+0x6c74] ;  /* 0x006c740001027983 */ /* 0x0000a20000300800 */
[----:B-1----:R-:W-:-:S05]  /*14c510*/  IMAD.X R3, R28, 0x1, R4, P2 ;  /* 0x000000011c037824 */ /* 0x002fca00010e0604 */
[----:B------:R1:W-:Y:S04]  /*14c520*/  STL [R1+0x744], R3 ;  /* 0x0007440301007387 */ /* 0x0003e80000100800 */
[----:B--2---:R0:W2:Y:S04]  /*14c530*/  LDL.LU R2, [R1+0x6c70] ;  /* 0x006c700001027983 */ /* 0x0040a80000300800 */
[----:B------:R3:W-:Y:S01]  /*14c540*/  STL.64 [R1+0x6c58], R4 ;  /* 0x006c580401007387 */ /* 0x0007e20000100a00 */
[----:B-1----:R-:W-:-:S03]  /*14c550*/  IMAD.X R3, R28, 0x1, R9, P3 ;  /* 0x000000011c037824 */ /* 0x002fc600018e0609 */
[----:B---3--:R-:W3:Y:S04]  /*14c560*/  LDL R4, [R1+0x754] ;  /* 0x0007540001047983 */ /* 0x008ee80000100800 */
        /* <DEDUP_REMOVED lines=12> */
[----:B-1----:R-:W3:Y:S04]  /*14c630*/  LDL R4, [R1+0x75c] ;  /* 0x00075c0001047983 */ /* 0x002ee80000100800 */
        /* <DEDUP_REMOVED lines=20> */
[----:B--2---:R1:W-:Y:S04]  /*14c780*/  STL.64 [R1+0x6c18], R6 ;  /* 0x006c180601007387 */ /* 0x0043e80000100a00 */
[----:B-1----:R-:W2:Y:S01]  /*14c790*/  LDL R6, [R1+0x77c] ;  /* 0x00077c0001067983 */ /* 0x002ea20000100800 */
[----:B---3--:R-:W-:-:S03]  /*14c7a0*/  IMAD.X R3, R28, 0x1, R9, P3 ;  /* 0x000000011c037824 */ /* 0x008fc600018e0609 */
[----:B--2---:R1:W-:Y:S04]  /*14c7b0*/  STL.64 [R1+0x6c28], R6 ;  /* 0x006c280601007387 */ /* 0x0043e80000100a00 */
[----:B-1----:R-:W2:Y:S04]  /*14c7c0*/  LDL R6, [R1+0x774] ;  /* 0x0007740001067983 */ /* 0x002ea80000100800 */
[----:B----4-:R-:W-:Y:S04]  /*14c7d0*/  STL.64 [R1+0x6c20], R20 ;  /* 0x006c201401007387 */ /* 0x010fe80000100a00 */
        /* <DEDUP_REMOVED lines=27> */
[----:B------:R1:W-:Y:S04]  /*14c990*/  STL.64 [R1+0x6bf0], R26 ;  /* 0x006bf01a01007387 */ /* 0x0003e80000100a00 */
[----:B-1----:R-:W2:Y:S04]  /*14c9a0*/  LDL R26, [R1+0x794] ;  /* 0x00079400011a7983 */ /* 0x002ea80000100800 */
[----:B------:R-:W-:Y:S01]  /*14c9b0*/  STL.64 [R1+0x6bf8], R18 ;  /* 0x006bf81201007387 */ /* 0x000fe20000100a00 */
        /* <DEDUP_REMOVED lines=11> */
[----:B---3--:R-:W3:Y:S01]  /*14ca70*/  LDL.LU.64 R2, [R1+0x6c00] ;  /* 0x006c000001027983 */ /* 0x008ee20000300a00 */
[----:B--2---:R-:W-:-:S05]  /*14ca80*/  SHF.R.S32.HI R28, RZ, 0x1f, R26 ;  /* 0x0000001fff1c7819 */ /* 0x004fca000001141a */
[----:B------:R-:W-:Y:S01]  /*14ca90*/  STL [R1], R28 ;  /* 0x0000001c01007387 */ /* 0x000fe20000100800 */
[C---:B---3--:R-:W-:Y:S02]  /*14caa0*/  IADD3 R18, P0, R26.reuse, R2, RZ ;  /* 0x000000021a127210 */ /* 0x048fe40007f1e0ff */
        /* <DEDUP_REMOVED lines=8> */
[----:B-1----:R-:W4:Y:S04]  /*14cb30*/  LDL R14, [R1+0x79c] ;  /* 0x00079c00010e7983 */ /* 0x002f280000100800 */
[----:B------:R-:W-:Y:S04]  /*14cb40*/  STL.64 [R1+0x6bd0], R22 ;  /* 0x006bd01601007387 */ /* 0x000fe80000100a00 */
[----:B------:R1:W-:Y:S04]  /*14cb50*/  STL.64 [R1+0x6bd8], R20 ;  /* 0x006bd81401007387 */ /* 0x0003e80000100a00 */
[----:B-1----:R0:W2:Y:S01]  /*14cb60*/  LDL.64 R20, [R1+0x798] ;  /* 0x0007980001147983 */ /* 0x0020a20000100a00 */
[----:B----4-:R-:W-:-:S02]  /*14cb70*/  SHF.R.S32.HI R28, RZ, 0x1f, R14 ;  /* 0x0000001fff1c7819 */ /* 0x010fc4000001140e */
[C---:B------:R-:W-:Y:S02]  /*14cb80*/  IADD3 R22, P2, R14.reuse, R2, RZ ;  /* 0x000000020e167210 */ /* 0x040fe40007f5e0ff */
[----:B------:R-:W-:Y:S01]  /*14cb90*/  IADD3 R14, P3, R14, R3, RZ ;  /* 0x000000030e0e7210 */ /* 0x000fe20007f7e0ff */
[----:B--2---:R-:W2:Y:S04]  /*14cba0*/  LDL.LU R21, [R1] ;  /* 0x0000000001157983 */ /* 0x004ea80000300800 */
[----:B------:R-:W-:Y:S04]  /*14cbb0*/  STL [R1+0x6bc4], R8 ;  /* 0x006bc40801007387 */ /* 0x000fe80000100800 */
[----:B------:R1:W-:Y:S04]  /*14cbc0*/  STL [R1+0x7a8], R14 ;  /* 0x0007a80e01007387 */ /* 0x0003e80000100800 */
[----:B-1----:R0:W4:Y:S04]  /*14cbd0*/  LDL.LU R14, [R1+0x6be8] ;  /* 0x006be800010e7983 */ /* 0x0021280000300800 */
[----:B------:R1:W-:Y:S04]  /*14cbe0*/  STL.64 [R1+0x6bc8], R2 ;  /* 0x006bc80201007387 */ /* 0x0003e80000100a00 */
[----:B-1----:R0:W3:Y:S01]  /*14cbf0*/  LDL.64 R2, [R1+0x7a8] ;  /* 0x0007a80001027983 */ /* 0x0020e20000100a00 */
[----:B------:R-:W-:-:S02]  /*14cc00*/  IMAD.X R23, R28, 0x1, R4, P2 ;  /* 0x000000011c177824 */ /* 0x000fc400010e0604 */
[C---:B--2---:R-:W-:Y:S02]  /*14cc10*/  IMAD.X R15, R21.reuse, 0x1, R4, P0 ;  /* 0x00000001150f7824 */ /* 0x044fe400000e0604 */
[----:B------:R-:W-:-:S03]  /*14cc20*/  IMAD.X R21, R21, 0x1, R9, P1 ;  /* 0x0000000115157824 */ /* 0x000fc600008e0609 */
[----:B------:R4:W-:Y:S04]  /*14cc30*/  STL [R1+0x794], R15 ;  /* 0x0007940f01007387 */ /* 0x0009e80000100800 */
[----:B----4-:R-:W2:Y:S04]  /*14cc40*/  LDL.LU.64 R14, [R1+0x6be0] ;  /* 0x006be000010e7983 */ /* 0x010ea80000300a00 */
[----:B------:R1:W-:Y:S01]  /*14cc50*/  STL [R1+0x79c], R21 ;  /* 0x00079c1501007387 */ /* 0x0003e20000100800 */
[----:B---3--:R-:W-:-:S03]  /*14cc60*/  IMAD.X R3, R28, 0x1, R9, P3 ;  /* 0x000000011c037824 */ /* 0x008fc600018e0609 */
[----:B-1----:R-:W3:Y:S04]  /*14cc70*/  LDL.LU.64 R20, [R1+0x6bd8] ;  /* 0x006bd80001147983 */ /* 0x002ee80000300a00 */
[----:B------:R1:W-:Y:S04]  /*14cc80*/  STL.64 [R1+0x7a0], R22 ;  /* 0x0007a01601007387 */ /* 0x0003e80000100a00 */
[----:B-1----:R-:W4:Y:S04]  /*14cc90*/  LDL.LU.64 R22, [R1+0x6bd0] ;  /* 0x006bd00001167983 */ /* 0x002f280000300a00 */
[----:B------:R1:W-:Y:S04]  /*14cca0*/  STL [R1+0x7ac], R3 ;  /* 0x0007ac0301007387 */ /* 0x0003e80000100800 */
[----:B-1----:R-:W4:Y:S04]  /*14ccb0*/  LDL.LU.64 R2, [R1+0x6bc8] ;  /* 0x006bc80001027983 */ /* 0x002f280000300a00 */
[----:B------:R-:W2:Y:S02]  /*14ccc0*/  LDL.LU R28, [R1+0x7b4] ;  /* 0x0007b400011c7983 */ /* 0x000ea40000300800 */
[----:B--2---:R-:W-:-:S05]  /*14ccd0*/  SHF.R.S32.HI R8, RZ, 0x1f, R28 ;  /* 0x0000001fff087819 */ /* 0x004fca000001141c */
[----:B------:R1:W-:Y:S04]  /*14cce0*/  STL [R1], R8 ;  /* 0x0000000801007387 */ /* 0x0003e80000100800 */
[----:B-1----:R-:W2:Y:S04]  /*14ccf0*/  LDL.LU R8, [R1+0x6bc4] ;  /* 0x006bc40001087983 */ /* 0x002ea80000300800 */
[----:B--2---:R-:W-:Y:S04]  /*14cd00*/  STL.64 [R1+0x6bb8], R8 ;  /* 0x006bb80801007387 */ /* 0x004fe80000100a00 */
[----:B------:R-:W-:Y:S04]  /*14cd10*/  STL [R1+0x6bc0], R9 ;  /* 0x006bc00901007387 */ /* 0x000fe80000100800 */
[----:B------:R1:W-:Y:S04]  /*14cd20*/  STL.64 [R1+0x6ba8], R14 ;  /* 0x006ba80e01007387 */ /* 0x0003e80000100a00 */
[----:B-1----:R-:W2:Y:S04]  /*14cd30*/  LDL R14, [R1+0x7bc] ;  /* 0x0007bc00010e7983 */ /* 0x002ea80000100800 */
[----:B---3--:R1:W-:Y:S01]  /*14cd40*/  STL.64 [R1+0x6bb0], R20 ;  /* 0x006bb01401007387 */ /* 0x0083e20000100a00 */
[----:B----4-:R-:W-:-:S02]  /*14cd50*/  IADD3 R8, P1, R28, R3, RZ ;  /* 0x000000031c087210 */ /* 0x010fc40007f3e0ff */
[----:B-1----:R-:W-:-:S05]  /*14cd60*/  IADD3 R20, P0, R28, R2, RZ ;  /* 0x000000021c147210 */ /* 0x002fca0007f1e0ff */
[----:B------:R-:W-:Y:S04]  /*14cd70*/  STL [R1+0x7b0], R20 ;  /* 0x0007b01401007387 */ /* 0x000fe80000100800 */
[----:B------:R2:W-:Y:S04]  /*14cd80*/  STL [R1+0x7b8], R8 ;  /* 0x0007b80801007387 */ /* 0x0005e80000100800 */
[----:B------:R0:W3:Y:S01]  /*14cd90*/  LDL.LU R9, [R1+0x6bc0] ;  /* 0x006bc00001097983 */ /* 0x0000e20000300800 */
[----:B--2---:R-:W-:-:S05]  /*14cda0*/  IADD3 R8, P2, R14, R2, RZ ;  /* 0x000000020e087210 */ /* 0x004fca0007f5e0ff */
[----:B------:R3:W-:Y:S04]  /*14cdb0*/  STL [R1+0x7c0], R8 ;  /* 0x0007c00801007387 */ /* 0x0007e80000100800 */
[----:B---3--:R-:W2:Y:S01]  /*14cdc0*/  LDL.LU.64 R8, [R1+0x6bb8] ;  /* 0x006bb80001087983 */ /* 0x008ea20000300a00 */
[----:B------:R-:W-:Y:S02]  /*14cdd0*/  SHF.R.S32.HI R28, RZ, 0x1f, R14 ;  /* 0x0000001fff1c7819 */ /* 0x000fe4000001140e */
[----:B------:R-:W-:Y:S01]  /*14cde0*/  IADD3 R14, P3, R14, R3, RZ ;  /* 0x000000030e0e7210 */ /* 0x000fe20007f7e0ff */
[----:B--2---:R1:W-:Y:S02]  /*14cdf0*/  STL.64 [R1+0x6ba0], R8 ;  /* 0x006ba00801007387 */ /* 0x0043e40000100a00 */
[----:B-1----:R-:W-:-:S02]  /*14ce00*/  IMAD.MOV.U32 R8, RZ, RZ, R20 ;  /* 0x000000ffff087224 */ /* 0x002fc400078e0014 */
[----:B------:R-:W-:Y:S02]  /*14ce10*/  IMAD.MOV.U32 R9, RZ, RZ, R21 ;  /* 0x000000ffff097224 */ /* 0x000fe400078e0015 */
[----:B------:R-:W2:Y:S04]  /*14ce20*/  LDL.LU.64 R20, [R1+0x6bb0] ;  /* 0x006bb00001147983 */ /* 0x000ea80000300a00 */
        /* <DEDUP_REMOVED lines=8> */
[----:B----4-:R-:W4:Y:S02]  /*14ceb0*/  LDL.LU R3, [R1] ;  /* 0x0000000001037983 */ /* 0x010f240000300800 */
        /* <DEDUP_REMOVED lines=8> */
[----:B----4-:R0:W4:Y:S04]  /*14cf40*/  LDL.LU R2, [R1+0x6b98] ;  /* 0x006b980001027983 */ /* 0x0101280000300800 */
[----:B------:R2:W-:Y:S01]  /*14cf50*/  STL.64 [R1+0x6b80], R4 ;  /* 0x006b800401007387 */ /* 0x0005e20000100a00 */
[----:B-1----:R-:W-:-:S03]  /*14cf60*/  IMAD.X R3, R28, 0x1, R9, P3 ;  /* 0x000000011c037824 */ /* 0x002fc600018e0609 */
[----:B--2---:R-:W2:Y:S04]  /*14cf70*/  LDL R4, [R1+0x7d4] ;  /* 0x0007d40001047983 */ /* 0x004ea80000100800 */
        /* <DEDUP_REMOVED lines=12> */
[----:B-1----:R-:W4:Y:S04]  /*14d040*/  LDL R4, [R1+0x7dc] ;  /* 0x0007dc0001047983 */ /* 0x002f280000100800 */
[----:B--2---:R1:W-:Y:S04]  /*14d050*/  STL.64 [R1+0x6b70], R8 ;  /* 0x006b700801007387 */ /* 0x0043e80000100a00 */
[----:B-1----:R0:W2:Y:S04]  /*14d060*/  LDL.64 R8, [R1+0x7d0] ;  /* 0x0007d00001087983 */ /* 0x0020a80000100a00 */
[----:B------:R1:W-:Y:S04]  /*14d070*/  STL.64 [R1+0x6b68], R22 ;  /* 0x006b681601007387 */ /* 0x0003e80000100a00 */
[----:B-1----:R-:W2:Y:S01]  /*14d080*/  LDL.LU R23, [R1] ;  /* 0x0000000001177983 */ /* 0x002ea20000300800 */
[----:B----4-:R-:W-:-:S02]  /*14d090*/  SHF.R.S32.HI R28, RZ, 0x1f, R4 ;  /* 0x0000001fff1c7819 */ /* 0x010fc40000011404 */
[C---:B------:R-:W-:Y:S02]  /*14d0a0*/  IADD3 R22, P2, R4.reuse, R2, RZ ;  /* 0x0000000204167210 */ /* 0x040fe40007f5e0ff */
[----:B------:R-:W-:-:S05]  /*14d0b0*/  IADD3 R4, P3, R4, R3, RZ ;  /* 0x0000000304047210 */ /* 0x000fca0007f7e0ff */
[----:B------:R1:W-:Y:S04]  /*14d0c0*/  STL [R1+0x7e8], R4 ;  /* 0x0007e80401007387 */ /* 0x0003e80000100800 */
[----:B-1----:R-:W2:Y:S04]  /*14d0d0*/  LDL.LU.64 R4, [R1+0x6b78] ;  /* 0x006b780001047983 */ /* 0x002ea80000300a00 */
[----:B------:R1:W-:Y:S04]  /*14d0e0*/  STL.64 [R1+0x6b60], R2 ;  /* 0x006b600201007387 */ /* 0x0003e80000100a00 */
[----:B-1----:R0:W4:Y:S01]  /*14d0f0*/  LDL.64 R2, [R1+0x7d8] ;  /* 0x0007d80001027983 */ /* 0x0021220000100a00 */
[----:B--2---:R-:W-:-:S05]  /*14d100*/  IMAD.X R9, R23, 0x1, R4, P0 ;  /* 0x0000000117097824 */ /* 0x004fca00000e0604 */
[----:B------:R1:W-:Y:S04]  /*14d110*/  STL [R1+0x7d4], R9 ;  /* 0x0007d40901007387 */ /* 0x0003e80000100800 */
[----:B-1----:R-:W4:Y:S02]  /*14d120*/  LDL.LU.64 R8, [R1+0x6b70] ;  /* 0x006b700001087983 */ /* 0x002f240000300a00 */
[----:B----4-:R-:W-:Y:S02]  /*14d130*/  IMAD.X R3, R23, 0x1, R9, P1 ;  /* 0x0000000117037824 */ /* 0x010fe400008e0609 */
[----:B------:R-:W-:-:S05]  /*14d140*/  IMAD.X R23, R28, 0x1, R4, P2 ;  /* 0x000000011c177824 */ /* 0x000fca00010e0604 */
[----:B------:R1:W-:Y:S04]  /*14d150*/  STL.64 [R1+0x7e0], R22 ;  /* 0x0007e01601007387 */ /* 0x0003e80000100a00 */
[----:B-1----:R-:W2:Y:S04]  /*14d160*/  LDL.LU.64 R22, [R1+0x6b68] ;  /* 0x006b680001167983 */ /* 0x002ea80000300a00 */
[----:B------:R1:W-:Y:S04]  /*14d170*/  STL [R1+0x7dc], R3 ;  /* 0x0007dc0301007387 */ /* 0x0003e80000100800 */
[----:B-1----:R0:W4:Y:S04]  /*14d180*/  LDL.64 R2, [R1+0x7e8] ;  /* 0x0007e80001027983 */ /* 0x0021280000100a00 */
[----:B--2---:R1:W-:Y:S04]  /*14d190*/  STL.64 [R1+0x6b40], R22 ;  /* 0x006b401601007387 */ /* 0x0043e80000100a00 */
        /* <DEDUP_REMOVED lines=72> */
[----:B------:R-:W-:-:S03]  /*14d620*/  IMAD.X R7, R28, 0x1, R4, P2 ;  /* 0x000000011c077824 */ /* 0x000fc600010e0604 */
[----:B------:R-:W-:Y:S04]  /*14d630*/  STL [R1+0x81c], R3 ;  /* 0x00081c0301007387 */ /* 0x000fe80000100800 */
[----:B------:R1:W-:Y:S04]  /*14d640*/  STL.64 [R1+0x820], R6 ;  /* 0x0008200601007387 */ /* 0x0003e80000100a00 */
[----:B-1----:R-:W2:Y:S04]  /*14d650*/  LDL.LU.64 R6, [R1+0x6b00] ;  /* 0x006b000001067983 */ /* 0x002ea80000300a00 */
[----:B------:R0:W4:Y:S04]  /*14d660*/  LDL.64 R2, [R1+0x828] ;  /* 0x0008280001027983 */ /* 0x0001280000100a00 */
[----:B--2---:R-:W-:Y:S04]  /*14d670*/  STL.64 [R1+0x6af0], R6 ;  /* 0x006af00601007387 */ /* 0x004fe80000100a00 */
[----:B------:R1:W-:Y:S04]  /*14d680*/  STL.64 [R1+0x6ad8], R4 ;  /* 0x006ad80401007387 */ /* 0x0003e80000100a00 */
[----:B-1----:R-:W2:Y:S01]  /*14d690*/  LDL R4, [R1+0x83c] ;  /* 0x00083c0001047983 */ /* 0x002ea20000100800 */
[----:B----4-:R-:W-:-:S03]  /*14d6a0*/  IMAD.X R3, R28, 0x1, R9, P3 ;  /* 0x000000011c037824 */ /* 0x010fc600018e0609 */
[----:B--2---:R1:W-:Y:S04]  /*14d6b0*/  STL.64 [R1+0x6ae8], R4 ;  /* 0x006ae80401007387 */ /* 0x0043e80000100a00 */
[----:B-1----:R-:W2:Y:S04]  /*14d6c0*/  LDL R4, [R1+0x834] ;  /* 0x0008340001047983 */ /* 0x002ea80000100800 */
        /* <DEDUP_REMOVED lines=17> */
[----:B-1----:R-:W3:Y:S04]  /*14d7e0*/  LDL.LU.64 R4, [R1+0x6ad8] ;  /* 0x006ad80001047983 */ /* 0x002ee80000300a00 */
[----:B------:R1:W-:Y:S04]  /*14d7f0*/  STL.64 [R1+0x6ac8], R16 ;  /* 0x006ac81001007387 */ /* 0x0003e80000100a00 */
[----:B-1----:R0:W2:Y:S04]  /*14d800*/  LDL.64 R16, [R1+0x838] ;  /* 0x0008380001107983 */ /* 0x0020a80000100a00 */
[----:B--2---:R-:W3:Y:S04]  /*14d810*/  LDL.LU R17, [R1] ;  /* 0x0000000001117983 */ /* 0x004ee80000300800 */
[----:B------:R1:W-:Y:S04]  /*14d820*/  STL.64 [R1+0x6ac0], R6 ;  /* 0x006ac00601007387 */ /* 0x0003e80000100a00 */
[----:B-1----:R-:W2:Y:S04]  /*14d830*/  LDL.64 R6, [R1+0x840] ;  /* 0x0008400001067983 */ /* 0x002ea80000100a00 */
[----:B--2---:R1:W-:Y:S04]  /*14d840*/  STL [R1+0x6ad0], R6 ;  /* 0x006ad00601007387 */ /* 0x0043e80000100800 */
[----:B-1----:R0:W3:Y:S04]  /*14d850*/  LDL.64 R6, [R1+0x830] ;  /* 0x0008300001067983 */ /* 0x0020e80000100a00 */
[----:B------:R1:W-:Y:S04]  /*14d860*/  STL.64 [R1+0x6ab8], R2 ;  /* 0x006ab80201007387 */ /* 0x0003e80000100a00 */
[----:B-1----:R0:W2:Y:S04]  /*14d870*/  LDL.64 R2, [R1+0x848] ;  /* 0x0008480001027983 */ /* 0x0020a80000100a00 */
[----:B----4-:R1:W-:Y:S04]  /*14d880*/  STL.64 [R1+0x6aa8], R20 ;  /* 0x006aa81401007387 */ /* 0x0103e80000100a00 */
[----:B-1----:R-:W4:Y:S04]  /*14d890*/  LDL R20, [R1+0x854] ;  /* 0x0008540001147983 */ /* 0x002f280000100800 */
[----:B------:R-:W-:Y:S01]  /*14d8a0*/  STL.64 [R1+0x6ab0], R10 ;  /* 0x006ab00a01007387 */ /* 0x000fe20000100a00 */
[----:B---3--:R-:W-:-:S05]  /*14d8b0*/  IMAD.X R7, R17, 0x1, R4, P0 ;  /* 0x0000000111077824 */ /* 0x008fca00000e0604 */
[----:B------:R1:W-:Y:S04]  /*14d8c0*/  STL [R1+0x834], R7 ;  /* 0x0008340701007387 */ /* 0x0003e80000100800 */
[----:B------:R0:W3:Y:S01]  /*14d8d0*/  LDL.LU R6, [R1+0x6ad0] ;  /* 0x006ad00001067983 */ /* 0x0000e20000300800 */
[----:B------:R-:W-:-:S05]  /*14d8e0*/  IMAD.X R17, R17, 0x1, R9, P1 ;  /* 0x0000000111117824 */ /* 0x000fca00008e0609 */
[----:B------:R0:W-:Y:S01]  /*14d8f0*/  STL [R1+0x83c], R17 ;  /* 0x00083c1101007387 */ /* 0x0001e20000100800 */
[C---:B--2---:R-:W-:Y:S02]  /*14d900*/  IMAD.X R3, R28.reuse, 0x1, R9, P3 ;  /* 0x000000011c037824 */ /* 0x044fe400018e0609 */
[----:B-1----:R-:W-:Y:S01]  /*14d910*/  IMAD.X R7, R28, 0x1, R4, P2 ;  /* 0x000000011c077824 */ /* 0x002fe200010e0604 */
[----:B0-----:R-:W2:Y:S04]  /*14d920*/  LDL.LU.64 R16, [R1+0x6ac8] ;  /* 0x006ac80001107983 */ /* 0x001ea80000300a00 */
[----:B------:R3:W-:Y:S04]  /*14d930*/  STL [R1+0x844], R7 ;  /* 0x0008440701007387 */ /* 0x0007e80000100800 */
[----:B---3--:R-:W3:Y:S04]  /*14d940*/  LDL.LU.64 R6, [R1+0x6ac0] ;  /* 0x006ac00001067983 */ /* 0x008ee80000300a00 */
[----:B------:R0:W-:Y:S04]  /*14d950*/  STL [R1+0x84c], R3 ;  /* 0x00084c0301007387 */ /* 0x0001e80000100800 */
[----:B0-----:R-:W2:Y:S01]  /*14d960*/  LDL.LU.64 R2, [R1+0x6ab8] ;  /* 0x006ab80001027983 */ /* 0x001ea20000300a00 */
[----:B----4-:R-:W-:-:S02]  /*14d970*/  SHF.R.S32.HI R28, RZ, 0x1f, R20 ;  /* 0x0000001fff1c7819 */ /* 0x010fc40000011414 */
[C---:B--2---:R-:W-:Y:S02]  /*14d980*/  IADD3 R10, P0, R20.reuse, R2, RZ ;  /* 0x00000002140a7210 */ /* 0x044fe40007f1e0ff */
[----:B------:R-:W-:-:S03]  /*14d990*/  IADD3 R20, P1, R20, R3, RZ ;  /* 0x0000000314147210 */ /* 0x000fc60007f3e0ff */
[----:B------:R0:W-:Y:S04]  /*14d9a0*/  STL [R1+0x850], R10 ;  /* 0x0008500a01007387 */ /* 0x0001e80000100800 */
[----:B------:R-:W-:Y:S04]  /*14d9b0*/  STL [R1], R28 ;  /* 0x0000001c01007387 */ /* 0x000fe80000100800 */
[----:B0-----:R-:W2:Y:S04]  /*14d9c0*/  LDL.LU.64 R10, [R1+0x6ab0] ;  /* 0x006ab000010a7983 */ /* 0x001ea80000300a00 */
[----:B------:R0:W-:Y:S04]  /*14d9d0*/  STL [R1+0x858], R20 ;  /* 0x0008581401007387 */ /* 0x0001e80000100800 */
[----:B0-----:R-:W4:Y:S04]  /*14d9e0*/  LDL.LU.64 R20, [R1+0x6aa8] ;  /* 0x006aa80001147983 */ /* 0x001f280000300a00 */
[----:B------:R0:W-:Y:S04]  /*14d9f0*/  STL.64 [R1+0x6a98], R12 ;  /* 0x006a980c01007387 */ /* 0x0001e80000100a00 */
[----:B0-----:R-:W2:Y:S04]  /*14da00*/  LDL R12, [R1+0x85c] ;  /* 0x00085c00010c7983 */ /* 0x001ea80000100800 */
[----:B------:R-:W-:Y:S04]  /*14da10*/  STL.64 [R1+0x6aa0], R14 ;  /* 0x006aa00e01007387 */ /* 0x000fe80000100a00 */
[----:B---3--:R0:W-:Y:S04]  /*14da20*/  STL.64 [R1+0x6a88], R6 ;  /* 0x006a880601007387 */ /* 0x0081e80000100a00 */
[----:B0-----:R0:W3:Y:S01]  /*14da30*/  LDL.64 R6, [R1+0x858] ;  /* 0x0008580001067983 */ /* 0x0010e20000100a00 */
        /* <DEDUP_REMOVED lines=12> */
[----:B--2---:R-:W-:-:S02]  /*14db00*/  IMAD.X R19, R7, 0x1, R4, P0 ;  /* 0x0000000107137824 */ /* 0x004fc400000e0604 */
[----:B------:R-:W-:-:S03]  /*14db10*/  IMAD.X R7, R7, 0x1, R9, P1 ;  /* 0x0000000107077824 */ /* 0x000fc600008e0609 */
[----:B------:R1:W-:Y:S04]  /*14db20*/  STL [R1+0x854], R19 ;  /* 0x0008541301007387 */ /* 0x0003e80000100800 */
[----:B-1----:R-:W2:Y:S04]  /*14db30*/  LDL.LU.64 R18, [R1+0x6a90] ;  /* 0x006a900001127983 */ /* 0x002ea80000300a00 */
[----:B------:R1:W-:Y:S04]  /*14db40*/  STL [R1+0x85c], R7 ;  /* 0x00085c0701007387 */ /* 0x0003e80000100800 */
[----:B-1----:R-:W4:Y:S01]  /*14db50*/  LDL.LU.64 R6, [R1+0x6a88] ;  /* 0x006a880001067983 */ /* 0x002f220000300a00 */
[----:B---3--:R-:W-:-:S05]  /*14db60*/  IMAD.X R3, R28, 0x1, R4, P2 ;  /* 0x000000011c037824 */ /* 0x008fca00010e0604 */
[----:B------:R1:W-:Y:S04]  /*14db70*/  STL [R1+0x864], R3 ;  /* 0x0008640301007387 */ /* 0x0003e80000100800 */
[----:B-1----:R0:W3:Y:S04]  /*14db80*/  LDL.64 R2, [R1+0x868] ;  /* 0x0008680001027983 */ /* 0x0020e80000100a00 */
[----:B------:R1:W-:Y:S04]  /*14db90*/  STL.64 [R1+0x6a70], R4 ;  /* 0x006a700401007387 */ /* 0x0003e80000100a00 */
[----:B-1----:R-:W2:Y:S04]  /*14dba0*/  LDL R4, [R1+0x874] ;  /* 0x0008740001047983 */ /* 0x002ea80000100800 */
[----:B------:R-:W-:Y:S04]  /*14dbb0*/  STL.64 [R1+0x6a78], R24 ;  /* 0x006a781801007387 */ /* 0x000fe80000100a00 */
[----:B------:R1:W-:Y:S04]  /*14dbc0*/  STL.64 [R1+0x6a60], R14 ;  /* 0x006a600e01007387 */ /* 0x0003e80000100a00 */
[----:B-1----:R-:W4:Y:S04]  /*14dbd0*/  LDL R14, [R1+0x87c] ;  /* 0x00087c00010e7983 */ /* 0x002f280000100800 */
[----:B------:R-:W-:Y:S01]  /*14dbe0*/  STL.64 [R1+0x6a68], R16 ;  /* 0x006a681001007387 */ /* 0x000fe20000100a00 */
[----:B---3--:R-:W-:-:S05]  /*14dbf0*/  IMAD.X R3, R28, 0x1, R9, P3 ;  /* 0x000000011c037824 */ /* 0x008fca00018e0609 */
[----:B------:R1:W-:Y:S04]  /*14dc00*/  STL [R1+0x86c], R3 ;  /* 0x00086c0301007387 */ /* 0x0003e80000100800 */
[----:B-1----:R-:W3:Y:S01]  /*14dc10*/  LDL.LU.64 R2, [R1+0x6a80] ;  /* 0x006a800001027983 */ /* 0x002ee20000300a00 */
[----:B--2---:R-:W-:Y:S02]  /*14dc20*/  SHF.R.S32.HI R16, RZ, 0x1f, R4 ;  /* 0x0000001fff107819 */ /* 0x004fe40000011404 */
[----:B----4-:R-:W-:Y:S02]  /*14dc30*/  SHF.R.S32.HI R28, RZ, 0x1f, R14 ;  /* 0x0000001fff1c7819 */ /* 0x010fe4000001140e */
[C---:B---3--:R-:W-:Y:S02]  /*14dc40*/  IADD3 R24, P0, R4.reuse, R2, RZ ;  /* 0x0000000204187210 */ /* 0x048fe40007f1e0ff */
[----:B------:R-:W-:-:S03]  /*14dc50*/  IADD3 R4, P1, R4, R3, RZ ;  /* 0x0000000304047210 */ /* 0x000fc60007f3e0ff */
[----:B------:R1:W-:Y:S04]  /*14dc60*/  STL [R1+0x870], R24 ;  /* 0x0008701801007387 */ /* 0x0003e80000100800 */
[----:B------:R2:W-:Y:S04]  /*14dc70*/  STL [R1], R16 ;  /* 0x0000001001007387 */ /* 0x0005e80000100800 */
[----:B-1----:R-:W3:Y:S01]  /*14dc80*/  LDL.LU.64 R24, [R1+0x6a78] ;  /* 0x006a780001187983 */ /* 0x002ee20000300a00 */
[C---:B--2---:R-:W-:Y:S02]  /*14dc90*/  IADD3 R16, P2, R14.reuse, R2, RZ ;  /* 0x000000020e107210 */ /* 0x044fe40007f5e0ff */
[----:B------:R-:W-:Y:S01]  /*14dca0*/  IADD3 R14, P3, R14, R3, RZ ;  /* 0x000000030e0e7210 */ /* 0x000fe20007f7e0ff */
[----:B------:R1:W-:Y:S04]  /*14dcb0*/  STL [R1+0x878], R4 ;  /* 0x0008780401007387 */ /* 0x0003e80000100800 */
[----:B-1----:R-:W2:Y:S04]  /*14dcc0*/  LDL.LU.64 R4, [R1+0x6a70] ;  /* 0x006a700001047983 */ /* 0x002ea80000300a00 */
[----:B------:R1:W-:Y:S04]  /*14dcd0*/  STL [R1+0x880], R16 ;  /* 0x0008801001007387 */ /* 0x0003e80000100800 */
[----:B-1----:R-:W4:Y:S04]  /*14dce0*/  LDL.LU.64 R16, [R1+0x6a68] ;  /* 0x006a680001107983 */ /* 0x002f280000300a00 */
[----:B------:R1:W-:Y:S04]  /*14dcf0*/  STL [R1+0x888], R14 ;  /* 0x0008880e01007387 */ /* 0x0003e80000100800 */
[----:B-1----:R-:W4:Y:S04]  /*14dd00*/  LDL.LU.64 R14, [R1+0x6a60] ;  /* 0x006a6000010e7983 */ /* 0x002f280000300a00 */
[----:B------:R1:W-:Y:S04]  /*14dd10*/  STL.64 [R1+0x6a50], R28 ;  /* 0x006a501c01007387 */ /* 0x0003e80000100a00 */
[----:B-1----:R0:W3:Y:S04]  /*14dd20*/  LDL.64 R28, [R1+0x878] ;  /* 0x00087800011c7983 */ /* 0x0020e80000100a00 */
[----:B---3--:R-:W2:Y:S04]  /*14dd30*/  LDL.LU R29, [R1] ;  /* 0x00000000011d7983 */ /* 0x008ea80000300800 */
[----:B------:R1:W-:Y:S04]  /*14dd40*/  STL.64 [R1+0x6a58], R8 ;  /* 0x006a580801007387 */ /* 0x0003e80000100a00 */
[----:B-1----:R0:W2:Y:S04]  /*14dd50*/  LDL.64 R8, [R1+0x870] ;  /* 0x0008700001087983 */ /* 0x0020a80000100a00 */
[----:B------:R1:W-:Y:S04]  /*14dd60*/  STL.64 [R1+0x6a48], R24 ;  /* 0x006a481801007387 */ /* 0x0003e80000100a00 */
[----:B-1----:R0:W3:Y:S04]  /*14dd70*/  LDL.64 R24, [R1+0x880] ;  /* 0x0008800001187983 */ /* 0x0020e80000100a00 */
[----:B------:R1:W-:Y:S04]  /*14dd80*/  STL.64 [R1+0x6a40], R2 ;  /* 0x006a400201007387 */ /* 0x0003e80000100a00 */
[----:B-1----:R0:W4:Y:S04]  /*14dd90*/  LDL.64 R2, [R1+0x888] ;  /* 0x0008880001027983 */ /* 0x0021280000100a00 */
[----:B------:R1:W-:Y:S04]  /*14dda0*/  STL.64 [R1+0x6a30], R6 ;  /* 0x006a300601007387 */ /* 0x0003e80000100a00 */
[----:B-1----:R-:W4:Y:S01]  /*14ddb0*/  LDL R6, [R1+0x894] ;  /* 0x0008940001067983 */ /* 0x002f220000100800 */
[----:B--2---:R-:W-:-:S05]  /*14ddc0*/  IMAD.X R9, R29, 0x1, R4, P0 ;  /* 0x000000011d097824 */ /* 0x004fca00000e0604 */
[----:B------:R1:W-:Y:S04]  /*14ddd0*/  STL [R1+0x874], R9 ;  /* 0x0008740901007387 */ /* 0x0003e80000100800 */
[----:B-1----:R-:W2:Y:S02]  /*14dde0*/  LDL.LU.64 R8, [R1+0x6a58] ;  /* 0x006a580001087983 */ /* 0x002ea40000300a00 */
[----:B--2---:R-:W-:-:S05]  /*14ddf0*/  IMAD.X R29, R29, 0x1, R9, P1 ;  /* 0x000000011d1d7824 */ /* 0x004fca00008e0609 */
[----:B------:R1:W-:Y:S04]  /*14de00*/  STL [R1+0x87c], R29 ;  /* 0x00087c1d01007387 */ /* 0x0003e80000100800 */
[----:B-1----:R-:W3:Y:S04]  /*14de10*/  LDL.LU.64 R28, [R1+0x6a50] ;  /* 0x006a5000011c7983 */ /* 0x002ee80000300a00 */
[----:B------:R-:W-:Y:S01]  /*14de20*/  STL.64 [R1+0x6a38], R18 ;  /* 0x006a381201007387 */ /* 0x000fe20000100a00 */
[C---:B---3--:R-:W-:Y:S02]  /*14de30*/  IMAD.X R25, R28.reuse, 0x1, R4, P2 ;  /* 0x000000011c197824 */ /* 0x048fe400010e0604 */
[----:B----4-:R-:W-:-:S03]  /*14de40*/  IMAD.X R3, R28, 0x1, R9, P3 ;  /* 0x000000011c037824 */ /* 0x010fc600018e0609 */
[----:B------:R1:W-:Y:S04]  /*14de50*/  STL [R1+0x884], R25 ;  /* 0x0008841901007387 */ /* 0x0003e80000100800 */
[----:B-1----:R-:W2:Y:S04]  /*14de60*/  LDL.LU.64 R24, [R1+0x6a48] ;  /* 0x006a480001187983 */ /* 0x002ea80000300a00 */
[----:B------:R1:W-:Y:S04]  /*14de70*/  STL [R1+0x88c], R3 ;  /* 0x00088c0301007387 */ /* 0x0003e80000100800 */
[----:B-1----:R-:W3:Y:S01]  /*14de80*/  LDL.LU.64 R2, [R1+0x6a40] ;  /* 0x006a400001027983 */ /* 0x002ee20000300a00 */
[----:B------:R-:W-:-:S02]  /*14de90*/  SHF.R.S32.HI R28, RZ, 0x1f, R6 ;  /* 0x0000001fff1c7819 */ /* 0x000fc40000011406 */
[C---:B---3--:R-:W-:Y:S02]  /*14dea0*/  IADD3 R18, P0, R6.reuse, R2, RZ ;  /* 0x0000000206127210 */ /* 0x048fe40007f1e0ff */
[----:B------:R-:W-:-:S03]  /*14deb0*/  IADD3 R6, P1, R6, R3, RZ ;  /* 0x0000000306067210 */ /* 0x000fc60007f3e0ff */
[----:B------:R1:W-:Y:S04]  /*14dec0*/  STL [R1+0x890], R18 ;  /* 0x0008901201007387 */ /* 0x0003e80000100800 */
[----:B------:R-:W-:Y:S04]  /*14ded0*/  STL [R1], R28 ;  /* 0x0000001c01007387 */ /* 0x000fe80000100800 */
[----:B-1----:R-:W3:Y:S04]  /*14dee0*/  LDL.LU.64 R18, [R1+0x6a38] ;  /* 0x006a380001127983 */ /* 0x002ee80000300a00 */
[----:B------:R1:W-:Y:S04]  /*14def0*/  STL [R1+0x898], R6 ;  /* 0x0008980601007387 */ /* 0x0003e80000100800 */
[----:B-1----:R-:W4:Y:S04]  /*14df00*/  LDL.LU.64 R6, [R1+0x6a30] ;  /* 0x006a300001067983 */ /* 0x002f280000300a00 */
[----:B----4-:R1:W-:Y:S04]  /*14df10*/  STL.64 [R1+0x6a20], R6 ;  /* 0x006a200601007387 */ /* 0x0103e80000100a00 */
[----:B-1----:R-:W4:Y:S04]  /*14df20*/  LDL R6, [R1+0x89c] ;  /* 0x00089c0001067983 */ /* 0x002f280000100800 */
[----:B---3--:R4:W-:Y:S02]  /*14df30*/  STL.64 [R1+0x6a28], R18 ;  /* 0x006a281201007387 */ /* 0x0089e40000100a00 */
[----:B----4-:R-:W-:-:S02]  /*14df40*/  IADD3 R18, P2, R6, R2, RZ ;  /* 0x0000000206127210 */ /* 0x010fc40007f5e0ff */
[----:B------:R-:W-:Y:S02]  /*14df50*/  SHF.R.S32.HI R28, RZ, 0x1f, R6 ;  /* 0x0000001fff1c7819 */ /* 0x000fe40000011406 */
[----:B------:R-:W-:Y:S01]  /*14df60*/  IADD3 R6, P3, R6, R3, RZ ;  /* 0x0000000306067210 */ /* 0x000fe20007f7e0ff */
[----:B------:R1:W-:Y:S04]  /*14df70*/  STL [R1+0x8a0], R18 ;  /* 0x0008a01201007387 */ /* 0x0003e80000100800 */
[----:B-1----:R-:W3:Y:S04]  /*14df80*/  LDL.LU.64 R18, [R1+0x6a28] ;  /* 0x006a280001127983 */ /* 0x002ee80000300a00 */
        /* <DEDUP_REMOVED lines=10> */
[----:B-1----:R0:W2:Y:S04]  /*14e030*/  LDL.64 R6, [R1+0x890] ;  /* 0x0008900001067983 */ /* 0x0020a80000100a00 */
[----:B------:R1:W-:Y:S04]  /*14e040*/  STL.64 [R1+0x69f8], R14 ;  /* 0x0069f80e01007387 */ /* 0x0003e80000100a00 */
[----:B-1----:R-:W4:Y:S01]  /*14e050*/  LDL R14, [R1+0x8b4] ;  /* 0x0008b400010e7983 */ /* 0x002f220000100800 */
        /* <DEDUP_REMOVED lines=24> */
[----:B-1----:R-:W4:Y:S04]  /*14e1e0*/  LDL R14, [R1+0x8bc] ;  /* 0x0008bc00010e7983 */ /* 0x002f280000100800 */
[----:B--2---:R1:W-:Y:S04]  /*14e1f0*/  STL.64 [R1+0x69e0], R6 ;  /* 0x0069e00601007387 */ /* 0x0043e80000100a00 */
        /* <DEDUP_REMOVED lines=11> */
[----:B---3--:R-:W-:-:S05]  /*14e2b0*/  IMAD.X R3, R7, 0x1, R9, P1 ;  /* 0x0000000107037824 */ /* 0x008fca00008e0609 */
[----:B------:R1:W-:Y:S04]  /*14e2c0*/  STL [R1+0x8bc], R3 ;  /* 0x0008bc0301007387 */ /* 0x0003e80000100800 */
[----:B-1----:R0:W3:Y:S01]  /*14e2d0*/  LDL.64 R2, [R1+0x8c8] ;  /* 0x0008c80001027983 */ /* 0x0020e20000100a00 */
[----:B------:R-:W-:-:S05]  /*14e2e0*/  IMAD.X R7, R28, 0x1, R4, P2 ;  /* 0x000000011c077824 */ /* 0x000fca00010e0604 */
[----:B------:R1:W-:Y:S04]  /*14e2f0*/  STL.64 [R1+0x8c0], R6 ;  /* 0x0008c00601007387 */ /* 0x0003e80000100a00 */
[----:B-1----:R-:W4:Y:S04]  /*14e300*/  LDL.LU.64 R6, [R1+0x69e0] ;  /* 0x0069e00001067983 */ /* 0x002f280000300a00 */
[----:B------:R1:W-:Y:S04]  /*14e310*/  STL.64 [R1+0x69c0], R12 ;  /* 0x0069c00c01007387 */ /* 0x0003e80000100a00 */
[----:B-1----:R-:W4:Y:S04]  /*14e320*/  LDL R12, [R1+0x8d4] ;  /* 0x0008d400010c7983 */ /* 0x002f280000100800 */
[----:B------:R-:W-:Y:S04]  /*14e330*/  STL [R1+0x69c8], R13 ;  /* 0x0069c80d01007387 */ /* 0x000fe80000100800 */
[----:B------:R1:W-:Y:S04]  /*14e340*/  STL [R1+0x69b8], R4 ;  /* 0x0069b80401007387 */ /* 0x0003e80000100800 */
[----:B-1----:R-:W4:Y:S01]  /*14e350*/  LDL R4, [R1+0x8dc] ;  /* 0x0008dc0001047983 */ /* 0x002f220000100800 */
[----:B---3--:R-:W-:-:S05]  /*14e360*/  IMAD.X R3, R28, 0x1, R9, P3 ;  /* 0x000000011c037824 */ /* 0x008fca00018e0609 */
[----:B------:R1:W-:Y:S04]  /*14e370*/  STL [R1+0x8cc], R3 ;  /* 0x0008cc0301007387 */ /* 0x0003e80000100800 */
[----:B-1----:R-:W3:Y:S04]  /*14e380*/  LDL.LU.64 R2, [R1+0x69d8] ;  /* 0x0069d80001027983 */ /* 0x002ee80000300a00 */
[----:B--2---:R3:W-:Y:S01]  /*14e390*/  STL.64 [R1+0x69d0], R14 ;  /* 0x0069d00e01007387 */ /* 0x0047e20000100a00 */
[----:B----4-:R-:W-:Y:S02]  /*14e3a0*/  SHF.R.S32.HI R28, RZ, 0x1f, R12 ;  /* 0x0000001fff1c7819 */ /* 0x010fe4000001140c */
[----:B---3--:R-:W-:-:S02]  /*14e3b0*/  IADD3 R14, P0, R12, R2, RZ ;  /* 0x000000020c0e7210 */ /* 0x008fc40007f1e0ff */
[----:B------:R-:W-:-:S03]  /*14e3c0*/  IADD3 R12, P1, R12, R3, RZ ;  /* 0x000000030c0c7210 */ /* 0x000fc60007f3e0ff */
[----:B------:R1:W-:Y:S04]  /*14e3d0*/  STL [R1+0x8d0], R14 ;  /* 0x0008d00e01007387 */ /* 0x0003e80000100800 */
[----:B------:R-:W-:Y:S04]  /*14e3e0*/  STL [R1], R28 ;  /* 0x0000001c01007387 */ /* 0x000fe80000100800 */
[----:B-1----:R-:W2:Y:S04]  /*14e3f0*/  LDL.LU.64 R14, [R1+0x69d0] ;  /* 0x0069d000010e7983 */ /* 0x002ea80000300a00 */
[----:B------:R1:W-:Y:S04]  /*14e400*/  STL [R1+0x8d8], R12 ;  /* 0x0008d80c01007387 */ /* 0x0003e80000100800 */
[----:B------:R0:W3:Y:S01]  /*14e410*/  LDL.LU R13, [R1+0x69c8] ;  /* 0x0069c800010d7983 */ /* 0x0000e20000300800 */
[----:B-1----:R-:W-:-:S05]  /*14e420*/  IADD3 R12, P2, R4, R2, RZ ;  /* 0x00000002040c7210 */ /* 0x002fca0007f5e0ff */
        /* <DEDUP_REMOVED lines=26> */
[----:B-1----:R-:W3:Y:S04]  /*14e5d0*/  LDL R24, [R1+0x8f4] ;  /* 0x0008f40001187983 */ /* 0x002ee80000100800 */
        /* <DEDUP_REMOVED lines=15> */
[----:B-1----:R-:W2:Y:S04]  /*14e6d0*/  LDL R4, [R1+0x8fc] ;  /* 0x0008fc0001047983 */ /* 0x002ea80000100800 */
        /* <DEDUP_REMOVED lines=21> */
[----:B-1----:R-:W3:Y:S01]  /*14e830*/  LDL R6, [R1+0x91c] ;  /* 0x00091c0001067983 */ /* 0x002ee20000100800 */
[----:B----4-:R-:W-:-:S03]  /*14e840*/  IMAD.X R3, R28, 0x1, R9, P3 ;  /* 0x000000011c037824 */ /* 0x010fc600018e0609 */
[----:B---3--:R1:W-:Y:S04]  /*14e850*/  STL.64 [R1+0x6950], R6 ;  /* 0x0069500601007387 */ /* 0x0083e80000100a00 */
[----:B-1----:R-:W3:Y:S04]  /*14e860*/  LDL R6, [R1+0x914] ;  /* 0x0009140001067983 */ /* 0x002ee80000100800 */
        /* <DEDUP_REMOVED lines=27> */
[----:B-1----:R0:W3:Y:S02]  /*14ea20*/  LDL.64 R28, [R1+0x910] ;  /* 0x00091000011c7983 */ /* 0x0020e40000100a00 */
[----:B---3--:R-:W-:-:S02]  /*14ea30*/  IMAD.X R29, R3, 0x1, R4, P0 ;  /* 0x00000001031d7824 */ /* 0x008fc400000e0604 */
        /* <DEDUP_REMOVED lines=11> */
[----:B------:R-:W3:Y:S04]  /*14eaf0*/  LDL R28, [R1+0x934] ;  /* 0x00093400011c7983 */ /* 0x000ee80000100800 */
        /* <DEDUP_REMOVED lines=219> */
[----:B---3--:R1:W-:Y:S04]  /*14f8b0*/  STL.64 [R1+0x6800], R24 ;  /* 0x0068001801007387 */ /* 0x0083e80000100a00 */
[----:B-1----:R0:W4:Y:S04]  /*14f8c0*/  LDL.64 R24, [R1+0x9d0] ;  /* 0x0009d00001187983 */ /* 0x0021280000100a00 */
[----:B--2---:R-:W-:Y:S04]  /*14f8d0*/  STL.64 [R1+0x67e8], R14 ;  /* 0x0067e80e01007387 */ /* 0x004fe80000100a00 */
[----:B------:R1:W-:Y:S04]  /*14f8e0*/  STL.64 [R1+0x67e0], R20 ;  /* 0x0067e01401007387 */ /* 0x0003e80000100a00 */
[----:B-1----:R-:W2:Y:S01]  /*14f8f0*/  LDL R20, [R1+0x9f4] ;  /* 0x0009f40001147983 */ /* 0x002ea20000100800 */
[----:B----4-:R-:W-:-:S02]  /*14f900*/  IMAD.X R25, R3, 0x1, R4, P0 ;  /* 0x0000000103197824 */ /* 0x010fc400000e0604 */
        /* <DEDUP_REMOVED lines=11> */
[----:B--2---:R-:W-:Y:S02]  /*14f9c0*/  SHF.R.S32.HI R28, RZ, 0x1f, R20 ;  /* 0x0000001fff1c7819 */ /* 0x004fe40000011414 */
[C---:B----4-:R-:W-:Y:S02]  /*14f9d0*/  IADD3 R14, P0, R20.reuse, R2, RZ ;  /* 0x00000002140e7210 */ /* 0x050fe40007f1e0ff */
[----:B------:R-:W-:-:S03]  /*14f9e0*/  IADD3 R20, P1, R20, R3, RZ ;  /* 0x0000000314147210 */ /* 0x000fc60007f3e0ff */
[----:B------:R1:W-:Y:S04]  /*14f9f0*/  STL [R1+0x9f0], R14 ;  /* 0x0009f00e01007387 */ /* 0x0003e80000100800 */
[----:B------:R-:W-:Y:S04]  /*14fa00*/  STL [R1], R28 ;  /* 0x0000001c01007387 */ /* 0x000fe80000100800 */
[----:B-1----:R-:W2:Y:S04]  /*14fa10*/  LDL.LU.64 R14, [R1+0x67e8] ;  /* 0x0067e800010e7983 */ /* 0x002ea80000300a00 */
[----:B------:R1:W-:Y:S04]  /*14fa20*/  STL [R1+0x9f8], R20 ;  /* 0x0009f81401007387 */ /* 0x0003e80000100800 */
[----:B-1----:R-:W4:Y:S04]  /*14fa30*/  LDL.LU.64 R20, [R1+0x67e0] ;  /* 0x0067e00001147983 */ /* 0x002f280000300a00 */
[----:B------:R-:W-:Y:S04]  /*14fa40*/  STL.64 [R1+0x67c8], R12 ;  /* 0x0067c80c01007387 */ /* 0x000fe80000100a00 */
[----:B------:R1:W-:Y:S04]  /*14fa50*/  STL.64 [R1+0x67d0], R16 ;  /* 0x0067d01001007387 */ /* 0x0003e80000100a00 */
[----:B-1----:R0:W3:Y:S04]  /*14fa60*/  LDL.64 R16, [R1+0x9f8] ;  /* 0x0009f80001107983 */ /* 0x0020e80000100a00 */
[----:B---3--:R-:W3:Y:S04]  /*14fa70*/  LDL.LU R17, [R1] ;  /* 0x0000000001117983 */ /* 0x008ee80000300800 */
[----:B------:R1:W-:Y:S04]  /*14fa80*/  STL.64 [R1+0x67c0], R24 ;  /* 0x0067c01801007387 */ /* 0x0003e80000100a00 */
[----:B-1----:R-:W4:Y:S04]  /*14fa90*/  LDL.LU R25, [R1+0x9fc] ;  /* 0x0009fc0001197983 */ /* 0x002f280000300800 */
[----:B--2---:R1:W-:Y:S04]  /*14faa0*/  STL.64 [R1+0x67d8], R14 ;  /* 0x0067d80e01007387 */ /* 0x0043e80000100a00 */
[----:B-1----:R0:W3:Y:S04]  /*14fab0*/  LDL.64 R14, [R1+0x9f0] ;  /* 0x0009f000010e7983 */ /* 0x0020e80000100a00 */
[----:B------:R-:W-:Y:S01]  /*14fac0*/  STL [R1+0x67b8], R8 ;  /* 0x0067b80801007387 */ /* 0x000fe20000100800 */
[----:B----4-:R-:W-:-:S02]  /*14fad0*/  SHF.R.S32.HI R28, RZ, 0x1f, R25 ;  /* 0x0000001fff1c7819 */ /* 0x010fc40000011419 */
[C---:B------:R-:W-:Y:S02]  /*14fae0*/  IADD3 R12, P2, R25.reuse, R2, RZ ;  /* 0x00000002190c7210 */ /* 0x040fe40007f5e0ff */
[----:B------:R-:W-:-:S03]  /*14faf0*/  IADD3 R24, P3, R25, R3, RZ ;  /* 0x0000000319187210 */ /* 0x000fc60007f7e0ff */
[C-C-:B------:R-:W-:Y:S02]  /*14fb00*/  IMAD.X R13, R28.reuse, 0x1, R4.reuse, P2 ;  /* 0x000000011c0d7824 */ /* 0x140fe400010e0604 */
[--C-:B------:R-:W-:Y:S02]  /*14fb10*/  IMAD.X R25, R28, 0x1, R9.reuse, P3 ;  /* 0x000000011c197824 */ /* 0x100fe400018e0609 */
[C---:B---3--:R-:W-:Y:S02]  /*14fb20*/  IMAD.X R15, R17.reuse, 0x1, R4, P0 ;  /* 0x00000001110f7824 */ /* 0x048fe400000e0604 */
        /* <DEDUP_REMOVED lines=13> */
[----:B--2---:R-:W-:Y:S04]  /*14fc00*/  STL.64 [R1+0x67b0], R8 ;  /* 0x0067b00801007387 */ /* 0x004fe80000100a00 */
[----:B------:R1:W-:Y:S04]  /*14fc10*/  STL.64 [R1+0x6798], R4 ;  /* 0x0067980401007387 */ /* 0x0003e80000100a00 */
[----:B-1----:R-:W2:Y:S04]  /*14fc20*/  LDL R4, [R1+0xa1c] ;  /* 0x000a1c0001047983 */ /* 0x002ea80000100800 */
[----:B------:R-:W-:Y:S04]  /*14fc30*/  STL.64 [R1+0x67a0], R26 ;  /* 0x0067a01a01007387 */ /* 0x000fe80000100a00 */
[----:B----4-:R1:W-:Y:S01]  /*14fc40*/  STL.64 [R1+0x67a8], R12 ;  /* 0x0067a80c01007387 */ /* 0x0103e20000100a00 */
[----:B------:R-:W-:-:S02]  /*14fc50*/  IADD3 R8, P1, R28, R3, RZ ;  /* 0x000000031c087210 */ /* 0x000fc40007f3e0ff */
[----:B-1----:R-:W-:-:S05]  /*14fc60*/  IADD3 R12, P0, R28, R2, RZ ;  /* 0x000000021c0c7210 */ /* 0x002fca0007f1e0ff */
[----:B------:R-:W-:Y:S04]  /*14fc70*/  STL [R1+0xa10], R12 ;  /* 0x000a100c01007387 */ /* 0x000fe80000100800 */
[----:B------:R1:W-:Y:S04]  /*14fc80*/  STL [R1+0xa18], R8 ;  /* 0x000a180801007387 */ /* 0x0003e80000100800 */
[----:B-1----:R-:W4:Y:S01]  /*14fc90*/  LDL.LU.64 R8, [R1+0x67b0] ;  /* 0x0067b00001087983 */ /* 0x002f220000300a00 */
[----:B--2---:R-:W-:Y:S02]  /*14fca0*/  IADD3 R26, P2, R4, R2, RZ ;  /* 0x00000002041a7210 */ /* 0x004fe40007f5e0ff */
[----:B------:R-:W-:-:S02]  /*14fcb0*/  SHF.R.S32.HI R28, RZ, 0x1f, R4 ;  /* 0x0000001fff1c7819 */ /* 0x000fc40000011404 */
[----:B------:R-:W-:Y:S01]  /*14fcc0*/  IADD3 R4, P3, R4, R3, RZ ;  /* 0x0000000304047210 */ /* 0x000fe20007f7e0ff */
[----:B----4-:R1:W-:Y:S02]  /*14fcd0*/  STL.64 [R1+0x6790], R8 ;  /* 0x0067900801007387 */ /* 0x0103e40000100a00 */
[----:B-1----:R-:W-:Y:S02]  /*14fce0*/  IMAD.MOV.U32 R8, RZ, RZ, R12 ;  /* 0x000000ffff087224 */ /* 0x002fe400078e000c */
[----:B------:R-:W-:Y:S02]  /*14fcf0*/  IMAD.MOV.U32 R9, RZ, RZ, R13 ;  /* 0x000000ffff097224 */ /* 0x000fe400078e000d */
[----:B------:R-:W2:Y:S04]  /*14fd00*/  LDL.LU.64 R12, [R1+0x67a8] ;  /* 0x0067a800010c7983 */ /* 0x000ea80000300a00 */
[----:B------:R1:W-:Y:S04]  /*14fd10*/  STL [R1+0xa20], R26 ;  /* 0x000a201a01007387 */ /* 0x0003e80000100800 */
[----:B-1----:R-:W4:Y:S04]  /*14fd20*/  LDL.LU.64 R26, [R1+0x67a0] ;  /* 0x0067a000011a7983 */ /* 0x002f280000300a00 */
[----:B------:R1:W-:Y:S04]  /*14fd30*/  STL [R1+0xa28], R4 ;  /* 0x000a280401007387 */ /* 0x0003e80000100800 */
[----:B-1----:R-:W3:Y:S04]  /*14fd40*/  LDL.LU.64 R4, [R1+0x6798] ;  /* 0x0067980001047983 */ /* 0x002ee80000300a00 */
        /* <DEDUP_REMOVED lines=8> */
[----:B-1----:R-:W2:Y:S01]  /*14fdd0*/  LDL R14, [R1+0xa34] ;  /* 0x000a3400010e7983 */ /* 0x002ea20000100800 */
        /* <DEDUP_REMOVED lines=77> */
[----:B-1----:R-:W4:Y:S04]  /*1502b0*/  LDL R12, [R1+0xa74] ;  /* 0x000a7400010c7983 */ /* 0x002f280000100800 */
[----:B------:R-:W-:Y:S01]  /*1502c0*/  STL.64 [R1+0x6710], R16 ;  /* 0x0067101001007387 */ /* 0x000fe20000100a00 */
        /* <DEDUP_REMOVED lines=21> */
[----:B-1----:R-:W2:Y:S04]  /*150420*/  LDL.64 R14, [R1+0xa70] ;  /* 0x000a7000010e7983 */ /* 0x002ea80000100a00 */
[----:B--2---:R1:W-:Y:S04]  /*150430*/  STL [R1+0x6700], R14 ;  /* 0x0067000e01007387 */ /* 0x0043e80000100800 */
[----:B-1----:R-:W2:Y:S04]  /*150440*/  LDL R14, [R1+0xa7c] ;  /* 0x000a7c00010e7983 */ /* 0x002ea80000100800 */
[----:B------:R-:W-:Y:S04]  /*150450*/  STL.64 [R1+0x66e8], R24 ;  /* 0x0066e81801007387 */ /* 0x000fe80000100a00 */
[----:B------:R1:W-:Y:S04]  /*150460*/  STL.64 [R1+0x66f0], R6 ;  /* 0x0066f00601007387 */ /* 0x0003e80000100a00 */
[----:B-1----:R0:W3:Y:S01]  /*150470*/  LDL.64 R6, [R1+0xa78] ;  /* 0x000a780001067983 */ /* 0x0020e20000100a00 */
[----:B--2---:R-:W-:-:S02]  /*150480*/  SHF.R.S32.HI R28, RZ, 0x1f, R14 ;  /* 0x0000001fff1c7819 */ /* 0x004fc4000001140e */
[C---:B------:R-:W-:Y:S02]  /*150490*/  IADD3 R24, P2, R14.reuse, R2, RZ ;  /* 0x000000020e187210 */ /* 0x040fe40007f5e0ff */
[----:B------:R-:W-:Y:S01]  /*1504a0*/  IADD3 R14, P3, R14, R3, RZ ;  /* 0x000000030e0e7210 */ /* 0x000fe20007f7e0ff */
[----:B---3--:R-:W2:Y:S04]  /*1504b0*/  LDL.LU R7, [R1] ;  /* 0x0000000001077983 */ /* 0x008ea80000300800 */
[----:B------:R1:W-:Y:S04]  /*1504c0*/  STL [R1+0xa88], R14 ;  /* 0x000a880e01007387 */ /* 0x0003e80000100800 */
[----:B-1----:R0:W3:Y:S04]  /*1504d0*/  LDL.LU R14, [R1+0x6700] ;  /* 0x00670000010e7983 */ /* 0x0020e80000300800 */
[----:B------:R1:W-:Y:S04]  /*1504e0*/  STL.64 [R1+0x66e0], R2 ;  /* 0x0066e00201007387 */ /* 0x0003e80000100a00 */
[----:B-1----:R0:W4:Y:S01]  /*1504f0*/  LDL.64 R2, [R1+0xa88] ;  /* 0x000a880001027983 */ /* 0x0021220000100a00 */
[----:B------:R-:W-:-:S02]  /*150500*/  IMAD.X R25, R28, 0x1, R4, P2 ;  /* 0x000000011c197824 */ /* 0x000fc400010e0604 */
[C---:B--2---:R-:W-:Y:S02]  /*150510*/  IMAD.X R15, R7.reuse, 0x1, R4, P0 ;  /* 0x00000001070f7824 */ /* 0x044fe400000e0604 */
[----:B------:R-:W-:-:S03]  /*150520*/  IMAD.X R7, R7, 0x1, R9, P1 ;  /* 0x0000000107077824 */ /* 0x000fc600008e0609 */
[----:B------:R3:W-:Y:S04]  /*150530*/  STL [R1+0xa74], R15 ;  /* 0x000a740f01007387 */ /* 0x0007e80000100800 */
[----:B---3--:R-:W2:Y:S04]  /*150540*/  LDL.LU.64 R14, [R1+0x66f8] ;  /* 0x0066f800010e7983 */ /* 0x008ea80000300a00 */
[----:B------:R1:W-:Y:S01]  /*150550*/  STL [R1+0xa7c], R7 ;  /* 0x000a7c0701007387 */ /* 0x0003e20000100800 */
[----:B----4-:R-:W-:-:S03]  /*150560*/  IMAD.X R3, R28, 0x1, R9, P3 ;  /* 0x000000011c037824 */ /* 0x010fc600018e0609 */
[----:B-1----:R-:W3:Y:S04]  /*150570*/  LDL.LU.64 R6, [R1+0x66f0] ;  /* 0x0066f00001067983 */ /* 0x002ee80000300a00 */
[----:B------:R1:W-:Y:S04]  /*150580*/  STL.64 [R1+0xa80], R24 ;  /* 0x000a801801007387 */ /* 0x0003e80000100a00 */
[----:B-1----:R-:W4:Y:S04]  /*150590*/  LDL.LU.64 R24, [R1+0x66e8] ;  /* 0x0066e80001187983 */ /* 0x002f280000300a00 */
[----:B------:R1:W-:Y:S04]  /*1505a0*/  STL [R1+0x66c8], R4 ;  /* 0x0066c80401007387 */ /* 0x0003e80000100800 */
[----:B-1----:R-:W3:Y:S04]  /*1505b0*/  LDL R4, [R1+0xa9c] ;  /* 0x000a9c0001047983 */ /* 0x002ee80000100800 */
[----:B------:R1:W-:Y:S04]  /*1505c0*/  STL [R1+0xa8c], R3 ;  /* 0x000a8c0301007387 */ /* 0x0003e80000100800 */
[----:B-1----:R-:W4:Y:S04]  /*1505d0*/  LDL.LU.64 R2, [R1+0x66e0] ;  /* 0x0066e00001027983 */ /* 0x002f280000300a00 */
[----:B------:R-:W3:Y:S04]  /*1505e0*/  LDL R28, [R1+0xa94] ;  /* 0x000a9400011c7983 */ /* 0x000ee80000100800 */
[----:B------:R-:W-:Y:S04]  /*1505f0*/  STL [R1+0x66d8], R29 ;  /* 0x0066d81d01007387 */ /* 0x000fe80000100800 */
[----:B--2---:R3:W-:Y:S04]  /*150600*/  STL.64 [R1+0x66d0], R14 ;  /* 0x0066d00e01007387 */ /* 0x0047e80000100a00 */
[----:B------:R-:W-:Y:S01]  /*150610*/  STL [R1+0x66dc], R15 ;  /* 0x0066dc0f01007387 */ /* 0x000fe20000100800 */
[----:B---3--:R-:W-:-:S05]  /*150620*/  SHF.R.S32.HI R14, RZ, 0x1f, R28 ;  /* 0x0000001fff0e7819 */ /* 0x008fca000001141c */
[----:B------:R4:W-:Y:S02]  /*150630*/  STL [R1], R14 ;  /* 0x0000000e01007387 */ /* 0x0009e40000100800 */
[C---:B----4-:R-:W-:Y:S02]  /*150640*/  IADD3 R14, P0, R28.reuse, R2, RZ ;  /* 0x000000021c0e7210 */ /* 0x050fe40007f1e0ff */
[----:B------:R-:W-:-:S03]  /*150650*/  IADD3 R28, P1, R28, R3, RZ ;  /* 0x000000031c1c7210 */ /* 0x000fc60007f3e0ff */
[----:B------:R1:W-:Y:S04]  /*150660*/  STL [R1+0xa90], R14 ;  /* 0x000a900e01007387 */ /* 0x0003e80000100800 */
[----:B------:R0:W2:Y:S04]  /*150670*/  LDL.LU R15, [R1+0x66dc] ;  /* 0x0066dc00010f7983 */ /* 0x0000a80000300800 */
[----:B------:R3:W-:Y:S04]  /*150680*/  STL [R1+0xa98], R28 ;  /* 0x000a981c01007387 */ /* 0x0007e80000100800 */
[----:B------:R-:W4:Y:S01]  /*150690*/  LDL.LU R29, [R1+0x66d8] ;  /* 0x0066d800011d7983 */ /* 0x000f220000300800 */
[----:B-1----:R-:W-:-:S02]  /*1506a0*/  IADD3 R14, P2, R4, R2, RZ ;  /* 0x00000002040e7210 */ /* 0x002fc40007f5e0ff */
[----:B---3--:R-:W-:-:S03]  /*1506b0*/  SHF.R.S32.HI R28, RZ, 0x1f, R4 ;  /* 0x0000001fff1c7819 */ /* 0x008fc60000011404 */
[----:B------:R2:W-:Y:S04]  /*1506c0*/  STL [R1+0xaa0], R14 ;  /* 0x000aa00e01007387 */ /* 0x0005e80000100800 */
[----:B--2---:R-:W2:Y:S04]  /*1506d0*/  LDL.LU.64 R14, [R1+0x66d0] ;  /* 0x0066d000010e7983 */ /* 0x004ea80000300a00 */
[----:B----4-:R1:W-:Y:S02]  /*1506e0*/  STL.64 [R1+0x66c0], R28 ;  /* 0x0066c01c01007387 */ /* 0x0103e40000100a00 */
[----:B-1----:R-:W-:-:S02]  /*1506f0*/  IMAD.MOV.U32 R28, RZ, RZ, R4 ;  /* 0x000000ffff1c7224 */ /* 0x002fc400078e0004 */
        /* <DEDUP_REMOVED lines=19> */
[----:B----4-:R-:W-:-:S03]  /*150830*/  IMAD.X R3, R28, 0x1, R4, P2 ;  /* 0x000000011c037824 */ /* 0x010fc600010e0604 */
        /* <DEDUP_REMOVED lines=55> */
[----:B----4-:R-:W-:-:S05]  /*150bb0*/  IADD3 R12, P2, R16, R2, RZ ;  /* 0x00000002100c7210 */ /* 0x010fca0007f5e0ff */
[----:B------:R2:W-:Y:S04]  /*150bc0*/  STL [R1+0xae0], R12 ;  /* 0x000ae00c01007387 */ /* 0x0005e80000100800 */
[----:B--2---:R-:W2:Y:S01]  /*150bd0*/  LDL.LU.64 R12, [R1+0x6658] ;  /* 0x00665800010c7983 */ /* 0x004ea20000300a00 */
[----:B------:R-:W-:Y:S02]  /*150be0*/  SHF.R.S32.HI R28, RZ, 0x1f, R16 ;  /* 0x0000001fff1c7819 */ /* 0x000fe40000011410 */
[----:B------:R-:W-:-:S05]  /*150bf0*/  IADD3 R16, P3, R16, R3, RZ ;  /* 0x0000000310107210 */ /* 0x000fca0007f7e0ff */
[----:B------:R1:W-:Y:S04]  /*150c00*/  STL [R1+0xae8], R16 ;  /* 0x000ae81001007387 */ /* 0x0003e80000100800 */
[----:B-1----:R-:W4:Y:S04]  /*150c10*/  LDL.LU.64 R16, [R1+0x6650] ;  /* 0x0066500001107983 */ /* 0x002f280000300a00 */
[----:B--2---:R1:W-:Y:S04]  /*150c20*/  STL.64 [R1+0x6648], R12 ;  /* 0x0066480c01007387 */ /* 0x0043e80000100a00 */
        /* <DEDUP_REMOVED lines=9> */
[----:B-1----:R-:W3:Y:S01]  /*150cc0*/  LDL R16, [R1+0xaf4] ;  /* 0x000af40001107983 */ /* 0x002ee20000100800 */
        /* <DEDUP_REMOVED lines=13> */
[----:B---3--:R-:W-:Y:S02]  /*150da0*/  SHF.R.S32.HI R28, RZ, 0x1f, R16 ;  /* 0x0000001fff1c7819 */ /* 0x008fe40000011410 */
[C---:B----4-:R-:W-:Y:S02]  /*150db0*/  IADD3 R14, P0, R16.reuse, R2, RZ ;  /* 0x00000002100e7210 */ /* 0x050fe40007f1e0ff */
[----:B------:R-:W-:-:S03]  /*150dc0*/  IADD3 R16, P1, R16, R3, RZ ;  /* 0x0000000310107210 */ /* 0x000fc60007f3e0ff */
[----:B------:R1:W-:Y:S04]  /*150dd0*/  STL [R1+0xaf0], R14 ;  /* 0x000af00e01007387 */ /* 0x0003e80000100800 */
[----:B------:R-:W-:Y:S04]  /*150de0*/  STL [R1], R28 ;  /* 0x0000001c01007387 */ /* 0x000fe80000100800 */
[----:B-1----:R-:W3:Y:S04]  /*150df0*/  LDL.LU.64 R14, [R1+0x6630] ;  /* 0x00663000010e7983 */ /* 0x002ee80000300a00 */
[----:B------:R1:W-:Y:S04]  /*150e00*/  STL [R1+0xaf8], R16 ;  /* 0x000af81001007387 */ /* 0x0003e80000100800 */
[----:B-1----:R-:W4:Y:S04]  /*150e10*/  LDL.LU.64 R16, [R1+0x6628] ;  /* 0x0066280001107983 */ /* 0x002f280000300a00 */
[----:B------:R-:W-:Y:S04]  /*150e20*/  STL.64 [R1+0x6620], R4 ;  /* 0x0066200401007387 */ /* 0x000fe80000100a00 */
[----:B----4-:R1:W-:Y:S04]  /*150e30*/  STL.64 [R1+0x6608], R16 ;  /* 0x0066081001007387 */ /* 0x0103e80000100a00 */
[----:B-1----:R-:W4:Y:S02]  /*150e40*/  LDL R17, [R1+0xafc] ;  /* 0x000afc0001117983 */ /* 0x002f240000100800 */
[----:B----4-:R-:W-:-:S02]  /*150e50*/  IADD3 R4, P2, R17, R2, RZ ;  /* 0x0000000211047210 */ /* 0x010fc40007f5e0ff */
[----:B------:R-:W-:Y:S02]  /*150e60*/  IADD3 R16, P3, R17, R3, RZ ;  /* 0x0000000311107210 */ /* 0x000fe40007f7e0ff */
[----:B------:R-:W-:Y:S01]  /*150e70*/  SHF.R.S32.HI R28, RZ, 0x1f, R17 ;  /* 0x0000001fff1c7819 */ /* 0x000fe20000011411 */
[----:B------:R1:W-:Y:S04]  /*150e80*/  STL [R1+0xb00], R4 ;  /* 0x000b000401007387 */ /* 0x0003e80000100800 */
[----:B-1----:R-:W4:Y:S04]  /*150e90*/  LDL.LU.64 R4, [R1+0x6620] ;  /* 0x0066200001047983 */ /* 0x002f280000300a00 */
[----:B------:R1:W-:Y:S04]  /*150ea0*/  STL [R1+0x6618], R16 ;  /* 0x0066181001007387 */ /* 0x0003e80000100800 */
[----:B-1----:R0:W2:Y:S04]  /*150eb0*/  LDL.64 R16, [R1+0xaf8] ;  /* 0x000af80001107983 */ /* 0x0020a80000100a00 */
[----:B--2---:R-:W4:Y:S04]  /*150ec0*/  LDL.LU R17, [R1] ;  /* 0x0000000001117983 */ /* 0x004f280000300800 */
[----:B------:R1:W-:Y:S04]  /*150ed0*/  STL.64 [R1+0x6610], R2 ;  /* 0x0066100201007387 */ /* 0x0003e80000100a00 */
[----:B-1----:R-:W2:Y:S04]  /*150ee0*/  LDL.64 R2, [R1+0xb00] ;  /* 0x000b000001027983 */ /* 0x002ea80000100a00 */
[----:B--2---:R1:W-:Y:S04]  /*150ef0*/  STL [R1+0x661c], R2 ;  /* 0x00661c0201007387 */ /* 0x0043e80000100800 */
[----:B-1----:R0:W4:Y:S04]  /*150f00*/  LDL.64 R2, [R1+0xaf0] ;  /* 0x000af00001027983 */ /* 0x0021280000100a00 */
[----:B------:R1:W-:Y:S04]  /*150f10*/  STL.64 [R1+0x65f8], R12 ;  /* 0x0065f80c01007387 */ /* 0x0003e80000100a00 */
[----:B-1----:R-:W2:Y:S01]  /*150f20*/  LDL R12, [R1+0xb14] ;  /* 0x000b1400010c7983 */ /* 0x002ea20000100800 */
[----:B----4-:R-:W-:-:S02]  /*150f30*/  IMAD.X R3, R17, 0x1, R4, P0 ;  /* 0x0000000111037824 */ /* 0x010fc400000e0604 */
[----:B------:R-:W-:-:S03]  /*150f40*/  IMAD.X R17, R17, 0x1, R9, P1 ;  /* 0x0000000111117824 */ /* 0x000fc600008e0609 */
[----:B------:R1:W-:Y:S04]  /*150f50*/  STL [R1+0xaf4], R3 ;  /* 0x000af40301007387 */ /* 0x0003e80000100800 */
[----:B------:R0:W4:Y:S04]  /*150f60*/  LDL.LU R2, [R1+0x661c] ;  /* 0x00661c0001027983 */ /* 0x0001280000300800 */
[----:B------:R3:W-:Y:S04]  /*150f70*/  STL [R1+0xafc], R17 ;  /* 0x000afc1101007387 */ /* 0x0007e80000100800 */
[----:B------:R-:W2:Y:S01]  /*150f80*/  LDL.LU R16, [R1+0x6618] ;  /* 0x0066180001107983 */ /* 0x000ea20000300800 */
[----:B-1----:R-:W-:-:S02]  /*150f90*/  IMAD.X R3, R28, 0x1, R4, P2 ;  /* 0x000000011c037824 */ /* 0x002fc400010e0604 */
[----:B---3--:R-:W-:-:S03]  /*150fa0*/  IMAD.X R17, R28, 0x1, R9, P3 ;  /* 0x000000011c117824 */ /* 0x008fc600018e0609 */
[----:B------:R4:W-:Y:S04]  /*150fb0*/  STL [R1+0xb04], R3 ;  /* 0x000b040301007387 */ /* 0x0009e80000100800 */
[----:B----4-:R-:W3:Y:S04]  /*150fc0*/  LDL.LU.64 R2, [R1+0x6610] ;  /* 0x0066100001027983 */ /* 0x010ee80000300a00 */
[----:B--2---:R1:W-:Y:S04]  /*150fd0*/  STL.64 [R1+0xb08], R16 ;  /* 0x000b081001007387 */ /* 0x0043e80000100a00 */
[----:B-1----:R-:W2:Y:S04]  /*150fe0*/  LDL.LU.64 R16, [R1+0x6608] ;  /* 0x0066080001107983 */ /* 0x002ea80000300a00 */
[----:B--2---:R1:W-:Y:S02]  /*150ff0*/  STL.64 [R1+0x6600], R16 ;  /* 0x0066001001007387 */ /* 0x0043e40000100a00 */
[----:B-1----:R-:W-:-:S05]  /*151000*/  SHF.R.S32.HI R16, RZ, 0x1f, R12 ;  /* 0x0000001fff107819 */ /* 0x002fca000001140c */
        /* <DEDUP_REMOVED lines=38> */
[----:B---3--:R-:W-:-:S05]  /*151270*/  SHF.R.S32.HI R28, RZ, 0x1f, R18 ;  /* 0x0000001fff1c7819 */ /* 0x008fca0000011412 */
[----:B------:R-:W-:Y:S01]  /*151280*/  STL [R1], R28 ;  /* 0x0000001c01007387 */ /* 0x000fe20000100800 */
[C---:B----4-:R-:W-:Y:S02]  /*151290*/  IADD3 R22, P0, R18.reuse, R2, RZ ;  /* 0x0000000212167210 */ /* 0x050fe40007f1e0ff */
[----:B------:R-:W-:-:S03]  /*1512a0*/  IADD3 R18, P1, R18, R3, RZ ;  /* 0x0000000312127210 */ /* 0x000fc60007f3e0ff */
[----:B------:R-:W-:Y:S04]  /*1512b0*/  STL [R1+0xb30], R22 ;  /* 0x000b301601007387 */ /* 0x000fe80000100800 */
[----:B------:R0:W3:Y:S04]  /*1512c0*/  LDL.LU R23, [R1+0x65d0] ;  /* 0x0065d00001177983 */ /* 0x0000e80000300800 */
[----:B------:R1:W-:Y:S04]  /*1512d0*/  STL [R1+0xb38], R18 ;  /* 0x000b381201007387 */ /* 0x0003e80000100800 */
[----:B-1----:R-:W4:Y:S02]  /*1512e0*/  LDL.LU.64 R18, [R1+0x65c8] ;  /* 0x0065c80001127983 */ /* 0x002f240000300a00 */
[----:B----4-:R-:W-:-:S05]  /*1512f0*/  IADD3 R22, P2, R18, R2, RZ ;  /* 0x0000000212167210 */ /* 0x010fca0007f5e0ff */
[----:B------:R3:W-:Y:S04]  /*151300*/  STL [R1+0xb40], R22 ;  /* 0x000b401601007387 */ /* 0x0007e80000100800 */
[----:B---3--:R-:W3:Y:S01]  /*151310*/  LDL.LU.64 R22, [R1+0x65c0] ;  /* 0x0065c00001167983 */ /* 0x008ee20000300a00 */
[----:B------:R-:W-:Y:S02]  /*151320*/  SHF.R.S32.HI R28, RZ, 0x1f, R18 ;  /* 0x0000001fff1c7819 */ /* 0x000fe40000011412 */
[----:B------:R-:W-:-:S05]  /*151330*/  IADD3 R18, P3, R18, R3, RZ ;  /* 0x0000000312127210 */ /* 0x000fca0007f7e0ff */
[----:B------:R1:W-:Y:S04]  /*151340*/  STL [R1+0xb48], R18 ;  /* 0x000b481201007387 */ /* 0x0003e80000100800 */
[----:B-1----:R-:W4:Y:S04]  /*151350*/  LDL.LU.64 R18, [R1+0x65b8] ;  /* 0x0065b80001127983 */ /* 0x002f280000300a00 */
[----:B---3--:R1:W-:Y:S04]  /*151360*/  STL.64 [R1+0x65b0], R22 ;  /* 0x0065b01601007387 */ /* 0x0083e80000100a00 */
        /* <DEDUP_REMOVED lines=8> */
[----:B----4-:R-:W-:Y:S04]  /*1513f0*/  STL.64 [R1+0x6598], R18 ;  /* 0x0065981201007387 */ /* 0x010fe80000100a00 */
[----:B------:R1:W-:Y:S04]  /*151400*/  STL.64 [R1+0x6590], R12 ;  /* 0x0065900c01007387 */ /* 0x0003e80000100a00 */
[----:B-1----:R-:W2:Y:S01]  /*151410*/  LDL R12, [R1+0xb54] ;  /* 0x000b5400010c7983 */ /* 0x002ea20000100800 */
        /* <DEDUP_REMOVED lines=21> */
[----:B---3--:R1:W-:Y:S04]  /*151570*/  STL.64 [R1+0x6570], R22 ;  /* 0x0065701601007387 */ /* 0x0083e80000100a00 */
[----:B-1----:R-:W3:Y:S04]  /*151580*/  LDL R23, [R1+0xb5c] ;  /* 0x000b5c0001177983 */ /* 0x002ee80000100800 */
[----:B------:R1:W-:Y:S04]  /*151590*/  STL.64 [R1+0x6580], R24 ;  /* 0x0065801801007387 */ /* 0x0003e80000100a00 */
[----:B-1----:R0:W2:Y:S04]  /*1515a0*/  LDL.64 R24, [R1+0xb58] ;  /* 0x000b580001187983 */ /* 0x0020a80000100a00 */
[----:B--2---:R-:W2:Y:S04]  /*1515b0*/  LDL.LU R25, [R1] ;  /* 0x0000000001197983 */ /* 0x004ea80000300800 */
[----:B------:R1:W-:Y:S04]  /*1515c0*/  STL.64 [R1+0x6588], R6 ;  /* 0x0065880601007387 */ /* 0x0003e80000100a00 */
[----:B-1----:R0:W2:Y:S01]  /*1515d0*/  LDL.64 R6, [R1+0xb50] ;  /* 0x000b500001067983 */ /* 0x0020a20000100a00 */
[----:B---3--:R-:W-:-:S02]  /*1515e0*/  SHF.R.S32.HI R28, RZ, 0x1f, R23 ;  /* 0x0000001fff1c7819 */ /* 0x008fc40000011417 */
[C---:B------:R-:W-:Y:S02]  /*1515f0*/  IADD3 R14, P2, R23.reuse, R2, RZ ;  /* 0x00000002170e7210 */ /* 0x040fe40007f5e0ff */
[----:B------:R-:W-:Y:S01]  /*151600*/  IADD3 R22, P3, R23, R3, RZ ;  /* 0x0000000317167210 */ /* 0x000fe20007f7e0ff */
[----:B------:R-:W-:Y:S02]  /*151610*/  STL [R1+0x6568], R8 ;  /* 0x0065680801007387 */ /* 0x000fe40000100800 */
[C-C-:B------:R-:W-:Y:S02]  /*151620*/  IMAD.X R15, R28.reuse, 0x1, R4.reuse, P2 ;  /* 0x000000011c0f7824 */ /* 0x140fe400010e0604 */
        /* <DEDUP_REMOVED lines=8> */
[----:B-1----:R-:W2:Y:S04]  /*1516b0*/  LDL.LU.64 R14, [R1+0x6578] ;  /* 0x00657800010e7983 */ /* 0x002ea80000300a00 */
[----:B------:R1:W-:Y:S04]  /*1516c0*/  STL.64 [R1+0xb68], R22 ;  /* 0x000b681601007387 */ /* 0x0003e80000100a00 */
[----:B-1----:R-:W3:Y:S04]  /*1516d0*/  LDL.LU.64 R22, [R1+0x6570] ;  /* 0x0065700001167983 */ /* 0x002ee80000300a00 */
[----:B------:R-:W4:Y:S02]  /*1516e0*/  LDL.LU R28, [R1+0xb74] ;  /* 0x000b7400011c7983 */ /* 0x000f240000300800 */
[----:B----4-:R-:W-:-:S05]  /*1516f0*/  SHF.R.S32.HI R8, RZ, 0x1f, R28 ;  /* 0x0000001fff087819 */ /* 0x010fca000001141c */
[----:B------:R1:W-:Y:S04]  /*151700*/  STL [R1], R8 ;  /* 0x0000000801007387 */ /* 0x0003e80000100800 */
[----:B-1----:R-:W4:Y:S04]  /*151710*/  LDL.LU R8, [R1+0x6568] ;  /* 0x0065680001087983 */ /* 0x002f280000300800 */
[----:B----4-:R-:W-:Y:S04]  /*151720*/  STL.64 [R1+0x6560], R8 ;  /* 0x0065600801007387 */ /* 0x010fe80000100a00 */
[----:B------:R1:W-:Y:S04]  /*151730*/  STL.64 [R1+0x6548], R4 ;  /* 0x0065480401007387 */ /* 0x0003e80000100a00 */
[----:B-1----:R-:W4:Y:S04]  /*151740*/  LDL R4, [R1+0xb7c] ;  /* 0x000b7c0001047983 */ /* 0x002f280000100800 */
[----:B------:R-:W-:Y:S04]  /*151750*/  STL.64 [R1+0x6550], R12 ;  /* 0x0065500c01007387 */ /* 0x000fe80000100a00 */
[----:B--2---:R1:W-:Y:S01]  /*151760*/  STL.64 [R1+0x6558], R14 ;  /* 0x0065580e01007387 */ /* 0x0043e20000100a00 */
[----:B------:R-:W-:-:S02]  /*151770*/  IADD3 R8, P1, R28, R3, RZ ;  /* 0x000000031c087210 */ /* 0x000fc40007f3e0ff */
[----:B-1----:R-:W-:-:S05]  /*151780*/  IADD3 R14, P0, R28, R2, RZ ;  /* 0x000000021c0e7210 */ /* 0x002fca0007f1e0ff */
[----:B------:R-:W-:Y:S04]  /*151790*/  STL [R1+0xb70], R14 ;  /* 0x000b700e01007387 */ /* 0x000fe80000100800 */
[----:B------:R1:W-:Y:S04]  /*1517a0*/  STL [R1+0xb78], R8 ;  /* 0x000b780801007387 */ /* 0x0003e80000100800 */
[----:B-1----:R-:W2:Y:S01]  /*1517b0*/  LDL.LU.64 R8, [R1+0x6560] ;  /* 0x0065600001087983 */ /* 0x002ea20000300a00 */
[----:B----4-:R-:W-:Y:S02]  /*1517c0*/  IADD3 R12, P2, R4, R2, RZ ;  /* 0x00000002040c7210 */ /* 0x010fe40007f5e0ff */
[----:B------:R-:W-:-:S02]  /*1517d0*/  SHF.R.S32.HI R28, RZ, 0x1f, R4 ;  /* 0x0000001fff1c7819 */ /* 0x000fc40000011404 */
[----:B------:R-:W-:Y:S01]  /*1517e0*/  IADD3 R4, P3, R4, R3, RZ ;  /* 0x0000000304047210 */ /* 0x000fe20007f7e0ff */
[----:B--2---:R1:W-:Y:S02]  /*1517f0*/  STL.64 [R1+0x6540], R8 ;  /* 0x0065400801007387 */ /* 0x0043e40000100a00 */
        /* <DEDUP_REMOVED lines=16> */
[----:B-1----:R-:W2:Y:S04]  /*151900*/  LDL.LU.64 R8, [R1+0x6540] ;  /* 0x0065400001087983 */ /* 0x002ea80000300a00 */
[----:B------:R1:W-:Y:S04]  /*151910*/  STL.64 [R1+0x6520], R18 ;  /* 0x0065201201007387 */ /* 0x0003e80000100a00 */
[----:B-1----:R-:W3:Y:S01]  /*151920*/  LDL R18, [R1+0xb94] ;  /* 0x000b940001127983 */ /* 0x002ee20000100800 */
        /* <DEDUP_REMOVED lines=9> */
[----:B------:R2:W-:Y:S01]  /*1519c0*/  STL.64 [R1+0x6518], R8 ;  /* 0x0065180801007387 */ /* 0x0005e20000100a00 */
[----:B---3--:R-:W-:-:S03]  /*1519d0*/  SHF.R.S32.HI R28, RZ, 0x1f, R18 ;  /* 0x0000001fff1c7819 */ /* 0x008fc60000011412 */
[----:B------:R1:W-:Y:S01]  /*1519e0*/  STL [R1+0x6528], R9 ;  /* 0x0065280901007387 */ /* 0x0003e20000100800 */
[C---:B--2---:R-:W-:Y:S02]  /*1519f0*/  IADD3 R8, P0, R18.reuse, R2, RZ ;  /* 0x0000000212087210 */ /* 0x044fe40007f1e0ff */
[----:B------:R-:W-:-:S03]  /*151a00*/  IADD3 R18, P1, R18, R3, RZ ;  /* 0x0000000312127210 */ /* 0x000fc60007f3e0ff */
[----:B------:R-:W-:Y:S04]  /*151a10*/  STL [R1+0xb90], R8 ;  /* 0x000b900801007387 */ /* 0x000fe80000100800 */
[----:B------:R-:W-:Y:S04]  /*151a20*/  STL [R1], R28 ;  /* 0x0000001c01007387 */ /* 0x000fe80000100800 */
[----:B-1----:R0:W2:Y:S04]  /*151a30*/  LDL.LU R9, [R1+0x6528] ;  /* 0x0065280001097983 */ /* 0x0020a80000300800 */
[----:B------:R1:W-:Y:S04]  /*151a40*/  STL [R1+0xb98], R18 ;  /* 0x000b981201007387 */ /* 0x0003e80000100800 */
[----:B-1----:R-:W3:Y:S04]  /*151a50*/  LDL.LU.64 R18, [R1+0x6520] ;  /* 0x0065200001127983 */ /* 0x002ee80000300a00 */
[----:B---3--:R1:W-:Y:S04]  /*151a60*/  STL.64 [R1+0x6510], R18 ;  /* 0x0065101201007387 */ /* 0x0083e80000100a00 */
[----:B-1----:R-:W3:Y:S02]  /*151a70*/  LDL R18, [R1+0xb9c] ;  /* 0x000b9c0001127983 */ /* 0x002ee40000100800 */
        /* <DEDUP_REMOVED lines=16> */
[----:B------:R1:W-:Y:S04]  /*151b80*/  STL.64 [R1+0x64e8], R22 ;  /* 0x0064e81601007387 */ /* 0x0003e80000100a00 */
[----:B-1----:R-:W3:Y:S01]  /*151b90*/  LDL R22, [R1+0xbb4] ;  /* 0x000bb40001167983 */ /* 0x002ee20000100800 */
[----:B----4-:R-:W-:-:S02]  /*151ba0*/  IMAD.X R19, R3, 0x1, R4, P0 ;  /* 0x0000000103137824 */ /* 0x010fc400000e0604 */
[----:B--2---:R-:W-:-:S03]  /*151bb0*/  IMAD.X R3, R3, 0x1, R9, P1 ;  /* 0x0000000103037824 */ /* 0x004fc600008e0609 */
        /* <DEDUP_REMOVED lines=74> */
[----:B--2---:R1:W-:Y:S04]  /*152060*/  STL.64 [R1+0x6480], R22 ;  /* 0x0064801601007387 */ /* 0x0043e80000100a00 */
[----:B-1----:R-:W2:Y:S04]  /*152070*/  LDL R22, [R1+0xbf4] ;  /* 0x000bf40001167983 */ /* 0x002ea80000100800 */
[----:B------:R-:W-:Y:S01]  /*152080*/  STL.64 [R1+0x6488], R24 ;  /* 0x0064881801007387 */ /* 0x000fe20000100a00 */
        /* <DEDUP_REMOVED lines=21> */
[----:B-1----:R-:W4:Y:S04]  /*1521e0*/  LDL R4, [R1+0xbfc] ;  /* 0x000bfc0001047983 */ /* 0x002f280000100800 */
[----:B------:R1:W-:Y:S04]  /*1521f0*/  STL.64 [R1+0x6460], R14 ;  /* 0x0064600e01007387 */ /* 0x0003e80000100a00 */
[----:B-1----:R-:W2:Y:S04]  /*152200*/  LDL.64 R14, [R1+0xbf8] ;  /* 0x000bf800010e7983 */ /* 0x002ea80000100a00 */
[----:B--2---:R-:W2:Y:S01]  /*152210*/  LDL.LU R15, [R1] ;  /* 0x00000000010f7983 */ /* 0x004ea20000300800 */
[----:B----4-:R-:W-:-:S03]  /*152220*/  SHF.R.S32.HI R28, RZ, 0x1f, R4 ;  /* 0x0000001fff1c7819 */ /* 0x010fc60000011404 */
[----:B--2---:R1:W-:Y:S04]  /*152230*/  STL.64 [R1+0x6478], R14 ;  /* 0x0064780e01007387 */ /* 0x0043e80000100a00 */
[----:B------:R2:W-:Y:S01]  /*152240*/  STL.64 [R1+0x6468], R12 ;  /* 0x0064680c01007387 */ /* 0x0005e20000100a00 */
[C---:B-1----:R-:W-:Y:S02]  /*152250*/  IADD3 R14, P2, R4.reuse, R2, RZ ;  /* 0x00000002040e7210 */ /* 0x042fe40007f5e0ff */
[----:B------:R-:W-:Y:S01]  /*152260*/  IADD3 R4, P3, R4, R3, RZ ;  /* 0x0000000304047210 */ /* 0x000fe20007f7e0ff */
[----:B--2---:R0:W2:Y:S04]  /*152270*/  LDL.64 R12, [R1+0xbf0] ;  /* 0x000bf000010c7983 */ /* 0x0040a80000100a00 */
[----:B------:R1:W-:Y:S04]  /*152280*/  STL [R1+0xc00], R14 ;  /* 0x000c000e01007387 */ /* 0x0003e80000100800 */
[----:B-1----:R-:W2:Y:S04]  /*152290*/  LDL.LU.64 R14, [R1+0x6478] ;  /* 0x00647800010e7983 */ /* 0x002ea80000300a00 */
[----:B------:R1:W-:Y:S04]  /*1522a0*/  STL [R1+0xc08], R4 ;  /* 0x000c080401007387 */ /* 0x0003e80000100800 */
[----:B-1----:R-:W2:Y:S04]  /*1522b0*/  LDL.LU.64 R4, [R1+0x6470] ;  /* 0x0064700001047983 */ /* 0x002ea80000300a00 */
[----:B------:R1:W-:Y:S04]  /*1522c0*/  STL.64 [R1+0x6458], R2 ;  /* 0x0064580201007387 */ /* 0x0003e80000100a00 */
[----:B-1----:R0:W4:Y:S01]  /*1522d0*/  LDL.64 R2, [R1+0xc00] ;  /* 0x000c000001027983 */ /* 0x0021220000100a00 */
[----:B--2---:R-:W-:-:S02]  /*1522e0*/  IMAD.X R13, R15, 0x1, R4, P0 ;  /* 0x000000010f0d7824 */ /* 0x004fc400000e0604 */
[----:B------:R-:W-:-:S03]  /*1522f0*/  IMAD.X R15, R15, 0x1, R9, P1 ;  /* 0x000000010f0f7824 */ /* 0x000fc600008e0609 */
[----:B------:R1:W-:Y:S01]  /*152300*/  STL [R1+0xbf4], R13 ;  /* 0x000bf40d01007387 */ /* 0x0003e20000100800 */
[----:B----4-:R-:W-:-:S03]  /*152310*/  IMAD.X R3, R28, 0x1, R4, P2 ;  /* 0x000000011c037824 */ /* 0x010fc600010e0604 */
[----:B-1----:R-:W2:Y:S04]  /*152320*/  LDL.LU.64 R12, [R1+0x6468] ;  /* 0x00646800010c7983 */ /* 0x002ea80000300a00 */
[----:B------:R1:W-:Y:S04]  /*152330*/  STL [R1+0xbfc], R15 ;  /* 0x000bfc0f01007387 */ /* 0x0003e80000100800 */
[----:B-1----:R-:W4:Y:S04]  /*152340*/  LDL.LU.64 R14, [R1+0x6460] ;  /* 0x00646000010e7983 */ /* 0x002f280000300a00 */
[----:B------:R1:W-:Y:S04]  /*152350*/  STL [R1+0xc04], R3 ;  /* 0x000c040301007387 */ /* 0x0003e80000100800 */
[----:B-1----:R0:W3:Y:S04]  /*152360*/  LDL.64 R2, [R1+0xc08] ;  /* 0x000c080001027983 */ /* 0x0020e80000100a00 */
[----:B------:R1:W-:Y:S04]  /*152370*/  STL.64 [R1+0x6438], R4 ;  /* 0x0064380401007387 */ /* 0x0003e80000100a00 */
[----:B-1----:R-:W2:Y:S01]  /*152380*/  LDL R4, [R1+0xc1c] ;  /* 0x000c1c0001047983 */ /* 0x002ea20000100800 */
[----:B---3--:R-:W-:-:S03]  /*152390*/  IMAD.X R3, R28, 0x1, R9, P3 ;  /* 0x000000011c037824 */ /* 0x008fc600018e0609 */
[----:B--2---:R1:W-:Y:S04]  /*1523a0*/  STL.64 [R1+0x6448], R4 ;  /* 0x0064480401007387 */ /* 0x0043e80000100a00 */
[----:B-1----:R-:W2:Y:S04]  /*1523b0*/  LDL R4, [R1+0xc14] ;  /* 0x000c140001047983 */ /* 0x002ea80000100800 */
[----:B------:R-:W-:Y:S04]  /*1523c0*/  STL.64 [R1+0x6450], R20 ;  /* 0x0064501401007387 */ /* 0x000fe80000100a00 */
[----:B------:R-:W-:Y:S04]  /*1523d0*/  STL.64 [R1+0x6440], R26 ;  /* 0x0064401a01007387 */ /* 0x000fe80000100a00 */
[----:B------:R1:W-:Y:S04]  /*1523e0*/  STL [R1+0xc0c], R3 ;  /* 0x000c0c0301007387 */ /* 0x0003e80000100800 */
[----:B-1----:R-:W3:Y:S01]  /*1523f0*/  LDL.LU.64 R2, [R1+0x6458] ;  /* 0x0064580001027983 */ /* 0x002ee20000300a00 */
[----:B--2---:R-:W-:-:S02]  /*152400*/  SHF.R.S32.HI R26, RZ, 0x1f, R4 ;  /* 0x0000001fff1a7819 */ /* 0x004fc40000011404 */
[C---:B---3--:R-:W-:Y:S02]  /*152410*/  IADD3 R20, P0, R4.reuse, R2, RZ ;  /* 0x0000000204147210 */ /* 0x048fe40007f1e0ff */
[----:B------:R-:W-:-:S03]  /*152420*/  IADD3 R4, P1, R4, R3, RZ ;  /* 0x0000000304047210 */ /* 0x000fc60007f3e0ff */
[----:B------:R1:W-:Y:S04]  /*152430*/  STL [R1+0xc10], R20 ;  /* 0x000c101401007387 */ /* 0x0003e80000100800 */
[----:B------:R-:W-:Y:S04]  /*152440*/  STL [R1], R26 ;  /* 0x0000001a01007387 */ /* 0x000fe80000100800 */
[----:B-1----:R-:W2:Y:S04]  /*152450*/  LDL.LU.64 R20, [R1+0x6450] ;  /* 0x0064500001147983 */ /* 0x002ea80000300a00 */
[----:B------:R1:W-:Y:S04]  /*152460*/  STL [R1+0xc18], R4 ;  /* 0x000c180401007387 */ /* 0x0003e80000100800 */
[----:B-1----:R-:W3:Y:S02]  /*152470*/  LDL.LU.64 R4, [R1+0x6448] ;  /* 0x0064480001047983 */ /* 0x002ee40000300a00 */
[----:B---3--:R-:W-:-:S02]  /*152480*/  IADD3 R26, P2, R4, R2, RZ ;  /* 0x00000002041a7210 */ /* 0x008fc40007f5e0ff */
[----:B------:R-:W-:Y:S02]  /*152490*/  SHF.R.S32.HI R28, RZ, 0x1f, R4 ;  /* 0x0000001fff1c7819 */ /* 0x000fe40000011404 */
[----:B------:R-:W-:Y:S01]  /*1524a0*/  IADD3 R4, P3, R4, R3, RZ ;  /* 0x0000000304047210 */ /* 0x000fe20007f7e0ff */
[----:B------:R1:W-:Y:S04]  /*1524b0*/  STL [R1+0xc20], R26 ;  /* 0x000c201a01007387 */ /* 0x0003e80000100800 */
[----:B-1----:R-:W3:Y:S04]  /*1524c0*/  LDL.LU.64 R26, [R1+0x6440] ;  /* 0x00644000011a7983 */ /* 0x002ee80000300a00 */
[----:B------:R1:W-:Y:S04]  /*1524d0*/  STL [R1+0xc28], R4 ;  /* 0x000c280401007387 */ /* 0x0003e80000100800 */
[----:B-1----:R-:W4:Y:S04]  /*1524e0*/  LDL.LU.64 R4, [R1+0x6438] ;  /* 0x0064380001047983 */ /* 0x002f280000300a00 */
[----:B------:R1:W-:Y:S04]  /*1524f0*/  STL.64 [R1+0x6430], R8 ;  /* 0x0064300801007387 */ /* 0x0003e80000100a00 */
[----:B-1----:R0:W4:Y:S04]  /*152500*/  LDL.64 R8, [R1+0xc10] ;  /* 0x000c100001087983 */ /* 0x0021280000100a00 */
[----:B------:R1:W-:Y:S04]  /*152510*/  STL.64 [R1+0x6428], R28 ;  /* 0x0064281c01007387 */ /* 0x0003e80000100a00 */
[----:B-1----:R0:W2:Y:S04]  /*152520*/  LDL.64 R28, [R1+0xc18] ;  /* 0x000c1800011c7983 */ /* 0x0020a80000100a00 */
[----:B--2---:R-:W4:Y:S04]  /*152530*/  LDL.LU R29, [R1] ;  /* 0x00000000011d7983 */ /* 0x004f280000300800 */
[----:B------:R1:W-:Y:S04]  /*152540*/  STL.64 [R1+0x6418], R2 ;  /* 0x0064180201007387 */ /* 0x0003e80000100a00 */
[----:B-1----:R-:W2:Y:S01]  /*152550*/  LDL.64 R2, [R1+0xc28] ;  /* 0x000c280001027983 */ /* 0x002ea20000100a00 */
[----:B----4-:R-:W-:-:S03]  /*152560*/  IMAD.X R9, R29, 0x1, R4, P0 ;  /* 0x000000011d097824 */ /* 0x010fc600000e0604 */
[----:B--2---:R1:W-:Y:S04]  /*152570*/  STL [R1+0x6420], R2 ;  /* 0x0064200201007387 */ /* 0x0043e80000100800 */
[----:B-1----:R0:W2:Y:S04]  /*152580*/  LDL.64 R2, [R1+0xc20] ;  /* 0x000c200001027983 */ /* 0x0020a80000100a00 */
[----:B---3--:R1:W-:Y:S04]  /*152590*/  STL.64 [R1+0x6408], R26 ;  /* 0x0064081a01007387 */ /* 0x0083e80000100a00 */
        /* <DEDUP_REMOVED lines=14> */
[----:B------:R-:W-:Y:S01]  /*152680*/  STL [R1], R28 ;  /* 0x0000001c01007387 */ /* 0x000fe20000100800 */
[C---:B--2---:R-:W-:Y:S02]  /*152690*/  IADD3 R12, P0, R26.reuse, R2, RZ ;  /* 0x000000021a0c7210 */ /* 0x044fe40007f1e0ff */
[----:B------:R-:W-:-:S03]  /*1526a0*/  IADD3 R26, P1, R26, R3, RZ ;  /* 0x000000031a1a7210 */ /* 0x000fc60007f3e0ff */
[----:B------:R1:W-:Y:S04]  /*1526b0*/  STL [R1+0xc30], R12 ;  /* 0x000c300c01007387 */ /* 0x0003e80000100800 */
[----:B-1----:R-:W2:Y:S04]  /*1526c0*/  LDL.LU.64 R12, [R1+0x6410] ;  /* 0x00641000010c7983 */ /* 0x002ea80000300a00 */
[----:B------:R1:W-:Y:S04]  /*1526d0*/  STL [R1+0xc38], R26 ;  /* 0x000c381a01007387 */ /* 0x0003e80000100800 */
[----:B-1----:R-:W3:Y:S04]  /*1526e0*/  LDL.LU.64 R26, [R1+0x6408] ;  /* 0x00640800011a7983 */ /* 0x002ee80000300a00 */
[----:B------:R1:W-:Y:S04]  /*1526f0*/  STL.64 [R1+0x63f8], R4 ;  /* 0x0063f80401007387 */ /* 0x0003e80000100a00 */
[----:B-1----:R-:W4:Y:S04]  /*152700*/  LDL R4, [R1+0xca4] ;  /* 0x000ca40001047983 */ /* 0x002f280000100800 */
[----:B------:R1:W-:Y:S04]  /*152710*/  STL.64 [R1+0x63f0], R8 ;  /* 0x0063f00801007387 */ /* 0x0003e80000100a00 */
        /* <DEDUP_REMOVED lines=11> */
[----:B-1----:R-:W2:Y:S04]  /*1527d0*/  LDL.LU.64 R4, [R1+0x63f8] ;  /* 0x0063f80001047983 */ /* 0x002ea80000300a00 */
[----:B------:R1:W-:Y:S04]  /*1527e0*/  STL.64 [R1+0x63d8], R2 ;  /* 0x0063d80201007387 */ /* 0x0003e80000100a00 */
[----:B-1----:R-:W3:Y:S01]  /*1527f0*/  LDL.64 R2, [R1+0xc48] ;  /* 0x000c480001027983 */ /* 0x002ee20000100a00 */
[----:B--2---:R-:W-:-:S03]  /*152800*/  IMAD.X R9, R21, 0x1, R4, P0 ;  /* 0x0000000115097824 */ /* 0x004fc600000e0604 */
[----:B---3--:R1:W-:Y:S04]  /*152810*/  STL [R1+0x63e0], R2 ;  /* 0x0063e00201007387 */ /* 0x0083e80000100800 */
[----:B-1----:R0:W2:Y:S04]  /*152820*/  LDL.64 R2, [R1+0xc40] ;  /* 0x000c400001027983 */ /* 0x0020a80000100a00 */
[----:B------:R4:W-:Y:S04]  /*152830*/  STL [R1+0xc34], R9 ;  /* 0x000c340901007387 */ /* 0x0009e80000100800 */
[----:B----4-:R-:W3:Y:S01]  /*152840*/  LDL.LU.64 R8, [R1+0x63f0] ;  /* 0x0063f00001087983 */ /* 0x010ee20000300a00 */
[----:B--2---:R-:W-:-:S02]  /*152850*/  IMAD.X R3, R28, 0x1, R4, P2 ;  /* 0x000000011c037824 */ /* 0x004fc400010e0604 */
[----:B---3--:R-:W-:-:S05]  /*152860*/  IMAD.X R21, R21, 0x1, R9, P1 ;  /* 0x0000000115157824 */ /* 0x008fca00008e0609 */
[----:B------:R1:W-:Y:S04]  /*152870*/  STL [R1+0xc3c], R21 ;  /* 0x000c3c1501007387 */ /* 0x0003e80000100800 */
[----:B-1----:R-:W2:Y:S04]  /*152880*/  LDL.LU.64 R20, [R1+0x63e8] ;  /* 0x0063e80001147983 */ /* 0x002ea80000300a00 */
[----:B------:R1:W-:Y:S04]  /*152890*/  STL [R1+0xc44], R3 ;  /* 0x000c440301007387 */ /* 0x0003e80000100800 */
[----:B------:R0:W3:Y:S01]  /*1528a0*/  LDL.LU R2, [R1+0x63e0] ;  /* 0x0063e00001027983 */ /* 0x0000e20000300800 */
[----:B-1----:R-:W-:-:S05]  /*1528b0*/  IMAD.X R3, R28, 0x1, R9, P3 ;  /* 0x000000011c037824 */ /* 0x002fca00018e0609 */
[----:B------:R3:W-:Y:S04]  /*1528c0*/  STL [R1+0xc4c], R3 ;  /* 0x000c4c0301007387 */ /* 0x0007e80000100800 */
[----:B---3--:R-:W3:Y:S04]  /*1528d0*/  LDL.LU.64 R2, [R1+0x63d8] ;  /* 0x0063d80001027983 */ /* 0x008ee80000300a00 */
[----:B------:R-:W4:Y:S04]  /*1528e0*/  LDL.LU R28, [R1+0xca8] ;  /* 0x000ca800011c7983 */ /* 0x000f280000300800 */
[----:B------:R-:W-:Y:S04]  /*1528f0*/  STL [R1+0x63c8], R29 ;  /* 0x0063c81d01007387 */ /* 0x000fe80000100800 */
[----:B------:R1:W-:Y:S04]  /*152900*/  STL.64 [R1+0x63c0], R4 ;  /* 0x0063c00401007387 */ /* 0x0003e80000100a00 */
[----:B-1----:R-:W2:Y:S04]  /*152910*/  LDL R4, [R1+0xcac] ;  /* 0x000cac0001047983 */ /* 0x002ea80000100800 */
[----:B--2---:R4:W-:Y:S02]  /*152920*/  STL.64 [R1+0x63d0], R4 ;  /* 0x0063d00401007387 */ /* 0x0049e40000100a00 */
[----:B----4-:R-:W-:-:S05]  /*152930*/  SHF.R.S32.HI R4, RZ, 0x1f, R28 ;  /* 0x0000001fff047819 */ /* 0x010fca000001141c */
[----:B------:R3:W-:Y:S02]  /*152940*/  STL [R1], R4 ;  /* 0x0000000401007387 */ /* 0x0007e40000100800 */
[C---:B---3--:R-:W-:Y:S02]  /*152950*/  IADD3 R4, P0, R28.reuse, R2, RZ ;  /* 0x000000021c047210 */ /* 0x048fe40007f1e0ff */
[----:B------:R-:W-:-:S03]  /*152960*/  IADD3 R28, P1, R28, R3, RZ ;  /* 0x000000031c1c7210 */ /* 0x000fc60007f3e0ff */
[----:B------:R1:W-:Y:S04]  /*152970*/  STL [R1+0xc50], R4 ;  /* 0x000c500401007387 */ /* 0x0003e80000100800 */
[----:B-1----:R-:W2:Y:S04]  /*152980*/  LDL.LU.64 R4, [R1+0x63d0] ;  /* 0x0063d00001047983 */ /* 0x002ea80000300a00 */
[----:B------:R2:W-:Y:S04]  /*152990*/  STL [R1+0xc58], R28 ;  /* 0x000c581c01007387 */ /* 0x0005e80000100800 */
[----:B------:R-:W3:Y:S01]  /*1529a0*/  LDL.LU R29, [R1+0x63c8] ;  /* 0x0063c800011d7983 */ /* 0x000ee20000300800 */
[----:B--2---:R-:W-:-:S05]  /*1529b0*/  SHF.R.S32.HI R28, RZ, 0x1f, R4 ;  /* 0x0000001fff1c7819 */ /* 0x004fca0000011404 */
[----:B---3--:R1:W-:Y:S02]  /*1529c0*/  STL.64 [R1+0x63a8], R28 ;  /* 0x0063a81c01007387 */ /* 0x0083e40000100a00 */
[----:B-1----:R-:W-:-:S05]  /*1529d0*/  IMAD.MOV.U32 R29, RZ, RZ, R4 ;  /* 0x000000ffff1d7224 */ /* 0x002fca00078e0004 */
[----:B------:R-:W-:-:S05]  /*1529e0*/  IADD3 R4, P2, R29, R2, RZ ;  /* 0x000000021d047210 */ /* 0x000fca0007f5e0ff */
[----:B------:R1:W-:Y:S04]  /*1529f0*/  STL [R1+0xc60], R4 ;  /* 0x000c600401007387 */ /* 0x0003e80000100800 */
[----:B-1----:R-:W2:Y:S04]  /*152a00*/  LDL.LU.64 R4, [R1+0x63c0] ;  /* 0x0063c00001047983 */ /* 0x002ea80000300a00 */
[----:B--2---:R1:W-:Y:S02]  /*152a10*/  STL.64 [R1+0x63b8], R4 ;  /* 0x0063b80401007387 */ /* 0x0043e40000100a00 */
[----:B-1----:R-:W-:-:S02]  /*152a20*/  IMAD.MOV.U32 R4, RZ, RZ, R29 ;  /* 0x000000ffff047224 */ /* 0x002fc400078e001d */
[----:B------:R0:W2:Y:S03]  /*152a30*/  LDL.64 R28, [R1+0xc58] ;  /* 0x000c5800011c7983 */ /* 0x0000a60000100a00 */
[----:B------:R-:W-:Y:S01]  /*152a40*/  IADD3 R4, P3, R4, R3, RZ ;  /* 0x0000000304047210 */ /* 0x000fe20007f7e0ff */
[----:B--2---:R-:W2:Y:S04]  /*152a50*/  LDL.LU R29, [R1] ;  /* 0x00000000011d7983 */ /* 0x004ea80000300800 */
[----:B------:R1:W-:Y:S04]  /*152a60*/  STL [R1+0xc68], R4 ;  /* 0x000c680401007387 */ /* 0x0003e80000100800 */
[----:B-1----:R-:W2:Y:S04]  /*152a70*/  LDL.LU.64 R4, [R1+0x63b8] ;  /* 0x0063b80001047983 */ /* 0x002ea80000300a00 */
[----:B------:R1:W-:Y:S04]  /*152a80*/  STL.64 [R1+0x6398], R2 ;  /* 0x0063980201007387 */ /* 0x0003e80000100a00 */
[----:B-1----:R-:W3:Y:S04]  /*152a90*/  LDL.64 R2, [R1+0xc68] ;  /* 0x000c680001027983 */ /* 0x002ee80000100a00 */
[----:B---3--:R1:W-:Y:S04]  /*152aa0*/  STL [R1+0x63a0], R2 ;  /* 0x0063a00201007387 */ /* 0x0083e80000100800 */
[----:B-1----:R-:W3:Y:S04]  /*152ab0*/  LDL.64 R2, [R1+0xc60] ;  /* 0x000c600001027983 */ /* 0x002ee80000100a00 */
[----:B---3--:R1:W-:Y:S04]  /*152ac0*/  STL [R1+0x63b0], R2 ;  /* 0x0063b00201007387 */ /* 0x0083e80000100800 */
[----:B-1----:R0:W2:Y:S04]  /*152ad0*/  LDL.64 R2, [R1+0xc50] ;  /* 0x000c500001027983 */ /* 0x0020a80000100a00 */
[----:B------:R1:W-:Y:S04]  /*152ae0*/  STL.64 [R1+0x6388], R22 ;  /* 0x0063881601007387 */ /* 0x0003e80000100a00 */
[----:B-1----:R-:W3:Y:S01]  /*152af0*/  LDL.LU R22, [R1+0xcb0] ;  /* 0x000cb00001167983 */ /* 0x002ee20000300800 */
[----:B--2---:R-:W-:-:S02]  /*152b00*/  IMAD.X R3, R29, 0x1, R4, P0 ;  /* 0x000000011d037824 */ /* 0x004fc400000e0604 */
[----:B------:R-:W-:-:S03]  /*152b10*/  IMAD.X R29, R29, 0x1, R9, P1 ;  /* 0x000000011d1d7824 */ /* 0x000fc600008e0609 */
[----:B------:R-:W-:Y:S04]  /*152b20*/  STL [R1+0xc54], R3 ;  /* 0x000c540301007387 */ /* 0x000fe80000100800 */
[----:B------:R0:W2:Y:S04]  /*152b30*/  LDL.LU R2, [R1+0x63b0] ;  /* 0x0063b00001027983 */ /* 0x0000a80000300800 */
[----:B------:R1:W-:Y:S04]  /*152b40*/  STL [R1+0xc5c], R29 ;  /* 0x000c5c1d01007387 */ /* 0x0003e80000100800 */
[----:B-1----:R-:W4:Y:S02]  /*152b50*/  LDL.LU.64 R28, [R1+0x63a8] ;  /* 0x0063a800011c7983 */ /* 0x002f240000300a00 */
[----:B----4-:R-:W-:-:S05]  /*152b60*/  IMAD.X R3, R28, 0x1, R4, P2 ;  /* 0x000000011c037824 */ /* 0x010fca00010e0604 */
        /* <DEDUP_REMOVED lines=70> */
[----:B-1----:R-:W2:Y:S01]  /*152fd0*/  LDL.LU R24, [R1+0xcc0] ;  /* 0x000cc00001187983 */ /* 0x002ea20000300800 */
[----:B---3--:R-:W-:-:S02]  /*152fe0*/  IMAD.X R23, R3, 0x1, R4, P0 ;  /* 0x0000000103177824 */ /* 0x008fc400000e0604 */
[----:B------:R-:W-:-:S03]  /*152ff0*/  IMAD.X R3, R3, 0x1, R9, P1 ;  /* 0x0000000103037824 */ /* 0x000fc600008e0609 */
[----:B------:R1:W-:Y:S04]  /*153000*/  STL [R1+0xc9c], R23 ;  /* 0x000c9c1701007387 */ /* 0x0003e80000100800 */
[----:B-1----:R-:W3:Y:S04]  /*153010*/  LDL.LU.64 R22, [R1+0x6340] ;  /* 0x0063400001167983 */ /* 0x002ee80000300a00 */
        /* <DEDUP_REMOVED lines=26> */
[----:B-1----:R0:W3:Y:S04]  /*1531c0*/  LDL.64 R24, [R1+0xcc0] ;  /* 0x000cc00001187983 */ /* 0x0020e80000100a00 */
[----:B---3--:R-:W4:Y:S04]  /*1531d0*/  LDL.LU R25, [R1] ;  /* 0x0000000001197983 */ /* 0x008f280000300800 */
[----:B------:R1:W-:Y:S04]  /*1531e0*/  STL.64 [R1+0x6308], R2 ;  /* 0x0063080201007387 */ /* 0x0003e80000100a00 */
[----:B-1----:R-:W3:Y:S04]  /*1531f0*/  LDL.64 R2, [R1+0xcc8] ;  /* 0x000cc80001027983 */ /* 0x002ee80000100a00 */
[----:B---3--:R1:W-:Y:S04]  /*153200*/  STL [R1+0x6314], R2 ;  /* 0x0063140201007387 */ /* 0x0083e80000100800 */
[----:B-1----:R0:W4:Y:S04]  /*153210*/  LDL.64 R2, [R1+0xcb8] ;  /* 0x000cb80001027983 */ /* 0x0021280000100a00 */
[----:B------:R1:W-:Y:S04]  /*153220*/  STL.64 [R1+0x62f0], R12 ;  /* 0x0062f00c01007387 */ /* 0x0003e80000100a00 */
[----:B-1----:R-:W3:Y:S01]  /*153230*/  LDL R12, [R1+0xcdc] ;  /* 0x000cdc00010c7983 */ /* 0x002ee20000100800 */
[----:B----4-:R-:W-:-:S02]  /*153240*/  IMAD.X R3, R25, 0x1, R4, P0 ;  /* 0x0000000119037824 */ /* 0x010fc400000e0604 */
[----:B------:R-:W-:-:S03]  /*153250*/  IMAD.X R25, R25, 0x1, R9, P1 ;  /* 0x0000000119197824 */ /* 0x000fc600008e0609 */
[----:B------:R1:W-:Y:S04]  /*153260*/  STL [R1+0xcbc], R3 ;  /* 0x000cbc0301007387 */ /* 0x0003e80000100800 */
[----:B------:R0:W4:Y:S04]  /*153270*/  LDL.LU R2, [R1+0x6314] ;  /* 0x0063140001027983 */ /* 0x0001280000300800 */
[----:B------:R2:W-:Y:S04]  /*153280*/  STL [R1+0xcc4], R25 ;  /* 0x000cc41901007387 */ /* 0x0005e80000100800 */
[----:B------:R-:W3:Y:S01]  /*153290*/  LDL.LU R24, [R1+0x6310] ;  /* 0x0063100001187983 */ /* 0x000ee20000300800 */
[----:B-1----:R-:W-:-:S02]  /*1532a0*/  IMAD.X R3, R28, 0x1, R4, P2 ;  /* 0x000000011c037824 */ /* 0x002fc400010e0604 */
[----:B--2---:R-:W-:-:S03]  /*1532b0*/  IMAD.X R25, R28, 0x1, R9, P3 ;  /* 0x000000011c197824 */ /* 0x004fc600018e0609 */
[----:B------:R4:W-:Y:S04]  /*1532c0*/  STL [R1+0xccc], R3 ;  /* 0x000ccc0301007387 */ /* 0x0009e80000100800 */
[----:B----4-:R-:W2:Y:S04]  /*1532d0*/  LDL.LU.64 R2, [R1+0x6308] ;  /* 0x0063080001027983 */ /* 0x010ea80000300a00 */
[----:B---3--:R1:W-:Y:S04]  /*1532e0*/  STL.64 [R1+0xcd0], R24 ;  /* 0x000cd01801007387 */ /* 0x0083e80000100a00 */
        /* <DEDUP_REMOVED lines=104> */
[----:B-1----:R0:W3:Y:S01]  /*153970*/  LDL.64 R2, [R1+0xd28] ;  /* 0x000d280001027983 */ /* 0x0020e20000100a00 */
[----:B--2---:R-:W-:-:S05]  /*153980*/  IMAD.X R9, R13, 0x1, R4, P0 ;  /* 0x000000010d097824 */ /* 0x004fca00000e0604 */
[----:B------:R4:W-:Y:S04]  /*153990*/  STL [R1+0xd1c], R9 ;  /* 0x000d1c0901007387 */ /* 0x0009e80000100800 */
[----:B----4-:R-:W2:Y:S01]  /*1539a0*/  LDL.LU.64 R8, [R1+0x6270] ;  /* 0x0062700001087983 */ /* 0x010ea20000300a00 */
[----:B---3--:R-:W-:Y:S02]  /*1539b0*/  IMAD.X R3, R28, 0x1, R4, P2 ;  /* 0x000000011c037824 */ /* 0x008fe400010e0604 */
[----:B--2---:R-:W-:-:S05]  /*1539c0*/  IMAD.X R13, R13, 0x1, R9, P1 ;  /* 0x000000010d0d7824 */ /* 0x004fca00008e0609 */
[----:B------:R1:W-:Y:S04]  /*1539d0*/  STL [R1+0xd24], R13 ;  /* 0x000d240d01007387 */ /* 0x0003e80000100800 */
[----:B-1----:R-:W2:Y:S04]  /*1539e0*/  LDL.LU.64 R12, [R1+0x6268] ;  /* 0x00626800010c7983 */ /* 0x002ea80000300a00 */
[----:B------:R1:W-:Y:S04]  /*1539f0*/  STL [R1+0xd2c], R3 ;  /* 0x000d2c0301007387 */ /* 0x0003e80000100800 */
[----:B-1----:R0:W3:Y:S04]  /*153a00*/  LDL.64 R2, [R1+0xd30] ;  /* 0x000d300001027983 */ /* 0x0020e80000100a00 */
[----:B------:R1:W-:Y:S04]  /*153a10*/  STL.64 [R1+0x6250], R16 ;  /* 0x0062501001007387 */ /* 0x0003e80000100a00 */
[----:B-1----:R-:W4:Y:S04]  /*153a20*/  LDL.LU R16, [R1+0x1c64] ;  /* 0x001c640001107983 */ /* 0x002f280000300800 */
[----:B------:R-:W-:Y:S04]  /*153a30*/  STL.64 [R1+0x6258], R24 ;  /* 0x0062581801007387 */ /* 0x000fe80000100a00 */
[----:B------:R-:W-:Y:S04]  /*153a40*/  STL.64 [R1+0x6248], R20 ;  /* 0x0062481401007387 */ /* 0x000fe80000100a00 */
[----:B------:R1:W-:Y:S04]  /*153a50*/  STL [R1+0x6240], R4 ;  /* 0x0062400401007387 */ /* 0x0003e80000100800 */
[----:B-1----:R-:W2:Y:S01]  /*153a60*/  LDL.LU R4, [R1+0x1c68] ;  /* 0x001c680001047983 */ /* 0x002ea20000300800 */
[----:B---3--:R-:W-:-:S05]  /*153a70*/  IMAD.X R3, R28, 0x1, R9, P3 ;  /* 0x000000011c037824 */ /* 0x008fca00018e0609 */
[----:B------:R1:W-:Y:S04]  /*153a80*/  STL [R1+0xd34], R3 ;  /* 0x000d340301007387 */ /* 0x0003e80000100800 */
[----:B-1----:R-:W3:Y:S01]  /*153a90*/  LDL.LU.64 R2, [R1+0x6260] ;  /* 0x0062600001027983 */ /* 0x002ee20000300a00 */
[----:B----4-:R-:W-:-:S05]  /*153aa0*/  SHF.R.S32.HI R20, RZ, 0x1f, R16 ;  /* 0x0000001fff147819 */ /* 0x010fca0000011410 */
[----:B------:R2:W-:Y:S01]  /*153ab0*/  STL [R1], R20 ;  /* 0x0000001401007387 */ /* 0x0005e20000100800 */
[CC--:B---3--:R-:W-:Y:S02]  /*153ac0*/  IADD3 R24, P0, R16.reuse, R2.reuse, RZ ;  /* 0x0000000210187210 */ /* 0x0c8fe40007f1e0ff */
[-C--:B------:R-:W-:Y:S02]  /*153ad0*/  IADD3 R16, P1, R16, R3.reuse, RZ ;  /* 0x0000000310107210 */ /* 0x080fe40007f3e0ff */
[C---:B--2---:R-:W-:Y:S01]  /*153ae0*/  IADD3 R20, P2, R4.reuse, R2, RZ ;  /* 0x0000000204147210 */ /* 0x044fe20007f5e0ff */
[----:B------:R1:W-:Y:S04]  /*153af0*/  STL [R1+0xd38], R24 ;  /* 0x000d381801007387 */ /* 0x0003e80000100800 */
[----:B-1----:R-:W2:Y:S04]  /*153b00*/  LDL.LU.64 R24, [R1+0x6258] ;  /* 0x0062580001187983 */ /* 0x002ea80000300a00 */
[----:B------:R1:W-:Y:S04]  /*153b10*/  STL [R1+0xd40], R16 ;  /* 0x000d401001007387 */ /* 0x0003e80000100800 */
[----:B-1----:R-:W3:Y:S04]  /*153b20*/  LDL.LU.64 R16, [R1+0x6250] ;  /* 0x0062500001107983 */ /* 0x002ee80000300a00 */
[----:B------:R1:W-:Y:S04]  /*153b30*/  STL [R1+0xd48], R20 ;  /* 0x000d481401007387 */ /* 0x0003e80000100800 */
[----:B-1----:R-:W4:Y:S04]  /*153b40*/  LDL.LU.64 R20, [R1+0x6248] ;  /* 0x0062480001147983 */ /* 0x002f280000300a00 */
[----:B------:R-:W-:Y:S04]  /*153b50*/  STL.64 [R1+0x6238], R14 ;  /* 0x0062380e01007387 */ /* 0x000fe80000100a00 */
[----:B----4-:R1:W-:Y:S04]  /*153b60*/  STL.64 [R1+0x6230], R20 ;  /* 0x0062301401007387 */ /* 0x0103e80000100a00 */
[----:B-1----:R0:W4:Y:S04]  /*153b70*/  LDL.64 R20, [R1+0xd38] ;  /* 0x000d380001147983 */ /* 0x0021280000100a00 */
[----:B------:R1:W-:Y:S04]  /*153b80*/  STL.64 [R1+0x6228], R12 ;  /* 0x0062280c01007387 */ /* 0x0003e80000100a00 */
[----:B-1----:R0:W2:Y:S01]  /*153b90*/  LDL.64 R12, [R1+0xd40] ;  /* 0x000d4000010c7983 */ /* 0x0020a20000100a00 */
[----:B------:R-:W-:-:S02]  /*153ba0*/  IADD3 R14, P3, R4, R3, RZ ;  /* 0x00000003040e7210 */ /* 0x000fc40007f7e0ff */
[----:B------:R-:W-:Y:S01]  /*153bb0*/  SHF.R.S32.HI R28, RZ, 0x1f, R4 ;  /* 0x0000001fff1c7819 */ /* 0x000fe20000011404 */
[----:B--2---:R-:W4:Y:S04]  /*153bc0*/  LDL.LU R13, [R1] ;  /* 0x00000000010d7983 */ /* 0x004f280000300800 */
[----:B------:R-:W4:Y:S04]  /*153bd0*/  LDL.LU R4, [R1+0x6240] ;  /* 0x0062400001047983 */ /* 0x000f280000300800 */
[----:B------:R1:W-:Y:S04]  /*153be0*/  STL [R1+0xd50], R14 ;  /* 0x000d500e01007387 */ /* 0x0003e80000100800 */
[----:B-1----:R-:W2:Y:S04]  /*153bf0*/  LDL.LU.64 R14, [R1+0x6238] ;  /* 0x00623800010e7983 */ /* 0x002ea80000300a00 */
[----:B------:R1:W-:Y:S04]  /*153c00*/  STL.64 [R1+0x6218], R2 ;  /* 0x0062180201007387 */ /* 0x0003e80000100a00 */
[----:B-1----:R-:W3:Y:S04]  /*153c10*/  LDL.64 R2, [R1+0xd50] ;  /* 0x000d500001027983 */ /* 0x002ee80000100a00 */
[----:B---3--:R1:W-:Y:S04]  /*153c20*/  STL [R1+0x6220], R2 ;  /* 0x0062200201007387 */ /* 0x0083e80000100800 */
[----:B-1----:R0:W3:Y:S01]  /*153c30*/  LDL.64 R2, [R1+0xd48] ;  /* 0x000d480001027983 */ /* 0x0020e20000100a00 */
[----:B----4-:R-:W-:-:S02]  /*153c40*/  IMAD.X R21, R13, 0x1, R4, P0 ;  /* 0x000000010d157824 */ /* 0x010fc400000e0604 */
[----:B------:R-:W-:-:S03]  /*153c50*/  IMAD.X R13, R13, 0x1, R9, P1 ;  /* 0x000000010d0d7824 */ /* 0x000fc600008e0609 */
[----:B------:R1:W-:Y:S04]  /*153c60*/  STL [R1+0xd3c], R21 ;  /* 0x000d3c1501007387 */ /* 0x0003e80000100800 */
[----:B-1----:R-:W4:Y:S04]  /*153c70*/  LDL.LU.64 R20, [R1+0x6230] ;  /* 0x0062300001147983 */ /* 0x002f280000300a00 */
[----:B------:R1:W-:Y:S04]  /*153c80*/  STL [R1+0xd44], R13 ;  /* 0x000d440d01007387 */ /* 0x0003e80000100800 */
[----:B-1----:R-:W4:Y:S01]  /*153c90*/  LDL.LU.64 R12, [R1+0x6228] ;  /* 0x00622800010c7983 */ /* 0x002f220000300a00 */
[----:B---3--:R-:W-:-:S05]  /*153ca0*/  IMAD.X R3, R28, 0x1, R4, P2 ;  /* 0x000000011c037824 */ /* 0x008fca00010e0604 */
[----:B------:R1:W-:Y:S04]  /*153cb0*/  STL [R1+0xd4c], R3 ;  /* 0x000d4c0301007387 */ /* 0x0003e80000100800 */
[----:B------:R0:W3:Y:S01]  /*153cc0*/  LDL.LU R2, [R1+0x6220] ;  /* 0x0062200001027983 */ /* 0x0000e20000300800 */
[----:B-1----:R-:W-:-:S05]  /*153cd0*/  IMAD.X R3, R28, 0x1, R9, P3 ;  /* 0x000000011c037824 */ /* 0x002fca00018e0609 */
[----:B------:R3:W-:Y:S04]  /*153ce0*/  STL [R1+0xd54], R3 ;  /* 0x000d540301007387 */ /* 0x0007e80000100800 */
[----:B---3--:R-:W3:Y:S04]  /*153cf0*/  LDL.LU.64 R2, [R1+0x6218] ;  /* 0x0062180001027983 */ /* 0x008ee80000300a00 */
[----:B------:R-:W2:Y:S04]  /*153d00*/  LDL.LU R28, [R1+0x1c6c] ;  /* 0x001c6c00011c7983 */ /* 0x000ea80000300800 */
[----:B------:R2:W-:Y:S02]  /*153d10*/  STL.64 [R1+0x6210], R8 ;  /* 0x0062100801007387 */ /* 0x0005e40000100a00 */
[----:B--2---:R-:W-:-:S05]  /*153d20*/  SHF.R.S32.HI R8, RZ, 0x1f, R28 ;  /* 0x0000001fff087819 */ /* 0x004fca000001141c */
[----:B------:R3:W-:Y:S04]  /*153d30*/  STL [R1], R8 ;  /* 0x0000000801007387 */ /* 0x0007e80000100800 */
[----:B------:R-:W-:Y:S04]  /*153d40*/  STL.64 [R1+0x6200], R14 ;  /* 0x0062000e01007387 */ /* 0x000fe80000100a00 */
[----:B----4-:R-:W-:Y:S01]  /*153d50*/  STL.64 [R1+0x6208], R20 ;  /* 0x0062081401007387 */ /* 0x010fe20000100a00 */
[----:B---3--:R-:W-:-:S05]  /*153d60*/  IADD3 R8, P1, R28, R3, RZ ;  /* 0x000000031c087210 */ /* 0x008fca0007f3e0ff */
[----:B------:R1:W-:Y:S04]  /*153d70*/  STL [R1+0xd60], R8 ;  /* 0x000d600801007387 */ /* 0x0003e80000100800 */
[----:B-1----:R-:W2:Y:S01]  /*153d80*/  LDL.LU.64 R8, [R1+0x6210] ;  /* 0x0062100001087983 */ /* 0x002ea20000300a00 */
[----:B------:R-:W-:-:S03]  /*153d90*/  IADD3 R20, P0, R28, R2, RZ ;  /* 0x000000021c147210 */ /* 0x000fc60007f1e0ff */
[----:B--2---:R1:W-:Y:S04]  /*153da0*/  STL.64 [R1+0x61f0], R8 ;  /* 0x0061f00801007387 */ /* 0x0043e80000100a00 */
[----:B------:R2:W-:Y:S01]  /*153db0*/  STL [R1+0xd58], R20 ;  /* 0x000d581401007387 */ /* 0x0005e20000100800 */
[----:B-1----:R-:W-:Y:S02]  /*153dc0*/  IMAD.MOV.U32 R8, RZ, RZ, R20 ;  /* 0x000000ffff087224 */ /* 0x002fe400078e0014 */
[----:B------:R-:W-:Y:S02]  /*153dd0*/  IMAD.MOV.U32 R9, RZ, RZ, R21 ;  /* 0x000000ffff097224 */ /* 0x000fe400078e0015 */
[----:B--2---:R-:W2:Y:S04]  /*153de0*/  LDL.LU.64 R20, [R1+0x6208] ;  /* 0x0062080001147983 */ /* 0x004ea80000300a00 */
[----:B------:R1:W-:Y:S04]  /*153df0*/  STL.64 [R1+0x61f8], R8 ;  /* 0x0061f80801007387 */ /* 0x0003e80000100a00 */
[----:B-1----:R-:W3:Y:S02]  /*153e00*/  LDL.LU R8, [R1+0x1c70] ;  /* 0x001c700001087983 */ /* 0x002ee40000300800 */
[----:B---3--:R-:W-:-:S02]  /*153e10*/  IADD3 R14, P2, R8, R2, RZ ;  /* 0x00000002080e7210 */ /* 0x008fc40007f5e0ff */
[----:B------:R-:W-:Y:S02]  /*153e20*/  SHF.R.S32.HI R28, RZ, 0x1f, R8 ;  /* 0x0000001fff1c7819 */ /* 0x000fe40000011408 */
[----:B------:R-:W-:Y:S01]  /*153e30*/  IADD3 R8, P3, R8, R3, RZ ;  /* 0x0000000308087210 */ /* 0x000fe20007f7e0ff */
[----:B------:R1:W-:Y:S04]  /*153e40*/  STL [R1+0xd68], R14 ;  /* 0x000d680e01007387 */ /* 0x0003e80000100800 */
[----:B-1----:R-:W3:Y:S04]  /*153e50*/  LDL.LU.64 R14, [R1+0x6200] ;  /* 0x00620000010e7983 */ /* 0x002ee80000300a00 */
[----:B------:R1:W-:Y:S04]  /*153e60*/  STL [R1+0xd70], R8 ;  /* 0x000d700801007387 */ /* 0x0003e80000100800 */
[----:B-1----:R0:W4:Y:S04]  /*153e70*/  LDL.LU.64 R8, [R1+0x61f8] ;  /* 0x0061f80001087983 */ /* 0x0021280000300a00 */
        /* <DEDUP_REMOVED lines=161> */
[----:B----4-:R-:W-:Y:S04]  /*154890*/  STL.64 [R1+0x6108], R12 ;  /* 0x0061080c01007387 */ /* 0x010fe80000100a00 */
[----:B------:R1:W-:Y:S04]  /*1548a0*/  STL [R1+0x6120], R13 ;  /* 0x0061200d01007387 */ /* 0x0003e80000100800 */
[----:B-1----:R0:W2:Y:S04]  /*1548b0*/  LDL.64 R12, [R1+0xde8] ;  /* 0x000de800010c7983 */ /* 0x0020a80000100a00 */
[----:B------:R1:W-:Y:S04]  /*1548c0*/  STL.64 [R1+0x6100], R18 ;  /* 0x0061001201007387 */ /* 0x0003e80000100a00 */
[----:B-1----:R-:W3:Y:S01]  /*1548d0*/  LDL.LU R18, [R1+0x1c94] ;  /* 0x001c940001127983 */ /* 0x002ee20000300800 */
[----:B--2---:R-:W-:-:S02]  /*1548e0*/  IMAD.X R13, R3, 0x1, R4, P0 ;  /* 0x00000001030d7824 */ /* 0x004fc400000e0604 */
[----:B------:R-:W-:-:S03]  /*1548f0*/  IMAD.X R3, R3, 0x1, R9, P1 ;  /* 0x0000000103037824 */ /* 0x000fc600008e0609 */
[----:B------:R1:W-:Y:S04]  /*154900*/  STL [R1+0xdec], R13 ;  /* 0x000dec0d01007387 */ /* 0x0003e80000100800 */
[----:B-1----:R0:W2:Y:S04]  /*154910*/  LDL.LU R13, [R1+0x6120] ;  /* 0x00612000010d7983 */ /* 0x0020a80000300800 */
        /* <DEDUP_REMOVED lines=13> */
[----:B--2---:R-:W2:Y:S04]  /*1549f0*/  LDL.LU.64 R12, [R1+0x6108] ;  /* 0x00610800010c7983 */ /* 0x004ea80000300a00 */
[----:B------:R1:W-:Y:S04]  /*154a00*/  STL [R1+0xe18], R18 ;  /* 0x000e181201007387 */ /* 0x0003e80000100800 */
[----:B-1----:R-:W3:Y:S04]  /*154a10*/  LDL.LU.64 R18, [R1+0x6100] ;  /* 0x0061000001127983 */ /* 0x002ee80000300a00 */
[----:B------:R-:W-:Y:S04]  /*154a20*/  STL.64 [R1+0x60e0], R24 ;  /* 0x0060e01801007387 */ /* 0x000fe80000100a00 */
[----:B------:R1:W-:Y:S04]  /*154a30*/  STL.64 [R1+0x60f8], R4 ;  /* 0x0060f80401007387 */ /* 0x0003e80000100a00 */
[----:B-1----:R-:W4:Y:S04]  /*154a40*/  LDL.LU R4, [R1+0x1c98] ;  /* 0x001c980001047983 */ /* 0x002f280000300800 */
[----:B------:R1:W-:Y:S04]  /*154a50*/  STL.64 [R1+0x60e8], R10 ;  /* 0x0060e80a01007387 */ /* 0x0003e80000100a00 */
[----:B-1----:R0:W2:Y:S01]  /*154a60*/  LDL.64 R10, [R1+0xe18] ;  /* 0x000e1800010a7983 */ /* 0x0020a20000100a00 */
[----:B----4-:R-:W-:-:S02]  /*154a70*/  SHF.R.S32.HI R28, RZ, 0x1f, R4 ;  /* 0x0000001fff1c7819 */ /* 0x010fc40000011404 */
[C---:B------:R-:W-:Y:S02]  /*154a80*/  IADD3 R24, P2, R4.reuse, R2, RZ ;  /* 0x0000000204187210 */ /* 0x040fe40007f5e0ff */
[----:B------:R-:W-:Y:S01]  /*154a90*/  IADD3 R4, P3, R4, R3, RZ ;  /* 0x0000000304047210 */ /* 0x000fe20007f7e0ff */
[----:B--2---:R-:W2:Y:S04]  /*154aa0*/  LDL.LU R11, [R1] ;  /* 0x00000000010b7983 */ /* 0x004ea80000300800 */
[----:B------:R1:W-:Y:S04]  /*154ab0*/  STL.64 [R1+0x60f0], R12 ;  /* 0x0060f00c01007387 */ /* 0x0003e80000100a00 */
[----:B-1----:R0:W2:Y:S04]  /*154ac0*/  LDL.64 R12, [R1+0xe10] ;  /* 0x000e1000010c7983 */ /* 0x0020a80000100a00 */
[----:B------:R1:W-:Y:S04]  /*154ad0*/  STL [R1+0xe28], R4 ;  /* 0x000e280401007387 */ /* 0x0003e80000100800 */
[----:B-1----:R-:W2:Y:S04]  /*154ae0*/  LDL.LU.64 R4, [R1+0x60f8] ;  /* 0x0060f80001047983 */ /* 0x002ea80000300a00 */
[----:B------:R1:W-:Y:S04]  /*154af0*/  STL.64 [R1+0x60d8], R2 ;  /* 0x0060d80201007387 */ /* 0x0003e80000100a00 */
[----:B-1----:R0:W4:Y:S01]  /*154b00*/  LDL.64 R2, [R1+0xe28] ;  /* 0x000e280001027983 */ /* 0x0021220000100a00 */
[----:B--2---:R-:W-:-:S02]  /*154b10*/  IMAD.X R13, R11, 0x1, R4, P0 ;  /* 0x000000010b0d7824 */ /* 0x004fc400000e0604 */
[--C-:B------:R-:W-:Y:S02]  /*154b20*/  IMAD.X R11, R11, 0x1, R9.reuse, P1 ;  /* 0x000000010b0b7824 */ /* 0x100fe400008e0609 */
[C---:B------:R-:W-:Y:S01]  /*154b30*/  IMAD.X R25, R28.reuse, 0x1, R4, P2 ;  /* 0x000000011c197824 */ /* 0x040fe200010e0604 */
[----:B------:R1:W-:Y:S01]  /*154b40*/  STL [R1+0xe14], R13 ;  /* 0x000e140d01007387 */ /* 0x0003e20000100800 */
[----:B----4-:R-:W-:-:S03]  /*154b50*/  IMAD.X R3, R28, 0x1, R9, P3 ;  /* 0x000000011c037824 */ /* 0x010fc600018e0609 */
[----:B-1----:R-:W2:Y:S04]  /*154b60*/  LDL.LU.64 R12, [R1+0x60f0] ;  /* 0x0060f000010c7983 */ /* 0x002ea80000300a00 */
[----:B------:R1:W-:Y:S04]  /*154b70*/  STL [R1+0xe1c], R11 ;  /* 0x000e1c0b01007387 */ /* 0x0003e80000100800 */
[----:B-1----:R-:W4:Y:S04]  /*154b80*/  LDL.LU.64 R10, [R1+0x60e8] ;  /* 0x0060e800010a7983 */ /* 0x002f280000300a00 */
[----:B------:R1:W-:Y:S04]  /*154b90*/  STL.64 [R1+0xe20], R24 ;  /* 0x000e201801007387 */ /* 0x0003e80000100a00 */
[----:B-1----:R-:W2:Y:S04]  /*154ba0*/  LDL.LU.64 R24, [R1+0x60e0] ;  /* 0x0060e00001187983 */ /* 0x002ea80000300a00 */
[----:B------:R1:W-:Y:S04]  /*154bb0*/  STL [R1+0x60c0], R4 ;  /* 0x0060c00401007387 */ /* 0x0003e80000100800 */
[----:B-1----:R-:W3:Y:S04]  /*154bc0*/  LDL.LU R4, [R1+0x1ca0] ;  /* 0x001ca00001047983 */ /* 0x002ee80000300800 */
[----:B------:R1:W-:Y:S04]  /*154bd0*/  STL [R1+0xe2c], R3 ;  /* 0x000e2c0301007387 */ /* 0x0003e80000100800 */
[----:B-1----:R-:W4:Y:S04]  /*154be0*/  LDL.LU.64 R2, [R1+0x60d8] ;  /* 0x0060d80001027983 */ /* 0x002f280000300a00 */
[----:B------:R-:W2:Y:S04]  /*154bf0*/  LDL.LU R28, [R1+0x1c9c] ;  /* 0x001c9c00011c7983 */ /* 0x000ea80000300800 */
[----:B------:R2:W-:Y:S04]  /*154c00*/  STL.64 [R1+0x60c8], R8 ;  /* 0x0060c80801007387 */ /* 0x0005e80000100a00 */
[----:B------:R-:W-:Y:S04]  /*154c10*/  STL [R1+0x60d0], R9 ;  /* 0x0060d00901007387 */ /* 0x000fe80000100800 */
        /* <DEDUP_REMOVED lines=8> */
[----:B--2---:R0:W2:Y:S01]  /*154ca0*/  LDL.LU R9, [R1+0x60d0] ;  /* 0x0060d00001097983 */ /* 0x0040a20000300800 */
[----:B---3--:R-:W-:-:S05]  /*154cb0*/  IADD3 R8, P2, R4, R2, RZ ;  /* 0x0000000204087210 */ /* 0x008fca0007f5e0ff */
[----:B------:R2:W-:Y:S04]  /*154cc0*/  STL [R1+0xe40], R8 ;  /* 0x000e400801007387 */ /* 0x0005e80000100800 */
[----:B--2---:R-:W2:Y:S01]  /*154cd0*/  LDL.LU.64 R8, [R1+0x60c8] ;  /* 0x0060c80001087983 */ /* 0x004ea20000300a00 */
[----:B------:R-:W-:-:S03]  /*154ce0*/  SHF.R.S32.HI R28, RZ, 0x1f, R4 ;  /* 0x0000001fff1c7819 */ /* 0x000fc60000011404 */
[----:B--2---:R1:W-:Y:S02]  /*154cf0*/  STL.64 [R1+0x60b8], R8 ;  /* 0x0060b80801007387 */ /* 0x0043e40000100a00 */
[----:B-1----:R-:W-:Y:S02]  /*154d00*/  IMAD.MOV.U32 R8, RZ, RZ, R4 ;  /* 0x000000ffff087224 */ /* 0x002fe400078e0004 */
[----:B------:R-:W2:Y:S04]  /*154d10*/  LDL.LU R4, [R1+0x60c0] ;  /* 0x0060c00001047983 */ /* 0x000ea80000300800 */
[----:B------:R1:W-:Y:S04]  /*154d20*/  STL.64 [R1+0x60a8], R18 ;  /* 0x0060a81201007387 */ /* 0x0003e80000100a00 */
[----:B-1----:R0:W3:Y:S01]  /*154d30*/  LDL.64 R18, [R1+0xe38] ;  /* 0x000e380001127983 */ /* 0x0020e20000100a00 */
[----:B------:R-:W-:-:S03]  /*154d40*/  IADD3 R8, P3, R8, R3, RZ ;  /* 0x0000000308087210 */ /* 0x000fc60007f7e0ff */
[----:B---3--:R-:W2:Y:S04]  /*154d50*/  LDL.LU R19, [R1] ;  /* 0x0000000001137983 */ /* 0x008ea80000300800 */
[----:B------:R1:W-:Y:S04]  /*154d60*/  STL [R1+0xe48], R8 ;  /* 0x000e480801007387 */ /* 0x0003e80000100800 */
[----:B-1----:R-:W3:Y:S04]  /*154d70*/  LDL.LU.64 R8, [R1+0x60b8] ;  /* 0x0060b80001087983 */ /* 0x002ee80000300a00 */
        /* <DEDUP_REMOVED lines=98> */
[----:B------:R4:W-:Y:S02]  /*1553a0*/  STL.64 [R1+0x6028], R10 ;  /* 0x0060280a01007387 */ /* 0x0009e40000100a00 */
[----:B----4-:R-:W-:-:S05]  /*1553b0*/  SHF.R.S32.HI R10, RZ, 0x1f, R12 ;  /* 0x0000001fff0a7819 */ /* 0x010fca000001140c */
        /* <DEDUP_REMOVED lines=54> */
[----:B-1----:R0:W4:Y:S04]  /*155720*/  LDL.64 R8, [R1+0xf80] ;  /* 0x000f800001087983 */ /* 0x0021280000100a00 */
        /* <DEDUP_REMOVED lines=8> */
[----:B-1----:R-:W2:Y:S04]  /*1557b0*/  LDL.LU R22, [R1+0x1200] ;  /* 0x0012000001167983 */ /* 0x002ea80000300800 */
[----:B------:R-:W-:Y:S01]  /*1557c0*/  STL.64 [R1+0x5fc0], R18 ;  /* 0x005fc01201007387 */ /* 0x000fe20000100a00 */
        /* <DEDUP_REMOVED lines=12> */
[----:B--2---:R-:W-:-:S05]  /*155890*/  SHF.R.S32.HI R18, RZ, 0x1f, R22 ;  /* 0x0000001fff127819 */ /* 0x004fca0000011416 */
[----:B------:R4:W-:Y:S02]  /*1558a0*/  STL [R1], R18 ;  /* 0x0000001201007387 */ /* 0x0009e40000100800 */
[----:B----4-:R-:W-:-:S05]  /*1558b0*/  IADD3 R18, P0, R22, R2, RZ ;  /* 0x0000000216127210 */ /* 0x010fca0007f1e0ff */
[----:B------:R1:W-:Y:S04]  /*1558c0*/  STL [R1+0xfa8], R18 ;  /* 0x000fa81201007387 */ /* 0x0003e80000100800 */
[----:B-1----:R-:W2:Y:S01]  /*1558d0*/  LDL.LU.64 R18, [R1+0x5fc0] ;  /* 0x005fc00001127983 */ /* 0x002ea20000300a00 */
[----:B------:R-:W-:-:S05]  /*1558e0*/  IADD3 R22, P1, R22, R3, RZ ;  /* 0x0000000316167210 */ /* 0x000fca0007f3e0ff */
[----:B------:R1:W-:Y:S04]  /*1558f0*/  STL [R1+0xfb0], R22 ;  /* 0x000fb01601007387 */ /* 0x0003e80000100800 */
[----:B-1----:R-:W4:Y:S04]  /*155900*/  LDL.LU.64 R22, [R1+0x5fb8] ;  /* 0x005fb80001167983 */ /* 0x002f280000300a00 */
[----:B--2---:R1:W-:Y:S04]  /*155910*/  STL.64 [R1+0x5fa8], R18 ;  /* 0x005fa81201007387 */ /* 0x0043e80000100a00 */
[----:B-1----:R-:W2:Y:S04]  /*155920*/  LDL.LU R18, [R1+0x11f8] ;  /* 0x0011f80001127983 */ /* 0x002ea80000300800 */
[----:B------:R1:W-:Y:S04]  /*155930*/  STL.64 [R1+0x5fa0], R8 ;  /* 0x005fa00801007387 */ /* 0x0003e80000100a00 */
[----:B-1----:R-:W3:Y:S04]  /*155940*/  LDL.64 R8, [R1+0xfa8] ;  /* 0x000fa80001087983 */ /* 0x002ee80000100a00 */
[----:B---3--:R-:W-:Y:S04]  /*155950*/  STL [R1+0x5fb0], R8 ;  /* 0x005fb00801007387 */ /* 0x008fe80000100800 */
[----:B------:R1:W-:Y:S04]  /*155960*/  STL.64 [R1+0x5f98], R14 ;  /* 0x005f980e01007387 */ /* 0x0003e80000100a00 */
[----:B-1----:R0:W3:Y:S01]  /*155970*/  LDL.64 R14, [R1+0xfb0] ;  /* 0x000fb000010e7983 */ /* 0x0020e20000100a00 */
[----:B--2---:R-:W-:-:S02]  /*155980*/  IADD3 R8, P2, R18, R2, RZ ;  /* 0x0000000212087210 */ /* 0x004fc40007f5e0ff */
[----:B------:R-:W-:Y:S02]  /*155990*/  SHF.R.S32.HI R28, RZ, 0x1f, R18 ;  /* 0x0000001fff1c7819 */ /* 0x000fe40000011412 */
[----:B------:R-:W-:Y:S01]  /*1559a0*/  IADD3 R18, P3, R18, R3, RZ ;  /* 0x0000000312127210 */ /* 0x000fe20007f7e0ff */
[----:B---3--:R-:W2:Y:S04]  /*1559b0*/  LDL.LU R15, [R1] ;  /* 0x00000000010f7983 */ /* 0x008ea80000300800 */
[----:B------:R1:W-:Y:S04]  /*1559c0*/  STL [R1+0xfb8], R8 ;  /* 0x000fb80801007387 */ /* 0x0003e80000100800 */
[----:B-1----:R0:W3:Y:S04]  /*1559d0*/  LDL.LU R8, [R1+0x5fb0] ;  /* 0x005fb00001087983 */ /* 0x0020e80000300800 */
[----:B------:R1:W-:Y:S04]  /*1559e0*/  STL [R1+0xfc0], R18 ;  /* 0x000fc01201007387 */ /* 0x0003e80000100800 */
[----:B-1----:R-:W4:Y:S04]  /*1559f0*/  LDL.LU.64 R18, [R1+0x5fa8] ;  /* 0x005fa80001127983 */ /* 0x002f280000300a00 */
        /* <DEDUP_REMOVED lines=13> */
[----:B-1----:R-:W2:Y:S04]  /*155ad0*/  LDL.LU R14, [R1+0x11e0] ;  /* 0x0011e000010e7983 */ /* 0x002ea80000300800 */
[----:B------:R-:W-:Y:S04]  /*155ae0*/  STL.64 [R1+0x5f88], R22 ;  /* 0x005f881601007387 */ /* 0x000fe80000100a00 */
[----:B------:R-:W-:Y:S04]  /*155af0*/  STL.64 [R1+0x5f78], R18 ;  /* 0x005f781201007387 */ /* 0x000fe80000100a00 */
[----:B------:R1:W-:Y:S04]  /*155b00*/  STL [R1+0x5f70], R4 ;  /* 0x005f700401007387 */ /* 0x0003e80000100800 */
[----:B-1----:R-:W3:Y:S04]  /*155b10*/  LDL.LU R4, [R1+0x11d0] ;  /* 0x0011d00001047983 */ /* 0x002ee80000300800 */
[----:B------:R1:W-:Y:S04]  /*155b20*/  STL [R1+0xfc4], R3 ;  /* 0x000fc40301007387 */ /* 0x0003e80000100800 */
[----:B-1----:R-:W4:Y:S01]  /*155b30*/  LDL.LU.64 R2, [R1+0x5f90] ;  /* 0x005f900001027983 */ /* 0x002f220000300a00 */
[----:B--2---:R-:W-:-:S02]  /*155b40*/  SHF.R.S32.HI R18, RZ, 0x1f, R14 ;  /* 0x0000001fff127819 */ /* 0x004fc4000001140e */
[----:B---3--:R-:W-:Y:S02]  /*155b50*/  SHF.R.S32.HI R28, RZ, 0x1f, R4 ;  /* 0x0000001fff1c7819 */ /* 0x008fe40000011404 */
[C---:B----4-:R-:W-:Y:S02]  /*155b60*/  IADD3 R22, P0, R14.reuse, R2, RZ ;  /* 0x000000020e167210 */ /* 0x050fe40007f1e0ff */
[----:B------:R-:W-:-:S03]  /*155b70*/  IADD3 R14, P1, R14, R3, RZ ;  /* 0x000000030e0e7210 */ /* 0x000fc60007f3e0ff */
[----:B------:R1:W-:Y:S04]  /*155b80*/  STL [R1+0xfc8], R22 ;  /* 0x000fc81601007387 */ /* 0x0003e80000100800 */
[----:B------:R2:W-:Y:S04]  /*155b90*/  STL [R1], R18 ;  /* 0x0000001201007387 */ /* 0x0005e80000100800 */
[----:B-1----:R-:W3:Y:S04]  /*155ba0*/  LDL.LU.64 R22, [R1+0x5f88] ;  /* 0x005f880001167983 */ /* 0x002ee80000300a00 */
[----:B------:R1:W-:Y:S01]  /*155bb0*/  STL [R1+0xfd0], R14 ;  /* 0x000fd00e01007387 */ /* 0x0003e20000100800 */
[----:B--2---:R-:W-:-:S03]  /*155bc0*/  IADD3 R18, P2, R4, R2, RZ ;  /* 0x0000000204127210 */ /* 0x004fc60007f5e0ff */
[----:B-1----:R-:W2:Y:S04]  /*155bd0*/  LDL.LU.64 R14, [R1+0x5f80] ;  /* 0x005f8000010e7983 */ /* 0x002ea80000300a00 */
[----:B------:R-:W-:Y:S04]  /*155be0*/  STL.64 [R1+0x5f68], R28 ;  /* 0x005f681c01007387 */ /* 0x000fe80000100a00 */
[----:B------:R1:W-:Y:S04]  /*155bf0*/  STL [R1+0xfd8], R18 ;  /* 0x000fd81201007387 */ /* 0x0003e80000100800 */
[----:B-1----:R-:W4:Y:S01]  /*155c00*/  LDL.LU.64 R18, [R1+0x5f78] ;  /* 0x005f780001127983 */ /* 0x002f220000300a00 */
[----:B------:R-:W-:-:S03]  /*155c10*/  IADD3 R28, P3, R4, R3, RZ ;  /* 0x00000003041c7210 */ /* 0x000fc60007f7e0ff */
[----:B------:R-:W3:Y:S04]  /*155c20*/  LDL.LU R4, [R1+0x5f70] ;  /* 0x005f700001047983 */ /* 0x000ee80000300800 */
        /* <DEDUP_REMOVED lines=81> */
[----:B-1----:R0:W3:Y:S04]  /*156140*/  LDL.64 R8, [R1+0x1008] ;  /* 0x0010080001087983 */ /* 0x0020e80000100a00 */
[----:B--2---:R1:W-:Y:S04]  /*156150*/  STL.64 [R1+0x5ee8], R24 ;  /* 0x005ee81801007387 */ /* 0x0043e80000100a00 */
[----:B-1----:R-:W2:Y:S04]  /*156160*/  LDL.64 R24, [R1+0x1018] ;  /* 0x0010180001187983 */ /* 0x002ea80000100a00 */
[----:B--2---:R1:W-:Y:S04]  /*156170*/  STL [R1+0x5ef0], R24 ;  /* 0x005ef01801007387 */ /* 0x0043e80000100800 */
[----:B-1----:R0:W2:Y:S04]  /*156180*/  LDL.64 R24, [R1+0x1010] ;  /* 0x0010100001187983 */ /* 0x0020a80000100a00 */
[----:B--2---:R-:W3:Y:S04]  /*156190*/  LDL.LU R25, [R1] ;  /* 0x0000000001197983 */ /* 0x004ee80000300800 */
[----:B------:R1:W-:Y:S04]  /*1561a0*/  STL.64 [R1+0x5ee0], R2 ;  /* 0x005ee00201007387 */ /* 0x0003e80000100a00 */
[----:B-1----:R0:W2:Y:S04]  /*1561b0*/  LDL.64 R2, [R1+0x1020] ;  /* 0x0010200001027983 */ /* 0x0020a80000100a00 */
[----:B------:R1:W-:Y:S04]  /*1561c0*/  STL.64 [R1+0x5ed0], R18 ;  /* 0x005ed01201007387 */ /* 0x0003e80000100a00 */
[----:B-1----:R-:W4:Y:S01]  /*1561d0*/  LDL.LU R18, [R1+0x1180] ;  /* 0x0011800001127983 */ /* 0x002f220000300800 */
[----:B---3--:R-:W-:-:S05]  /*1561e0*/  IMAD.X R9, R25, 0x1, R4, P0 ;  /* 0x0000000119097824 */ /* 0x008fca00000e0604 */
[----:B------:R1:W-:Y:S04]  /*1561f0*/  STL [R1+0x100c], R9 ;  /* 0x00100c0901007387 */ /* 0x0003e80000100800 */
[----:B-1----:R-:W3:Y:S02]  /*156200*/  LDL.LU.64 R8, [R1+0x5ef8] ;  /* 0x005ef80001087983 */ /* 0x002ee40000300a00 */
[----:B---3--:R-:W-:-:S05]  /*156210*/  IMAD.X R25, R25, 0x1, R9, P1 ;  /* 0x0000000119197824 */ /* 0x008fca00008e0609 */
[----:B------:R1:W-:Y:S04]  /*156220*/  STL [R1+0x1014], R25 ;  /* 0x0010141901007387 */ /* 0x0003e80000100800 */
[----:B------:R0:W3:Y:S01]  /*156230*/  LDL.LU R24, [R1+0x5ef0] ;  /* 0x005ef00001187983 */ /* 0x0000e20000300800 */
[C---:B--2---:R-:W-:Y:S02]  /*156240*/  IMAD.X R3, R28.reuse, 0x1, R9, P3 ;  /* 0x000000011c037824 */ /* 0x044fe400018e0609 */
[----:B-1----:R-:W-:-:S05]  /*156250*/  IMAD.X R25, R28, 0x1, R4, P2 ;  /* 0x000000011c197824 */ /* 0x002fca00010e0604 */
[----:B------:R3:W-:Y:S04]  /*156260*/  STL [R1+0x101c], R25 ;  /* 0x00101c1901007387 */ /* 0x0007e80000100800 */
[----:B---3--:R-:W2:Y:S04]  /*156270*/  LDL.LU.64 R24, [R1+0x5ee8] ;  /* 0x005ee80001187983 */ /* 0x008ea80000300a00 */
[----:B------:R-:W-:Y:S04]  /*156280*/  STL.64 [R1+0x5ed8], R22 ;  /* 0x005ed81601007387 */ /* 0x000fe80000100a00 */
[----:B------:R1:W-:Y:S04]  /*156290*/  STL [R1+0x1024], R3 ;  /* 0x0010240301007387 */ /* 0x0003e80000100800 */
[----:B-1----:R-:W3:Y:S01]  /*1562a0*/  LDL.LU.64 R2, [R1+0x5ee0] ;  /* 0x005ee00001027983 */ /* 0x002ee20000300a00 */
[----:B----4-:R-:W-:-:S02]  /*1562b0*/  SHF.R.S32.HI R28, RZ, 0x1f, R18 ;  /* 0x0000001fff1c7819 */ /* 0x010fc40000011412 */
        /* <DEDUP_REMOVED lines=17> */
[----:B-1----:R-:W2:Y:S04]  /*1563d0*/  LDL.LU.64 R8, [R1+0x5ec8] ;  /* 0x005ec80001087983 */ /* 0x002ea80000300a00 */
        /* <DEDUP_REMOVED lines=8> */
[----:B------:R1:W-:Y:S04]  /*156460*/  STL.64 [R1+0x5e90], R6 ;  /* 0x005e900601007387 */ /* 0x0003e80000100a00 */
[----:B-1----:R-:W3:Y:S01]  /*156470*/  LDL.LU R6, [R1+0x1160] ;  /* 0x0011600001067983 */ /* 0x002ee20000300800 */
[----:B----4-:R-:W-:-:S02]  /*156480*/  IMAD.X R3, R29, 0x1, R4, P0 ;  /* 0x000000011d037824 */ /* 0x010fc400000e0604 */
[----:B--2---:R-:W-:-:S03]  /*156490*/  IMAD.X R29, R29, 0x1, R9, P1 ;  /* 0x000000011d1d7824 */ /* 0x004fc600008e0609 */
        /* <DEDUP_REMOVED lines=42> */
[----:B-1----:R-:W4:Y:S04]  /*156740*/  LDL.LU R14, [R1+0x1140] ;  /* 0x00114000010e7983 */ /* 0x002f280000300800 */
[----:B------:R-:W-:Y:S04]  /*156750*/  STL [R1+0x5e60], R15 ;  /* 0x005e600f01007387 */ /* 0x000fe80000100800 */
[----:B------:R1:W-:Y:S04]  /*156760*/  STL [R1+0x5e50], R4 ;  /* 0x005e500401007387 */ /* 0x0003e80000100800 */
[----:B-1----:R-:W4:Y:S01]  /*156770*/  LDL.LU R4, [R1+0x1130] ;  /* 0x0011300001047983 */ /* 0x002f220000300800 */
[----:B--2---:R-:W-:-:S05]  /*156780*/  IMAD.X R3, R28, 0x1, R9, P3 ;  /* 0x000000011c037824 */ /* 0x004fca00018e0609 */
[----:B------:R1:W-:Y:S04]  /*156790*/  STL [R1+0x1064], R3 ;  /* 0x0010640301007387 */ /* 0x0003e80000100800 */
[----:B-1----:R-:W2:Y:S04]  /*1567a0*/  LDL.LU.64 R2, [R1+0x5e70] ;  /* 0x005e700001027983 */ /* 0x002ea80000300a00 */
[----:B---3--:R2:W-:Y:S01]  /*1567b0*/  STL.64 [R1+0x5e68], R6 ;  /* 0x005e680601007387 */ /* 0x0085e20000100a00 */
[----:B----4-:R-:W-:Y:S02]  /*1567c0*/  SHF.R.S32.HI R28, RZ, 0x1f, R14 ;  /* 0x0000001fff1c7819 */ /* 0x010fe4000001140e */
[----:B--2---:R-:W-:-:S02]  /*1567d0*/  IADD3 R6, P0, R14, R2, RZ ;  /* 0x000000020e067210 */ /* 0x004fc40007f1e0ff */
        /* <DEDUP_REMOVED lines=181> */
[----:B----4-:R-:W-:Y:S04]  /*157330*/  STL.64 [R1+0x5d50], R26 ;  /* 0x005d501a01007387 */ /* 0x010fe80000100a00 */
        /* <DEDUP_REMOVED lines=13> */
[----:B--2---:R-:W2:Y:S01]  /*157410*/  LDL.LU.64 R2, [R1+0x5d58] ;  /* 0x005d580001027983 */ /* 0x004ea20000300a00 */
[----:B----4-:R-:W-:Y:S02]  /*157420*/  SHF.R.S32.HI R28, RZ, 0x1f, R10 ;  /* 0x0000001fff1c7819 */ /* 0x010fe4000001140a */
[C---:B--2---:R-:W-:Y:S02]  /*157430*/  IADD3 R26, P0, R10.reuse, R2, RZ ;  /* 0x000000020a1a7210 */ /* 0x044fe40007f1e0ff */
        /* <DEDUP_REMOVED lines=30> */
[----:B-1----:R-:W4:Y:S04]  /*157620*/  LDL.LU.64 R22, [R1+0x5d28] ;  /* 0x005d280001167983 */ /* 0x002f280000300a00 */
[----:B------:R1:W-:Y:S04]  /*157630*/  STL.64 [R1+0x5d10], R6 ;  /* 0x005d100601007387 */ /* 0x0003e80000100a00 */
[----:B-1----:R-:W3:Y:S04]  /*157640*/  LDL R6, [R1+0x1144] ;  /* 0x0011440001067983 */ /* 0x002ee80000100800 */
[----:B------:R1:W-:Y:S04]  /*157650*/  STL [R1+0x113c], R3 ;  /* 0x00113c0301007387 */ /* 0x0003e80000100800 */
[----:B-1----:R-:W2:Y:S04]  /*157660*/  LDL.LU.64 R2, [R1+0x5d20] ;  /* 0x005d200001027983 */ /* 0x002ea80000300a00 */
[----:B------:R-:W-:Y:S04]  /*157670*/  STL [R1+0x5d18], R29 ;  /* 0x005d181d01007387 */ /* 0x000fe80000100800 */
[----:B------:R-:W-:Y:S04]  /*157680*/  STL.64 [R1+0x5d08], R4 ;  /* 0x005d080401007387 */ /* 0x000fe80000100a00 */
[----:B------:R1:W-:Y:S04]  /*157690*/  STL [R1+0x5d00], R9 ;  /* 0x005d000901007387 */ /* 0x0003e80000100800 */
[----:B-1----:R-:W4:Y:S01]  /*1576a0*/  LDL R9, [R1+0x1154] ;  /* 0x0011540001097983 */ /* 0x002f220000100800 */
[----:B---3--:R-:W-:-:S02]  /*1576b0*/  SHF.R.S32.HI R4, RZ, 0x1f, R6 ;  /* 0x0000001fff047819 */ /* 0x008fc40000011406 */
[C---:B--2---:R-:W-:Y:S02]  /*1576c0*/  IADD3 R28, P0, R6.reuse, R2, RZ ;  /* 0x00000002061c7210 */ /* 0x044fe40007f1e0ff */
[----:B------:R-:W-:-:S03]  /*1576d0*/  IADD3 R6, P1, R6, R3, RZ ;  /* 0x0000000306067210 */ /* 0x000fc60007f3e0ff */
[----:B------:R-:W-:Y:S04]  /*1576e0*/  STL [R1+0x1140], R28 ;  /* 0x0011401c01007387 */ /* 0x000fe80000100800 */
[----:B------:R4:W-:Y:S04]  /*1576f0*/  STL [R1], R4 ;  /* 0x0000000401007387 */ /* 0x0009e80000100800 */
[----:B------:R-:W2:Y:S04]  /*157700*/  LDL.LU R29, [R1+0x5d18] ;  /* 0x005d1800011d7983 */ /* 0x000ea80000300800 */
[----:B------:R1:W-:Y:S01]  /*157710*/  STL [R1+0x1150], R6 ;  /* 0x0011500601007387 */ /* 0x0003e20000100800 */
[----:B----4-:R-:W-:-:S03]  /*157720*/  IADD3 R4, P2, R9, R2, RZ ;  /* 0x0000000209047210 */ /* 0x010fc60007f5e0ff */
[----:B-1----:R-:W3:Y:S04]  /*157730*/  LDL.LU.64 R6, [R1+0x5d10] ;  /* 0x005d100001067983 */ /* 0x002ee80000300a00 */
[----:B------:R1:W-:Y:S04]  /*157740*/  STL [R1+0x1158], R4 ;  /* 0x0011580401007387 */ /* 0x0003e80000100800 */
[----:B-1----:R-:W4:Y:S01]  /*157750*/  LDL.LU.64 R4, [R1+0x5d08] ;  /* 0x005d080001047983 */ /* 0x002f220000300a00 */
[----:B------:R-:W-:-:S03]  /*157760*/  SHF.R.S32.HI R28, RZ, 0x1f, R9 ;  /* 0x0000001fff1c7819 */ /* 0x000fc60000011409 */
[----:B----4-:R1:W-:Y:S02]  /*157770*/  STL.64 [R1+0x5cf8], R4 ;  /* 0x005cf80401007387 */ /* 0x0103e40000100a00 */
[----:B-1----:R-:W-:Y:S02]  /*157780*/  IMAD.MOV.U32 R4, RZ, RZ, R9 ;  /* 0x000000ffff047224 */ /* 0x002fe400078e0009 */
[----:B------:R-:W4:Y:S04]  /*157790*/  LDL.LU R9, [R1+0x5d00] ;  /* 0x005d000001097983 */ /* 0x000f280000300800 */
[----:B--2---:R1:W-:Y:S04]  /*1577a0*/  STL.64 [R1+0x5ce8], R28 ;  /* 0x005ce81c01007387 */ /* 0x0043e80000100a00 */
[----:B-1----:R0:W2:Y:S01]  /*1577b0*/  LDL.64 R28, [R1+0x1150] ;  /* 0x00115000011c7983 */ /* 0x0020a20000100a00 */
[----:B------:R-:W-:-:S03]  /*1577c0*/  IADD3 R4, P3, R4, R3, RZ ;  /* 0x0000000304047210 */ /* 0x000fc60007f7e0ff */
[----:B--2---:R-:W2:Y:S04]  /*1577d0*/  LDL.LU R29, [R1] ;  /* 0x00000000011d7983 */ /* 0x004ea80000300800 */
[----:B---3--:R1:W-:Y:S04]  /*1577e0*/  STL.64 [R1+0x5cf0], R6 ;  /* 0x005cf00601007387 */ /* 0x0083e80000100a00 */
[----:B-1----:R0:W2:Y:S04]  /*1577f0*/  LDL.64 R6, [R1+0x1140] ;  /* 0x0011400001067983 */ /* 0x0020a80000100a00 */
[----:B------:R1:W-:Y:S04]  /*157800*/  STL [R1+0x1160], R4 ;  /* 0x0011600401007387 */ /* 0x0003e80000100800 */
[----:B-1----:R-:W2:Y:S04]  /*157810*/  LDL.LU.64 R4, [R1+0x5cf8] ;  /* 0x005cf80001047983 */ /* 0x002ea80000300a00 */
[----:B------:R1:W-:Y:S04]  /*157820*/  STL.64 [R1+0x5cd8], R2 ;  /* 0x005cd80201007387 */ /* 0x0003e80000100a00 */
[----:B-1----:R-:W3:Y:S01]  /*157830*/  LDL.64 R2, [R1+0x1160] ;  /* 0x0011600001027983 */ /* 0x002ee20000100a00 */
[----:B--2---:R-:W-:-:S02]  /*157840*/  IMAD.X R7, R29, 0x1, R4, P0 ;  /* 0x000000011d077824 */ /* 0x004fc400000e0604 */
[----:B----4-:R-:W-:Y:S01]  /*157850*/  IMAD.X R29, R29, 0x1, R9, P1 ;  /* 0x000000011d1d7824 */ /* 0x010fe200008e0609 */
[----:B---3--:R1:W-:Y:S04]  /*157860*/  STL [R1+0x5ce0], R2 ;  /* 0x005ce00201007387 */ /* 0x0083e80000100800 */
[----:B-1----:R0:W2:Y:S04]  /*157870*/  LDL.64 R2, [R1+0x1158] ;  /* 0x0011580001027983 */ /* 0x0020a80000100a00 */
[----:B------:R1:W-:Y:S04]  /*157880*/  STL [R1+0x1144], R7 ;  /* 0x0011440701007387 */ /* 0x0003e80000100800 */
[----:B-1----:R-:W3:Y:S04]  /*157890*/  LDL.LU.64 R6, [R1+0x5cf0] ;  /* 0x005cf00001067983 */ /* 0x002ee80000300a00 */
[----:B------:R1:W-:Y:S04]  /*1578a0*/  STL [R1+0x1154], R29 ;  /* 0x0011541d01007387 */ /* 0x0003e80000100800 */
[----:B-1----:R-:W2:Y:S04]  /*1578b0*/  LDL.LU.64 R28, [R1+0x5ce8] ;  /* 0x005ce800011c7983 */ /* 0x002ea80000300a00 */
[----:B---3--:R1:W-:Y:S01]  /*1578c0*/  STL.64 [R1+0x5cc8], R6 ;  /* 0x005cc80601007387 */ /* 0x0083e20000100a00 */
[----:B--2---:R-:W-:-:S03]  /*1578d0*/  IMAD.X R3, R28, 0x1, R4, P2 ;  /* 0x000000011c037824 */ /* 0x004fc600010e0604 */
[----:B-1----:R-:W2:Y:S04]  /*1578e0*/  LDL R6, [R1+0x116c] ;  /* 0x00116c0001067983 */ /* 0x002ea80000100800 */
[----:B------:R1:W-:Y:S04]  /*1578f0*/  STL [R1+0x115c], R3 ;  /* 0x00115c0301007387 */ /* 0x0003e80000100800 */
[----:B------:R0:W3:Y:S04]  /*157900*/  LDL.LU R2, [R1+0x5ce0] ;  /* 0x005ce00001027983 */ /* 0x0000e80000300800 */
[----:B------:R-:W-:Y:S01]  /*157910*/  STL.64 [R1+0x5cd0], R4 ;  /* 0x005cd00401007387 */ /* 0x000fe20000100a00 */
[----:B-1----:R-:W-:-:S05]  /*157920*/  IMAD.X R3, R28, 0x1, R9, P3 ;  /* 0x000000011c037824 */ /* 0x002fca00018e0609 */
[----:B------:R3:W-:Y:S04]  /*157930*/  STL [R1+0x1164], R3 ;  /* 0x0011640301007387 */ /* 0x0007e80000100800 */
[----:B---3--:R-:W3:Y:S01]  /*157940*/  LDL.LU.64 R2, [R1+0x5cd8] ;  /* 0x005cd80001027983 */ /* 0x008ee20000300a00 */
[----:B--2---:R-:W-:-:S05]  /*157950*/  SHF.R.S32.HI R4, RZ, 0x1f, R6 ;  /* 0x0000001fff047819 */ /* 0x004fca0000011406 */
[----:B------:R3:W-:Y:S02]  /*157960*/  STL [R1], R4 ;  /* 0x0000000401007387 */ /* 0x0007e40000100800 */
[----:B---3--:R-:W-:-:S05]  /*157970*/  IADD3 R4, P0, R6, R2, RZ ;  /* 0x0000000206047210 */ /* 0x008fca0007f1e0ff */
        /* <DEDUP_REMOVED lines=23> */
[----:B------:R-:W-:Y:S04]  /*157af0*/  STL [R1+0x1174], R3 ;  /* 0x0011740301007387 */ /* 0x000fe80000100800 */
[----:B------:R1:W-:Y:S04]  /*157b00*/  STL.64 [R1+0x1178], R26 ;  /* 0x0011781a01007387 */ /* 0x0003e80000100a00 */
[----:B-1----:R-:W3:Y:S04]  /*157b10*/  LDL.LU.64 R26, [R1+0x5cb0] ;  /* 0x005cb000011a7983 */ /* 0x002ee80000300a00 */
[----:B------:R0:W4:Y:S04]  /*157b20*/  LDL.64 R2, [R1+0x1180] ;  /* 0x0011800001027983 */ /* 0x0001280000100a00 */
[----:B---3--:R1:W-:Y:S04]  /*157b30*/  STL.64 [R1+0x5c98], R26 ;  /* 0x005c981a01007387 */ /* 0x0083e80000100a00 */
[----:B-1----:R-:W3:Y:S04]  /*157b40*/  LDL R26, [R1+0x118c] ;  /* 0x00118c00011a7983 */ /* 0x002ee80000100800 */
[----:B------:R1:W-:Y:S04]  /*157b50*/  STL.64 [R1+0x5c88], R10 ;  /* 0x005c880a01007387 */ /* 0x0003e80000100a00 */
[----:B-1----:R-:W2:Y:S01]  /*157b60*/  LDL R10, [R1+0x1194] ;  /* 0x00119400010a7983 */ /* 0x002ea20000100800 */
        /* <DEDUP_REMOVED lines=30> */
[----:B------:R1:W-:Y:S04]  /*157d50*/  STL.64 [R1+0x5c58], R18 ;  /* 0x005c581201007387 */ /* 0x0003e80000100a00 */
[----:B-1----:R-:W3:Y:S04]  /*157d60*/  LDL R18, [R1+0x11ac] ;  /* 0x0011ac0001127983 */ /* 0x002ee80000100800 */
        /* <DEDUP_REMOVED lines=30> */
[----:B-1----:R-:W3:Y:S04]  /*157f50*/  LDL.LU.64 R18, [R1+0x5c50] ;  /* 0x005c500001127983 */ /* 0x002ee80000300a00 */
[----:B------:R1:W-:Y:S04]  /*157f60*/  STL.64 [R1+0x5c38], R2 ;  /* 0x005c380201007387 */ /* 0x0003e80000100a00 */
[----:B-1----:R0:W4:Y:S01]  /*157f70*/  LDL.64 R2, [R1+0x11b0] ;  /* 0x0011b00001027983 */ /* 0x0021220000100a00 */
[----:B--2---:R-:W-:-:S05]  /*157f80*/  IMAD.X R13, R7, 0x1, R4, P0 ;  /* 0x00000001070d7824 */ /* 0x004fca00000e0604 */
[----:B------:R1:W-:Y:S04]  /*157f90*/  STL [R1+0x11ac], R13 ;  /* 0x0011ac0d01007387 */ /* 0x0003e80000100800 */
[----:B-1----:R-:W2:Y:S01]  /*157fa0*/  LDL.LU.64 R12, [R1+0x5c48] ;  /* 0x005c4800010c7983 */ /* 0x002ea20000300a00 */
[----:B----4-:R-:W-:Y:S02]  /*157fb0*/  IMAD.X R3, R7, 0x1, R9, P1 ;  /* 0x0000000107037824 */ /* 0x010fe400008e0609 */
[----:B------:R-:W-:-:S05]  /*157fc0*/  IMAD.X R7, R28, 0x1, R4, P2 ;  /* 0x000000011c077824 */ /* 0x000fca00010e0604 */
[----:B------:R1:W-:Y:S04]  /*157fd0*/  STL.64 [R1+0x11b8], R6 ;  /* 0x0011b80601007387 */ /* 0x0003e80000100a00 */
[----:B-1----:R-:W4:Y:S04]  /*157fe0*/  LDL.LU.64 R6, [R1+0x5c40] ;  /* 0x005c400001067983 */ /* 0x002f280000300a00 */
[----:B------:R1:W-:Y:S04]  /*157ff0*/  STL [R1+0x11b4], R3 ;  /* 0x0011b40301007387 */ /* 0x0003e80000100800 */
[----:B-1----:R0:W2:Y:S04]  /*158000*/  LDL.64 R2, [R1+0x11c0] ;  /* 0x0011c00001027983 */ /* 0x0020a80000100a00 */
[----:B------:R1:W-:Y:S04]  /*158010*/  STL.64 [R1+0x5c20], R24 ;  /* 0x005c201801007387 */ /* 0x0003e80000100a00 */
[----:B-1----:R-:W4:Y:S04]  /*158020*/  LDL R24, [R1+0x11cc] ;  /* 0x0011cc0001187983 */ /* 0x002f280000100800 */
[----:B------:R-:W-:Y:S04]  /*158030*/  STL [R1+0x5c28], R25 ;  /* 0x005c281901007387 */ /* 0x000fe80000100800 */
[----:B---3--:R1:W-:Y:S04]  /*158040*/  STL.64 [R1+0x5c18], R18 ;  /* 0x005c181201007387 */ /* 0x0083e80000100a00 */
[----:B-1----:R-:W3:Y:S01]  /*158050*/  LDL R18, [R1+0x11d4] ;  /* 0x0011d40001127983 */ /* 0x002ee20000100800 */
[----:B--2---:R-:W-:-:S03]  /*158060*/  IMAD.X R3, R28, 0x1, R9, P3 ;  /* 0x000000011c037824 */ /* 0x004fc600018e0609 */
[----:B---3--:R-:W-:Y:S04]  /*158070*/  STL.64 [R1+0x5c30], R18 ;  /* 0x005c301201007387 */ /* 0x008fe80000100a00 */
[----:B------:R1:W-:Y:S04]  /*158080*/  STL [R1+0x11c4], R3 ;  /* 0x0011c40301007387 */ /* 0x0003e80000100800 */
[----:B-1----:R-:W2:Y:S01]  /*158090*/  LDL.LU.64 R2, [R1+0x5c38] ;  /* 0x005c380001027983 */ /* 0x002ea20000300a00 */
        /* <DEDUP_REMOVED lines=22> */
[----:B--2---:R1:W-:Y:S04]  /*158200*/  STL.64 [R1+0x5c10], R24 ;  /* 0x005c101801007387 */ /* 0x0043e80000100a00 */
[----:B-1----:R0:W4:Y:S04]  /*158210*/  LDL.64 R24, [R1+0x11c8] ;  /* 0x0011c80001187983 */ /* 0x0021280000100a00 */
[----:B------:R1:W-:Y:S04]  /*158220*/  STL.64 [R1+0x5bf0], R14 ;  /* 0x005bf00e01007387 */ /* 0x0003e80000100a00 */
[----:B-1----:R-:W2:Y:S01]  /*158230*/  LDL R14, [R1+0x11e4] ;  /* 0x0011e400010e7983 */ /* 0x002ea20000100800 */
[----:B----4-:R-:W-:-:S02]  /*158240*/  IMAD.X R25, R3, 0x1, R4, P0 ;  /* 0x0000000103197824 */ /* 0x010fc400000e0604 */
[----:B------:R-:W-:-:S03]  /*158250*/  IMAD.X R3, R3, 0x1, R9, P1 ;  /* 0x0000000103037824 */ /* 0x000fc600008e0609 */
[----:B------:R1:W-:Y:S04]  /*158260*/  STL [R1+0x11cc], R25 ;  /* 0x0011cc1901007387 */ /* 0x0003e80000100800 */
[----:B-1----:R-:W4:Y:S04]  /*158270*/  LDL.LU.64 R24, [R1+0x5c10] ;  /* 0x005c100001187983 */ /* 0x002f280000300a00 */
        /* <DEDUP_REMOVED lines=72> */
[----:B------:R-:W-:Y:S04]  /*158700*/  STL.64 [R1+0x5b90], R18 ;  /* 0x005b901201007387 */ /* 0x000fe80000100a00 */
        /* <DEDUP_REMOVED lines=14> */
[----:B------:R-:W-:Y:S01]  /*1587f0*/  IMAD.MOV.U32 R28, RZ, RZ, R29 ;  /* 0x000000ffff1c7224 */ /* 0x000fe200078e001d */
[----:B--2---:R-:W-:Y:S02]  /*158800*/  SHF.R.S32.HI R29, RZ, 0x1f, R26 ;  /* 0x0000001fff1d7819 */ /* 0x004fe4000001141a */
        /* <DEDUP_REMOVED lines=9> */
[----:B-1----:R0:W4:Y:S04]  /*1588a0*/  LDL.64 R20, [R1+0x1230] ;  /* 0x0012300001147983 */ /* 0x0021280000100a00 */
[----:B------:R-:W-:Y:S04]  /*1588b0*/  STL.64 [R1+0x5b68], R24 ;  /* 0x005b681801007387 */ /* 0x000fe80000100a00 */
[----:B------:R-:W-:Y:S04]  /*1588c0*/  STL.64 [R1+0x5b70], R22 ;  /* 0x005b701601007387 */ /* 0x000fe80000100a00 */
[----:B--2---:R1:W-:Y:S04]  /*1588d0*/  STL.64 [R1+0x5b58], R18 ;  /* 0x005b581201007387 */ /* 0x0043e80000100a00 */
[----:B-1----:R-:W2:Y:S04]  /*1588e0*/  LDL.LU R18, [R1+0x1380] ;  /* 0x0013800001127983 */ /* 0x002ea80000300800 */
[----:B------:R2:W-:Y:S01]  /*1588f0*/  STL.64 [R1+0x5b60], R10 ;  /* 0x005b600a01007387 */ /* 0x0005e20000100a00 */
[----:B----4-:R-:W-:-:S05]  /*158900*/  IMAD.MOV.U32 R21, RZ, RZ, R28 ;  /* 0x000000ffff157224 */ /* 0x010fca00078e001c */
[----:B------:R-:W-:Y:S02]  /*158910*/  SHF.R.S32.HI R28, RZ, 0x1f, R21 ;  /* 0x0000001fff1c7819 */ /* 0x000fe40000011415 */
[C---:B------:R-:W-:Y:S02]  /*158920*/  IADD3 R22, P2, R21.reuse, R2, RZ ;  /* 0x0000000215167210 */ /* 0x040fe40007f5e0ff */
[----:B------:R-:W-:Y:S01]  /*158930*/  IADD3 R24, P3, R21, R3, RZ ;  /* 0x0000000315187210 */ /* 0x000fe20007f7e0ff */
[----:B------:R-:W-:-:S05]  /*158940*/  IMAD.X R21, R29, 0x1, R4, P0 ;  /* 0x000000011d157824 */ /* 0x000fca00000e0604 */
[----:B------:R1:W-:Y:S04]  /*158950*/  STL [R1+0x1234], R21 ;  /* 0x0012341501007387 */ /* 0x0003e80000100800 */
[----:B------:R0:W4:Y:S01]  /*158960*/  LDL.LU R20, [R1+0x5b80] ;  /* 0x005b800001147983 */ /* 0x0001220000300800 */
[C---:B------:R-:W-:Y:S02]  /*158970*/  IMAD.X R23, R28.reuse, 0x1, R4, P2 ;  /* 0x000000011c177824 */ /* 0x040fe400010e0604 */
[--C-:B------:R-:W-:Y:S01]  /*158980*/  IMAD.X R25, R28, 0x1, R9.reuse, P3 ;  /* 0x000000011c197824 */ /* 0x100fe200018e0609 */
[----:B--2---:R-:W-:Y:S01]  /*158990*/  IADD3 R10, P0, R18, R2, RZ ;  /* 0x00000002120a7210 */ /* 0x004fe20007f1e0ff */
[----:B-1----:R-:W-:Y:S01]  /*1589a0*/  IMAD.X R21, R29, 0x1, R9, P1 ;  /* 0x000000011d157824 */ /* 0x002fe200008e0609 */
[----:B------:R-:W-:-:S02]  /*1589b0*/  SHF.R.S32.HI R29, RZ, 0x1f, R18 ;  /* 0x0000001fff1d7819 */ /* 0x000fc40000011412 */
[----:B------:R-:W-:Y:S02]  /*1589c0*/  IADD3 R18, P1, R18, R3, RZ ;  /* 0x0000000312127210 */ /* 0x000fe40007f3e0ff */
[----:B------:R4:W-:Y:S04]  /*1589d0*/  STL [R1+0x1244], R21 ;  /* 0x0012441501007387 */ /* 0x0009e80000100800 */
[----:B----4-:R-:W2:Y:S04]  /*1589e0*/  LDL.LU.64 R20, [R1+0x5b78] ;  /* 0x005b780001147983 */ /* 0x010ea80000300a00 */
[----:B------:R1:W-:Y:S04]  /*1589f0*/  STL.64 [R1+0x1248], R22 ;  /* 0x0012481601007387 */ /* 0x0003e80000100a00 */
[----:B-1----:R-:W4:Y:S04]  /*158a00*/  LDL.LU.64 R22, [R1+0x5b70] ;  /* 0x005b700001167983 */ /* 0x002f280000300a00 */
[----:B------:R1:W-:Y:S04]  /*158a10*/  STL.64 [R1+0x1250], R24 ;  /* 0x0012501801007387 */ /* 0x0003e80000100a00 */
[----:B-1----:R-:W3:Y:S04]  /*158a20*/  LDL.LU.64 R24, [R1+0x5b68] ;  /* 0x005b680001187983 */ /* 0x002ee80000300a00 */
[----:B------:R1:W-:Y:S04]  /*158a30*/  STL [R1+0x1260], R10 ;  /* 0x0012600a01007387 */ /* 0x0003e80000100800 */
[----:B-1----:R-:W2:Y:S04]  /*158a40*/  LDL.LU.64 R10, [R1+0x5b60] ;  /* 0x005b6000010a7983 */ /* 0x002ea80000300a00 */
[----:B------:R1:W-:Y:S04]  /*158a50*/  STL [R1+0x1258], R18 ;  /* 0x0012581201007387 */ /* 0x0003e80000100800 */
[----:B-1----:R-:W2:Y:S04]  /*158a60*/  LDL.LU.64 R18, [R1+0x5b58] ;  /* 0x005b580001127983 */ /* 0x002ea80000300a00 */
[----:B------:R1:W-:Y:S04]  /*158a70*/  STL.64 [R1+0x5b50], R8 ;  /* 0x005b500801007387 */ /* 0x0003e80000100a00 */
[----:B-1----:R0:W4:Y:S04]  /*158a80*/  LDL.64 R8, [R1+0x1260] ;  /* 0x0012600001087983 */ /* 0x0021280000100a00 */
[----:B----4-:R-:W4:Y:S04]  /*158a90*/  LDL.LU R9, [R1+0x1370] ;  /* 0x0013700001097983 */ /* 0x010f280000300800 */
[----:B------:R1:W-:Y:S04]  /*158aa0*/  STL.64 [R1+0x5b48], R14 ;  /* 0x005b480e01007387 */ /* 0x0003e80000100a00 */
[----:B-1----:R0:W2:Y:S04]  /*158ab0*/  LDL.64 R14, [R1+0x1258] ;  /* 0x00125800010e7983 */ /* 0x0020a80000100a00 */
[----:B---3--:R1:W-:Y:S04]  /*158ac0*/  STL.64 [R1+0x5b28], R24 ;  /* 0x005b281801007387 */ /* 0x0083e80000100a00 */
[----:B-1----:R-:W3:Y:S01]  /*158ad0*/  LDL.LU R24, [R1+0x1360] ;  /* 0x0013600001187983 */ /* 0x002ee20000300800 */
[----:B----4-:R-:W-:-:S03]  /*158ae0*/  SHF.R.S32.HI R28, RZ, 0x1f, R9 ;  /* 0x0000001fff1c7819 */ /* 0x010fc60000011409 */
[----:B---3--:R1:W-:Y:S04]  /*158af0*/  STL.64 [R1+0x5b38], R24 ;  /* 0x005b381801007387 */ /* 0x0083e80000100a00 */
[----:B------:R3:W-:Y:S04]  /*158b00*/  STL.64 [R1+0x5b30], R22 ;  /* 0x005b301601007387 */ /* 0x0007e80000100a00 */
[----:B------:R-:W-:Y:S01]  /*158b10*/  STL [R1+0x5b40], R23 ;  /* 0x005b401701007387 */ /* 0x000fe20000100800 */
[C---:B-1----:R-:W-:Y:S02]  /*158b20*/  IADD3 R24, P3, R9.reuse, R3, RZ ;  /* 0x0000000309187210 */ /* 0x042fe40007f7e0ff */
[----:B---3--:R-:W-:Y:S01]  /*158b30*/  IADD3 R22, P2, R9, R2, RZ ;  /* 0x0000000209167210 */ /* 0x008fe20007f5e0ff */
[----:B------:R-:W-:-:S05]  /*158b40*/  IMAD.X R9, R29, 0x1, R4, P0 ;  /* 0x000000011d097824 */ /* 0x000fca00000e0604 */
        /* <DEDUP_REMOVED lines=8> */
[----:B-1----:R0:W3:Y:S04]  /*158bd0*/  LDL.LU R23, [R1+0x5b40] ;  /* 0x005b400001177983 */ /* 0x0020e80000300800 */
[----:B------:R1:W-:Y:S04]  /*158be0*/  STL.64 [R1+0x1278], R24 ;  /* 0x0012781801007387 */ /* 0x0003e80000100a00 */
        /* <DEDUP_REMOVED lines=10> */
[----:B--2---:R-:W2:Y:S04]  /*158c90*/  LDL.LU R9, [R1+0x1350] ;  /* 0x0013500001097983 */ /* 0x004ea80000300800 */
[----:B------:R-:W-:Y:S04]  /*158ca0*/  STL.64 [R1+0x5b08], R14 ;  /* 0x005b080e01007387 */ /* 0x000fe80000100a00 */
[----:B---3--:R1:W-:Y:S04]  /*158cb0*/  STL.64 [R1+0x5af8], R22 ;  /* 0x005af81601007387 */ /* 0x0083e80000100a00 */
[----:B-1----:R-:W3:Y:S01]  /*158cc0*/  LDL.LU R22, [R1+0x1340] ;  /* 0x0013400001167983 */ /* 0x002ee20000300800 */
[----:B--2---:R-:W-:-:S02]  /*158cd0*/  SHF.R.S32.HI R28, RZ, 0x1f, R9 ;  /* 0x0000001fff1c7819 */ /* 0x004fc40000011409 */
[C---:B------:R-:W-:Y:S01]  /*158ce0*/  IADD3 R14, P3, R9.reuse, R3, RZ ;  /* 0x00000003090e7210 */ /* 0x040fe20007f7e0ff */
[----:B---3--:R1:W-:Y:S04]  /*158cf0*/  STL.64 [R1+0x5b10], R22 ;  /* 0x005b101601007387 */ /* 0x0083e80000100a00 */
[----:B------:R2:W-:Y:S01]  /*158d00*/  STL.64 [R1+0x5b18], R6 ;  /* 0x005b180601007387 */ /* 0x0005e20000100a00 */
[----:B-1----:R-:W-:Y:S01]  /*158d10*/  IADD3 R22, P2, R9, R2, RZ ;  /* 0x0000000209167210 */ /* 0x002fe20007f5e0ff */
[--C-:B------:R-:W-:Y:S02]  /*158d20*/  IMAD.X R9, R29, 0x1, R4.reuse, P0 ;  /* 0x000000011d097824 */ /* 0x100fe400000e0604 */
[----:B--2---:R0:W2:Y:S04]  /*158d30*/  LDL.64 R6, [R1+0x1288] ;  /* 0x0012880001067983 */ /* 0x0040a80000100a00 */
[----:B----4-:R-:W-:Y:S04]  /*158d40*/  STL.64 [R1+0x5b00], R24 ;  /* 0x005b001801007387 */ /* 0x010fe80000100a00 */
[----:B------:R1:W-:Y:S04]  /*158d50*/  STL [R1+0x1274], R9 ;  /* 0x0012740901007387 */ /* 0x0003e80000100800 */
[----:B-1----:R-:W2:Y:S01]  /*158d60*/  LDL.LU.64 R8, [R1+0x5b20] ;  /* 0x005b200001087983 */ /* 0x002ea20000300a00 */
[----:B------:R-:W-:-:S02]  /*158d70*/  IMAD.X R23, R28, 0x1, R4, P2 ;  /* 0x000000011c177824 */ /* 0x000fc400010e0604 */
[----:B--2---:R-:W-:-:S05]  /*158d80*/  IMAD.X R7, R29, 0x1, R9, P1 ;  /* 0x000000011d077824 */ /* 0x004fca00008e0609 */
[----:B------:R1:W-:Y:S04]  /*158d90*/  STL [R1+0x128c], R7 ;  /* 0x00128c0701007387 */ /* 0x0003e80000100800 */
[----:B-1----:R-:W2:Y:S04]  /*158da0*/  LDL.LU.64 R6, [R1+0x5b18] ;  /* 0x005b180001067983 */ /* 0x002ea80000300a00 */
[----:B------:R1:W-:Y:S04]  /*158db0*/  STL.64 [R1+0x1290], R22 ;  /* 0x0012901601007387 */ /* 0x0003e80000100a00 */
[----:B-1----:R-:W3:Y:S01]  /*158dc0*/  LDL.LU.64 R22, [R1+0x5b10] ;  /* 0x005b100001167983 */ /* 0x002ee20000300a00 */
[----:B------:R-:W-:-:S05]  /*158dd0*/  IMAD.X R15, R28, 0x1, R9, P3 ;  /* 0x000000011c0f7824 */ /* 0x000fca00018e0609 */
[----:B------:R1:W-:Y:S04]  /*158de0*/  STL.64 [R1+0x1298], R14 ;  /* 0x0012980e01007387 */ /* 0x0003e80000100a00 */
[----:B-1----:R-:W4:Y:S01]  /*158df0*/  LDL.LU.64 R14, [R1+0x5b08] ;  /* 0x005b0800010e7983 */ /* 0x002f220000300a00 */
[C---:B---3--:R-:W-:Y:S02]  /*158e00*/  IADD3 R24, P0, R22.reuse, R2, RZ ;  /* 0x0000000216187210 */ /* 0x048fe40007f1e0ff */
[----:B------:R-:W-:Y:S02]  /*158e10*/  SHF.R.S32.HI R29, RZ, 0x1f, R22 ;  /* 0x0000001fff1d7819 */ /* 0x000fe40000011416 */
[----:B------:R-:W-:Y:S01]  /*158e20*/  IADD3 R22, P1, R22, R3, RZ ;  /* 0x0000000316167210 */ /* 0x000fe20007f3e0ff */
[----:B------:R1:W-:Y:S04]  /*158e30*/  STL [R1+0x12a8], R24 ;  /* 0x0012a81801007387 */ /* 0x0003e80000100800 */
[----:B-1----:R-:W3:Y:S04]  /*158e40*/  LDL.LU.64 R24, [R1+0x5b00] ;  /* 0x005b000001187983 */ /* 0x002ee80000300a00 */
[----:B------:R1:W-:Y:S04]  /*158e50*/  STL [R1+0x12a0], R22 ;  /* 0x0012a01601007387 */ /* 0x0003e80000100800 */
[----:B-1----:R-:W2:Y:S04]  /*158e60*/  LDL.LU.64 R22, [R1+0x5af8] ;  /* 0x005af80001167983 */ /* 0x002ea80000300a00 */
[----:B--2---:R1:W-:Y:S04]  /*158e70*/  STL.64 [R1+0x5af0], R22 ;  /* 0x005af01601007387 */ /* 0x0043e80000100a00 */
[----:B-1----:R0:W2:Y:S04]  /*158e80*/  LDL.64 R22, [R1+0x12a8] ;  /* 0x0012a80001167983 */ /* 0x0020a80000100a00 */
[----:B------:R-:W-:Y:S04]  /*158e90*/  STL [R1+0x5ad0], R26 ;  /* 0x005ad01a01007387 */ /* 0x000fe80000100800 */
[----:B------:R1:W-:Y:S04]  /*158ea0*/  STL.64 [R1+0x5ae0], R16 ;  /* 0x005ae01001007387 */ /* 0x0003e80000100a00 */
[----:B-1----:R0:W3:Y:S04]  /*158eb0*/  LDL.64 R16, [R1+0x12a0] ;  /* 0x0012a00001107983 */ /* 0x0020e80000100a00 */
[----:B----4-:R1:W-:Y:S04]  /*158ec0*/  STL.64 [R1+0x5ac0], R14 ;  /* 0x005ac00e01007387 */ /* 0x0103e80000100a00 */
[----:B-1----:R-:W4:Y:S01]  /*158ed0*/  LDL.LU R14, [R1+0x1320] ;  /* 0x00132000010e7983 */ /* 0x002f220000300800 */
[----:B------:R-:W-:Y:S01]  /*158ee0*/  SHF.R.S32.HI R28, RZ, 0x1f, R27 ;  /* 0x0000001fff1c7819 */ /* 0x000fe2000001141b */
[----:B--2---:R-:W-:-:S02]  /*158ef0*/  IMAD.X R23, R29, 0x1, R4, P0 ;  /* 0x000000011d177824 */ /* 0x004fc400000e0604 */
[----:B---3--:R-:W-:Y:S01]  /*158f00*/  IMAD.X R17, R29, 0x1, R9, P1 ;  /* 0x000000011d117824 */ /* 0x008fe200008e0609 */
[----:B----4-:R1:W-:Y:S04]  /*158f10*/  STL.64 [R1+0x5ad8], R14 ;  /* 0x005ad80e01007387 */ /* 0x0103e80000100a00 */
[----:B------:R-:W-:Y:S04]  /*158f20*/  STL.64 [R1+0x5ac8], R6 ;  /* 0x005ac80601007387 */ /* 0x000fe80000100a00 */
[----:B------:R2:W-:Y:S01]  /*158f30*/  STL [R1+0x12ac], R23 ;  /* 0x0012ac1701007387 */ /* 0x0005e20000100800 */
[----:B-1----:R-:W-:-:S03]  /*158f40*/  IADD3 R14, P2, R27, R2, RZ ;  /* 0x000000021b0e7210 */ /* 0x002fc60007f5e0ff */
[----:B--2---:R-:W2:Y:S04]  /*158f50*/  LDL.LU.64 R22, [R1+0x5af0] ;  /* 0x005af00001167983 */ /* 0x004ea80000300a00 */
[----:B------:R0:W3:Y:S01]  /*158f60*/  LDL.LU R29, [R1+0x5ae8] ;  /* 0x005ae800011d7983 */ /* 0x0000e20000300800 */
[----:B------:R-:W-:-:S03]  /*158f70*/  IMAD.X R15, R28, 0x1, R4, P2 ;  /* 0x000000011c0f7824 */ /* 0x000fc600010e0604 */
[----:B------:R1:W-:Y:S04]  /*158f80*/  STL [R1+0x12a4], R17 ;  /* 0x0012a41101007387 */ /* 0x0003e80000100800 */
[----:B-1----:R-:W4:Y:S04]  /*158f90*/  LDL.LU.64 R16, [R1+0x5ae0] ;  /* 0x005ae00001107983 */ /* 0x002f280000300a00 */
[----:B------:R1:W-:Y:S04]  /*158fa0*/  STL.64 [R1+0x12b0], R14 ;  /* 0x0012b00e01007387 */ /* 0x0003e80000100a00 */
[----:B-1----:R-:W2:Y:S01]  /*158fb0*/  LDL.LU.64 R14, [R1+0x5ad8] ;  /* 0x005ad800010e7983 */ /* 0x002ea20000300a00 */
[----:B------:R-:W-:-:S05]  /*158fc0*/  IADD3 R26, P3, R27, R3, RZ ;  /* 0x000000031b1a7210 */ /* 0x000fca0007f7e0ff */
[----:B------:R-:W-:-:S05]  /*158fd0*/  IMAD.X R27, R28, 0x1, R9, P3 ;  /* 0x000000011c1b7824 */ /* 0x000fca00018e0609 */
[----:B------:R1:W-:Y:S04]  /*158fe0*/  STL.64 [R1+0x12c8], R26 ;  /* 0x0012c81a01007387 */ /* 0x0003e80000100a00 */
[----:B-1----:R-:W3:Y:S01]  /*158ff0*/  LDL.LU R26, [R1+0x5ad0] ;  /* 0x005ad000011a7983 */ /* 0x002ee20000300800 */
        /* <DEDUP_REMOVED lines=8> */
[----:B-1----:R0:W3:Y:S04]  /*159080*/  LDL.64 R24, [R1+0x12c0] ;  /* 0x0012c00001187983 */ /* 0x0020e80000100a00 */
[----:B---3--:R-:W3:Y:S04]  /*159090*/  LDL.LU R25, [R1+0x1314] ;  /* 0x0013140001197983 */ /* 0x008ee80000300800 */
[----:B------:R-:W-:Y:S04]  /*1590a0*/  STL.64 [R1+0x5aa0], R22 ;  /* 0x005aa01601007387 */ /* 0x000fe80000100a00 */
[----:B------:R-:W-:Y:S04]  /*1590b0*/  STL.64 [R1+0x5aa8], R10 ;  /* 0x005aa80a01007387 */ /* 0x000fe80000100a00 */
[----:B------:R1:W-:Y:S04]  /*1590c0*/  STL.64 [R1+0x5ab0], R12 ;  /* 0x005ab00c01007387 */ /* 0x0003e80000100a00 */
[----:B-1----:R0:W2:Y:S04]  /*1590d0*/  LDL.64 R12, [R1+0x12d0] ;  /* 0x0012d000010c7983 */ /* 0x0020a80000100a00 */
[----:B----4-:R1:W-:Y:S04]  /*1590e0*/  STL.64 [R1+0x5a98], R14 ;  /* 0x005a980e01007387 */ /* 0x0103e80000100a00 */
[----:B-1----:R-:W4:Y:S01]  /*1590f0*/  LDL.LU R14, [R1+0x1300] ;  /* 0x00130000010e7983 */ /* 0x002f220000300800 */
[----:B---3--:R-:W-:-:S02]  /*159100*/  SHF.R.S32.HI R28, RZ, 0x1f, R25 ;  /* 0x0000001fff1c7819 */ /* 0x008fc40000011419 */
[C---:B------:R-:W-:Y:S02]  /*159110*/  IADD3 R10, P2, R25.reuse, R2, RZ ;  /* 0x00000002190a7210 */ /* 0x040fe40007f5e0ff */
[----:B------:R-:W-:Y:S01]  /*159120*/  IADD3 R22, P3, R25, R3, RZ ;  /* 0x0000000319167210 */ /* 0x000fe20007f7e0ff */
[--C-:B------:R-:W-:Y:S02]  /*159130*/  IMAD.X R25, R27, 0x1, R4.reuse, P0 ;  /* 0x000000011b197824 */ /* 0x100fe400000e0604 */
[----:B------:R-:W-:-:S03]  /*159140*/  IMAD.X R11, R28, 0x1, R4, P2 ;  /* 0x000000011c0b7824 */ /* 0x000fc600010e0604 */
[----:B------:R1:W-:Y:S01]  /*159150*/  STL [R1+0x12c4], R25 ;  /* 0x0012c41901007387 */ /* 0x0003e20000100800 */
[----:B--2---:R-:W-:-:S03]  /*159160*/  IMAD.X R13, R27, 0x1, R9, P1 ;  /* 0x000000011b0d7824 */ /* 0x004fc600008e0609 */
[----:B-1----:R-:W2:Y:S04]  /*159170*/  LDL.LU.64 R24, [R1+0x5ab8] ;  /* 0x005ab80001187983 */ /* 0x002ea80000300a00 */
[----:B------:R1:W-:Y:S04]  /*159180*/  STL [R1+0x12d4], R13 ;  /* 0x0012d40d01007387 */ /* 0x0003e80000100800 */
[----:B-1----:R-:W3:Y:S04]  /*159190*/  LDL.LU.64 R12, [R1+0x5ab0] ;  /* 0x005ab000010c7983 */ /* 0x002ee80000300a00 */
[----:B------:R1:W-:Y:S04]  /*1591a0*/  STL.64 [R1+0x12d8], R10 ;  /* 0x0012d80a01007387 */ /* 0x0003e80000100a00 */
[----:B-1----:R-:W2:Y:S01]  /*1591b0*/  LDL.LU.64 R10, [R1+0x5aa8] ;  /* 0x005aa800010a7983 */ /* 0x002ea20000300a00 */
[----:B------:R-:W-:Y:S01]  /*1591c0*/  IMAD.X R23, R28, 0x1, R9, P3 ;  /* 0x000000011c177824 */ /* 0x000fe200018e0609 */
[----:B----4-:R-:W-:-:S04]  /*1591d0*/  SHF.R.S32.HI R27, RZ, 0x1f, R14 ;  /* 0x0000001fff1b7819 */ /* 0x010fc8000001140e */
[----:B------:R1:W-:Y:S04]  /*1591e0*/  STL.64 [R1+0x12e0], R22 ;  /* 0x0012e01601007387 */ /* 0x0003e80000100a00 */
[----:B-1----:R-:W4:Y:S04]  /*1591f0*/  LDL.LU.64 R22, [R1+0x5aa0] ;  /* 0x005aa00001167983 */ /* 0x002f280000300a00 */
[----:B--2---:R1:W-:Y:S02]  /*159200*/  STL.64 [R1+0x5a90], R10 ;  /* 0x005a900a01007387 */ /* 0x0043e40000100a00 */
[----:B-1----:R-:W-:-:S02]  /*159210*/  IADD3 R10, P0, R14, R2, RZ ;  /* 0x000000020e0a7210 */ /* 0x002fc40007f1e0ff */
[----:B------:R-:W-:Y:S01]  /*159220*/  IADD3 R14, P1, R14, R3, RZ ;  /* 0x000000030e0e7210 */ /* 0x000fe20007f3e0ff */
[----:B------:R-:W2:Y:S04]  /*159230*/  LDL.LU R11, [R1+0x12f4] ;  /* 0x0012f400010b7983 */ /* 0x000ea80000300800 */
[----:B------:R1:W-:Y:S04]  /*159240*/  STL [R1+0x12e8], R14 ;  /* 0x0012e80e01007387 */ /* 0x0003e80000100800 */
[----:B-1----:R-:W3:Y:S04]  /*159250*/  LDL.LU.64 R14, [R1+0x5a98] ;  /* 0x005a9800010e7983 */ /* 0x002ee80000300a00 */
[----:B---3--:R-:W-:Y:S04]  /*159260*/  STL.64 [R1+0x5a78], R14 ;  /* 0x005a780e01007387 */ /* 0x008fe80000100a00 */
[----:B------:R-:W-:Y:S04]  /*159270*/  STL.64 [R1+0x5a80], R24 ;  /* 0x005a801801007387 */ /* 0x000fe80000100a00 */
[----:B------:R1:W-:Y:S04]  /*159280*/  STL.64 [R1+0x5a88], R6 ;  /* 0x005a880601007387 */ /* 0x0003e80000100a00 */
[----:B-1----:R0:W3:Y:S01]  /*159290*/  LDL.64 R6, [R1+0x12e8] ;  /* 0x0012e80001067983 */ /* 0x0020e20000100a00 */
[----:B--2---:R-:W-:-:S02]  /*1592a0*/  SHF.R.S32.HI R28, RZ, 0x1f, R11 ;  /* 0x0000001fff1c7819 */ /* 0x004fc4000001140b */
[C---:B------:R-:W-:Y:S02]  /*1592b0*/  IADD3 R24, P2, R11.reuse, R2, RZ ;  /* 0x000000020b187210 */ /* 0x040fe40007f5e0ff */
[----:B------:R-:W-:Y:S01]  /*1592c0*/  IADD3 R14, P3, R11, R3, RZ ;  /* 0x000000030b0e7210 */ /* 0x000fe20007f7e0ff */
[C-C-:B------:R-:W-:Y:S02]  /*1592d0*/  IMAD.X R11, R27.reuse, 0x1, R4.reuse, P0 ;  /* 0x000000011b0b7824 */ /* 0x140fe400000e0604 */
[C---:B------:R-:W-:Y:S02]  /*1592e0*/  IMAD.X R25, R28.reuse, 0x1, R4, P2 ;  /* 0x000000011c197824 */ /* 0x040fe400010e0604 */
[--C-:B------:R-:W-:Y:S01]  /*1592f0*/  IMAD.X R15, R28, 0x1, R9.reuse, P3 ;  /* 0x000000011c0f7824 */ /* 0x100fe200018e0609 */
[----:B------:R1:W-:Y:S04]  /*159300*/  STL.64 [R1+0x12f0], R10 ;  /* 0x0012f00a01007387 */ /* 0x0003e80000100a00 */
[----:B-1----:R-:W2:Y:S01]  /*159310*/  LDL.LU.64 R10, [R1+0x5a90] ;  /* 0x005a9000010a7983 */ /* 0x002ea20000300a00 */
[----:B---3--:R-:W-:-:S05]  /*159320*/  IMAD.X R7, R27, 0x1, R9, P1 ;  /* 0x000000011b077824 */ /* 0x008fca00008e0609 */
[----:B------:R1:W-:Y:S04]  /*159330*/  STL [R1+0x12ec], R7 ;  /* 0x0012ec0701007387 */ /* 0x0003e80000100800 */
[----:B-1----:R-:W3:Y:S04]  /*159340*/  LDL.LU.64 R6, [R1+0x5a88] ;  /* 0x005a880001067983 */ /* 0x002ee80000300a00 */
[----:B------:R1:W-:Y:S04]  /*159350*/  STL.64 [R1+0x12f8], R24 ;  /* 0x0012f81801007387 */ /* 0x0003e80000100a00 */
[----:B-1----:R-:W4:Y:S04]  /*159360*/  LDL.LU.64 R24, [R1+0x5a80] ;  /* 0x005a800001187983 */ /* 0x002f280000300a00 */
[----:B------:R1:W-:Y:S04]  /*159370*/  STL.64 [R1+0x1308], R14 ;  /* 0x0013080e01007387 */ /* 0x0003e80000100a00 */
[----:B-1----:R-:W2:Y:S04]  /*159380*/  LDL.LU.64 R14, [R1+0x5a78] ;  /* 0x005a7800010e7983 */ /* 0x002ea80000300a00 */
[----:B------:R-:W3:Y:S04]  /*159390*/  LDL.LU R28, [R1+0x1304] ;  /* 0x00130400011c7983 */ /* 0x000ee80000300800 */
[----:B------:R1:W-:Y:S01]  /*1593a0*/  STL.64 [R1+0x5a70], R8 ;  /* 0x005a700801007387 */ /* 0x0003e20000100a00 */
[----:B---3--:R-:W-:-:S02]  /*1593b0*/  SHF.R.S32.HI R27, RZ, 0x1f, R28 ;  /* 0x0000001fff1b7819 */ /* 0x008fc4000001141c */
[----:B-1----:R-:W-:Y:S01]  /*1593c0*/  IADD3 R8, P0, R28, R2, RZ ;  /* 0x000000021c087210 */ /* 0x002fe20007f1e0ff */
[----:B--2---:R-:W-:Y:S04]  /*1593d0*/  STL.64 [R1+0x5a68], R14 ;  /* 0x005a680e01007387 */ /* 0x004fe80000100a00 */
[----:B----4-:R1:W-:Y:S01]  /*1593e0*/  STL.64 [R1+0x5a58], R24 ;  /* 0x005a581801007387 */ /* 0x0103e20000100a00 */
[----:B------:R-:W-:-:S03]  /*1593f0*/  IMAD.X R9, R27, 0x1, R4, P0 ;  /* 0x000000011b097824 */ /* 0x000fc600000e0604 */
[----:B-1----:R-:W2:Y:S04]  /*159400*/  LDL.LU R25, [R1+0x131c] ;  /* 0x00131c0001197983 */ /* 0x002ea80000300800 */
[----:B------:R-:W-:Y:S04]  /*159410*/  STL.64 [R1+0x5a60], R22 ;  /* 0x005a601601007387 */ /* 0x000fe80000100a00 */
[----:B------:R1:W-:Y:S04]  /*159420*/  STL.64 [R1+0x1300], R8 ;  /* 0x0013000801007387 */ /* 0x0003e80000100a00 */
[----:B-1----:R-:W3:Y:S01]  /*159430*/  LDL.LU.64 R8, [R1+0x5a70] ;  /* 0x005a700001087983 */ /* 0x002ee20000300a00 */
[----:B------:R-:W-:-:S02]  /*159440*/  IADD3 R14, P1, R28, R3, RZ ;  /* 0x000000031c0e7210 */ /* 0x000fc40007f3e0ff */
[----:B--2---:R-:W-:Y:S02]  /*159450*/  SHF.R.S32.HI R28, RZ, 0x1f, R25 ;  /* 0x0000001fff1c7819 */ /* 0x004fe40000011419 */
[C---:B------:R-:W-:Y:S02]  /*159460*/  IADD3 R22, P2, R25.reuse, R2, RZ ;  /* 0x0000000219167210 */ /* 0x040fe40007f5e0ff */
[----:B------:R-:W-:-:S03]  /*159470*/  IADD3 R24, P3, R25, R3, RZ ;  /* 0x0000000319187210 */ /* 0x000fc60007f7e0ff */
[C---:B------:R-:W-:Y:S02]  /*159480*/  IMAD.X R23, R28.reuse, 0x1, R4, P2 ;  /* 0x000000011c177824 */ /* 0x040fe400010e0604 */
[--C-:B---3--:R-:W-:Y:S02]  /*159490*/  IMAD.X R15, R27, 0x1, R9.reuse, P1 ;  /* 0x000000011b0f7824 */ /* 0x108fe400008e0609 */
[----:B------:R-:W-:-:S03]  /*1594a0*/  IMAD.X R25, R28, 0x1, R9, P3 ;  /* 0x000000011c197824 */ /* 0x000fc600018e0609 */
[----:B------:R1:W-:Y:S04]  /*1594b0*/  STL.64 [R1+0x1318], R14 ;  /* 0x0013180e01007387 */ /* 0x0003e80000100a00 */
[----:B-1----:R-:W2:Y:S04]  /*1594c0*/  LDL.LU.64 R14, [R1+0x5a68] ;  /* 0x005a6800010e7983 */ /* 0x002ea80000300a00 */
[----:B------:R1:W-:Y:S04]  /*1594d0*/  STL.64 [R1+0x1320], R22 ;  /* 0x0013201601007387 */ /* 0x0003e80000100a00 */
[----:B-1----:R-:W3:Y:S04]  /*1594e0*/  LDL.LU.64 R22, [R1+0x5a60] ;  /* 0x005a600001167983 */ /* 0x002ee80000300a00 */
[----:B------:R1:W-:Y:S04]  /*1594f0*/  STL.64 [R1+0x1328], R24 ;  /* 0x0013281801007387 */ /* 0x0003e80000100a00 */
[----:B-1----:R-:W4:Y:S04]  /*159500*/  LDL.LU.64 R24, [R1+0x5a58] ;  /* 0x005a580001187983 */ /* 0x002f280000300a00 */
[----:B------:R-:W2:Y:S04]  /*159510*/  LDL.LU R28, [R1+0x1334] ;  /* 0x00133400011c7983 */ /* 0x000ea80000300800 */
[----:B------:R-:W-:Y:S04]  /*159520*/  STL.64 [R1+0x5a48], R8 ;  /* 0x005a480801007387 */ /* 0x000fe80000100a00 */
[----:B---3--:R1:W-:Y:S04]  /*159530*/  STL.64 [R1+0x5a30], R22 ;  /* 0x005a301601007387 */ /* 0x0083e80000100a00 */
[----:B-1----:R-:W3:Y:S04]  /*159540*/  LDL.LU R23, [R1+0x133c] ;  /* 0x00133c0001177983 */ /* 0x002ee80000300800 */
[----:B------:R1:W-:Y:S01]  /*159550*/  STL.64 [R1+0x5a50], R20 ;  /* 0x005a501401007387 */ /* 0x0003e20000100a00 */
[----:B--2---:R-:W-:-:S02]  /*159560*/  SHF.R.S32.HI R27, RZ, 0x1f, R28 ;  /* 0x0000001fff1b7819 */ /* 0x004fc4000001141c */
[----:B------:R-:W-:-:S05]  /*159570*/  IADD3 R8, P0, R28, R2, RZ ;  /* 0x000000021c087210 */ /* 0x000fca0007f1e0ff */
[----:B------:R-:W-:Y:S01]  /*159580*/  IMAD.X R9, R27, 0x1, R4, P0 ;  /* 0x000000011b097824 */ /* 0x000fe200000e0604 */
[----:B-1----:R-:W-:-:S05]  /*159590*/  IADD3 R20, P1, R28, R3, RZ ;  /* 0x000000031c147210 */ /* 0x002fca0007f3e0ff */
[----:B------:R-:W-:Y:S04]  /*1595a0*/  STL [R1+0x1330], R20 ;  /* 0x0013301401007387 */ /* 0x000fe80000100800 */
[----:B------:R-:W-:Y:S04]  /*1595b0*/  STL.64 [R1+0x5a38], R14 ;  /* 0x005a380e01007387 */ /* 0x000fe80000100a00 */
[----:B------:R1:W-:Y:S02]  /*1595c0*/  STL.64 [R1+0x5a40], R6 ;  /* 0x005a400601007387 */ /* 0x0003e40000100a00 */
[----:B-1----:R-:W-:-:S02]  /*1595d0*/  IMAD.MOV.U32 R6, RZ, RZ, R20 ;  /* 0x000000ffff067224 */ /* 0x002fc400078e0014 */
[----:B------:R-:W-:Y:S02]  /*1595e0*/  IMAD.MOV.U32 R7, RZ, RZ, R21 ;  /* 0x000000ffff077224 */ /* 0x000fe400078e0015 */
[----:B------:R-:W2:Y:S04]  /*1595f0*/  LDL.LU.64 R20, [R1+0x5a50] ;  /* 0x005a500001147983 */ /* 0x000ea80000300a00 */
[----:B------:R1:W-:Y:S04]  /*159600*/  STL.64 [R1+0x1338], R8 ;  /* 0x0013380801007387 */ /* 0x0003e80000100a00 */
[----:B-1----:R-:W4:Y:S01]  /*159610*/  LDL.LU.64 R8, [R1+0x5a48] ;  /* 0x005a480001087983 */ /* 0x002f220000300a00 */
[----:B---3--:R-:W-:-:S02]  /*159620*/  SHF.R.S32.HI R28, RZ, 0x1f, R23 ;  /* 0x0000001fff1c7819 */ /* 0x008fc40000011417 */
[C---:B------:R-:W-:Y:S02]  /*159630*/  IADD3 R14, P2, R23.reuse, R2, RZ ;  /* 0x00000002170e7210 */ /* 0x040fe40007f5e0ff */
[----:B------:R-:W-:-:S03]  /*159640*/  IADD3 R22, P3, R23, R3, RZ ;  /* 0x0000000317167210 */ /* 0x000fc60007f7e0ff */
[C---:B------:R-:W-:Y:S02]  /*159650*/  IMAD.X R15, R28.reuse, 0x1, R4, P2 ;  /* 0x000000011c0f7824 */ /* 0x040fe400010e0604 */
[--C-:B----4-:R-:W-:Y:S02]  /*159660*/  IMAD.X R7, R27, 0x1, R9.reuse, P1 ;  /* 0x000000011b077824 */ /* 0x110fe400008e0609 */
[----:B------:R-:W-:-:S03]  /*159670*/  IMAD.X R23, R28, 0x1, R9, P3 ;  /* 0x000000011c177824 */ /* 0x000fc600018e0609 */
[----:B------:R1:W-:Y:S04]  /*159680*/  STL [R1+0x1334], R7 ;  /* 0x0013340701007387 */ /* 0x0003e80000100800 */
[----:B-1----:R-:W3:Y:S04]  /*159690*/  LDL.LU.64 R6, [R1+0x5a40] ;  /* 0x005a400001067983 */ /* 0x002ee80000300a00 */
[----:B------:R1:W-:Y:S04]  /*1596a0*/  STL.64 [R1+0x1340], R14 ;  /* 0x0013400e01007387 */ /* 0x0003e80000100a00 */
[----:B-1----:R-:W4:Y:S04]  /*1596b0*/  LDL.LU.64 R14, [R1+0x5a38] ;  /* 0x005a3800010e7983 */ /* 0x002f280000300a00 */
[----:B------:R1:W-:Y:S04]  /*1596c0*/  STL.64 [R1+0x1350], R22 ;  /* 0x0013501601007387 */ /* 0x0003e80000100a00 */
[----:B-1----:R-:W2:Y:S04]  /*1596d0*/  LDL.LU.64 R22, [R1+0x5a30] ;  /* 0x005a300001167983 */ /* 0x002ea80000300a00 */
[----:B------:R-:W3:Y:S04]  /*1596e0*/  LDL.LU R28, [R1+0x134c] ;  /* 0x00134c00011c7983 */ /* 0x000ee80000300800 */
[----:B--2---:R-:W-:Y:S04]  /*1596f0*/  STL.64 [R1+0x5a28], R22 ;  /* 0x005a281601007387 */ /* 0x004fe80000100a00 */
[----:B----4-:R1:W-:Y:S04]  /*159700*/  STL.64 [R1+0x5a10], R14 ;  /* 0x005a100e01007387 */ /* 0x0103e80000100a00 */
[----:B-1----:R-:W2:Y:S04]  /*159710*/  LDL.LU R15, [R1+0x135c] ;  /* 0x00135c00010f7983 */ /* 0x002ea80000300800 */
[----:B---3--:R-:W-:Y:S01]  /*159720*/  STL.64 [R1+0x5a18], R6 ;  /* 0x005a180601007387 */ /* 0x008fe20000100a00 */
[----:B------:R-:W-:-:S02]  /*159730*/  SHF.R.S32.HI R27, RZ, 0x1f, R28 ;  /* 0x0000001fff1b7819 */ /* 0x000fc4000001141c */
[C---:B------:R-:W-:Y:S01]  /*159740*/  IADD3 R22, P0, R28.reuse, R2, RZ ;  /* 0x000000021c167210 */ /* 0x040fe20007f1e0ff */
[----:B------:R1:W-:Y:S04]  /*159750*/  STL.64 [R1+0x5a20], R12 ;  /* 0x005a200c01007387 */ /* 0x0003e80000100a00 */
[----:B------:R-:W-:Y:S01]  /*159760*/  IMAD.X R23, R27, 0x1, R4, P0 ;  /* 0x000000011b177824 */ /* 0x000fe200000e0604 */
[----:B-1----:R-:W-:-:S04]  /*159770*/  IADD3 R12, P1, R28, R3, RZ ;  /* 0x000000031c0c7210 */ /* 0x002fc80007f3e0ff */
[----:B------:R1:W-:Y:S01]  /*159780*/  STL.64 [R1+0x1348], R22 ;  /* 0x0013481601007387 */ /* 0x0003e20000100a00 */
[----:B------:R-:W-:-:S03]  /*159790*/  IMAD.X R13, R27, 0x1, R9, P1 ;  /* 0x000000011b0d7824 */ /* 0x000fc600008e0609 */
[----:B-1----:R-:W3:Y:S04]  /*1597a0*/  LDL.LU.64 R22, [R1+0x5a28] ;  /* 0x005a280001167983 */ /* 0x002ee80000300a00 */
[----:B------:R1:W-:Y:S04]  /*1597b0*/  STL.64 [R1+0x1358], R12 ;  /* 0x0013580c01007387 */ /* 0x0003e80000100a00 */
[----:B-1----:R-:W4:Y:S01]  /*1597c0*/  LDL.LU.64 R12, [R1+0x5a20] ;  /* 0x005a2000010c7983 */ /* 0x002f220000300a00 */
[----:B--2---:R-:W-:Y:S02]  /*1597d0*/  SHF.R.S32.HI R28, RZ, 0x1f, R15 ;  /* 0x0000001fff1c7819 */ /* 0x004fe4000001140f */
[----:B------:R-:W-:-:S02]  /*1597e0*/  IADD3 R6, P2, R15, R2, RZ ;  /* 0x000000020f067210 */ /* 0x000fc40007f5e0ff */
[----:B------:R-:W-:-:S03]  /*1597f0*/  IADD3 R14, P3, R15, R3, RZ ;  /* 0x000000030f0e7210 */ /* 0x000fc60007f7e0ff */
[C---:B------:R-:W-:Y:S02]  /*159800*/  IMAD.X R7, R28.reuse, 0x1, R4, P2 ;  /* 0x000000011c077824 */ /* 0x040fe400010e0604 */
[----:B------:R-:W-:-:S03]  /*159810*/  IMAD.X R15, R28, 0x1, R9, P3 ;  /* 0x000000011c0f7824 */ /* 0x000fc600018e0609 */
[----:B------:R1:W-:Y:S04]  /*159820*/  STL.64 [R1+0x1360], R6 ;  /* 0x0013600601007387 */ /* 0x0003e80000100a00 */
[----:B-1----:R-:W2:Y:S04]  /*159830*/  LDL.LU.64 R6, [R1+0x5a18] ;  /* 0x005a180001067983 */ /* 0x002ea80000300a00 */
[----:B------:R1:W-:Y:S04]  /*159840*/  STL.64 [R1+0x1368], R14 ;  /* 0x0013680e01007387 */ /* 0x0003e80000100a00 */
[----:B-1----:R-:W4:Y:S04]  /*159850*/  LDL.LU.64 R14, [R1+0x5a10] ;  /* 0x005a1000010e7983 */ /* 0x002f280000300a00 */
[----:B------:R-:W3:Y:S04]  /*159860*/  LDL.LU R28, [R1+0x1374] ;  /* 0x00137400011c7983 */ /* 0x000ee80000300800 */
[----:B------:R3:W-:Y:S04]  /*159870*/  STL.64 [R1+0x5a00], R20 ;  /* 0x005a001401007387 */ /* 0x0007e80000100a00 */
[----:B------:R-:W-:Y:S01]  /*159880*/  STL [R1+0x59f8], R25 ;  /* 0x0059f81901007387 */ /* 0x000fe20000100800 */
[----:B---3--:R-:W-:-:S05]  /*159890*/  IADD3 R20, P0, R28, R2, RZ ;  /* 0x000000021c147210 */ /* 0x008fca0007f1e0ff */
[----:B------:R-:W-:Y:S04]  /*1598a0*/  STL [R1+0x1378], R20 ;  /* 0x0013781401007387 */ /* 0x000fe80000100800 */
[----:B------:R1:W-:Y:S04]  /*1598b0*/  STL.64 [R1+0x5a08], R22 ;  /* 0x005a081601007387 */ /* 0x0003e80000100a00 */
[----:B-1----:R0:W3:Y:S01]  /*1598c0*/  LDL.64 R22, [R1+0x1378] ;  /* 0x0013780001167983 */ /* 0x0020e20000100a00 */
[----:B------:R-:W-:Y:S01]  /*1598d0*/  IMAD.MOV.U32 R27, RZ, RZ, R24 ;  /* 0x000000ffff1b7224 */ /* 0x000fe200078e0018 */
[----:B------:R-:W-:-:S02]  /*1598e0*/  SHF.R.S32.HI R24, RZ, 0x1f, R28 ;  /* 0x0000001fff187819 */ /* 0x000fc4000001141c */
[----:B---3--:R-:W3:Y:S03]  /*1598f0*/  LDL.LU R23, [R1+0x137c] ;  /* 0x00137c0001177983 */ /* 0x008ee60000300800 */
[----:B------:R-:W-:Y:S01]  /*159900*/  IMAD.MOV.U32 R21, RZ, RZ, R24 ;  /* 0x000000ffff157224 */ /* 0x000fe200078e0018 */
[----:B------:R-:W-:Y:S01]  /*159910*/  IADD3 R20, P1, R28, R3, RZ ;  /* 0x000000031c147210 */ /* 0x000fe20007f3e0ff */
[----:B----4-:R1:W-:Y:S04]  /*159920*/  STL.64 [R1+0x59f0], R14 ;  /* 0x0059f00e01007387 */ /* 0x0103e80000100a00 */
[----:B------:R-:W-:Y:S01]  /*159930*/  STL.64 [R1+0x59e8], R16 ;  /* 0x0059e81001007387 */ /* 0x000fe20000100a00 */
[----:B---3--:R-:W-:-:S02]  /*159940*/  SHF.R.S32.HI R28, RZ, 0x1f, R23 ;  /* 0x0000001fff1c7819 */ /* 0x008fc40000011417 */
[CC--:B------:R-:W-:Y:S02]  /*159950*/  IADD3 R24, P2, R23.reuse, R2.reuse, RZ ;  /* 0x0000000217187210 */ /* 0x0c0fe40007f5e0ff */
[----:B-1----:R-:W-:Y:S01]  /*159960*/  IADD3 R14, P3, R23, R3, RZ ;  /* 0x00000003170e7210 */ /* 0x002fe20007f7e0ff */
[C-C-:B------:R-:W-:Y:S02]  /*159970*/  IMAD.X R23, R21.reuse, 0x1, R4.reuse, P0 ;  /* 0x0000000115177824 */ /* 0x140fe400000e0604 */
[--C-:B------:R-:W-:Y:S02]  /*159980*/  IMAD.X R21, R21, 0x1, R9.reuse, P1 ;  /* 0x0000000115157824 */ /* 0x100fe400008e0609 */
[C---:B------:R-:W-:Y:S02]  /*159990*/  IMAD.X R25, R28.reuse, 0x1, R4, P2 ;  /* 0x000000011c197824 */ /* 0x040fe400010e0604 */
[----:B------:R-:W-:Y:S01]  /*1599a0*/  IMAD.X R15, R28, 0x1, R9, P3 ;  /* 0x000000011c0f7824 */ /* 0x000fe200018e0609 */
[----:B------:R1:W-:Y:S04]  /*1599b0*/  STL [R1+0x137c], R23 ;  /* 0x00137c1701007387 */ /* 0x0003e80000100800 */
[----:B-1----:R-:W3:Y:S04]  /*1599c0*/  LDL.LU.64 R22, [R1+0x5a08] ;  /* 0x005a080001167983 */ /* 0x002ee80000300a00 */
[----:B------:R1:W-:Y:S04]  /*1599d0*/  STL.64 [R1+0x1370], R20 ;  /* 0x0013701401007387 */ /* 0x0003e80000100a00 */
[----:B-1----:R-:W4:Y:S04]  /*1599e0*/  LDL.LU.64 R20, [R1+0x5a00] ;  /* 0x005a000001147983 */ /* 0x002f280000300a00 */
[----:B------:R1:W-:Y:S04]  /*1599f0*/  STL.64 [R1+0x1380], R24 ;  /* 0x0013801801007387 */ /* 0x0003e80000100a00 */
[----:B-1----:R-:W3:Y:S04]  /*159a00*/  LDL.LU R25, [R1+0x59f8] ;  /* 0x0059f80001197983 */ /* 0x002ee80000300800 */
[----:B------:R1:W-:Y:S04]  /*159a10*/  STL.64 [R1+0x1390], R14 ;  /* 0x0013900e01007387 */ /* 0x0003e80000100a00 */
[----:B-1----:R-:W3:Y:S04]  /*159a20*/  LDL.LU.64 R14, [R1+0x59f0] ;  /* 0x0059f000010e7983 */ /* 0x002ee80000300a00 */
[----:B------:R-:W4:Y:S01]  /*159a30*/  LDL R28, [R1+0x138c] ;  /* 0x00138c00011c7983 */ /* 0x000f220000100800 */
[----:B--2---:R-:W-:Y:S01]  /*159a40*/  IMAD.MOV.U32 R24, RZ, RZ, R7 ;  /* 0x000000ffff187224 */ /* 0x004fe200078e0007 */
[----:B----4-:R-:W-:-:S05]  /*159a50*/  IADD3 R16, P0, R28, R2, RZ ;  /* 0x000000021c107210 */ /* 0x010fca0007f1e0ff */
[----:B------:R1:W-:Y:S04]  /*159a60*/  STL [R1+0x1388], R16 ;  /* 0x0013881001007387 */ /* 0x0003e80000100800 */
[----:B-1----:R-:W2:Y:S01]  /*159a70*/  LDL.LU.64 R16, [R1+0x59e8] ;  /* 0x0059e80001107983 */ /* 0x002ea20000300a00 */
[----:B------:R-:W-:Y:S02]  /*159a80*/  SHF.R.S32.HI R7, RZ, 0x1f, R28 ;  /* 0x0000001fff077819 */ /* 0x000fe4000001141c */
[----:B------:R-:W-:-:S05]  /*159a90*/  IADD3 R28, P1, R28, R3, RZ ;  /* 0x000000031c1c7210 */ /* 0x000fca0007f3e0ff */
[----:B------:R-:W-:Y:S04]  /*159aa0*/  STL [R1+0x1398], R28 ;  /* 0x0013981c01007387 */ /* 0x000fe80000100800 */
[----:B--2---:R1:W-:Y:S04]  /*159ab0*/  STL.64 [R1+0x59c0], R16 ;  /* 0x0059c01001007387 */ /* 0x0043e80000100a00 */
[----:B-1----:R-:W2:Y:S04]  /*159ac0*/  LDL R17, [R1+0x139c] ;  /* 0x00139c0001117983 */ /* 0x002ea80000100800 */
[----:B------:R1:W-:Y:S04]  /*159ad0*/  STL.64 [R1+0x59e0], R8 ;  /* 0x0059e00801007387 */ /* 0x0003e80000100a00 */
[----:B-1----:R0:W4:Y:S04]  /*159ae0*/  LDL.64 R8, [R1+0x1388] ;  /* 0x0013880001087983 */ /* 0x0021280000100a00 */
[----:B------:R-:W-:Y:S01]  /*159af0*/  STL.64 [R1+0x59c8], R20 ;  /* 0x0059c81401007387 */ /* 0x000fe20000100a00 */
[----:B------:R-:W-:-:S03]  /*159b00*/  IMAD.MOV.U32 R29, RZ, RZ, R27 ;  /* 0x000000ffff1d7224 */ /* 0x000fc600078e001b */
[----:B---3--:R1:W-:Y:S01]  /*159b10*/  STL.64 [R1+0x59d0], R24 ;  /* 0x0059d01801007387 */ /* 0x0083e20000100a00 */
[----:B------:R-:W-:-:S03]  /*159b20*/  IMAD.MOV.U32 R27, RZ, RZ, R6 ;  /* 0x000000ffff1b7224 */ /* 0x000fc600078e0006 */
[----:B-1----:R0:W3:Y:S04]  /*159b30*/  LDL.64 R24, [R1+0x1398] ;  /* 0x0013980001187983 */ /* 0x0020e80000100a00 */
[----:B------:R-:W3:Y:S01]  /*159b40*/  LDL.LU R6, [R1+0x13b0] ;  /* 0x0013b00001067983 */ /* 0x000ee20000300800 */
[----:B----4-:R-:W-:-:S05]  /*159b50*/  IMAD.X R9, R7, 0x1, R4, P0 ;  /* 0x0000000107097824 */ /* 0x010fca00000e0604 */
[----:B------:R1:W-:Y:S04]  /*159b60*/  STL [R1+0x138c], R9 ;  /* 0x00138c0901007387 */ /* 0x0003e80000100800 */
[----:B-1----:R-:W3:Y:S01]  /*159b70*/  LDL.LU.64 R8, [R1+0x59e0] ;  /* 0x0059e00001087983 */ /* 0x002ee20000300a00 */
[----:B--2---:R-:W-:Y:S02]  /*159b80*/  SHF.R.S32.HI R28, RZ, 0x1f, R17 ;  /* 0x0000001fff1c7819 */ /* 0x004fe40000011411 */
[C---:B------:R-:W-:Y:S02]  /*159b90*/  IADD3 R20, P2, R17.reuse, R2, RZ ;  /* 0x0000000211147210 */ /* 0x040fe40007f5e0ff */
[----:B------:R-:W-:-:S03]  /*159ba0*/  IADD3 R16, P3, R17, R3, RZ ;  /* 0x0000000311107210 */ /* 0x000fc60007f7e0ff */
[C---:B------:R-:W-:Y:S02]  /*159bb0*/  IMAD.X R21, R28.reuse, 0x1, R4, P2 ;  /* 0x000000011c157824 */ /* 0x040fe400010e0604 */
[--C-:B---3--:R-:W-:Y:S02]  /*159bc0*/  IMAD.X R25, R7, 0x1, R9.reuse, P1 ;  /* 0x0000000107197824 */ /* 0x108fe400008e0609 */
[----:B------:R-:W-:Y:S01]  /*159bd0*/  IMAD.X R17, R28, 0x1, R9, P3 ;  /* 0x000000011c117824 */ /* 0x000fe200018e0609 */
[----:B------:R0:W2:Y:S04]  /*159be0*/  LDL.LU R7, [R1+0x59d8] ;  /* 0x0059d80001077983 */ /* 0x0000a80000300800 */
[----:B------:R1:W-:Y:S04]  /*159bf0*/  STL [R1+0x139c], R25 ;  /* 0x00139c1901007387 */ /* 0x0003e80000100800 */
[----:B-1----:R-:W3:Y:S04]  /*159c00*/  LDL.LU.64 R24, [R1+0x59d0] ;  /* 0x0059d00001187983 */ /* 0x002ee80000300a00 */
[----:B------:R-:W-:Y:S04]  /*159c10*/  STL.64 [R1+0x59b8], R10 ;  /* 0x0059b80a01007387 */ /* 0x000fe80000100a00 */
[----:B------:R1:W-:Y:S04]  /*159c20*/  STL.64 [R1+0x13a0], R20 ;  /* 0x0013a01401007387 */ /* 0x0003e80000100a00 */
[----:B-1----:R-:W4:Y:S04]  /*159c30*/  LDL.LU.64 R20, [R1+0x59c8] ;  /* 0x0059c80001147983 */ /* 0x002f280000300a00 */
[----:B------:R1:W-:Y:S04]  /*159c40*/  STL.64 [R1+0x13a8], R16 ;  /* 0x0013a81001007387 */ /* 0x0003e80000100a00 */
[----:B-1----:R-:W2:Y:S01]  /*159c50*/  LDL.LU.64 R16, [R1+0x59c0] ;  /* 0x0059c00001107983 */ /* 0x002ea20000300a00 */
[----:B------:R-:W-:-:S02]  /*159c60*/  IADD3 R10, P3, R6, R2, RZ ;  /* 0x00000002060a7210 */ /* 0x000fc40007f7e0ff */
[----:B------:R-:W-:Y:S02]  /*159c70*/  SHF.R.S32.HI R28, RZ, 0x1f, R6 ;  /* 0x0000001fff1c7819 */ /* 0x000fe40000011406 */
[----:B------:R-:W-:Y:S01]  /*159c80*/  IADD3 R6, P0, R6, R3, RZ ;  /* 0x0000000306067210 */ /* 0x000fe20007f1e0ff */
[----:B--2---:R1:W-:Y:S04]  /*159c90*/  STL.64 [R1+0x59b0], R16 ;  /* 0x0059b01001007387 */ /* 0x0043e80000100a00 */
[----:B-1----:R-:W2:Y:S04]  /*159ca0*/  LDL R16, [R1+0x13b4] ;  /* 0x0013b40001107983 */ /* 0x002ea80000100800 */
[----:B------:R1:W-:Y:S04]  /*159cb0*/  STL [R1+0x13b8], R10 ;  /* 0x0013b80a01007387 */ /* 0x0003e80000100800 */
[----:B------:R2:W-:Y:S04]  /*159cc0*/  STL [R1], R28 ;  /* 0x0000001c01007387 */ /* 0x0005e80000100800 */
[----:B-1----:R-:W3:Y:S04]  /*159cd0*/  LDL.LU.64 R10, [R1+0x59b8] ;  /* 0x0059b800010a7983 */ /* 0x002ee80000300a00 */
[----:B------:R1:W-:Y:S04]  /*159ce0*/  STL [R1+0x13b0], R6 ;  /* 0x0013b00601007387 */ /* 0x0003e80000100800 */
[----:B------:R-:W4:Y:S01]  /*159cf0*/  LDL.LU R7, [R1] ;  /* 0x0000000001077983 */ /* 0x000f220000300800 */
[----:B--2---:R-:W-:-:S02]  /*159d00*/  SHF.R.S32.HI R28, RZ, 0x1f, R16 ;  /* 0x0000001fff1c7819 */ /* 0x004fc40000011410 */
[C---:B-1----:R-:W-:Y:S02]  /*159d10*/  IADD3 R6, P1, R16.reuse, R2, RZ ;  /* 0x0000000210067210 */ /* 0x042fe40007f3e0ff */
[----:B------:R-:W-:-:S05]  /*159d20*/  IADD3 R16, P2, R16, R3, RZ ;  /* 0x0000000310107210 */ /* 0x000fca0007f5e0ff */
[----:B------:R1:W-:Y:S04]  /*159d30*/  STL [R1+0x13d0], R16 ;  /* 0x0013d01001007387 */ /* 0x0003e80000100800 */
[----:B-1----:R-:W2:Y:S04]  /*159d40*/  LDL.LU.64 R16, [R1+0x59b0] ;  /* 0x0059b00001107983 */ /* 0x002ea80000300a00 */
[----:B---3--:R1:W-:Y:S04]  /*159d50*/  STL.64 [R1+0x59a8], R10 ;  /* 0x0059a80a01007387 */ /* 0x0083e80000100a00 */
[----:B-1----:R0:W4:Y:S04]  /*159d60*/  LDL.64 R10, [R1+0x13b8] ;  /* 0x0013b800010a7983 */ /* 0x0021280000100a00 */
[----:B------:R1:W-:Y:S04]  /*159d70*/  STL.64 [R1+0x5998], R2 ;  /* 0x0059980201007387 */ /* 0x0003e80000100a00 */
[----:B-1----:R0:W3:Y:S01]  /*159d80*/  LDL.64 R2, [R1+0x13b0] ;  /* 0x0013b00001027983 */ /* 0x0020e20000100a00 */
[----:B------:R-:W-:-:S03]  /*159d90*/  UMOV UR4, UR7 ;  /* 0x0000000700047c82 */ /* 0x000fc60008000000 */
[----:B---3--:R-:W3:Y:S01]  /*159da0*/  LDL.LU R3, [R1+0x13c4] ;  /* 0x0013c40001037983 */ /* 0x008ee20000300800 */
[----:B----4-:R-:W-:-:S05]  /*159db0*/  IMAD.X R11, R7, 0x1, R4, P3 ;  /* 0x00000001070b7824 */ /* 0x010fca00018e0604 */
[----:B------:R1:W-:Y:S04]  /*159dc0*/  STL [R1+0x13bc], R11 ;  /* 0x0013bc0b01007387 */ /* 0x0003e80000100800 */
[----:B-1----:R-:W4:Y:S01]  /*159dd0*/  LDL.LU.64 R10, [R1+0x59a8] ;  /* 0x0059a800010a7983 */ /* 0x002f220000300a00 */
[----:B---3--:R-:W-:Y:S01]  /*159de0*/  ISETP.GE.AND P3, PT, R3, UR4, PT ;  /* 0x0000000403007c0c */ /* 0x008fe2000bf66270 */
[----:B------:R-:W-:Y:S02]  /*159df0*/  IMAD.X R3, R7, 0x1, R9, P0 ;  /* 0x0000000107037824 */ /* 0x000fe400000e0609 */
[----:B------:R-:W-:-:S05]  /*159e00*/  IMAD.X R7, R28, 0x1, R4, P1 ;  /* 0x000000011c077824 */ /* 0x000fca00008e0604 */
[----:B------:R1:W-:Y:S04]  /*159e10*/  STL.64 [R1+0x13c0], R6 ;  /* 0x0013c00601007387 */ /* 0x0003e80000100a00 */
[----:B-1----:R-:W3:Y:S04]  /*159e20*/  LDL.LU.64 R6, [R1+0x59a0] ;  /* 0x0059a00001067983 */ /* 0x002ee80000300a00 */
[----:B------:R1:W-:Y:S04]  /*159e30*/  STL [R1+0x13b4], R3 ;  /* 0x0013b40301007387 */ /* 0x0003e80000100800 */
[----:B-1----:R0:W2:Y:S04]  /*159e40*/  LDL.64 R2, [R1+0x13d0] ;  /* 0x0013d00001027983 */ /* 0x0020a80000100a00 */
[----:B----4-:R1:W-:Y:S04]  /*159e50*/  STL.64 [R1+0x5988], R10 ;  /* 0x0059880a01007387 */ /* 0x0103e80000100a00 */
[----:B-1----:R-:W4:Y:S04]  /*159e60*/  LDL R10, [R1+0x13cc] ;  /* 0x0013cc00010a7983 */ /* 0x002f280000100800 */
[----:B------:R-:W-:Y:S01]  /*159e70*/  STL.64 [R1+0x5990], R4 ;  /* 0x0059900401007387 */ /* 0x000fe20000100a00 */
[----:B---3--:R-:W-:-:S04]  /*159e80*/  LOP3.LUT R6, R6, 0xffffefff, RZ, 0xc0, !PT ;  /* 0xffffefff06067812 */ /* 0x008fc800078ec0ff */
[----:B------:R-:W-:-:S05]  /*159e90*/  @P3 LOP3.LUT R6, R6, 0x1000, RZ, 0xfc, !PT ;  /* 0x0000100006063812 */ /* 0x000fca00078efcff */
[----:B------:R1:W-:Y:S04]  /*159ea0*/  STL.64 [R1+0x57f8], R6 ;  /* 0x0057f80601007387 */ /* 0x0003e80000100a00 */
[----:B-1----:R-:W3:Y:S01]  /*159eb0*/  LDL R6, [R1+0x140c] ;  /* 0x00140c0001067983 */ /* 0x002ee20000100800 */
[----:B--2---:R-:W-:-:S03]  /*159ec0*/  IMAD.X R3, R28, 0x1, R9, P2 ;  /* 0x000000011c037824 */ /* 0x004fc600010e0609 */
[----:B---3--:R-:W-:Y:S04]  /*159ed0*/  STL [R1+0x5960], R6 ;  /* 0x0059600601007387 */ /* 0x008fe80000100800 */
[----:B------:R1:W-:Y:S04]  /*159ee0*/  STL [R1+0x58e8], R7 ;  /* 0x0058e80701007387 */ /* 0x0003e80000100800 */
[----:B-1----:R-:W2:Y:S04]  /*159ef0*/  LDL.LU R7, [R1+0x13e4] ;  /* 0x0013e40001077983 */ /* 0x002ea80000300800 */
[----:B------:R1:W-:Y:S04]  /*159f00*/  STL [R1+0x13d4], R3 ;  /* 0x0013d40301007387 */ /* 0x0003e80000100800 */
[----:B-1----:R-:W3:Y:S01]  /*159f10*/  LDL.LU.64 R2, [R1+0x5998] ;  /* 0x0059980001027983 */ /* 0x002ee20000300a00 */
[----:B----4-:R-:W-:-:S02]  /*159f20*/  SHF.R.S32.HI R28, RZ, 0x1f, R10 ;  /* 0x0000001fff1c7819 */ /* 0x010fc4000001140a */
[C---:B---3--:R-:W-:Y:S02]  /*159f30*/  IADD3 R4, P1, R10.reuse, R2, RZ ;  /* 0x000000020a047210 */ /* 0x048fe40007f3e0ff */
[----:B------:R-:W-:-:S03]  /*159f40*/  IADD3 R10, P2, R10, R3, RZ ;  /* 0x000000030a0a7210 */ /* 0x000fc60007f5e0ff */
[----:B------:R1:W-:Y:S04]  /*159f50*/  STL [R1+0x13c8], R4 ;  /* 0x0013c80401007387 */ /* 0x0003e80000100800 */
[----:B-1----:R-:W3:Y:S04]  /*159f60*/  LDL.LU.64 R4, [R1+0x5990] ;  /* 0x0059900001047983 */ /* 0x002ee80000300a00 */
[----:B------:R1:W-:Y:S04]  /*159f70*/  STL [R1+0x13d8], R10 ;  /* 0x0013d80a01007387 */ /* 0x0003e80000100800 */
[----:B-1----:R-:W4:Y:S04]  /*159f80*/  LDL.LU.64 R10, [R1+0x5988] ;  /* 0x00598800010a7983 */ /* 0x002f280000300a00 */
[----:B------:R1:W-:Y:S04]  /*159f90*/  STL.64 [R1+0x5980], R20 ;  /* 0x0059801401007387 */ /* 0x0003e80000100a00 */
[----:B-1----:R0:W4:Y:S04]  /*159fa0*/  LDL.64 R20, [R1+0x13c8] ;  /* 0x0013c80001147983 */ /* 0x0021280000100a00 */
[----:B------:R1:W-:Y:S04]  /*159fb0*/  STL.64 [R1+0x5958], R14 ;  /* 0x0059580e01007387 */ /* 0x0003e80000100a00 */
[----:B-1----:R0:W4:Y:S04]  /*159fc0*/  LDL.64 R14, [R1+0x13d8] ;  /* 0x0013d800010e7983 */ /* 0x0021280000100a00 */
[----:B------:R-:W-:Y:S04]  /*159fd0*/  STL.64 [R1+0x5978], R26 ;  /* 0x0059781a01007387 */ /* 0x000fe80000100a00 */
[----:B------:R1:W-:Y:S04]  /*159fe0*/  STL.64 [R1+0x5968], R12 ;  /* 0x0059680c01007387 */ /* 0x0003e80000100a00 */
[----:B-1----:R-:W4:Y:S01]  /*159ff0*/  LDL.LU R12, [R1+0x13ec] ;  /* 0x0013ec00010c7983 */ /* 0x002f220000300800 */
[----:B--2---:R-:W-:-:S02]  /*15a000*/  SHF.R.S32.HI R6, RZ, 0x1f, R7 ;  /* 0x0000001fff067819 */ /* 0x004fc40000011407 */
[----:B------:R-:W-:Y:S01]  /*15a010*/  IADD3 R26, P0, R7, R2, RZ ;  /* 0x00000002071a7210 */ /* 0x000fe20007f1e0ff */
[----:B------:R-:W-:Y:S04]  /*15a020*/  STL.64 [R1+0x5970], R24 ;  /* 0x0059701801007387 */ /* 0x000fe80000100a00 */
[--C-:B---3--:R-:W-:Y:S02]  /*15a030*/  IMAD.X R27, R6, 0x1, R4.reuse, P0 ;  /* 0x00000001061b7824 */ /* 0x108fe400000e0604 */
[----:B----4-:R-:W-:-:S05]  /*15a040*/  IMAD.X R21, R28, 0x1, R4, P1 ;  /* 0x000000011c157824 */ /* 0x010fca00008e0604 */
[----:B------:R1:W-:Y:S01]  /*15a050*/  STL [R1+0x13cc], R21 ;  /* 0x0013cc1501007387 */ /* 0x0003e20000100800 */
[----:B------:R-:W-:Y:S01]  /*15a060*/  IMAD.X R15, R28, 0x1, R9, P2 ;  /* 0x000000011c0f7824 */ /* 0x000fe200010e0609 */
[----:B------:R-:W-:Y:S02]  /*15a070*/  IADD3 R14, P1, R7, R3, RZ ;  /* 0x00000003070e7210 */ /* 0x000fe40007f3e0ff */
[----:B-1----:R-:W2:Y:S04]  /*15a080*/  LDL.LU.64 R20, [R1+0x5980] ;  /* 0x0059800001147983 */ /* 0x002ea80000300a00 */
[----:B------:R-:W-:Y:S04]  /*15a090*/  STL [R1+0x13dc], R15 ;  /* 0x0013dc0f01007387 */ /* 0x000fe80000100800 */
[----:B------:R1:W-:Y:S01]  /*15a0a0*/  STL.64 [R1+0x13e0], R26 ;  /* 0x0013e01a01007387 */ /* 0x0003e20000100a00 */
[----:B------:R-:W-:-:S02]  /*15a0b0*/  IADD3 R24, P0, R12, R2, RZ ;  /* 0x000000020c187210 */ /* 0x000fc40007f1e0ff */
[----:B------:R-:W-:Y:S02]  /*15a0c0*/  SHF.R.S32.HI R28, RZ, 0x1f, R12 ;  /* 0x0000001fff1c7819 */ /* 0x000fe4000001140c */
[----:B------:R-:W-:Y:S01]  /*15a0d0*/  IADD3 R12, P2, R12, R3, RZ ;  /* 0x000000030c0c7210 */ /* 0x000fe20007f5e0ff */
[----:B-1----:R-:W3:Y:S04]  /*15a0e0*/  LDL.LU.64 R26, [R1+0x5978] ;  /* 0x00597800011a7983 */ /* 0x002ee80000300a00 */
[----:B------:R-:W4:Y:S04]  /*15a0f0*/  LDL.LU R7, [R1+0x1404] ;  /* 0x0014040001077983 */ /* 0x000f280000300800 */
[----:B------:R1:W-:Y:S01]  /*15a100*/  STL [R1+0x13f8], R24 ;  /* 0x0013f81801007387 */ /* 0x0003e20000100800 */
[----:B------:R-:W-:-:S03]  /*15a110*/  IMAD.X R15, R6, 0x1, R9, P1 ;  /* 0x00000001060f7824 */ /* 0x000fc600008e0609 */
[----:B-1----:R-:W3:Y:S04]  /*15a120*/  LDL.LU.64 R24, [R1+0x5970] ;  /* 0x0059700001187983 */ /* 0x002ee80000300a00 */
[----:B------:R1:W-:Y:S04]  /*15a130*/  STL [R1+0x13f0], R12 ;  /* 0x0013f00c01007387 */ /* 0x0003e80000100800 */
[----:B-1----:R-:W3:Y:S04]  /*15a140*/  LDL.LU.64 R12, [R1+0x5968] ;  /* 0x00596800010c7983 */ /* 0x002ee80000300a00 */
[----:B------:R-:W4:Y:S04]  /*15a150*/  LDL.LU R6, [R1+0x5960] ;  /* 0x0059600001067983 */ /* 0x000f280000300800 */
[----:B------:R1:W-:Y:S04]  /*15a160*/  STL.64 [R1+0x13e8], R14 ;  /* 0x0013e80e01007387 */ /* 0x0003e80000100a00 */
[----:B-1----:R-:W2:Y:S04]  /*15a170*/  LDL.LU.64 R14, [R1+0x5958] ;  /* 0x00595800010e7983 */ /* 0x002ea80000300a00 */
[----:B--2---:R1:W-:Y:S04]  /*15a180*/  STL.64 [R1+0x5948], R14 ;  /* 0x0059480e01007387 */ /* 0x0043e80000100a00 */
[----:B-1----:R0:W2:Y:S04]  /*15a190*/  LDL.64 R14, [R1+0x13f0] ;  /* 0x0013f000010e7983 */ /* 0x0020a80000100a00 */
[----:B------:R1:W-:Y:S04]  /*15a1a0*/  STL.64 [R1+0x5940], R20 ;  /* 0x0059401401007387 */ /* 0x0003e80000100a00 */
[----:B-1----:R0:W3:Y:S04]  /*15a1b0*/  LDL.64 R20, [R1+0x13f8] ;  /* 0x0013f80001147983 */ /* 0x0020e80000100a00 */
[----:B------:R4:W-:Y:S01]  /*15a1c0*/  STL.64 [R1+0x5950], R4 ;  /* 0x0059500401007387 */ /* 0x0009e20000100a00 */
[----:B--2---:R-:W-:-:S02]  /*15a1d0*/  IMAD.X R15, R28, 0x1, R9, P2 ;  /* 0x000000011c0f7824 */ /* 0x004fc400010e0609 */
[----:B---3--:R-:W-:Y:S01]  /*15a1e0*/  IMAD.X R21, R28, 0x1, R4, P0 ;  /* 0x000000011c157824 */ /* 0x008fe200000e0604 */
[----:B----4-:R-:W-:-:S04]  /*15a1f0*/  SHF.R.S32.HI R4, RZ, 0x1f, R6 ;  /* 0x0000001fff047819 */ /* 0x010fc80000011406 */
[----:B------:R-:W-:Y:S04]  /*15a200*/  STL [R1+0x13fc], R21 ;  /* 0x0013fc1501007387 */ /* 0x000fe80000100800 */
[----:B------:R-:W-:Y:S04]  /*15a210*/  STL [R1+0x13f4], R15 ;  /* 0x0013f40f01007387 */ /* 0x000fe80000100800 */
[----:B------:R1:W-:Y:S02]  /*15a220*/  STL [R1], R4 ;  /* 0x0000000401007387 */ /* 0x0003e40000100800 */
[----:B-1----:R-:W-:-:S05]  /*15a230*/  IADD3 R4, P0, R6, R2, RZ ;  /* 0x0000000206047210 */ /* 0x002fca0007f1e0ff */
[----:B------:R1:W-:Y:S04]  /*15a240*/  STL [R1+0x1408], R4 ;  /* 0x0014080401007387 */ /* 0x0003e80000100800 */
[----:B-1----:R-:W2:Y:S01]  /*15a250*/  LDL.LU.64 R4, [R1+0x5950] ;  /* 0x0059500001047983 */ /* 0x002ea20000300a00 */
[----:B------:R-:W-:Y:S02]  /*15a260*/  SHF.R.S32.HI R28, RZ, 0x1f, R7 ;  /* 0x0000001fff1c7819 */ /* 0x000fe40000011407 */
[C---:B------:R-:W-:Y:S02]  /*15a270*/  IADD3 R14, P1, R7.reuse, R2, RZ ;  /* 0x00000002070e7210 */ /* 0x040fe40007f3e0ff */
[----:B------:R-:W-:-:S05]  /*15a280*/  IADD3 R20, P2, R7, R3, RZ ;  /* 0x0000000307147210 */ /* 0x000fca0007f5e0ff */
[C---:B------:R-:W-:Y:S02]  /*15a290*/  IMAD.X R21, R28.reuse, 0x1, R9, P2 ;  /* 0x000000011c157824 */ /* 0x040fe400010e0609 */
[----:B--2---:R-:W-:-:S05]  /*15a2a0*/  IMAD.X R15, R28, 0x1, R4, P1 ;  /* 0x000000011c0f7824 */ /* 0x004fca00008e0604 */
[----:B------:R1:W-:Y:S04]  /*15a2b0*/  STL.64 [R1+0x1400], R14 ;  /* 0x0014000e01007387 */ /* 0x0003e80000100a00 */
[----:B-1----:R-:W2:Y:S04]  /*15a2c0*/  LDL.LU.64 R14, [R1+0x5948] ;  /* 0x00594800010e7983 */ /* 0x002ea80000300a00 */
[----:B------:R1:W-:Y:S04]  /*15a2d0*/  STL.64 [R1+0x1410], R20 ;  /* 0x0014101401007387 */ /* 0x0003e80000100a00 */
[----:B-1----:R-:W3:Y:S04]  /*15a2e0*/  LDL.LU.64 R20, [R1+0x5940] ;  /* 0x0059400001147983 */ /* 0x002ee80000300a00 */
[----:B---3--:R1:W-:Y:S02]  /*15a2f0*/  STL.64 [R1+0x5938], R20 ;  /* 0x0059381401007387 */ /* 0x0083e40000100a00 */
[----:B-1----:R-:W-:-:S02]  /*15a300*/  IADD3 R20, P1, R6, R3, RZ ;  /* 0x0000000306147210 */ /* 0x002fc40007f3e0ff */
[----:B------:R-:W3:Y:S04]  /*15a310*/  LDL.LU R21, [R1] ;  /* 0x0000000001157983 */ /* 0x000ee80000300800 */
[----:B------:R-:W4:Y:S04]  /*15a320*/  LDL.LU R6, [R1+0x1430] ;  /* 0x0014300001067983 */ /* 0x000f280000300800 */
[----:B----4-:R1:W-:Y:S04]  /*15a330*/  STL [R1+0x5930], R6 ;  /* 0x0059300601007387 */ /* 0x0103e80000100800 */
[----:B-1----:R0:W3:Y:S02]  /*15a340*/  LDL.64 R6, [R1+0x1408] ;  /* 0x0014080001067983 */ /* 0x0020e40000100a00 */
[----:B---3--:R-:W-:-:S05]  /*15a350*/  IMAD.X R7, R21, 0x1, R4, P0 ;  /* 0x0000000115077824 */ /* 0x008fca00000e0604 */
[----:B------:R-:W-:Y:S04]  /*15a360*/  STL [R1+0x140c], R7 ;  /* 0x00140c0701007387 */ /* 0x000fe80000100800 */
[----:B------:R1:W-:Y:S04]  /*15a370*/  STL.64 [R1+0x5928], R24 ;  /* 0x0059281801007387 */ /* 0x0003e80000100a00 */
[----:B-1----:R-:W3:Y:S01]  /*15a380*/  LDL.LU R25, [R1+0x141c] ;  /* 0x00141c0001197983 */ /* 0x002ee20000300800 */
[----:B------:R-:W-:-:S05]  /*15a390*/  IMAD.X R21, R21, 0x1, R9, P1 ;  /* 0x0000000115157824 */ /* 0x000fca00008e0609 */
[----:B------:R1:W-:Y:S04]  /*15a3a0*/  STL.64 [R1+0x1418], R20 ;  /* 0x0014181401007387 */ /* 0x0003e80000100a00 */
[----:B-1----:R-:W4:Y:S01]  /*15a3b0*/  LDL.LU.64 R20, [R1+0x5938] ;  /* 0x0059380001147983 */ /* 0x002f220000300a00 */
[----:B---3--:R-:W-:Y:S02]  /*15a3c0*/  SHF.R.S32.HI R28, RZ, 0x1f, R25 ;  /* 0x0000001fff1c7819 */ /* 0x008fe40000011419 */
[----:B------:R-:W-:-:S05]  /*15a3d0*/  IADD3 R6, P0, R25, R2, RZ ;  /* 0x0000000219067210 */ /* 0x000fca0007f1e0ff */
[----:B------:R-:W-:-:S05]  /*15a3e0*/  IMAD.X R7, R28, 0x1, R4, P0 ;  /* 0x000000011c077824 */ /* 0x000fca00000e0604 */
[----:B------:R1:W-:Y:S04]  /*15a3f0*/  STL.64 [R1+0x1420], R6 ;  /* 0x0014200601007387 */ /* 0x0003e80000100a00 */
[----:B-1----:R-:W3:Y:S01]  /*15a400*/  LDL.LU R6, [R1+0x5930] ;  /* 0x0059300001067983 */ /* 0x002ee20000300800 */
[----:B------:R-:W-:-:S03]  /*15a410*/  IADD3 R24, P2, R25, R3, RZ ;  /* 0x0000000319187210 */ /* 0x000fc60007f5e0ff */
[----:B----4-:R-:W-:Y:S02]  /*15a420*/  STL.64 [R1+0x5920], R20 ;  /* 0x0059201401007387 */ /* 0x010fe40000100a00 */
[----:B------:R-:W-:-:S05]  /*15a430*/  IMAD.X R25, R28, 0x1, R9, P2 ;  /* 0x000000011c197824 */ /* 0x000fca00010e0609 */
[----:B------:R1:W-:Y:S04]  /*15a440*/  STL.64 [R1+0x1428], R24 ;  /* 0x0014281801007387 */ /* 0x0003e80000100a00 */
[----:B-1----:R-:W4:Y:S04]  /*15a450*/  LDL.LU.64 R24, [R1+0x5928] ;  /* 0x0059280001187983 */ /* 0x002f280000300a00 */
[----:B--2---:R-:W-:Y:S01]  /*15a460*/  STL.64 [R1+0x5918], R14 ;  /* 0x0059180e01007387 */ /* 0x004fe20000100a00 */
[----:B---3--:R-:W-:Y:S02]  /*15a470*/  SHF.R.S32.HI R28, RZ, 0x1f, R6 ;  /* 0x0000001fff1c7819 */ /* 0x008fe40000011406 */
[----:B------:R-:W-:-:S05]  /*15a480*/  IADD3 R20, P1, R6, R2, RZ ;  /* 0x0000000206147210 */ /* 0x000fca0007f3e0ff */
[----:B------:R-:W-:-:S05]  /*15a490*/  IMAD.X R21, R28, 0x1, R4, P1 ;  /* 0x000000011c157824 */ /* 0x000fca00008e0604 */
[----:B------:R1:W-:Y:S04]  /*15a4a0*/  STL.64 [R1+0x1438], R20 ;  /* 0x0014381401007387 */ /* 0x0003e80000100a00 */
[----:B-1----:R-:W2:Y:S01]  /*15a4b0*/  LDL.LU.64 R20, [R1+0x5920] ;  /* 0x0059200001147983 */ /* 0x002ea20000300a00 */
[----:B------:R-:W-:Y:S01]  /*15a4c0*/  IMAD.MOV.U32 R7, RZ, RZ, R29 ;  /* 0x000000ffff077224 */ /* 0x000fe200078e001d */
[----:B------:R-:W-:Y:S01]  /*15a4d0*/  IADD3 R6, P2, R6, R3, RZ ;  /* 0x0000000306067210 */ /* 0x000fe20007f5e0ff */
[----:B------:R-:W-:-:S03]  /*15a4e0*/  IMAD.MOV.U32 R29, RZ, RZ, R26 ;  /* 0x000000ffff1d7224 */ /* 0x000fc600078e001a */
[----:B------:R-:W-:Y:S01]  /*15a4f0*/  IADD3 R14, P0, R7, R2, RZ ;  /* 0x00000002070e7210 */ /* 0x000fe20007f1e0ff */
[----:B----4-:R-:W-:Y:S02]  /*15a500*/  IMAD.MOV.U32 R26, RZ, RZ, R24 ;  /* 0x000000ffff1a7224 */ /* 0x010fe400078e0018 */
[----:B------:R-:W-:Y:S02]  /*15a510*/  IMAD.MOV.U32 R24, RZ, RZ, R10 ;  /* 0x000000ffff187224 */ /* 0x000fe400078e000a */
[----:B------:R-:W-:Y:S01]  /*15a520*/  IMAD.MOV.U32 R10, RZ, RZ, R8 ;  /* 0x000000ffff0a7224 */ /* 0x000fe200078e0008 */
[----:B------:R-:W-:Y:S01]  /*15a530*/  STL [R1+0x1450], R14 ;  /* 0x0014500e01007387 */ /* 0x000fe20000100800 */
[----:B------:R-:W-:-:S03]  /*15a540*/  SHF.R.S32.HI R8, RZ, 0x1f, R7 ;  /* 0x0000001fff087819 */ /* 0x000fc60000011407 */
[----:B--2---:R1:W-:Y:S02]  /*15a550*/  STL.64 [R1+0x5908], R20 ;  /* 0x0059081401007387 */ /* 0x0043e40000100a00 */
[----:B-1----:R-:W-:Y:S02]  /*15a560*/  IMAD.MOV.U32 R21, RZ, RZ, R7 ;  /* 0x000000ffff157224 */ /* 0x002fe400078e0007 */
[----:B------:R-:W-:-:S05]  /*15a570*/  IMAD.X R7, R28, 0x1, R9, P2 ;  /* 0x000000011c077824 */ /* 0x000fca00010e0609 */
[----:B------:R1:W-:Y:S04]  /*15a580*/  STL.64 [R1+0x1430], R6 ;  /* 0x0014300601007387 */ /* 0x0003e80000100a00 */
[----:B-1----:R-:W2:Y:S01]  /*15a590*/  LDL.LU R6, [R1+0x1474] ;  /* 0x0014740001067983 */ /* 0x002ea20000300800 */
[----:B------:R-:W-:Y:S01]  /*15a5a0*/  IMAD.MOV.U32 R7, RZ, RZ, R15 ;  /* 0x000000ffff077224 */ /* 0x000fe200078e000f */
[----:B------:R-:W-:Y:S01]  /*15a5b0*/  IADD3 R20, P1, R21, R3, RZ ;  /* 0x0000000315147210 */ /* 0x000fe20007f3e0ff */
[----:B------:R-:W-:Y:S01]  /*15a5c0*/  IMAD.X R7, R8, 0x1, R4, P0 ;  /* 0x0000000108077824 */ /* 0x000fe200000e0604 */
[----:B--2---:R1:W-:Y:S02]  /*15a5d0*/  STL [R1+0x5900], R6 ;  /* 0x0059000601007387 */ /* 0x0043e40000100800 */
[----:B-1----:R-:W-:-:S02]  /*15a5e0*/  IMAD.MOV.U32 R6, RZ, RZ, R14 ;  /* 0x000000ffff067224 */ /* 0x002fc400078e000e */
[----:B------:R-:W2:Y:S04]  /*15a5f0*/  LDL.LU.64 R14, [R1+0x5918] ;  /* 0x00591800010e7983 */ /* 0x000ea80000300a00 */
[----:B------:R-:W3:Y:S04]  /*15a600*/  LDL.LU R21, [R1+0x1478] ;  /* 0x0014780001157983 */ /* 0x000ee80000300800 */
[----:B------:R-:W-:Y:S04]  /*15a610*/  STL [R1+0x1454], R7 ;  /* 0x0014540701007387 */ /* 0x000fe80000100800 */
[----:B--2---:R1:W-:Y:S01]  /*15a620*/  STL.64 [R1+0x58f8], R14 ;  /* 0x0058f80e01007387 */ /* 0x0043e20000100a00 */
[----:B---3--:R-:W-:-:S02]  /*15a630*/  SHF.R.S32.HI R28, RZ, 0x1f, R21 ;  /* 0x0000001fff1c7819 */ /* 0x008fc40000011415 */
[C---:B------:R-:W-:Y:S02]  /*15a640*/  IADD3 R6, P0, R21.reuse, R2, RZ ;  /* 0x0000000215067210 */ /* 0x040fe40007f1e0ff */
[----:B-1----:R-:W-:Y:S01]  /*15a650*/  IADD3 R14, P2, R21, R3, RZ ;  /* 0x00000003150e7210 */ /* 0x002fe20007f5e0ff */
[----:B------:R-:W-:Y:S02]  /*15a660*/  IMAD.X R21, R8, 0x1, R9, P1 ;  /* 0x0000000108157824 */ /* 0x000fe400008e0609 */
[----:B------:R-:W2:Y:S04]  /*15a670*/  LDL.LU R8, [R1+0x5910] ;  /* 0x0059100001087983 */ /* 0x000ea80000300800 */
[----:B------:R1:W-:Y:S04]  /*15a680*/  STL.64 [R1+0x1460], R20 ;  /* 0x0014601401007387 */ /* 0x0003e80000100a00 */
[----:B-1----:R-:W3:Y:S01]  /*15a690*/  LDL.LU.64 R20, [R1+0x5908] ;  /* 0x0059080001147983 */ /* 0x002ee20000300a00 */
[----:B------:R-:W-:-:S02]  /*15a6a0*/  IMAD.X R7, R28, 0x1, R4, P0 ;  /* 0x000000011c077824 */ /* 0x000fc400000e0604 */
[----:B------:R-:W-:-:S03]  /*15a6b0*/  IMAD.X R15, R28, 0x1, R9, P2 ;  /* 0x000000011c0f7824 */ /* 0x000fc600010e0609 */
[----:B------:R1:W-:Y:S04]  /*15a6c0*/  STL.64 [R1+0x1458], R6 ;  /* 0x0014580601007387 */ /* 0x0003e80000100a00 */
[----:B-1----:R-:W4:Y:S04]  /*15a6d0*/  LDL.LU R6, [R1+0x5900] ;  /* 0x0059000001067983 */ /* 0x002f280000300800 */
[----:B---3--:R-:W-:Y:S04]  /*15a6e0*/  STL.64 [R1+0x58f0], R20 ;  /* 0x0058f01401007387 */ /* 0x008fe80000100a00 */
[----:B------:R1:W-:Y:S04]  /*15a6f0*/  STL.64 [R1+0x1468], R14 ;  /* 0x0014680e01007387 */ /* 0x0003e80000100a00 */
[----:B-1----:R-:W3:Y:S01]  /*15a700*/  LDL.LU.64 R14, [R1+0x58f8] ;  /* 0x0058f800010e7983 */ /* 0x002ee20000300a00 */
[----:B----4-:R-:W-:-:S02]  /*15a710*/  SHF.R.S32.HI R28, RZ, 0x1f, R6 ;  /* 0x0000001fff1c7819 */ /* 0x010fc40000011406 */
[----:B------:R-:W-:-:S05]  /*15a720*/  IADD3 R20, P1, R6, R2, RZ ;  /* 0x0000000206147210 */ /* 0x000fca0007f3e0ff */
[----:B------:R-:W-:Y:S01]  /*15a730*/  IMAD.X R21, R28, 0x1, R4, P1 ;  /* 0x000000011c157824 */ /* 0x000fe200008e0604 */
[----:B---3--:R1:W-:Y:S02]  /*15a740*/  STL.64 [R1+0x58d0], R14 ;  /* 0x0058d00e01007387 */ /* 0x0083e40000100a00 */
[----:B-1----:R-:W-:Y:S02]  /*15a750*/  IMAD.MOV.U32 R15, RZ, RZ, R24 ;  /* 0x000000ffff0f7224 */ /* 0x002fe400078e0018 */
[----:B------:R-:W-:-:S05]  /*15a760*/  IMAD.MOV.U32 R24, RZ, RZ, R10 ;  /* 0x000000ffff187224 */ /* 0x000fca00078e000a */
[----:B------:R-:W-:Y:S04]  /*15a770*/  STL.64 [R1+0x58e0], R24 ;  /* 0x0058e01801007387 */ /* 0x000fe80000100a00 */
[----:B------:R1:W-:Y:S04]  /*15a780*/  STL.64 [R1+0x1470], R20 ;  /* 0x0014701401007387 */ /* 0x0003e80000100a00 */
[----:B-1----:R-:W3:Y:S01]  /*15a790*/  LDL.LU.64 R20, [R1+0x58f0] ;  /* 0x0058f00001147983 */ /* 0x002ee20000300a00 */
[----:B------:R-:W-:Y:S02]  /*15a7a0*/  IADD3 R6, P2, R6, R3, RZ ;  /* 0x0000000306067210 */ /* 0x000fe40007f5e0ff */
[----:B------:R-:W-:-:S03]  /*15a7b0*/  IADD3 R24, P0, R15, R2, RZ ;  /* 0x000000020f187210 */ /* 0x000fc60007f1e0ff */
[----:B------:R-:W-:Y:S02]  /*15a7c0*/  IMAD.X R7, R28, 0x1, R9, P2 ;  /* 0x000000011c077824 */ /* 0x000fe400010e0609 */
[----:B------:R-:W-:Y:S04]  /*15a7d0*/  STL [R1+0x1488], R24 ;  /* 0x0014881801007387 */ /* 0x000fe80000100800 */
[----:B---3--:R1:W-:Y:S04]  /*15a7e0*/  STL.64 [R1+0x58c0], R20 ;  /* 0x0058c01401007387 */ /* 0x0083e80000100a00 */
[----:B-1----:R-:W3:Y:S04]  /*15a7f0*/  LDL.LU R21, [R1+0x1484] ;  /* 0x0014840001157983 */ /* 0x002ee80000300800 */
[----:B------:R1:W-:Y:S04]  /*15a800*/  STL.64 [R1+0x1478], R6 ;  /* 0x0014780601007387 */ /* 0x0003e80000100a00 */
[----:B-1----:R-:W4:Y:S04]  /*15a810*/  LDL.LU R7, [R1+0x58e8] ;  /* 0x0058e80001077983 */ /* 0x002f280000300800 */
[----:B------:R-:W4:Y:S01]  /*15a820*/  LDL.LU R6, [R1+0x149c] ;  /* 0x00149c0001067983 */ /* 0x000f220000300800 */
[----:B------:R-:W-:Y:S01]  /*15a830*/  IMAD.MOV.U32 R10, RZ, RZ, R5 ;  /* 0x000000ffff0a7224 */ /* 0x000fe200078e0005 */
[----:B------:R-:W-:-:S02]  /*15a840*/  SHF.R.S32.HI R5, RZ, 0x1f, R15 ;  /* 0x0000001fff057819 */ /* 0x000fc4000001140f */
[----:B------:R-:W-:-:S05]  /*15a850*/  IADD3 R14, P1, R15, R3, RZ ;  /* 0x000000030f0e7210 */ /* 0x000fca0007f3e0ff */
[----:B------:R-:W-:Y:S01]  /*15a860*/  IMAD.X R15, R5, 0x1, R9, P1 ;  /* 0x00000001050f7824 */ /* 0x000fe200008e0609 */
[----:B---3--:R-:W-:Y:S02]  /*15a870*/  SHF.R.S32.HI R28, RZ, 0x1f, R21 ;  /* 0x0000001fff1c7819 */ /* 0x008fe40000011415 */
[----:B------:R-:W-:Y:S01]  /*15a880*/  IADD3 R20, P2, R21, R3, RZ ;  /* 0x0000000315147210 */ /* 0x000fe20007f5e0ff */
[----:B----4-:R1:W-:Y:S02]  /*15a890*/  STL.64 [R1+0x58c8], R6 ;  /* 0x0058c80601007387 */ /* 0x0103e40000100a00 */
[----:B-1----:R-:W-:Y:S02]  /*15a8a0*/  IMAD.MOV.U32 R7, RZ, RZ, R25 ;  /* 0x000000ffff077224 */ /* 0x002fe400078e0019 */
[----:B------:R-:W-:Y:S02]  /*15a8b0*/  IMAD.MOV.U32 R6, RZ, RZ, R24 ;  /* 0x000000ffff067224 */ /* 0x000fe400078e0018 */
[----:B------:R-:W-:Y:S01]  /*15a8c0*/  IMAD.X R7, R5, 0x1, R4, P0 ;  /* 0x0000000105077824 */ /* 0x000fe200000e0604 */
[----:B------:R-:W-:Y:S01]  /*15a8d0*/  IADD3 R6, P0, R21, R2, RZ ;  /* 0x0000000215067210 */ /* 0x000fe20007f1e0ff */
[----:B------:R-:W3:Y:S04]  /*15a8e0*/  LDL.LU.64 R24, [R1+0x58e0] ;  /* 0x0058e00001187983 */ /* 0x000ee80000300a00 */
[----:B------:R1:W-:Y:S04]  /*15a8f0*/  STL [R1+0x148c], R7 ;  /* 0x00148c0701007387 */ /* 0x0003e80000100800 */
[----:B------:R-:W4:Y:S01]  /*15a900*/  LDL.LU R5, [R1+0x58d8] ;  /* 0x0058d80001057983 */ /* 0x000f220000300800 */
[----:B------:R-:W-:-:S03]  /*15a910*/  IMAD.X R21, R28, 0x1, R9, P2 ;  /* 0x000000011c157824 */ /* 0x000fc600010e0609 */
[----:B------:R0:W-:Y:S01]  /*15a920*/  STL.64 [R1+0x1480], R14 ;  /* 0x0014800e01007387 */ /* 0x0001e20000100a00 */
[----:B-1----:R-:W-:-:S03]  /*15a930*/  IMAD.X R7, R28, 0x1, R4, P0 ;  /* 0x000000011c077824 */ /* 0x002fc600000e0604 */
[----:B0-----:R-:W3:Y:S04]  /*15a940*/  LDL.LU.64 R14, [R1+0x58d0] ;  /* 0x0058d000010e7983 */ /* 0x001ee80000300a00 */
[----:B------:R0:W-:Y:S04]  /*15a950*/  STL.64 [R1+0x1490], R6 ;  /* 0x0014900601007387 */ /* 0x0001e80000100a00 */
[----:B0-----:R-:W4:Y:S04]  /*15a960*/  LDL.LU.64 R6, [R1+0x58c8] ;  /* 0x0058c80001067983 */ /* 0x001f280000300a00 */
[----:B------:R0:W-:Y:S04]  /*15a970*/  STL.64 [R1+0x14a0], R20 ;  /* 0x0014a01401007387 */ /* 0x0001e80000100a00 */
[----:B0-----:R-:W3:Y:S04]  /*15a980*/  LDL.LU.64 R20, [R1+0x58c0] ;  /* 0x0058c00001147983 */ /* 0x001ee80000300a00 */
[----:B--2---:R0:W-:Y:S01]  /*15a990*/  STL.64 [R1+0x58b8], R8 ;  /* 0x0058b80801007387 */ /* 0x0041e20000100a00 */
[----:B----4-:R-:W-:-:S02]  /*15a9a0*/  SHF.R.S32.HI R28, RZ, 0x1f, R6 ;  /* 0x0000001fff1c7819 */ /* 0x010fc40000011406 */
[----:B0-----:R-:W-:Y:S01]  /*15a9b0*/  IADD3 R8, P1, R6, R2, RZ ;  /* 0x0000000206087210 */ /* 0x001fe20007f3e0ff */
[----:B---3--:R0:W-:Y:S04]  /*15a9c0*/  STL.64 [R1+0x58a0], R20 ;  /* 0x0058a01401007387 */ /* 0x0081e80000100a00 */
[----:B------:R-:W-:Y:S01]  /*15a9d0*/  IMAD.X R9, R28, 0x1, R4, P1 ;  /* 0x000000011c097824 */ /* 0x000fe200008e0604 */
[----:B0-----:R-:W-:Y:S01]  /*15a9e0*/  IADD3 R20, P2, R6, R3, RZ ;  /* 0x0000000306147210 */ /* 0x001fe20007f5e0ff */
[----:B------:R-:W-:-:S05]  /*15a9f0*/  IMAD.MOV.U32 R6, RZ, RZ, R29 ;  /* 0x000000ffff067224 */ /* 0x000fca00078e001d */
[----:B------:R0:W-:Y:S04]  /*15aa00*/  STL.64 [R1+0x58a8], R6 ;  /* 0x0058a80601007387 */ /* 0x0001e80000100a00 */
[----:B0-----:R-:W2:Y:S04]  /*15aa10*/  LDL.LU R6, [R1+0x1310] ;  /* 0x0013100001067983 */ /* 0x001ea80000300800 */
[----:B------:R-:W-:Y:S04]  /*15aa20*/  STL [R1+0x14a8], R20 ;  /* 0x0014a81401007387 */ /* 0x000fe80000100800 */
[----:B------:R-:W-:Y:S04]  /*15aa30*/  STL.64 [R1+0x58b0], R22 ;  /* 0x0058b01601007387 */ /* 0x000fe80000100a00 */
[----:B------:R0:W-:Y:S04]  /*15aa40*/  STL.64 [R1+0x5880], R14 ;  /* 0x0058800e01007387 */ /* 0x0001e80000100a00 */
[----:B0-----:R-:W3:Y:S04]  /*15aa50*/  LDL.LU R15, [R1+0x12bc] ;  /* 0x0012bc00010f7983 */ /* 0x001ee80000300800 */
[----:B------:R0:W-:Y:S04]  /*15aa60*/  STL.64 [R1+0x1498], R8 ;  /* 0x0014980801007387 */ /* 0x0001e80000100a00 */
[----:B0-----:R-:W4:Y:S01]  /*15aa70*/  LDL.LU.64 R8, [R1+0x58b8] ;  /* 0x0058b80001087983 */ /* 0x001f220000300a00 */
[----:B------:R-:W-:-:S02]  /*15aa80*/  IMAD.MOV.U32 R22, RZ, RZ, R20 ;  /* 0x000000ffff167224 */ /* 0x000fc400078e0014 */
[----:B------:R-:W-:Y:S02]  /*15aa90*/  IMAD.MOV.U32 R29, RZ, RZ, R0 ;  /* 0x000000ffff1d7224 */ /* 0x000fe400078e0000 */
[----:B------:R-:W-:Y:S01]  /*15aaa0*/  IMAD.MOV.U32 R23, RZ, RZ, R21 ;  /* 0x000000ffff177224 */ /* 0x000fe200078e0015 */
[----:B--2---:R-:W-:Y:S02]  /*15aab0*/  SHF.R.S32.HI R0, RZ, 0x1f, R6 ;  /* 0x0000001fff007819 */ /* 0x004fe40000011406 */
[C---:B------:R-:W-:Y:S02]  /*15aac0*/  IADD3 R20, P0, R6.reuse, R2, RZ ;  /* 0x0000000206147210 */ /* 0x040fe40007f1e0ff */
[----:B------:R-:W-:-:S03]  /*15aad0*/  IADD3 R6, P1, R6, R3, RZ ;  /* 0x0000000306067210 */ /* 0x000fc60007f3e0ff */
[----:B------:R-:W-:Y:S02]  /*15aae0*/  IMAD.X R21, R0, 0x1, R4, P0 ;  /* 0x0000000100157824 */ /* 0x000fe400000e0604 */
[----:B----4-:R-:W-:-:S05]  /*15aaf0*/  IMAD.X R23, R28, 0x1, R9, P2 ;  /* 0x000000011c177824 */ /* 0x010fca00010e0609 */
[----:B------:R0:W-:Y:S04]  /*15ab00*/  STL [R1+0x14ac], R23 ;  /* 0x0014ac1701007387 */ /* 0x0001e80000100800 */
[----:B0-----:R-:W2:Y:S04]  /*15ab10*/  LDL.LU.64 R22, [R1+0x58b0] ;  /* 0x0058b00001167983 */ /* 0x001ea80000300a00 */
[----:B------:R0:W-:Y:S04]  /*15ab20*/  STL [R1+0x1be0], R6 ;  /* 0x001be00601007387 */ /* 0x0001e80000100800 */
[----:B0-----:R-:W4:Y:S04]  /*15ab30*/  LDL.LU.64 R6, [R1+0x58a8] ;  /* 0x0058a80001067983 */ /* 0x001f280000300a00 */
[----:B------:R0:W-:Y:S04]  /*15ab40*/  STL.64 [R1+0x1c50], R20 ;  /* 0x001c501401007387 */ /* 0x0001e80000100a00 */
[----:B0-----:R-:W3:Y:S04]  /*15ab50*/  LDL.LU.64 R20, [R1+0x58a0] ;  /* 0x0058a00001147983 */ /* 0x001ee80000300a00 */
[----:B------:R0:W-:Y:S04]  /*15ab60*/  STL.64 [R1+0x5890], R4 ;  /* 0x0058900401007387 */ /* 0x0001e80000100a00 */
[----:B0-----:R0:W2:Y:S04]  /*15ab70*/  LDL.64 R4, [R1+0x1be0] ;  /* 0x001be00001047983 */ /* 0x0010a80000100a00 */
[----:B---3--:R-:W-:Y:S01]  /*15ab80*/  STL.64 [R1+0x5888], R20 ;  /* 0x0058881401007387 */ /* 0x008fe20000100a00 */
[----:B--2---:R-:W-:-:S03]  /*15ab90*/  IMAD.X R5, R0, 0x1, R9, P1 ;  /* 0x0000000100057824 */ /* 0x004fc600008e0609 */
[----:B------:R-:W2:Y:S04]  /*15aba0*/  LDL.LU R0, [R1+0x5898] ;  /* 0x0058980001007983 */ /* 0x000ea80000300800 */
[----:B------:R1:W-:Y:S04]  /*15abb0*/  STL [R1+0x1be4], R5 ;  /* 0x001be40501007387 */ /* 0x0003e80000100800 */
[----:B-1----:R-:W3:Y:S01]  /*15abc0*/  LDL.LU.64 R4, [R1+0x5890] ;  /* 0x0058900001047983 */ /* 0x002ee20000300a00 */
[----:B------:R-:W-:Y:S02]  /*15abd0*/  SHF.R.S32.HI R28, RZ, 0x1f, R15 ;  /* 0x0000001fff1c7819 */ /* 0x000fe4000001140f */
[----:B------:R-:W-:-:S02]  /*15abe0*/  IADD3 R20, P0, R15, R2, RZ ;  /* 0x000000020f147210 */ /* 0x000fc40007f1e0ff */
[----:B------:R-:W-:-:S05]  /*15abf0*/  IADD3 R14, P2, R15, R3, RZ ;  /* 0x000000030f0e7210 */ /* 0x000fca0007f5e0ff */
[C---:B------:R-:W-:Y:S02]  /*15ac00*/  IMAD.X R15, R28.reuse, 0x1, R9, P2 ;  /* 0x000000011c0f7824 */ /* 0x040fe400010e0609 */
[----:B---3--:R-:W-:-:S05]  /*15ac10*/  IMAD.X R21, R28, 0x1, R4, P0 ;  /* 0x000000011c157824 */ /* 0x008fca00000e0604 */
[----:B------:R1:W-:Y:S04]  /*15ac20*/  STL.64 [R1+0x1c58], R20 ;  /* 0x001c581401007387 */ /* 0x0003e80000100a00 */
[----:B-1----:R-:W3:Y:S04]  /*15ac30*/  LDL.LU.64 R20, [R1+0x5888] ;  /* 0x0058880001147983 */ /* 0x002ee80000300a00 */
[----:B------:R1:W-:Y:S04]  /*15ac40*/  STL.64 [R1+0x1310], R14 ;  /* 0x0013100e01007387 */ /* 0x0003e80000100a00 */
[----:B-1----:R-:W4:Y:S04]  /*15ac50*/  LDL.LU.64 R14, [R1+0x5880] ;  /* 0x00588000010e7983 */ /* 0x002f280000300a00 */
[----:B------:R-:W-:Y:S04]  /*15ac60*/  STL.64 [R1+0x5878], R8 ;  /* 0x0058780801007387 */ /* 0x000fe80000100a00 */
[----:B----4-:R1:W-:Y:S04]  /*15ac70*/  STL.64 [R1+0x5870], R14 ;  /* 0x0058700e01007387 */ /* 0x0103e80000100a00 */
[----:B-1----:R-:W4:Y:S04]  /*15ac80*/  LDL R14, [R1+0x1284] ;  /* 0x00128400010e7983 */ /* 0x002f280000100800 */
[----:B------:R-:W2:Y:S04]  /*15ac90*/  LDL.LU R15, [R1+0x12b8] ;  /* 0x0012b800010f7983 */ /* 0x000ea80000300800 */
[----:B------:R-:W-:Y:S04]  /*15aca0*/  STL.64 [R1+0x5860], R12 ;  /* 0x0058600c01007387 */ /* 0x000fe80000100a00 */
[----:B------:R-:W-:Y:S04]  /*15acb0*/  STL.64 [R1+0x5868], R26 ;  /* 0x0058681a01007387 */ /* 0x000fe80000100a00 */
[----:B------:R1:W-:Y:S04]  /*15acc0*/  STL [R1+0x5858], R6 ;  /* 0x0058580601007387 */ /* 0x0003e80000100800 */
[----:B-1----:R-:W3:Y:S01]  /*15acd0*/  LDL.LU R6, [R1+0x122c] ;  /* 0x00122c0001067983 */ /* 0x002ee20000300800 */
[----:B----4-:R-:W-:-:S04]  /*15ace0*/  IMAD.MOV.U32 R9, RZ, RZ, R14 ;  /* 0x000000ffff097224 */ /* 0x010fc800078e000e */
[----:B------:R-:W-:Y:S01]  /*15acf0*/  IMAD.MOV.U32 R27, RZ, RZ, R9 ;  /* 0x000000ffff1b7224 */ /* 0x000fe200078e0009 */
[----:B--2---:R-:W-:Y:S02]  /*15ad00*/  SHF.R.S32.HI R28, RZ, 0x1f, R15 ;  /* 0x0000001fff1c7819 */ /* 0x004fe4000001140f */
[----:B------:R-:W-:Y:S02]  /*15ad10*/  IADD3 R8, P1, R15, R2, RZ ;  /* 0x000000020f087210 */ /* 0x000fe40007f3e0ff */
[----:B------:R-:W-:-:S05]  /*15ad20*/  SHF.R.S32.HI R9, RZ, 0x1f, R27 ;  /* 0x0000001fff097819 */ /* 0x000fca000001141b */
[----:B------:R-:W-:Y:S02]  /*15ad30*/  IMAD.MOV.U32 R13, RZ, RZ, R9 ;  /* 0x000000ffff0d7224 */ /* 0x000fe400078e0009 */
[----:B------:R-:W-:-:S05]  /*15ad40*/  IMAD.X R9, R28, 0x1, R4, P1 ;  /* 0x000000011c097824 */ /* 0x000fca00008e0604 */
[----:B------:R1:W-:Y:S04]  /*15ad50*/  STL.64 [R1+0x1c60], R8 ;  /* 0x001c600801007387 */ /* 0x0003e80000100a00 */
[----:B-1----:R-:W2:Y:S01]  /*15ad60*/  LDL.LU.64 R8, [R1+0x5878] ;  /* 0x0058780001087983 */ /* 0x002ea20000300a00 */
[-C--:B------:R-:W-:Y:S02]  /*15ad70*/  IADD3 R14, P2, R15, R3.reuse, RZ ;  /* 0x000000030f0e7210 */ /* 0x080fe40007f5e0ff */
[C---:B------:R-:W-:Y:S02]  /*15ad80*/  IADD3 R12, P0, R27.reuse, R2, RZ ;  /* 0x000000021b0c7210 */ /* 0x040fe40007f1e0ff */
[----:B------:R-:W-:Y:S01]  /*15ad90*/  IADD3 R26, P1, R27, R3, RZ ;  /* 0x000000031b1a7210 */ /* 0x000fe20007f3e0ff */
[----:B------:R-:W-:-:S04]  /*15ada0*/  IMAD.MOV.U32 R27, RZ, RZ, R13 ;  /* 0x000000ffff1b7224 */ /* 0x000fc800078e000d */
[----:B------:R-:W-:Y:S02]  /*15adb0*/  IMAD.X R13, R27, 0x1, R4, P0 ;  /* 0x000000011b0d7824 */ /* 0x000fe400000e0604 */
[----:B--2---:R-:W-:-:S05]  /*15adc0*/  IMAD.X R15, R28, 0x1, R9, P2 ;  /* 0x000000011c0f7824 */ /* 0x004fca00010e0609 */
[----:B------:R1:W-:Y:S04]  /*15add0*/  STL.64 [R1+0x1c68], R14 ;  /* 0x001c680e01007387 */ /* 0x0003e80000100a00 */
[----:B-1----:R-:W2:Y:S04]  /*15ade0*/  LDL.LU.64 R14, [R1+0x5870] ;  /* 0x00587000010e7983 */ /* 0x002ea80000300a00 */
[----:B---3--:R1:W-:Y:S04]  /*15adf0*/  STL.64 [R1+0x5850], R20 ;  /* 0x0058501401007387 */ /* 0x0083e80000100a00 */
[----:B------:R-:W-:Y:S04]  /*15ae00*/  STL.64 [R1+0x12b8], R12 ;  /* 0x0012b80c01007387 */ /* 0x000fe80000100a00 */
[----:B-1----:R-:W3:Y:S01]  /*15ae10*/  LDL.LU R21, [R1+0x1280] ;  /* 0x0012800001157983 */ /* 0x002ee20000300800 */
[----:B------:R-:W-:-:S05]  /*15ae20*/  IMAD.X R27, R27, 0x1, R9, P1 ;  /* 0x000000011b1b7824 */ /* 0x000fca00008e0609 */
[----:B------:R1:W-:Y:S04]  /*15ae30*/  STL.64 [R1+0x1c70], R26 ;  /* 0x001c701a01007387 */ /* 0x0003e80000100a00 */
[----:B-1----:R-:W4:Y:S01]  /*15ae40*/  LDL.LU.64 R26, [R1+0x5868] ;  /* 0x00586800011a7983 */ /* 0x002f220000300a00 */
[----:B---3--:R-:W-:Y:S02]  /*15ae50*/  SHF.R.S32.HI R28, RZ, 0x1f, R21 ;  /* 0x0000001fff1c7819 */ /* 0x008fe40000011415 */
[C---:B------:R-:W-:Y:S02]  /*15ae60*/  IADD3 R12, P0, R21.reuse, R2, RZ ;  /* 0x00000002150c7210 */ /* 0x040fe40007f1e0ff */
[----:B------:R-:W-:-:S03]  /*15ae70*/  IADD3 R20, P2, R21, R3, RZ ;  /* 0x0000000315147210 */ /* 0x000fc60007f5e0ff */
[C---:B------:R-:W-:Y:S02]  /*15ae80*/  IMAD.X R13, R28.reuse, 0x1, R4, P0 ;  /* 0x000000011c0d7824 */ /* 0x040fe400000e0604 */
[----:B------:R-:W-:Y:S01]  /*15ae90*/  IMAD.X R21, R28, 0x1, R9, P2 ;  /* 0x000000011c157824 */ /* 0x000fe200010e0609 */
[----:B------:R-:W-:Y:S02]  /*15aea0*/  SHF.R.S32.HI R28, RZ, 0x1f, R6 ;  /* 0x0000001fff1c7819 */ /* 0x000fe40000011406 */
[----:B------:R1:W-:Y:S04]  /*15aeb0*/  STL.64 [R1+0x1c80], R12 ;  /* 0x001c800c01007387 */ /* 0x0003e80000100a00 */
[----:B-1----:R-:W3:Y:S04]  /*15aec0*/  LDL.LU.64 R12, [R1+0x5860] ;  /* 0x00586000010c7983 */ /* 0x002ee80000300a00 */
[----:B------:R1:W-:Y:S02]  /*15aed0*/  STL.64 [R1+0x1c78], R20 ;  /* 0x001c781401007387 */ /* 0x0003e40000100a00 */
[----:B-1----:R-:W-:-:S02]  /*15aee0*/  IADD3 R20, P1, R6, R2, RZ ;  /* 0x0000000206147210 */ /* 0x002fc40007f3e0ff */
[----:B------:R-:W-:-:S03]  /*15aef0*/  IADD3 R6, P2, R6, R3, RZ ;  /* 0x0000000306067210 */ /* 0x000fc60007f5e0ff */
[----:B------:R-:W-:Y:S02]  /*15af00*/  IMAD.X R21, R28, 0x1, R4, P1 ;  /* 0x000000011c157824 */ /* 0x000fe400008e0604 */
[----:B------:R1:W-:Y:S04]  /*15af10*/  STL [R1+0x1280], R6 ;  /* 0x0012800601007387 */ /* 0x0003e80000100800 */
[----:B-1----:R-:W4:Y:S04]  /*15af20*/  LDL.LU R6, [R1+0x5858] ;  /* 0x0058580001067983 */ /* 0x002f280000300800 */
[----:B--2---:R-:W-:Y:S04]  /*15af30*/  STL.64 [R1+0x5840], R14 ;  /* 0x0058400e01007387 */ /* 0x004fe80000100a00 */
[----:B------:R1:W-:Y:S04]  /*15af40*/  STL.64 [R1+0x1c90], R20 ;  /* 0x001c901401007387 */ /* 0x0003e80000100a00 */
[----:B-1----:R-:W2:Y:S04]  /*15af50*/  LDL.LU.64 R20, [R1+0x5850] ;  /* 0x0058500001147983 */ /* 0x002ea80000300a00 */
[----:B--2---:R1:W-:Y:S04]  /*15af60*/  STL.64 [R1+0x5848], R20 ;  /* 0x0058481401007387 */ /* 0x0043e80000100a00 */
[----:B-1----:R0:W2:Y:S01]  /*15af70*/  LDL.64 R20, [R1+0x1280] ;  /* 0x0012800001147983 */ /* 0x0020a20000100a00 */
[----:B----4-:R-:W-:-:S02]  /*15af80*/  SHF.R.S32.HI R7, RZ, 0x1f, R6 ;  /* 0x0000001fff077819 */ /* 0x010fc40000011406 */
[----:B------:R-:W-:Y:S01]  /*15af90*/  IADD3 R14, P0, R6, R2, RZ ;  /* 0x00000002060e7210 */ /* 0x000fe20007f1e0ff */
[----:B--2---:R-:W-:-:S05]  /*15afa0*/  IMAD.X R21, R28, 0x1, R9, P2 ;  /* 0x000000011c157824 */ /* 0x004fca00010e0609 */
[----:B------:R1:W-:Y:S04]  /*15afb0*/  STL [R1+0x1284], R21 ;  /* 0x0012841501007387 */ /* 0x0003e80000100800 */
[----:B-1----:R-:W2:Y:S01]  /*15afc0*/  LDL.LU R21, [R1+0x11f4] ;  /* 0x0011f40001157983 */ /* 0x002ea20000300800 */
[----:B------:R-:W-:Y:S01]  /*15afd0*/  IMAD.X R15, R7, 0x1, R4, P0 ;  /* 0x00000001070f7824 */ /* 0x000fe200000e0604 */
[----:B------:R-:W-:Y:S02]  /*15afe0*/  IADD3 R20, P1, R6, R3, RZ ;  /* 0x0000000306147210 */ /* 0x000fe40007f3e0ff */
[----:B------:R-:W-:Y:S04]  /*15aff0*/  STL.64 [R1+0x5838], R26 ;  /* 0x0058381a01007387 */ /* 0x000fe80000100a00 */
[----:B------:R-:W4:Y:S04]  /*15b000*/  LDL.LU R6, [R1+0x11f0] ;  /* 0x0011f00001067983 */ /* 0x000f280000300800 */
[----:B------:R1:W-:Y:S01]  /*15b010*/  STL.64 [R1+0x1c98], R14 ;  /* 0x001c980e01007387 */ /* 0x0003e20000100a00 */
[----:B--2---:R-:W-:-:S02]  /*15b020*/  SHF.R.S32.HI R28, RZ, 0x1f, R21 ;  /* 0x0000001fff1c7819 */ /* 0x004fc40000011415 */
[C---:B-1----:R-:W-:Y:S02]  /*15b030*/  IADD3 R14, P0, R21.reuse, R2, RZ ;  /* 0x00000002150e7210 */ /* 0x042fe40007f1e0ff */
[----:B------:R-:W-:Y:S01]  /*15b040*/  IADD3 R26, P2, R21, R3, RZ ;  /* 0x00000003151a7210 */ /* 0x000fe20007f5e0ff */
[----:B------:R-:W-:Y:S02]  /*15b050*/  IMAD.X R21, R7, 0x1, R9, P1 ;  /* 0x0000000107157824 */ /* 0x000fe400008e0609 */
[----:B------:R-:W-:-:S03]  /*15b060*/  IMAD.X R15, R28, 0x1, R4, P0 ;  /* 0x000000011c0f7824 */ /* 0x000fc600000e0604 */
[----:B------:R1:W-:Y:S04]  /*15b070*/  STL.64 [R1+0x1ca8], R20 ;  /* 0x001ca81401007387 */ /* 0x0003e80000100a00 */
[----:B-1----:R-:W2:Y:S04]  /*15b080*/  LDL.LU.64 R20, [R1+0x5848] ;  /* 0x0058480001147983 */ /* 0x002ea80000300a00 */
[----:B------:R1:W-:Y:S04]  /*15b090*/  STL.64 [R1+0x1ca0], R14 ;  /* 0x001ca00e01007387 */ /* 0x0003e80000100a00 */
[----:B-1----:R-:W3:Y:S01]  /*15b0a0*/  LDL.LU.64 R14, [R1+0x5840] ;  /* 0x00584000010e7983 */ /* 0x002ee20000300a00 */
[----:B------:R-:W-:Y:S01]  /*15b0b0*/  IMAD.X R27, R28, 0x1, R9, P2 ;  /* 0x000000011c1b7824 */ /* 0x000fe200010e0609 */
[----:B----4-:R-:W-:-:S02]  /*15b0c0*/  SHF.R.S32.HI R28, RZ, 0x1f, R6 ;  /* 0x0000001fff1c7819 */ /* 0x010fc40000011406 */
[----:B---3--:R-:W-:Y:S04]  /*15b0d0*/  STL.64 [R1+0x5828], R14 ;  /* 0x0058280e01007387 */ /* 0x008fe80000100a00 */
[----:B------:R1:W-:Y:S04]  /*15b0e0*/  STL.64 [R1+0x1cb0], R26 ;  /* 0x001cb01a01007387 */ /* 0x0003e80000100a00 */
[----:B-1----:R-:W3:Y:S04]  /*15b0f0*/  LDL.LU.64 R26, [R1+0x5838] ;  /* 0x00583800011a7983 */ /* 0x002ee80000300a00 */
[----:B------:R1:W-:Y:S04]  /*15b100*/  STL.64 [R1+0x5830], R8 ;  /* 0x0058300801007387 */ /* 0x0003e80000100a00 */
[----:B--2---:R-:W-:Y:S04]  /*15b110*/  STL.64 [R1+0x5820], R20 ;  /* 0x0058201401007387 */ /* 0x004fe80000100a00 */
[----:B------:R-:W2:Y:S01]  /*15b120*/  LDL.LU R7, [R1+0x1148] ;  /* 0x0011480001077983 */ /* 0x000ea20000300800 */
[----:B-1----:R-:W-:-:S05]  /*15b130*/  IADD3 R8, P1, R6, R2, RZ ;  /* 0x0000000206087210 */ /* 0x002fca0007f3e0ff */
[----:B------:R-:W-:Y:S01]  /*15b140*/  IMAD.X R9, R28, 0x1, R4, P1 ;  /* 0x000000011c097824 */ /* 0x000fe200008e0604 */
[----:B---3--:R-:W-:Y:S04]  /*15b150*/  STL [R1+0x5818], R26 ;  /* 0x0058181a01007387 */ /* 0x008fe80000100800 */
[----:B------:R1:W-:Y:S04]  /*15b160*/  STL.64 [R1+0x1d08], R8 ;  /* 0x001d080801007387 */ /* 0x0003e80000100a00 */
[----:B-1----:R-:W3:Y:S01]  /*15b170*/  LDL.LU.64 R8, [R1+0x5830] ;  /* 0x0058300001087983 */ /* 0x002ee20000300a00 */
[----:B------:R-:W-:-:S02]  /*15b180*/  IADD3 R14, P2, R6, R3, RZ ;  /* 0x00000003060e7210 */ /* 0x000fc40007f5e0ff */
[----:B------:R-:W-:Y:S02]  /*15b190*/  SHF.R.S32.HI R6, RZ, 0x1f, R27 ;  /* 0x0000001fff067819 */ /* 0x000fe4000001141b */
[C---:B------:R-:W-:Y:S02]  /*15b1a0*/  IADD3 R20, P0, R27.reuse, R2, RZ ;  /* 0x000000021b147210 */ /* 0x040fe40007f1e0ff */
[----:B------:R-:W-:Y:S01]  /*15b1b0*/  IADD3 R26, P1, R27, R3, RZ ;  /* 0x000000031b1a7210 */ /* 0x000fe20007f3e0ff */
[----:B---3--:R-:W-:-:S05]  /*15b1c0*/  IMAD.X R15, R28, 0x1, R9, P2 ;  /* 0x000000011c0f7824 */ /* 0x008fca00010e0609 */
[----:B------:R1:W-:Y:S04]  /*15b1d0*/  STL.64 [R1+0x1d00], R14 ;  /* 0x001d000e01007387 */ /* 0x0003e80000100a00 */
[----:B-1----:R-:W3:Y:S01]  /*15b1e0*/  LDL.LU.64 R14, [R1+0x5828] ;  /* 0x00582800010e7983 */ /* 0x002ee20000300a00 */
[----:B------:R-:W-:-:S04]  /*15b1f0*/  IMAD.MOV.U32 R27, RZ, RZ, R6 ;  /* 0x000000ffff1b7224 */ /* 0x000fc800078e0006 */
[----:B------:R-:W-:Y:S01]  /*15b200*/  IMAD.X R21, R27, 0x1, R4, P0 ;  /* 0x000000011b157824 */ /* 0x000fe200000e0604 */
[----:B--2---:R-:W-:-:S04]  /*15b210*/  SHF.R.S32.HI R28, RZ, 0x1f, R7 ;  /* 0x0000001fff1c7819 */ /* 0x004fc80000011407 */
[----:B------:R1:W-:Y:S01]  /*15b220*/  STL.64 [R1+0x1d10], R20 ;  /* 0x001d101401007387 */ /* 0x0003e20000100a00 */
[----:B------:R-:W-:Y:S01]  /*15b230*/  IADD3 R6, P2, R7, R3, RZ ;  /* 0x0000000307067210 */ /* 0x000fe20007f5e0ff */
[--C-:B------:R-:W-:Y:S02]  /*15b240*/  IMAD.X R27, R27, 0x1, R9.reuse, P1 ;  /* 0x000000011b1b7824 */ /* 0x100fe400008e0609 */
[----:B-1----:R-:W2:Y:S04]  /*15b250*/  LDL.LU.64 R20, [R1+0x5820] ;  /* 0x0058200001147983 */ /* 0x002ea80000300a00 */
[----:B---3--:R1:W-:Y:S04]  /*15b260*/  STL.64 [R1+0x5810], R14 ;  /* 0x0058100e01007387 */ /* 0x0083e80000100a00 */
[----:B------:R3:W-:Y:S01]  /*15b270*/  STL.64 [R1+0x1cb8], R26 ;  /* 0x001cb81a01007387 */ /* 0x0007e20000100a00 */
[----:B-1----:R-:W-:Y:S01]  /*15b280*/  IADD3 R14, P0, R7, R2, RZ ;  /* 0x00000002070e7210 */ /* 0x002fe20007f1e0ff */
[----:B------:R-:W-:-:S02]  /*15b290*/  IMAD.X R7, R28, 0x1, R9, P2 ;  /* 0x000000011c077824 */ /* 0x000fc400010e0609 */
[----:B---3--:R-:W3:Y:S02]  /*15b2a0*/  LDL.LU R26, [R1+0x5818] ;  /* 0x00581800011a7983 */ /* 0x008ee40000300800 */
[----:B------:R-:W-:Y:S01]  /*15b2b0*/  IMAD.X R15, R28, 0x1, R4, P0 ;  /* 0x000000011c0f7824 */ /* 0x000fe200000e0604 */
[----:B------:R-:W-:-:S04]  /*15b2c0*/  SHF.R.S32.HI R28, RZ, 0x1f, R24 ;  /* 0x0000001fff1c7819 */ /* 0x000fc80000011418 */
[----:B------:R1:W-:Y:S04]  /*15b2d0*/  STL.64 [R1+0x1d20], R14 ;  /* 0x001d200e01007387 */ /* 0x0003e80000100a00 */
[----:B------:R-:W-:Y:S04]  /*15b2e0*/  STL.64 [R1+0x1d30], R6 ;  /* 0x001d300601007387 */ /* 0x000fe80000100a00 */
[----:B------:R4:W-:Y:S01]  /*15b2f0*/  STL.64 [R1+0x5808], R10 ;  /* 0x0058080a01007387 */ /* 0x0009e20000100a00 */
[C---:B-1----:R-:W-:Y:S02]  /*15b300*/  IADD3 R14, P1, R24.reuse, R2, RZ ;  /* 0x00000002180e7210 */ /* 0x042fe40007f3e0ff */
[----:B----4-:R-:W-:-:S03]  /*15b310*/  IADD3 R10, P2, R24, R3, RZ ;  /* 0x00000003180a7210 */ /* 0x010fc60007f5e0ff */
[C---:B------:R-:W-:Y:S02]  /*15b320*/  IMAD.X R15, R28.reuse, 0x1, R4, P1 ;  /* 0x000000011c0f7824 */ /* 0x040fe400008e0604 */
[----:B------:R-:W-:-:S03]  /*15b330*/  IMAD.X R11, R28, 0x1, R9, P2 ;  /* 0x000000011c0b7824 */ /* 0x000fc600010e0609 */
[----:B------:R1:W-:Y:S04]  /*15b340*/  STL.64 [R1+0x1d28], R14 ;  /* 0x001d280e01007387 */ /* 0x0003e80000100a00 */
[----:B-1----:R-:W4:Y:S04]  /*15b350*/  LDL.LU.64 R14, [R1+0x5810] ;  /* 0x00581000010e7983 */ /* 0x002f280000300a00 */
[----:B------:R-:W-:Y:S04]  /*15b360*/  STL.64 [R1+0x5800], R22 ;  /* 0x0058001601007387 */ /* 0x000fe80000100a00 */
[----:B------:R1:W-:Y:S04]  /*15b370*/  STL.64 [R1+0x1d38], R10 ;  /* 0x001d380a01007387 */ /* 0x0003e80000100a00 */
[----:B-1----:R-:W2:Y:S01]  /*15b380*/  LDL.LU.64 R10, [R1+0x5808] ;  /* 0x00580800010a7983 */ /* 0x002ea20000300a00 */
[----:B------:R-:W-:-:S02]  /*15b390*/  SHF.R.S32.HI R27, RZ, 0x1f, R25 ;  /* 0x0000001fff1b7819 */ /* 0x000fc40000011419 */
[CC--:B------:R-:W-:Y:S02]  /*15b3a0*/  IADD3 R6, P0, R25.reuse, R2.reuse, RZ ;  /* 0x0000000219067210 */ /* 0x0c0fe40007f1e0ff */
[----:B------:R-:W-:Y:S02]  /*15b3b0*/  IADD3 R24, P1, R25, R3, RZ ;  /* 0x0000000319187210 */ /* 0x000fe40007f3e0ff */
[----:B------:R-:W-:Y:S01]  /*15b3c0*/  SHF.R.S32.HI R28, RZ, 0x1f, R29 ;  /* 0x0000001fff1c7819 */ /* 0x000fe2000001141d */
[----:B------:R-:W-:Y:S01]  /*15b3d0*/  IMAD.X R7, R27, 0x1, R4, P0 ;  /* 0x000000011b077824 */ /* 0x000fe200000e0604 */
[----:B------:R-:W-:Y:S01]  /*15b3e0*/  IADD3 R22, P0, R29, R2, RZ ;  /* 0x000000021d167210 */ /* 0x000fe20007f1e0ff */
[----:B------:R-:W-:-:S03]  /*15b3f0*/  IMAD.X R25, R27, 0x1, R9, P1 ;  /* 0x000000011b197824 */ /* 0x000fc600008e0609 */
[----:B------:R1:W-:Y:S01]  /*15b400*/  STL.64 [R1+0x1d68], R6 ;  /* 0x001d680601007387 */ /* 0x0003e20000100a00 */
[----:B------:R-:W-:-:S03]  /*15b410*/  IMAD.X R23, R28, 0x1, R4, P0 ;  /* 0x000000011c177824 */ /* 0x000fc600000e0604 */
[----:B------:R-:W-:Y:S04]  /*15b420*/  STL.64 [R1+0x1d60], R24 ;  /* 0x001d601801007387 */ /* 0x000fe80000100a00 */
[----:B------:R0:W-:Y:S01]  /*15b430*/  STL.64 [R1+0x1d70], R22 ;  /* 0x001d701601007387 */ /* 0x0001e20000100a00 */
[----:B-1----:R-:W-:-:S05]  /*15b440*/  IADD3 R6, P2, R29, R3, RZ ;  /* 0x000000031d067210 */ /* 0x002fca0007f5e0ff */
[----:B------:R-:W-:-:S05]  /*15b450*/  IMAD.X R7, R28, 0x1, R9, P2 ;  /* 0x000000011c077824 */ /* 0x000fca00010e0609 */
[----:B------:R-:W-:Y:S01]  /*15b460*/  STL.64 [R1+0x1d58], R6 ;  /* 0x001d580601007387 */ /* 0x000fe20000100a00 */
[----:B--2---:R-:W-:Y:S02]  /*15b470*/  SHF.R.S32.HI R28, RZ, 0x1f, R10 ;  /* 0x0000001fff1c7819 */ /* 0x004fe4000001140a */
[----:B0-----:R-:W-:-:S05]  /*15b480*/  IADD3 R22, P1, R10, R2, RZ ;  /* 0x000000020a167210 */ /* 0x001fca0007f3e0ff */
[----:B------:R-:W-:-:S05]  /*15b490*/  IMAD.X R23, R28, 0x1, R4, P1 ;  /* 0x000000011c177824 */ /* 0x000fca00008e0604 */
[----:B------:R0:W-:Y:S04]  /*15b4a0*/  STL.64 [R1+0x1d88], R22 ;  /* 0x001d881601007387 */ /* 0x0001e80000100a00 */
[----:B0-----:R-:W2:Y:S01]  /*15b4b0*/  LDL.LU.64 R22, [R1+0x5800] ;  /* 0x0058000001167983 */ /* 0x001ea20000300a00 */
[----:B------:R-:W-:Y:S02]  /*15b4c0*/  IADD3 R6, P2, R10, R3, RZ ;  /* 0x000000030a067210 */ /* 0x000fe40007f5e0ff */
[----:B---3--:R-:W-:Y:S02]  /*15b4d0*/  SHF.R.S32.HI R10, RZ, 0x1f, R26 ;  /* 0x0000001fff0a7819 */ /* 0x008fe4000001141a */
[----:B------:R-:W-:Y:S01]  /*15b4e0*/  IADD3 R24, P0, R26, R2, RZ ;  /* 0x000000021a187210 */ /* 0x000fe20007f1e0ff */
[----:B------:R-:W-:-:S04]  /*15b4f0*/  IMAD.X R7, R28, 0x1, R9, P2 ;  /* 0x000000011c077824 */ /* 0x000fc800010e0609 */
[----:B------:R-:W-:Y:S01]  /*15b500*/  IMAD.X R25, R10, 0x1, R4, P0 ;  /* 0x000000010a197824 */ /* 0x000fe200000e0604 */
[----:B------:R0:W-:Y:S01]  /*15b510*/  STL.64 [R1+0x1d98], R6 ;  /* 0x001d980601007387 */ /* 0x0001e20000100a00 */
[----:B----4-:R-:W-:-:S03]  /*15b520*/  SHF.R.S32.HI R28, RZ, 0x1f, R14 ;  /* 0x0000001fff1c7819 */ /* 0x010fc6000001140e */
[----:B------:R1:W-:Y:S01]  /*15b530*/  STL.64 [R1+0x1d90], R24 ;  /* 0x001d901801007387 */ /* 0x0003e20000100a00 */
[-C--:B0-----:R-:W-:Y:S02]  /*15b540*/  IADD3 R6, P1, R26, R3.reuse, RZ ;  /* 0x000000031a067210 */ /* 0x081fe40007f3e0ff */
[C---:B------:R-:W-:Y:S02]  /*15b550*/  IADD3 R26, P0, R14.reuse, R2, RZ ;  /* 0x000000020e1a7210 */ /* 0x040fe40007f1e0ff */
[----:B-1----:R-:W-:Y:S01]  /*15b560*/  IADD3 R24, P2, R14, R3, RZ ;  /* 0x000000030e187210 */ /* 0x002fe20007f5e0ff */
[--C-:B------:R-:W-:Y:S02]  /*15b570*/  IMAD.X R7, R10, 0x1, R9.reuse, P1 ;  /* 0x000000010a077824 */ /* 0x100fe400008e0609 */
[C---:B------:R-:W-:Y:S02]  /*15b580*/  IMAD.X R27, R28.reuse, 0x1, R4, P0 ;  /* 0x000000011c1b7824 */ /* 0x040fe400000e0604 */
[----:B------:R-:W-:Y:S01]  /*15b590*/  IMAD.X R25, R28, 0x1, R9, P2 ;  /* 0x000000011c197824 */ /* 0x000fe200010e0609 */
[----:B------:R0:W-:Y:S01]  /*15b5a0*/  STL.64 [R1+0x1da0], R6 ;  /* 0x001da00601007387 */ /* 0x0001e20000100a00 */
[----:B------:R-:W-:-:S02]  /*15b5b0*/  SHF.R.S32.HI R28, RZ, 0x1f, R15 ;  /* 0x0000001fff1c7819 */ /* 0x000fc4000001140f */
[----:B------:R-:W-:Y:S02]  /*15b5c0*/  SHF.R.S32.HI R10, RZ, 0x1f, R12 ;  /* 0x0000001fff0a7819 */ /* 0x000fe4000001140c */
[----:B------:R-:W-:Y:S01]  /*15b5d0*/  IADD3 R14, P0, R12, R2, RZ ;  /* 0x000000020c0e7210 */ /* 0x000fe20007f1e0ff */
[----:B0-----:R-:W3:Y:S04]  /*15b5e0*/  LDL.LU.64 R6, [R1+0x57f8] ;  /* 0x0057f80001067983 */ /* 0x001ee80000300a00 */
[----:B------:R-:W-:Y:S04]  /*15b5f0*/  STL.64 [R1+0x1dc0], R26 ;  /* 0x001dc01a01007387 */ /* 0x000fe80000100a00 */
[----:B------:R0:W-:Y:S02]  /*15b600*/  STL.64 [R1+0x1db8], R24 ;  /* 0x001db81801007387 */ /* 0x0001e40000100a00 */
[----:B0-----:R-:W-:-:S02]  /*15b610*/  IADD3 R24, P2, R15, R3, RZ ;  /* 0x000000030f187210 */ /* 0x001fc40007f5e0ff */
[----:B------:R-:W-:-:S03]  /*15b620*/  IADD3 R26, P1, R15, R2, RZ ;  /* 0x000000020f1a7210 */ /* 0x000fc60007f3e0ff */
[C---:B------:R-:W-:Y:S02]  /*15b630*/  IMAD.X R25, R28.reuse, 0x1, R9, P2 ;  /* 0x000000011c197824 */ /* 0x040fe400010e0609 */
[--C-:B------:R-:W-:Y:S02]  /*15b640*/  IMAD.X R27, R28, 0x1, R4.reuse, P1 ;  /* 0x000000011c1b7824 */ /* 0x100fe400008e0604 */
[----:B------:R-:W-:Y:S01]  /*15b650*/  IMAD.X R15, R10, 0x1, R4, P0 ;  /* 0x000000010a0f7824 */ /* 0x000fe200000e0604 */
[----:B------:R-:W-:Y:S01]  /*15b660*/  SHF.R.S32.HI R28, RZ, 0x1f, R13 ;  /* 0x0000001fff1c7819 */ /* 0x000fe2000001140d */
[----:B------:R0:W-:Y:S04]  /*15b670*/  STL.64 [R1+0x1db0], R24 ;  /* 0x001db01801007387 */ /* 0x0001e80000100a00 */
[----:B------:R-:W-:Y:S04]  /*15b680*/  STL.64 [R1+0x1dd8], R26 ;  /* 0x001dd81a01007387 */ /* 0x000fe80000100a00 */
[----:B------:R1:W-:Y:S01]  /*15b690*/  STL.64 [R1+0x1de8], R14 ;  /* 0x001de80e01007387 */ /* 0x0003e20000100a00 */
[----:B0-----:R-:W-:-:S02]  /*15b6a0*/  IADD3 R24, P1, R12, R3, RZ ;  /* 0x000000030c187210 */ /* 0x001fc40007f3e0ff */
[C---:B------:R-:W-:Y:S02]  /*15b6b0*/  IADD3 R12, P2, R13.reuse, R3, RZ ;  /* 0x000000030d0c7210 */ /* 0x040fe40007f5e0ff */
[----:B-1----:R-:W-:Y:S01]  /*15b6c0*/  IADD3 R14, P0, R13, R2, RZ ;  /* 0x000000020d0e7210 */ /* 0x002fe20007f1e0ff */
[--C-:B------:R-:W-:Y:S02]  /*15b6d0*/  IMAD.X R25, R10, 0x1, R9.reuse, P1 ;  /* 0x000000010a197824 */ /* 0x100fe400008e0609 */
[C---:B------:R-:W-:Y:S02]  /*15b6e0*/  IMAD.X R13, R28.reuse, 0x1, R9, P2 ;  /* 0x000000011c0d7824 */ /* 0x040fe400010e0609 */
[----:B------:R-:W-:-:S03]  /*15b6f0*/  IMAD.X R15, R28, 0x1, R4, P0 ;  /* 0x000000011c0f7824 */ /* 0x000fc600000e0604 */
[----:B------:R-:W-:Y:S04]  /*15b700*/  STL.64 [R1+0x1e00], R12 ;  /* 0x001e000c01007387 */ /* 0x000fe80000100a00 */
[----:B------:R0:W-:Y:S04]  /*15b710*/  STL.64 [R1+0x1df8], R24 ;  /* 0x001df81801007387 */ /* 0x0001e80000100a00 */
[----:B------:R1:W-:Y:S01]  /*15b720*/  STL.64 [R1+0x1df0], R14 ;  /* 0x001df00e01007387 */ /* 0x0003e20000100a00 */
[----:B--2---:R-:W-:Y:S02]  /*15b730*/  SHF.R.S32.HI R28, RZ, 0x1f, R22 ;  /* 0x0000001fff1c7819 */ /* 0x004fe40000011416 */
[----:B0-----:R-:W-:-:S02]  /*15b740*/  IADD3 R24, P1, R22, R2, RZ ;  /* 0x0000000216187210 */ /* 0x001fc40007f3e0ff */
[----:B------:R-:W-:Y:S02]  /*15b750*/  SHF.R.S32.HI R10, RZ, 0x1f, R23 ;  /* 0x0000001fff0a7819 */ /* 0x000fe40000011417 */
[C---:B-1----:R-:W-:Y:S02]  /*15b760*/  IADD3 R14, P0, R23.reuse, R2, RZ ;  /* 0x00000002170e7210 */ /* 0x042fe40007f1e0ff */
[-C--:B------:R-:W-:Y:S01]  /*15b770*/  IADD3 R26, P2, R22, R3.reuse, RZ ;  /* 0x00000003161a7210 */ /* 0x080fe20007f5e0ff */
[--C-:B------:R-:W-:Y:S01]  /*15b780*/  IMAD.X R25, R28, 0x1, R4.reuse, P1 ;  /* 0x000000011c197824 */ /* 0x100fe200008e0604 */
[----:B------:R-:W-:Y:S01]  /*15b790*/  IADD3 R22, P1, R23, R3, RZ ;  /* 0x0000000317167210 */ /* 0x000fe20007f3e0ff */
[----:B------:R-:W-:Y:S02]  /*15b7a0*/  IMAD.X R15, R10, 0x1, R4, P0 ;  /* 0x000000010a0f7824 */ /* 0x000fe400000e0604 */
[--C-:B------:R-:W-:Y:S01]  /*15b7b0*/  IMAD.X R27, R28, 0x1, R9.reuse, P2 ;  /* 0x000000011c1b7824 */ /* 0x100fe200010e0609 */
[----:B------:R0:W-:Y:S01]  /*15b7c0*/  STL.64 [R1+0x1e20], R24 ;  /* 0x001e201801007387 */ /* 0x0001e20000100a00 */
[----:B------:R-:W-:Y:S01]  /*15b7d0*/  IMAD.X R23, R10, 0x1, R9, P1 ;  /* 0x000000010a177824 */ /* 0x000fe200008e0609 */
[----:B------:R-:W-:-:S02]  /*15b7e0*/  SHF.R.S32.HI R28, RZ, 0x1f, R21 ;  /* 0x0000001fff1c7819 */ /* 0x000fc40000011415 */
[----:B0-----:R-:W2:Y:S04]  /*15b7f0*/  LDL.LU R24, [R1+0x57f0] ;  /* 0x0057f00001187983 */ /* 0x001ea80000300800 */
[----:B------:R0:W-:Y:S04]  /*15b800*/  STL.64 [R1+0x1e38], R14 ;  /* 0x001e380e01007387 */ /* 0x0001e80000100a00 */
[----:B------:R-:W-:Y:S04]  /*15b810*/  STL.64 [R1+0x1e18], R26 ;  /* 0x001e181a01007387 */ /* 0x000fe80000100a00 */
[----:B------:R1:W-:Y:S01]  /*15b820*/  STL.64 [R1+0x1e10], R22 ;  /* 0x001e101601007387 */ /* 0x0003e20000100a00 */
[----:B0-----:R-:W-:Y:S01]  /*15b830*/  IMAD.MOV.U32 R14, RZ, RZ, R20 ;  /* 0x000000ffff0e7224 */ /* 0x001fe200078e0014 */
[----:B------:R-:W-:-:S02]  /*15b840*/  IADD3 R20, P2, R21, R3, RZ ;  /* 0x0000000315147210 */ /* 0x000fc40007f5e0ff */
[----:B-1----:R-:W4:Y:S01]  /*15b850*/  LDL.LU.64 R22, [R1+0x57e8] ;  /* 0x0057e80001167983 */ /* 0x002f220000300a00 */
[----:B------:R-:W-:Y:S02]  /*15b860*/  IADD3 R26, P0, R21, R2, RZ ;  /* 0x00000002151a7210 */ /* 0x000fe40007f1e0ff */
[----:B------:R-:W-:-:S03]  /*15b870*/  IMAD.X R21, R28, 0x1, R9, P2 ;  /* 0x000000011c157824 */ /* 0x000fc600010e0609 */
[----:B------:R-:W-:Y:S01]  /*15b880*/  IMAD.X R27, R28, 0x1, R4, P0 ;  /* 0x000000011c1b7824 */ /* 0x000fe200000e0604 */
[----:B------:R-:W-:Y:S01]  /*15b890*/  SHF.R.S32.HI R28, RZ, 0x1f, R19 ;  /* 0x0000001fff1c7819 */ /* 0x000fe20000011413 */
[----:B------:R0:W-:Y:S04]  /*15b8a0*/  STL.64 [R1+0x1e88], R20 ;  /* 0x001e881401007387 */ /* 0x0001e80000100a00 */
[----:B------:R-:W-:Y:S01]  /*15b8b0*/  STL.64 [R1+0x1e48], R26 ;  /* 0x001e481a01007387 */ /* 0x000fe20000100a00 */
[----:B0-----:R-:W-:-:S05]  /*15b8c0*/  IADD3 R20, P1, R19, R2, RZ ;  /* 0x0000000213147210 */ /* 0x001fca0007f3e0ff */
[----:B------:R-:W-:-:S05]  /*15b8d0*/  IMAD.X R21, R28, 0x1, R4, P1 ;  /* 0x000000011c157824 */ /* 0x000fca00008e0604 */
[----:B------:R0:W-:Y:S04]  /*15b8e0*/  STL.64 [R1+0x1e80], R20 ;  /* 0x001e801401007387 */ /* 0x0001e80000100a00 */
[----:B0-----:R-:W3:Y:S01]  /*15b8f0*/  LDL.LU.64 R20, [R1+0x57e0] ;  /* 0x0057e00001147983 */ /* 0x001ee20000300a00 */
[----:B------:R-:W-:Y:S01]  /*15b900*/  IMAD.MOV.U32 R15, RZ, RZ, R18 ;  /* 0x000000ffff0f7224 */ /* 0x000fe200078e0012 */
[----:B------:R-:W-:-:S05]  /*15b910*/  IADD3 R18, P2, R19, R3, RZ ;  /* 0x0000000313127210 */ /* 0x000fca0007f5e0ff */
[----:B------:R-:W-:Y:S02]  /*15b920*/  IMAD.X R19, R28, 0x1, R9, P2 ;  /* 0x000000011c137824 */ /* 0x000fe400010e0609 */
[----:B------:R-:W-:-:S03]  /*15b930*/  IMAD.MOV.U32 R13, RZ, RZ, R16 ;  /* 0x000000ffff0d7224 */ /* 0x000fc600078e0010 */
[----:B------:R0:W-:Y:S01]  /*15b940*/  STL.64 [R1+0x1e90], R18 ;  /* 0x001e901201007387 */ /* 0x0001e20000100a00 */
[----:B------:R-:W-:Y:S02]  /*15b950*/  SHF.R.S32.HI R12, RZ, 0x1f, R17 ;  /* 0x0000001fff0c7819 */ /* 0x000fe40000011411 */
[C---:B------:R-:W-:Y:S02]  /*15b960*/  IADD3 R26, P0, R17.reuse, R2, RZ ;  /* 0x00000002111a7210 */ /* 0x040fe40007f1e0ff */
[----:B------:R-:W-:Y:S01]  /*15b970*/  IADD3 R16, P1, R17, R3, RZ ;  /* 0x0000000311107210 */ /* 0x000fe20007f3e0ff */
[----:B0-----:R-:W3:Y:S02]  /*15b980*/  LDL.LU.64 R18, [R1+0x57d8] ;  /* 0x0057d80001127983 */ /* 0x001ee40000300a00 */
[C---:B------:R-:W-:Y:S02]  /*15b990*/  IMAD.X R27, R12.reuse, 0x1, R4, P0 ;  /* 0x000000010c1b7824 */ /* 0x040fe400000e0604 */
[----:B------:R-:W-:Y:S01]  /*15b9a0*/  IMAD.X R17, R12, 0x1, R9, P1 ;  /* 0x000000010c117824 */ /* 0x000fe200008e0609 */
[----:B------:R-:W-:-:S02]  /*15b9b0*/  SHF.R.S32.HI R28, RZ, 0x1f, R11 ;  /* 0x0000001fff1c7819 */ /* 0x000fc4000001140b */
[----:B------:R0:W-:Y:S04]  /*15b9c0*/  STL.64 [R1+0x1ea8], R26 ;  /* 0x001ea81a01007387 */ /* 0x0001e80000100a00 */
[----:B------:R1:W-:Y:S01]  /*15b9d0*/  STL.64 [R1+0x1ea0], R16 ;  /* 0x001ea01001007387 */ /* 0x0003e20000100a00 */
[C---:B------:R-:W-:Y:S02]  /*15b9e0*/  IADD3 R10, P2, R11.reuse, R3, RZ ;  /* 0x000000030b0a7210 */ /* 0x040fe40007f5e0ff */
[----:B0-----:R-:W-:Y:S01]  /*15b9f0*/  IADD3 R26, P0, R11, R2, RZ ;  /* 0x000000020b1a7210 */ /* 0x001fe20007f1e0ff */
[----:B-1----:R-:W3:Y:S04]  /*15ba00*/  LDL.LU.64 R16, [R1+0x57d0] ;  /* 0x0057d00001107983 */ /* 0x002ee80000300a00 */
[----:B------:R-:W-:-:S02]  /*15ba10*/  IMAD.X R27, R28, 0x1, R4, P0 ;  /* 0x000000011c1b7824 */ /* 0x000fc400000e0604 */
[----:B------:R-:W-:Y:S01]  /*15ba20*/  IMAD.X R11, R28, 0x1, R9, P2 ;  /* 0x000000011c0b7824 */ /* 0x000fe200010e0609 */
[----:B------:R-:W-:Y:S02]  /*15ba30*/  SHF.R.S32.HI R28, RZ, 0x1f, R13 ;  /* 0x0000001fff1c7819 */ /* 0x000fe4000001140d */
[C---:B------:R-:W-:Y:S01]  /*15ba40*/  IADD3 R12, P2, R13.reuse, R3, RZ ;  /* 0x000000030d0c7210 */ /* 0x040fe20007f5e0ff */
[----:B------:R0:W-:Y:S04]  /*15ba50*/  STL.64 [R1+0x1eb8], R26 ;  /* 0x001eb81a01007387 */ /* 0x0001e80000100a00 */
[----:B------:R-:W-:Y:S01]  /*15ba60*/  STL.64 [R1+0x1e98], R10 ;  /* 0x001e980a01007387 */ /* 0x000fe20000100a00 */
[----:B0-----:R-:W-:Y:S01]  /*15ba70*/  IADD3 R26, P1, R13, R2, RZ ;  /* 0x000000020d1a7210 */ /* 0x001fe20007f3e0ff */
[----:B------:R-:W-:-:S04]  /*15ba80*/  IMAD.X R13, R28, 0x1, R9, P2 ;  /* 0x000000011c0d7824 */ /* 0x000fc800010e0609 */
[----:B------:R-:W-:-:S05]  /*15ba90*/  IMAD.X R27, R28, 0x1, R4, P1 ;  /* 0x000000011c1b7824 */ /* 0x000fca00008e0604 */
[----:B------:R-:W-:Y:S04]  /*15baa0*/  STL.64 [R1+0x1ed8], R26 ;  /* 0x001ed81a01007387 */ /* 0x000fe80000100a00 */
[----:B------:R0:W-:Y:S02]  /*15bab0*/  STL.64 [R1+0x1ee8], R12 ;  /* 0x001ee80c01007387 */ /* 0x0001e40000100a00 */
[----:B0-----:R-:W-:Y:S02]  /*15bac0*/  IMAD.MOV.U32 R13, RZ, RZ, R14 ;  /* 0x000000ffff0d7224 */ /* 0x001fe400078e000e */
[----:B------:R-:W-:Y:S01]  /*15bad0*/  IMAD.MOV.U32 R12, RZ, RZ, R15 ;  /* 0x000000ffff0c7224 */ /* 0x000fe200078e000f */
[----:B--2---:R-:W-:Y:S02]  /*15bae0*/  SHF.R.S32.HI R25, RZ, 0x1f, R24 ;  /* 0x0000001fff197819 */ /* 0x004fe40000011418 */
[----:B------:R-:W-:-:S02]  /*15baf0*/  IADD3 R10, P0, R24, R2, RZ ;  /* 0x00000002180a7210 */ /* 0x000fc40007f1e0ff */
[----:B------:R-:W-:-:S03]  /*15bb00*/  IADD3 R26, P1, R24, R3, RZ ;  /* 0x00000003181a7210 */ /* 0x000fc60007f3e0ff */
[C---:B------:R-:W-:Y:S02]  /*15bb10*/  IMAD.X R11, R25.reuse, 0x1, R4, P0 ;  /* 0x00000001190b7824 */ /* 0x040fe400000e0604 */
[----:B------:R-:W-:-:S03]  /*15bb20*/  IMAD.X R27, R25, 0x1, R9, P1 ;  /* 0x00000001191b7824 */ /* 0x000fc600008e0609 */
[----:B------:R0:W-:Y:S01]  /*15bb30*/  STL.64 [R1+0x1ee0], R10 ;  /* 0x001ee00a01007387 */ /* 0x0001e20000100a00 */
[----:B----4-:R-:W-:Y:S02]  /*15bb40*/  SHF.R.S32.HI R24, RZ, 0x1f, R23 ;  /* 0x0000001fff187819 */ /* 0x010fe40000011417 */
[C---:B------:R-:W-:Y:S01]  /*15bb50*/  IADD3 R14, P0, R23.reuse, R2, RZ ;  /* 0x00000002170e7210 */ /* 0x040fe20007f1e0ff */
[----:B------:R1:W-:Y:S04]  /*15bb60*/  STL.64 [R1+0x1e58], R26 ;  /* 0x001e581a01007387 */ /* 0x0003e80000100a00 */
[----:B------:R-:W-:Y:S01]  /*15bb70*/  IMAD.X R15, R24, 0x1, R4, P0 ;  /* 0x00000001180f7824 */ /* 0x000fe200000e0604 */
[----:B0-----:R-:W-:-:S04]  /*15bb80*/  IADD3 R10, P2, R23, R3, RZ ;  /* 0x00000003170a7210 */ /* 0x001fc80007f5e0ff */
[----:B------:R0:W-:Y:S01]  /*15bb90*/  STL.64 [R1+0x1f18], R14 ;  /* 0x001f180e01007387 */ /* 0x0001e20000100a00 */
[--C-:B------:R-:W-:Y:S01]  /*15bba0*/  IMAD.X R11, R24, 0x1, R9.reuse, P2 ;  /* 0x00000001180b7824 */ /* 0x100fe200010e0609 */
[----:B------:R-:W-:Y:S02]  /*15bbb0*/  SHF.R.S32.HI R24, RZ, 0x1f, R22 ;  /* 0x0000001fff187819 */ /* 0x000fe40000011416 */
[C---:B-1----:R-:W-:Y:S02]  /*15bbc0*/  IADD3 R26, P1, R22.reuse, R2, RZ ;  /* 0x00000002161a7210 */ /* 0x042fe40007f3e0ff */
[----:B0-----:R-:W-:Y:S01]  /*15bbd0*/  IADD3 R14, P2, R22, R3, RZ ;  /* 0x00000003160e7210 */ /* 0x001fe20007f5e0ff */
[----:B------:R0:W-:Y:S04]  /*15bbe0*/  STL.64 [R1+0x1f10], R10 ;  /* 0x001f100a01007387 */ /* 0x0001e80000100a00 */
[C---:B------:R-:W-:Y:S01]  /*15bbf0*/  IMAD.X R15, R24.reuse, 0x1, R9, P2 ;  /* 0x00000001180f7824 */ /* 0x040fe200010e0609 */
[----:B------:R-:W-:Y:S01]  /*15bc00*/  STL [R1+0x51c4], R22 ;  /* 0x0051c41601007387 */ /* 0x000fe20000100800 */
[----:B------:R-:W-:-:S03]  /*15bc10*/  IMAD.X R27, R24, 0x1, R4, P1 ;  /* 0x00000001181b7824 */ /* 0x000fc600008e0604 */
[----:B------:R1:W-:Y:S04]  /*15bc20*/  STL.64 [R1+0x1f40], R14 ;  /* 0x001f400e01007387 */ /* 0x0003e80000100a00 */
[----:B------:R-:W-:Y:S01]  /*15bc30*/  STL.64 [R1+0x1f20], R26 ;  /* 0x001f201a01007387 */ /* 0x000fe20000100a00 */
[----:B---3--:R-:W-:Y:S02]  /*15bc40*/  SHF.R.S32.HI R28, RZ, 0x1f, R21 ;  /* 0x0000001fff1c7819 */ /* 0x008fe40000011415 */
[C---:B0-----:R-:W-:Y:S02]  /*15bc50*/  IADD3 R10, P0, R21.reuse, R2, RZ ;  /* 0x00000002150a7210 */ /* 0x041fe40007f1e0ff */
[----:B-1----:R-:W-:-:S03]  /*15bc60*/  IADD3 R14, P1, R21, R3, RZ ;  /* 0x00000003150e7210 */ /* 0x002fc60007f3e0ff */
[C---:B------:R-:W-:Y:S02]  /*15bc70*/  IMAD.X R11, R28.reuse, 0x1, R4, P0 ;  /* 0x000000011c0b7824 */ /* 0x040fe400000e0604 */
[----:B------:R-:W-:Y:S01]  /*15bc80*/  IMAD.X R15, R28, 0x1, R9, P1 ;  /* 0x000000011c0f7824 */ /* 0x000fe200008e0609 */
[----:B------:R-:W-:Y:S04]  /*15bc90*/  STL [R1+0x51e4], R21 ;  /* 0x0051e41501007387 */ /* 0x000fe80000100800 */
[----:B------:R-:W-:Y:S04]  /*15bca0*/  STL.64 [R1+0x1f38], R10 ;  /* 0x001f380a01007387 */ /* 0x000fe80000100a00 */
[----:B------:R-:W-:Y:S04]  /*15bcb0*/  STL [R1+0x51e8], R20 ;  /* 0x0051e81401007387 */ /* 0x000fe80000100800 */
[----:B------:R0:W-:Y:S04]  /*15bcc0*/  STL.64 [R1+0x1f30], R14 ;  /* 0x001f300e01007387 */ /* 0x0001e80000100a00 */
[----:B0-----:R-:W2:Y:S01]  /*15bcd0*/  LDL.LU.64 R14, [R1+0x57c8] ;  /* 0x0057c800010e7983 */ /* 0x001ea20000300a00 */
[----:B------:R-:W-:-:S02]  /*15bce0*/  SHF.R.S32.HI R24, RZ, 0x1f, R20 ;  /* 0x0000001fff187819 */ /* 0x000fc40000011414 */
[C---:B------:R-:W-:Y:S02]  /*15bcf0*/  IADD3 R26, P0, R20.reuse, R2, RZ ;  /* 0x00000002141a7210 */ /* 0x040fe40007f1e0ff */
[----:B------:R-:W-:-:S03]  /*15bd00*/  IADD3 R10, P2, R20, R3, RZ ;  /* 0x00000003140a7210 */ /* 0x000fc60007f5e0ff */
[C---:B------:R-:W-:Y:S02]  /*15bd10*/  IMAD.X R27, R24.reuse, 0x1, R4, P0 ;  /* 0x00000001181b7824 */ /* 0x040fe400000e0604 */
[----:B------:R-:W-:Y:S01]  /*15bd20*/  IMAD.X R11, R24, 0x1, R9, P2 ;  /* 0x00000001180b7824 */ /* 0x000fe200010e0609 */
[----:B------:R-:W-:Y:S02]  /*15bd30*/  SHF.R.S32.HI R24, RZ, 0x1f, R19 ;  /* 0x0000001fff187819 */ /* 0x000fe40000011413 */
[----:B------:R0:W-:Y:S01]  /*15bd40*/  STL.64 [R1+0x1f68], R26 ;  /* 0x001f681a01007387 */ /* 0x0001e20000100a00 */
[----:B------:R-:W-:-:S03]  /*15bd50*/  IADD3 R20, P2, R19, R3, RZ ;  /* 0x0000000313147210 */ /* 0x000fc60007f5e0ff */
[----:B------:R1:W-:Y:S01]  /*15bd60*/  STL.64 [R1+0x1f58], R10 ;  /* 0x001f580a01007387 */ /* 0x0003e20000100a00 */
[----:B------:R-:W-:Y:S02]  /*15bd70*/  SHF.R.S32.HI R28, RZ, 0x1f, R18 ;  /* 0x0000001fff1c7819 */ /* 0x000fe40000011412 */
[-C--:B0-----:R-:W-:Y:S02]  /*15bd80*/  IADD3 R26, P1, R19, R2.reuse, RZ ;  /* 0x00000002131a7210 */ /* 0x081fe40007f3e0ff */
[----:B-1----:R-:W-:Y:S01]  /*15bd90*/  IADD3 R10, P0, R18, R2, RZ ;  /* 0x00000002120a7210 */ /* 0x002fe20007f1e0ff */
[C---:B------:R-:W-:Y:S02]  /*15bda0*/  IMAD.X R21, R24.reuse, 0x1, R9, P2 ;  /* 0x0000000118157824 */ /* 0x040fe400010e0609 */
[--C-:B------:R-:W-:Y:S01]  /*15bdb0*/  IMAD.X R27, R24, 0x1, R4.reuse, P1 ;  /* 0x00000001181b7824 */ /* 0x100fe200008e0604 */
[----:B------:R-:W-:Y:S01]  /*15bdc0*/  STL [R1+0x51ec], R19 ;  /* 0x0051ec1301007387 */ /* 0x000fe20000100800 */
[----:B------:R-:W-:-:S03]  /*15bdd0*/  IMAD.X R11, R28, 0x1, R4, P0 ;  /* 0x000000011c0b7824 */ /* 0x000fc600000e0604 */
[----:B------:R0:W-:Y:S04]  /*15bde0*/  STL.64 [R1+0x1f78], R26 ;  /* 0x001f781a01007387 */ /* 0x0001e80000100a00 */
[----:B------:R-:W-:Y:S04]  /*15bdf0*/  STL.64 [R1+0x1f80], R20 ;  /* 0x001f801401007387 */ /* 0x000fe80000100a00 */
[----:B------:R-:W-:Y:S04]  /*15be00*/  STL [R1+0x51f0], R18 ;  /* 0x0051f01201007387 */ /* 0x000fe80000100800 */
[----:B------:R1:W-:Y:S01]  /*15be10*/  STL.64 [R1+0x1f60], R10 ;  /* 0x001f600a01007387 */ /* 0x0003e20000100a00 */
[----:B------:R-:W-:Y:S01]  /*15be20*/  SHF.R.S32.HI R24, RZ, 0x1f, R17 ;  /* 0x0000001fff187819 */ /* 0x000fe20000011411 */
[----:B0-----:R-:W-:Y:S01]  /*15be30*/  IMAD.MOV.U32 R26, RZ, RZ, R12 ;  /* 0x000000ffff1a7224 */ /* 0x001fe200078e000c */
[----:B------:R-:W-:Y:S01]  /*15be40*/  IADD3 R12, P1, R18, R3, RZ ;  /* 0x00000003120c7210 */ /* 0x000fe20007f3e0ff */
[----:B------:R-:W-:Y:S01]  /*15be50*/  IMAD.MOV.U32 R27, RZ, RZ, R13 ;  /* 0x000000ffff1b7224 */ /* 0x000fe200078e000d */
[----:B-1----:R-:W-:-:S03]  /*15be60*/  IADD3 R10, P0, R17, R2, RZ ;  /* 0x00000002110a7210 */ /* 0x002fc60007f1e0ff */
[----:B------:R-:W-:Y:S01]  /*15be70*/  IMAD.X R13, R28, 0x1, R9, P1 ;  /* 0x000000011c0d7824 */ /* 0x000fe200008e0609 */
[----:B------:R-:W-:Y:S01]  /*15be80*/  STL [R1+0x56e4], R17 ;  /* 0x0056e41101007387 */ /* 0x000fe20000100800 */
[----:B------:R-:W-:-:S03]  /*15be90*/  IMAD.X R11, R24, 0x1, R4, P0 ;  /* 0x00000001180b7824 */ /* 0x000fc600000e0604 */
[----:B------:R0:W-:Y:S04]  /*15bea0*/  STL.64 [R1+0x1f90], R12 ;  /* 0x001f900c01007387 */ /* 0x0001e80000100a00 */
[----:B0-----:R-:W3:Y:S04]  /*15beb0*/  LDL.LU.64 R12, [R1+0x57c0] ;  /* 0x0057c000010c7983 */ /* 0x001ee80000300a00 */
[----:B------:R0:W-:Y:S04]  /*15bec0*/  STL.64 [R1+0x1f98], R10 ;  /* 0x001f980a01007387 */ /* 0x0001e80000100a00 */
[----:B0-----:R-:W4:Y:S01]  /*15bed0*/  LDL.LU.64 R10, [R1+0x57b8] ;  /* 0x0057b800010a7983 */ /* 0x001f220000300a00 */
[----:B------:R-:W-:-:S05]  /*15bee0*/  IADD3 R20, P2, R17, R3, RZ ;  /* 0x0000000311147210 */ /* 0x000fca0007f5e0ff */
[----:B------:R-:W-:Y:S01]  /*15bef0*/  IMAD.X R21, R24, 0x1, R9, P2 ;  /* 0x0000000118157824 */ /* 0x000fe200010e0609 */
[----:B------:R-:W-:Y:S02]  /*15bf00*/  SHF.R.S32.HI R24, RZ, 0x1f, R16 ;  /* 0x0000001fff187819 */ /* 0x000fe40000011410 */
[----:B------:R-:W-:Y:S02]  /*15bf10*/  IADD3 R18, P1, R16, R2, RZ ;  /* 0x0000000210127210 */ /* 0x000fe40007f3e0ff */
[----:B------:R0:W-:Y:S01]  /*15bf20*/  STL.64 [R1+0x1fa8], R20 ;  /* 0x001fa81401007387 */ /* 0x0001e20000100a00 */
[----:B------:R-:W-:Y:S02]  /*15bf30*/  IMAD.MOV.U32 R17, RZ, RZ, R19 ;  /* 0x000000ffff117224 */ /* 0x000fe400078e0013 */
[----:B------:R-:W-:Y:S01]  /*15bf40*/  IMAD.X R17, R24, 0x1, R4, P1 ;  /* 0x0000000118117824 */ /* 0x000fe200008e0604 */
[----:B------:R1:W-:Y:S01]  /*15bf50*/  STL [R1+0x51f4], R16 ;  /* 0x0051f41001007387 */ /* 0x0003e20000100800 */
[----:B0-----:R-:W-:-:S03]  /*15bf60*/  IADD3 R20, P2, R16, R3, RZ ;  /* 0x0000000310147210 */ /* 0x001fc60007f5e0ff */
[----:B------:R0:W-:Y:S02]  /*15bf70*/  STL [R1+0x1f88], R18 ;  /* 0x001f881201007387 */ /* 0x0001e40000100800 */
[----:B------:R-:W-:-:S05]  /*15bf80*/  IMAD.X R21, R24, 0x1, R9, P2 ;  /* 0x0000000118157824 */ /* 0x000fca00010e0609 */
[----:B------:R0:W-:Y:S04]  /*15bf90*/  STL.64 [R1+0x1fc8], R20 ;  /* 0x001fc81401007387 */ /* 0x0001e80000100a00 */
[----:B------:R0:W-:Y:S04]  /*15bfa0*/  STL [R1+0x1f8c], R17 ;  /* 0x001f8c1101007387 */ /* 0x0001e80000100800 */
[----:B--2---:R-:W-:Y:S04]  /*15bfb0*/  STL [R1+0x56e8], R15 ;  /* 0x0056e80f01007387 */ /* 0x004fe80000100800 */
[----:B------:R-:W2:Y:S01]  /*15bfc0*/  LDL R25, [R1+0xd80] ;  /* 0x000d800001197983 */ /* 0x000ea20000100800 */
[----:B-1----:R-:W-:Y:S01]  /*15bfd0*/  IMAD.MOV.U32 R16, RZ, RZ, R18 ;  /* 0x000000ffff107224 */ /* 0x002fe200078e0012 */
[----:B------:R-:W-:-:S02]  /*15bfe0*/  SHF.R.S32.HI R28, RZ, 0x1f, R15 ;  /* 0x0000001fff1c7819 */ /* 0x000fc4000001140f */
[----:B0-----:R-:W-:-:S05]  /*15bff0*/  IADD3 R18, P0, R15, R2, RZ ;  /* 0x000000020f127210 */ /* 0x001fca0007f1e0ff */
[----:B------:R-:W-:Y:S01]  /*15c000*/  IMAD.X R19, R28, 0x1, R4, P0 ;  /* 0x000000011c137824 */ /* 0x000fe200000e0604 */
[-C--:B------:R-:W-:Y:S02]  /*15c010*/  IADD3 R20, P1, R15, R3.reuse, RZ ;  /* 0x000000030f147210 */ /* 0x080fe40007f3e0ff */
[----:B------:R-:W-:Y:S02]  /*15c020*/  SHF.R.S32.HI R24, RZ, 0x1f, R14 ;  /* 0x0000001fff187819 */ /* 0x000fe4000001140e */
[----:B------:R0:W-:Y:S01]  /*15c030*/  STL.64 [R1+0x1fe0], R18 ;  /* 0x001fe01201007387 */ /* 0x0001e20000100a00 */
[----:B------:R-:W-:Y:S01]  /*15c040*/  IADD3 R16, P2, R14, R3, RZ ;  /* 0x000000030e107210 */ /* 0x000fe20007f5e0ff */
[--C-:B------:R-:W-:Y:S02]  /*15c050*/  IMAD.X R21, R28, 0x1, R9.reuse, P1 ;  /* 0x000000011c157824 */ /* 0x100fe400008e0609 */
[----:B------:R-:W-:Y:S02]  /*15c060*/  STL [R1+0x56ec], R14 ;  /* 0x0056ec0e01007387 */ /* 0x000fe40000100800 */
[----:B------:R-:W-:Y:S01]  /*15c070*/  IMAD.X R17, R24, 0x1, R9, P2 ;  /* 0x0000000118117824 */ /* 0x000fe200010e0609 */
[----:B0-----:R-:W-:Y:S01]  /*15c080*/  IADD3 R18, P0, R14, R2, RZ ;  /* 0x000000020e127210 */ /* 0x001fe20007f1e0ff */
[----:B------:R-:W-:Y:S04]  /*15c090*/  STL.64 [R1+0x1fd0], R20 ;  /* 0x001fd01401007387 */ /* 0x000fe80000100a00 */
[----:B------:R-:W-:-:S05]  /*15c0a0*/  IMAD.X R19, R24, 0x1, R4, P0 ;  /* 0x0000000118137824 */ /* 0x000fca00000e0604 */
[----:B------:R0:W-:Y:S04]  /*15c0b0*/  STL.64 [R1+0x1ff0], R18 ;  /* 0x001ff01201007387 */ /* 0x0001e80000100a00 */
[----:B------:R1:W-:Y:S01]  /*15c0c0*/  STL.64 [R1+0x1fd8], R16 ;  /* 0x001fd81001007387 */ /* 0x0003e20000100a00 */
[----:B---3--:R-:W-:Y:S02]  /*15c0d0*/  SHF.R.S32.HI R24, RZ, 0x1f, R13 ;  /* 0x0000001fff187819 */ /* 0x008fe4000001140d */
[C---:B0-----:R-:W-:Y:S02]  /*15c0e0*/  IADD3 R18, P1, R13.reuse, R2, RZ ;  /* 0x000000020d127210 */ /* 0x041fe40007f3e0ff */
[----:B-1----:R-:W-:-:S03]  /*15c0f0*/  IADD3 R16, P2, R13, R3, RZ ;  /* 0x000000030d107210 */ /* 0x002fc60007f5e0ff */
[C---:B------:R-:W-:Y:S02]  /*15c100*/  IMAD.X R19, R24.reuse, 0x1, R4, P1 ;  /* 0x0000000118137824 */ /* 0x040fe400008e0604 */
[----:B------:R-:W-:Y:S01]  /*15c110*/  IMAD.X R17, R24, 0x1, R9, P2 ;  /* 0x0000000118117824 */ /* 0x000fe200010e0609 */
[----:B----4-:R-:W-:Y:S02]  /*15c120*/  SHF.R.S32.HI R28, RZ, 0x1f, R10 ;  /* 0x0000001fff1c7819 */ /* 0x010fe4000001140a */
[----:B------:R-:W-:Y:S01]  /*15c130*/  IADD3 R14, P0, R10, R2, RZ ;  /* 0x000000020a0e7210 */ /* 0x000fe20007f1e0ff */
[----:B------:R-:W-:Y:S04]  /*15c140*/  STL [R1+0x56f0], R13 ;  /* 0x0056f00d01007387 */ /* 0x000fe80000100800 */
[----:B------:R0:W-:Y:S01]  /*15c150*/  STL.64 [R1+0x2018], R18 ;  /* 0x0020181201007387 */ /* 0x0001e20000100a00 */
[----:B------:R-:W-:-:S03]  /*15c160*/  IMAD.X R15, R28, 0x1, R4, P0 ;  /* 0x000000011c0f7824 */ /* 0x000fc600000e0604 */
[----:B------:R-:W-:Y:S04]  /*15c170*/  STL [R1+0x56f4], R10 ;  /* 0x0056f40a01007387 */ /* 0x000fe80000100800 */
[----:B------:R1:W-:Y:S01]  /*15c180*/  STL.64 [R1+0x2028], R16 ;  /* 0x0020281001007387 */ /* 0x0003e20000100a00 */
[----:B------:R-:W-:-:S03]  /*15c190*/  SHF.R.S32.HI R24, RZ, 0x1f, R8 ;  /* 0x0000001fff187819 */ /* 0x000fc60000011408 */
[----:B------:R3:W-:Y:S01]  /*15c1a0*/  STL.64 [R1+0x2020], R14 ;  /* 0x0020200e01007387 */ /* 0x0007e20000100a00 */
[-C--:B0-----:R-:W-:Y:S02]  /*15c1b0*/  IADD3 R18, P1, R10, R3.reuse, RZ ;  /* 0x000000030a127210 */ /* 0x081fe40007f3e0ff */
[C---:B-1----:R-:W-:Y:S02]  /*15c1c0*/  IADD3 R16, P0, R8.reuse, R2, RZ ;  /* 0x0000000208107210 */ /* 0x042fe40007f1e0ff */
[----:B---3--:R-:W-:Y:S01]  /*15c1d0*/  IADD3 R14, P2, R8, R3, RZ ;  /* 0x00000003080e7210 */ /* 0x008fe20007f5e0ff */
[--C-:B------:R-:W-:Y:S02]  /*15c1e0*/  IMAD.X R19, R28, 0x1, R9.reuse, P1 ;  /* 0x000000011c137824 */ /* 0x100fe400008e0609 */
[C---:B------:R-:W-:Y:S02]  /*15c1f0*/  IMAD.X R17, R24.reuse, 0x1, R4, P0 ;  /* 0x0000000118117824 */ /* 0x040fe400000e0604 */
[----:B------:R-:W-:Y:S01]  /*15c200*/  IMAD.X R15, R24, 0x1, R9, P2 ;  /* 0x00000001180f7824 */ /* 0x000fe200010e0609 */
[----:B------:R0:W-:Y:S01]  /*15c210*/  STL.64 [R1+0x2038], R18 ;  /* 0x0020381201007387 */ /* 0x0001e20000100a00 */
[----:B------:R-:W-:-:S03]  /*15c220*/  SHF.R.S32.HI R24, RZ, 0x1f, R7 ;  /* 0x0000001fff187819 */ /* 0x000fc60000011407 */
[----:B------:R1:W-:Y:S01]  /*15c230*/  STL.64 [R1+0x2060], R16 ;  /* 0x0020601001007387 */ /* 0x0003e20000100a00 */
[----:B------:R-:W-:-:S03]  /*15c240*/  SHF.R.S32.HI R28, RZ, 0x1f, R5 ;  /* 0x0000001fff1c7819 */ /* 0x000fc60000011405 */
[----:B------:R3:W-:Y:S01]  /*15c250*/  STL.64 [R1+0x2058], R14 ;  /* 0x0020580e01007387 */ /* 0x0007e20000100a00 */
[CC--:B0-----:R-:W-:Y:S02]  /*15c260*/  IADD3 R18, P1, R7.reuse, R2.reuse, RZ ;  /* 0x0000000207127210 */ /* 0x0c1fe40007f3e0ff */
[----:B-1----:R-:W-:Y:S02]  /*15c270*/  IADD3 R16, P2, R7, R3, RZ ;  /* 0x0000000307107210 */ /* 0x002fe40007f5e0ff */
[----:B---3--:R-:W-:Y:S01]  /*15c280*/  IADD3 R14, P0, R5, R2, RZ ;  /* 0x00000002050e7210 */ /* 0x008fe20007f1e0ff */
[C-C-:B------:R-:W-:Y:S02]  /*15c290*/  IMAD.X R19, R24.reuse, 0x1, R4.reuse, P1 ;  /* 0x0000000118137824 */ /* 0x140fe400008e0604 */
[----:B------:R-:W-:Y:S02]  /*15c2a0*/  IMAD.X R17, R24, 0x1, R9, P2 ;  /* 0x0000000118117824 */ /* 0x000fe400010e0609 */
[----:B------:R-:W-:Y:S01]  /*15c2b0*/  IMAD.X R15, R28, 0x1, R4, P0 ;  /* 0x000000011c0f7824 */ /* 0x000fe200000e0604 */
[----:B------:R0:W-:Y:S04]  /*15c2c0*/  STL.64 [R1+0x2050], R18 ;  /* 0x0020501201007387 */ /* 0x0001e80000100a00 */
        /* <DEDUP_REMOVED lines=9> */
[----:B------:R-:W-:Y:S04]  /*15c360*/  STL.64 [R1+0x1d78], R18 ;  /* 0x001d781201007387 */ /* 0x000fe80000100a00 */
[----:B------:R0:W-:Y:S01]  /*15c370*/  STL.64 [R1+0x1c88], R16 ;  /* 0x001c881001007387 */ /* 0x0001e20000100a00 */
[----:B------:R-:W-:Y:S01]  /*15c380*/  UMOV UR18, UR6 ;  /* 0x0000000600127c82 */ /* 0x000fe20008000000 */
[----:B------:R-:W-:-:S02]  /*15c390*/  SHF.R.S32.HI R24, RZ, 0x1f, R12 ;  /* 0x0000001fff187819 */ /* 0x000fc4000001140c */
[----:B------:R1:W-:Y:S01]  /*15c3a0*/  STL.64 [R1+0x1228], R14 ;  /* 0x0012280e01007387 */ /* 0x0003e20000100a00 */
[----:B------:R-:W-:Y:S02]  /*15c3b0*/  ULDC.64 UR6, c[0x0][0x228] ;  /* 0x00008a0000067ab9 */ /* 0x000fe40000000a00 */
[----:B------:R-:W-:Y:S01]  /*15c3c0*/  UMOV UR4, UR7 ;  /* 0x0000000700047c82 */ /* 0x000fe20008000000 */
[----:B------:R-:W-:Y:S01]  /*15c3d0*/  UMOV UR26, UR6 ;  /* 0x00000006001a7c82 */ /* 0x000fe20008000000 */
[----:B------:R-:W-:Y:S01]  /*15c3e0*/  ULDC.64 UR6, c[0x0][0x228] ;  /* 0x00008a0000067ab9 */ /* 0x000fe20000000a00 */
[C---:B0-----:R-:W-:Y:S02]  /*15c3f0*/  IADD3 R16, P1, R12.reuse, R2, RZ ;  /* 0x000000020c107210 */ /* 0x041fe40007f3e0ff */
[----:B-1----:R-:W-:Y:S01]  /*15c400*/  IADD3 R14, P0, R12, R3, RZ ;  /* 0x000000030c0e7210 */ /* 0x002fe20007f1e0ff */
[----:B------:R0:W-:Y:S02]  /*15c410*/  STL [R1+0x56f8], R12 ;  /* 0x0056f80c01007387 */ /* 0x0001e40000100800 */
[C---:B------:R-:W-:Y:S01]  /*15c420*/  IMAD.X R17, R24.reuse, 0x1, R4, P1 ;  /* 0x0000000118117824 */ /* 0x040fe200008e0604 */
[----:B------:R-:W-:Y:S01]  /*15c430*/  UMOV UR46, UR6 ;  /* 0x00000006002e7c82 */ /* 0x000fe20008000000 */
[----:B------:R-:W-:Y:S01]  /*15c440*/  IMAD.X R15, R24, 0x1, R9, P0 ;  /* 0x00000001180f7824 */ /* 0x000fe200000e0609 */
[----:B------:R-:W-:-:S02]  /*15c450*/  SHF.R.S32.HI R24, RZ, 0x1f, R11 ;  /* 0x0000001fff187819 */ /* 0x000fc4000001140b */
[----:B0-----:R-:W-:-:S05]  /*15c460*/  IADD3 R12, P0, R11, R2, RZ ;  /* 0x000000020b0c7210 */ /* 0x001fca0007f1e0ff */
[----:B------:R-:W-:Y:S01]  /*15c470*/  IMAD.X R13, R24, 0x1, R4, P0 ;  /* 0x00000001180d7824 */ /* 0x000fe200000e0604 */
[----:B------:R-:W-:Y:S02]  /*15c480*/  LOP3.LUT R6, R6, 0xffffbfff, RZ, 0xc0, !PT ;  /* 0xffffbfff06067812 */ /* 0x000fe400078ec0ff */
[----:B------:R-:W-:Y:S01]  /*15c490*/  LOP3.LUT R5, R5, 0x7fffffff, RZ, 0xc0, !PT ;  /* 0x7fffffff05057812 */ /* 0x000fe200078ec0ff */
[----:B------:R-:W-:Y:S01]  /*15c4a0*/  UMOV UR23, UR10 ;  /* 0x0000000a00177c82 */ /* 0x000fe20008000000 */
[C---:B--2---:R-:W-:Y:S02]  /*15c4b0*/  VIADD R10, R25.reuse, 0x153 ;  /* 0x00000153190a7836 */ /* 0x044fe40000000000 */
[----:B------:R-:W-:-:S03]  /*15c4c0*/  VIADD R28, R25, 0x156 ;  /* 0x00000156191c7836 */ /* 0x000fc60000000000 */
[----:B------:R-:W-:Y:S02]  /*15c4d0*/  ISETP.GE.AND P2, PT, R10, UR4, PT ;  /* 0x000000040a007c0c */ /* 0x000fe4000bf46270 */
[----:B------:R-:W-:Y:S01]  /*15c4e0*/  MOV R10, UR46 ;  /* 0x0000002e000a7c02 */ /* 0x000fe20008000f00 */
[----:B------:R-:W-:Y:S01]  /*15c4f0*/  UMOV UR4, UR7 ;  /* 0x0000000700047c82 */ /* 0x000fe20008000000 */
[----:B------:R-:W-:Y:S01]  /*15c500*/  ULDC.64 UR6, c[0x0][0x228] ;  /* 0x00008a0000067ab9 */ /* 0x000fe20000000a00 */
[----:B------:R-:W-:Y:S02]  /*15c510*/  ISETP.GE.AND P1, PT, R28, UR4, PT ;  /* 0x000000041c007c0c */ /* 0x000fe4000bf26270 */
[----:B------:R-:W-:Y:S04]  /*15c520*/  STL [R1+0x2ec4], R10 ;  /* 0x002ec40a01007387 */ /* 0x000fe80000100800 */
[----:B------:R-:W-:Y:S04]  /*15c530*/  STL.64 [R1+0x11f0], R16 ;  /* 0x0011f01001007387 */ /* 0x000fe80000100a00 */
[----:B------:R-:W-:Y:S04]  /*15c540*/  STL.64 [R1+0x1148], R14 ;  /* 0x0011480e01007387 */ /* 0x000fe80000100a00 */
[----:B------:R0:W-:Y:S01]  /*15c550*/  STL.64 [R1+0x1070], R12 ;  /* 0x0010700c01007387 */ /* 0x0001e20000100a00 */
[----:B------:R-:W-:Y:S01]  /*15c560*/  VIADD R28, R25, 0x152 ;  /* 0x00000152191c7836 */ /* 0x000fe20000000000 */
[----:B------:R-:W-:Y:S01]  /*15c570*/  UMOV UR4, UR7 ;  /* 0x0000000700047c82 */ /* 0x000fe20008000000 */
[----:B0-----:R-:W-:-:S05]  /*15c580*/  IADD3 R12, P0, R11, R3, RZ ;  /* 0x000000030b0c7210 */ /* 0x001fca0007f1e0ff */
[----:B------:R-:W-:Y:S01]  /*15c590*/  IMAD.X R13, R24, 0x1, R9, P0 ;  /* 0x00000001180d7824 */ /* 0x000fe200000e0609 */
[----:B------:R-:W-:Y:S02]  /*15c5a0*/  ISETP.GE.AND P0, PT, R28, UR4, PT ;  /* 0x000000041c007c0c */ /* 0x000fe4000bf06270 */
[----:B------:R-:W-:Y:S01]  /*15c5b0*/  @P1 LOP3.LUT R6, R6, 0x4000, RZ, 0xfc, !PT ;  /* 0x0000400006061812 */ /* 0x000fe200078efcff */
[----:B------:R-:W-:Y:S01]  /*15c5c0*/  UMOV UR25, UR6 ;  /* 0x0000000600197c82 */ /* 0x000fe20008000000 */
[----:B------:R-:W-:Y:S01]  /*15c5d0*/  VIADD R24, R25, 0x151 ;  /* 0x0000015119187836 */ /* 0x000fe20000000000 */
[----:B------:R-:W-:Y:S01]  /*15c5e0*/  ULDC.64 UR6, c[0x0][0x228] ;  /* 0x00008a0000067ab9 */ /* 0x000fe20000000a00 */
[----:B------:R-:W-:Y:S01]  /*15c5f0*/  LOP3.LUT R6, R6, 0xfffff7ff, RZ, 0xc0, !PT ;  /* 0xfffff7ff06067812 */ /* 0x000fe200078ec0ff */
[----:B------:R-:W-:Y:S01]  /*15c600*/  UMOV UR5, UR7 ;  /* 0x0000000700057c82 */ /* 0x000fe20008000000 */
[----:B------:R-:W-:-:S05]  /*15c610*/  @P2 LOP3.LUT R5, R5, 0x80000000, RZ, 0xfc, !PT ;  /* 0x8000000005052812 */ /* 0x000fca00078efcff */
[----:B------:R-:W-:Y:S02]  /*15c620*/  @P0 LOP3.LUT R6, R6, 0x800, RZ, 0xfc, !PT ;  /* 0x0000080006060812 */ /* 0x000fe400078efcff */
[----:B------:R-:W-:Y:S01]  /*15c630*/  ISETP.GE.AND P0, PT, R24, UR5, PT ;  /* 0x0000000518007c0c */ /* 0x000fe2000bf06270 */
[----:B------:R-:W-:Y:S01]  /*15c640*/  UMOV UR24, UR6 ;  /* 0x0000000600187c82 */ /* 0x000fe20008000000 */
[----:B------:R-:W-:Y:S01]  /*15c650*/  ULDC.64 UR6, c[0x0][0x228] ;  /* 0x00008a0000067ab9 */ /* 0x000fe20000000a00 */
[----:B------:R0:W-:Y:S01]  /*15c660*/  STL [R1+0x57ac], R11 ;  /* 0x0057ac0b01007387 */ /* 0x0001e20000100800 */
[----:B------:R-:W-:Y:S01]  /*15c670*/  UMOV UR48, UR7 ;  /* 0x0000000700307c82 */ /* 0x000fe20008000000 */
[----:B------:R-:W-:Y:S01]  /*15c680*/  UMOV UR28, UR6 ;  /* 0x00000006001c7c82 */ /* 0x000fe20008000000 */
[----:B------:R-:W-:Y:S01]  /*15c690*/  LOP3.LUT R5, R5, 0xbfffffff, RZ, 0xc0, !PT ;  /* 0xbfffffff05057812 */ /* 0x000fe200078ec0ff */
[----:B------:R-:W-:Y:S02]  /*15c6a0*/  ULDC.64 UR6, c[0x0][0x228] ;  /* 0x00008a0000067ab9 */ /* 0x000fe40000000a00 */
[----:B------:R-:W-:Y:S01]  /*15c6b0*/  UMOV UR15, UR7 ;  /* 0x00000007000f7c82 */ /* 0x000fe20008000000 */
[----:B0-----:R-:W-:-:S03]  /*15c6c0*/  VIADD R11, R25, 0x14f ;  /* 0x0000014f190b7836 */ /* 0x001fc60000000000 */
[----:B------:R-:W-:Y:S01]  /*15c6d0*/  @P0 LOP3.LUT R5, R5, 0x40000000, RZ, 0xfc, !PT ;  /* 0x4000000005050812 */ /* 0x000fe200078efcff */
[----:B------:R-:W-:Y:S01]  /*15c6e0*/  VIADD R28, R25, 0x150 ;  /* 0x00000150191c7836 */ /* 0x000fe20000000000 */
[----:B------:R-:W-:Y:S01]  /*15c6f0*/  ISETP.GE.AND P0, PT, R11, UR15, PT ;  /* 0x0000000f0b007c0c */ /* 0x000fe2000bf06270 */
[----:B------:R-:W-:-:S03]  /*15c700*/  UMOV UR27, UR6 ;  /* 0x00000006001b7c82 */ /* 0x000fc60008000000 */
[----:B------:R-:W-:Y:S01]  /*15c710*/  ISETP.GE.AND P1, PT, R28, UR48, PT ;  /* 0x000000301c007c0c */ /* 0x000fe2000bf26270 */
[----:B------:R-:W-:Y:S01]  /*15c720*/  ULDC.64 UR6, c[0x0][0x228] ;  /* 0x00008a0000067ab9 */ /* 0x000fe20000000a00 */
[----:B------:R-:W-:Y:S01]  /*15c730*/  VIADD R28, R25, 0x14d ;  /* 0x0000014d191c7836 */ /* 0x000fe20000000000 */
[----:B------:R-:W-:Y:S01]  /*15c740*/  UMOV UR45, UR7 ;  /* 0x00000007002d7c82 */ /* 0x000fe20008000000 */
[----:B------:R-:W-:Y:S01]  /*15c750*/  UMOV UR29, UR6 ;  /* 0x00000006001d7c82 */ /* 0x000fe20008000000 */
[----:B------:R-:W-:Y:S01]  /*15c760*/  LOP3.LUT R5, R5, 0xdfffffff, RZ, 0xc0, !PT ;  /* 0xdfffffff05057812 */ /* 0x000fe200078ec0ff */
[----:B------:R-:W-:Y:S01]  /*15c770*/  ULDC.64 UR6, c[0x0][0x228] ;  /* 0x00008a0000067ab9 */ /* 0x000fe20000000a00 */
[----:B------:R-:W-:Y:S01]  /*15c780*/  VIADD R24, R25, 0x14e ;  /* 0x0000014e19187836 */ /* 0x000fe20000000000 */
[----:B------:R-:W-:Y:S01]  /*15c790*/  UMOV UR9, UR7 ;  /* 0x0000000700097c82 */ /* 0x000fe20008000000 */
[----:B------:R-:W-:Y:S01]  /*15c7a0*/  LOP3.LUT R6, R6, 0xfffffbff, RZ, 0xc0, !PT ;  /* 0xfffffbff06067812 */ /* 0x000fe200078ec0ff */
[----:B------:R0:W-:Y:S01]  /*15c7b0*/  STL.64 [R1+0xfa0], R12 ;  /* 0x000fa00c01007387 */ /* 0x0001e20000100a00 */
[----:B------:R-:W-:-:S02]  /*15c7c0*/  @P0 LOP3.LUT R5, R5, 0x20000000, RZ, 0xfc, !PT ;  /* 0x2000000005050812 */ /* 0x000fc400078efcff */
[----:B------:R-:W-:Y:S02]  /*15c7d0*/  ISETP.GE.AND P0, PT, R28, UR9, PT ;  /* 0x000000091c007c0c */ /* 0x000fe4000bf06270 */
[----:B------:R-:W-:Y:S01]  /*15c7e0*/  @P1 LOP3.LUT R6, R6, 0x400, RZ, 0xfc, !PT ;  /* 0x0000040006061812 */ /* 0x000fe200078efcff */
[----:B------:R-:W-:Y:S01]  /*15c7f0*/  UMOV UR32, UR6 ;  /* 0x0000000600207c82 */ /* 0x000fe20008000000 */
[----:B------:R-:W-:Y:S01]  /*15c800*/  ISETP.GE.AND P1, PT, R24, UR45, PT ;  /* 0x0000002d18007c0c */ /* 0x000fe2000bf26270 */
[----:B------:R-:W-:Y:S01]  /*15c810*/  ULDC.64 UR6, c[0x0][0x228] ;  /* 0x00008a0000067ab9 */ /* 0x000fe20000000a00 */
[----:B------:R-:W-:Y:S01]  /*15c820*/  VIADD R28, R25, 0x14b ;  /* 0x0000014b191c7836 */ /* 0x000fe20000000000 */
[----:B------:R-:W-:Y:S01]  /*15c830*/  UMOV UR44, UR7 ;  /* 0x00000007002c7c82 */ /* 0x000fe20008000000 */
[----:B------:R-:W-:Y:S01]  /*15c840*/  UMOV UR31, UR6 ;  /* 0x00000006001f7c82 */ /* 0x000fe20008000000 */
[----:B------:R-:W-:Y:S01]  /*15c850*/  LOP3.LUT R5, R5, 0xefffffff, RZ, 0xc0, !PT ;  /* 0xefffffff05057812 */ /* 0x000fe200078ec0ff */
[----:B------:R-:W-:Y:S01]  /*15c860*/  ULDC.64 UR6, c[0x0][0x228] ;  /* 0x00008a0000067ab9 */ /* 0x000fe20000000a00 */
[----:B------:R-:W-:Y:S01]  /*15c870*/  IMAD.U32 R10, RZ, RZ, UR16 ;  /* 0x00000010ff0a7e24 */ /* 0x000fe2000f8e00ff */
[----:B------:R-:W-:Y:S01]  /*15c880*/  UMOV UR14, UR7 ;  /* 0x00000007000e7c82 */ /* 0x000fe20008000000 */
[----:B------:R-:W-:Y:S01]  /*15c890*/  UMOV UR19, UR17 ;  /* 0x0000001100137c82 */ /* 0x000fe20008000000 */
[----:B------:R-:W-:-:S02]  /*15c8a0*/  @P0 LOP3.LUT R5, R5, 0x10000000, RZ, 0xfc, !PT ;  /* 0x1000000005050812 */ /* 0x000fc400078efcff */
[----:B------:R-:W-:Y:S01]  /*15c8b0*/  ISETP.GE.AND P0, PT, R28, UR14, PT ;  /* 0x0000000e1c007c0c */ /* 0x000fe2000bf06270 */
[C---:B------:R-:W-:Y:S01]  /*15c8c0*/  VIADD R24, R25.reuse, 0x14c ;  /* 0x0000014c19187836 */ /* 0x040fe20000000000 */
[----:B------:R-:W-:Y:S01]  /*15c8d0*/  LOP3.LUT R6, R6, 0xfffffdff, RZ, 0xc0, !PT ;  /* 0xfffffdff06067812 */ /* 0x000fe200078ec0ff */
[----:B------:R-:W-:Y:S01]  /*15c8e0*/  UMOV UR30, UR6 ;  /* 0x00000006001e7c82 */ /* 0x000fe20008000000 */
[----:B------:R-:W-:Y:S01]  /*15c8f0*/  ULDC.64 UR6, c[0x0][0x228] ;  /* 0x00008a0000067ab9 */ /* 0x000fe20000000a00 */
[----:B------:R-:W-:Y:S01]  /*15c900*/  ULDC.64 UR16, c[0x0][0x228] ;  /* 0x00008a0000107ab9 */ /* 0x000fe20000000a00 */
[----:B------:R-:W-:Y:S02]  /*15c910*/  @P1 LOP3.LUT R6, R6, 0x200, RZ, 0xfc, !PT ;  /* 0x0000020006061812 */ /* 0x000fe400078efcff */
[----:B------:R-:W-:Y:S01]  /*15c920*/  ISETP.GE.AND P1, PT, R24, UR44, PT ;  /* 0x0000002c18007c0c */ /* 0x000fe2000bf26270 */
[----:B------:R-:W-:Y:S01]  /*15c930*/  VIADD R28, R25, 0x149 ;  /* 0x00000149191c7836 */ /* 0x000fe20000000000 */
[----:B------:R-:W-:Y:S01]  /*15c940*/  LOP3.LUT R5, R5, 0xf7ffffff, RZ, 0xc0, !PT ;  /* 0xf7ffffff05057812 */ /* 0x000fe200078ec0ff */
[----:B------:R-:W-:Y:S01]  /*15c950*/  UMOV UR46, UR6 ;  /* 0x00000006002e7c82 */ /* 0x000fe20008000000 */
[----:B------:R-:W-:Y:S01]  /*15c960*/  UMOV UR6, UR11 ;  /* 0x0000000b00067c82 */ /* 0x000fe20008000000 */
[----:B------:R-:W-:Y:S01]  /*15c970*/  VIADD R24, R25, 0x14a ;  /* 0x0000014a19187836 */ /* 0x000fe20000000000 */
[----:B------:R-:W-:-:S02]  /*15c980*/  @P0 LOP3.LUT R5, R5, 0x8000000, RZ, 0xfc, !PT ;  /* 0x0800000005050812 */ /* 0x000fc400078efcff */
[----:B------:R-:W-:Y:S02]  /*15c990*/  ISETP.GE.AND P0, PT, R28, UR6, PT ;  /* 0x000000061c007c0c */ /* 0x000fe4000bf06270 */
[----:B------:R-:W-:Y:S01]  /*15c9a0*/  LOP3.LUT R6, R6, 0xfffffeff, RZ, 0xc0, !PT ;  /* 0xfffffeff06067812 */ /* 0x000fe200078ec0ff */
[----:B------:R-:W-:Y:S01]  /*15c9b0*/  UMOV UR43, UR7 ;  /* 0x00000007002b7c82 */ /* 0x000fe20008000000 */
[----:B------:R-:W-:Y:S01]  /*15c9c0*/  ULDC.64 UR10, c[0x0][0x228] ;  /* 0x00008a00000a7ab9 */ /* 0x000fe20000000a00 */
[----:B------:R-:W-:Y:S02]  /*15c9d0*/  IMAD.U32 R22, RZ, RZ, UR16 ;  /* 0x00000010ff167e24 */ /* 0x000fe4000f8e00ff */
[----:B------:R-:W-:Y:S01]  /*15c9e0*/  IMAD.U32 R20, RZ, RZ, UR50 ;  /* 0x00000032ff147e24 */ /* 0x000fe2000f8e00ff */
[----:B------:R-:W-:Y:S02]  /*15c9f0*/  @P1 LOP3.LUT R6, R6, 0x100, RZ, 0xfc, !PT ;  /* 0x0000010006061812 */ /* 0x000fe400078efcff */
[----:B------:R-:W-:Y:S01]  /*15ca00*/  ISETP.GE.AND P1, PT, R24, UR43, PT ;  /* 0x0000002b18007c0c */ /* 0x000fe2000bf26270 */
[----:B------:R-:W-:Y:S01]  /*15ca10*/  UMOV UR42, UR11 ;  /* 0x0000000b002a7c82 */ /* 0x000fe20008000000 */
[----:B------:R-:W-:Y:S01]  /*15ca20*/  UMOV UR22, UR10 ;  /* 0x0000000a00167c82 */ /* 0x000fe20008000000 */
[----:B------:R-:W-:Y:S01]  /*15ca30*/  VIADD R28, R25, 0x147 ;  /* 0x00000147191c7836 */ /* 0x000fe20000000000 */
[----:B------:R-:W-:Y:S01]  /*15ca40*/  LOP3.LUT R5, R5, 0xfbffffff, RZ, 0xc0, !PT ;  /* 0xfbffffff05057812 */ /* 0x000fe200078ec0ff */
[----:B------:R-:W-:Y:S01]  /*15ca50*/  ULDC.64 UR10, c[0x0][0x228] ;  /* 0x00008a00000a7ab9 */ /* 0x000fe20000000a00 */
[----:B------:R-:W-:Y:S01]  /*15ca60*/  ULDC.64 UR48, c[0x0][0x228] ;  /* 0x00008a0000307ab9 */ /* 0x000fe20000000a00 */
[----:B------:R-:W-:Y:S01]  /*15ca70*/  UMOV UR13, UR11 ;  /* 0x0000000b000d7c82 */ /* 0x000fe20008000000 */
[----:B------:R-:W-:-:S02]  /*15ca80*/  @P0 LOP3.LUT R5, R5, 0x4000000, RZ, 0xfc, !PT ;  /* 0x0400000005050812 */ /* 0x000fc400078efcff */
[----:B------:R-:W-:Y:S01]  /*15ca90*/  ISETP.GE.AND P0, PT, R28, UR13, PT ;  /* 0x0000000d1c007c0c */ /* 0x000fe2000bf06270 */
[----:B------:R-:W-:Y:S01]  /*15caa0*/  VIADD R24, R25, 0x148 ;  /* 0x0000014819187836 */ /* 0x000fe20000000000 */
[----:B------:R-:W-:Y:S01]  /*15cab0*/  LOP3.LUT R6, R6, 0xffffff7f, RZ, 0xc0, !PT ;  /* 0xffffff7f06067812 */ /* 0x000fe200078ec0ff */
[----:B------:R-:W-:Y:S01]  /*15cac0*/  UMOV UR47, UR10 ;  /* 0x0000000a002f7c82 */ /* 0x000fe20008000000 */
[----:B------:R-:W-:Y:S01]  /*15cad0*/  ULDC.64 UR10, c[0x0][0x228] ;  /* 0x00008a00000a7ab9 */ /* 0x000fe20000000a00 */
[----:B------:R-:W-:Y:S02]  /*15cae0*/  LOP3.LUT R7, R7, 0x7fffffff, RZ, 0xc0, !PT ;  /* 0x7fffffff07077812 */ /* 0x000fe400078ec0ff */
[----:B------:R-:W-:Y:S02]  /*15caf0*/  @P1 LOP3.LUT R6, R6, 0x80, RZ, 0xfc, !PT ;  /* 0x0000008006061812 */ /* 0x000fe400078efcff */
[----:B------:R-:W-:Y:S01]  /*15cb00*/  ISETP.GE.AND P1, PT, R24, UR42, PT ;  /* 0x0000002a18007c0c */ /* 0x000fe2000bf26270 */
[----:B------:R-:W-:Y:S01]  /*15cb10*/  UMOV UR41, UR11 ;  /* 0x0000000b00297c82 */ /* 0x000fe20008000000 */
[----:B------:R-:W-:Y:S01]  /*15cb20*/  UMOV UR37, UR10 ;  /* 0x0000000a00257c82 */ /* 0x000fe20008000000 */
[----:B------:R-:W-:Y:S01]  /*15cb30*/  VIADD R28, R25, 0x145 ;  /* 0x00000145191c7836 */ /* 0x000fe20000000000 */
[----:B------:R-:W-:Y:S01]  /*15cb40*/  LOP3.LUT R5, R5, 0xfdffffff, RZ, 0xc0, !PT ;  /* 0xfdffffff05057812 */ /* 0x000fe200078ec0ff */
[----:B------:R-:W-:Y:S01]  /*15cb50*/  ULDC.64 UR10, c[0x0][0x228] ;  /* 0x00008a00000a7ab9 */ /* 0x000fe20000000a00 */
[----:B------:R-:W-:Y:S01]  /*15cb60*/  VIADD R24, R25, 0x146 ;  /* 0x0000014619187836 */ /* 0x000fe20000000000 */
[----:B------:R-:W-:Y:S01]  /*15cb70*/  UMOV UR8, UR11 ;  /* 0x0000000b00087c82 */ /* 0x000fe20008000000 */
[----:B------:R-:W-:-:S02]  /*15cb80*/  @P0 LOP3.LUT R5, R5, 0x2000000, RZ, 0xfc, !PT ;  /* 0x0200000005050812 */ /* 0x000fc400078efcff */
[----:B------:R-:W-:Y:S02]  /*15cb90*/  ISETP.GE.AND P0, PT, R28, UR8, PT ;  /* 0x000000081c007c0c */ /* 0x000fe4000bf06270 */
[----:B------:R-:W-:Y:S01]  /*15cba0*/  LOP3.LUT R6, R6, 0xffffffbf, RZ, 0xc0, !PT ;  /* 0xffffffbf06067812 */ /* 0x000fe200078ec0ff */
[----:B------:R-:W-:Y:S01]  /*15cbb0*/  UMOV UR36, UR10 ;  /* 0x0000000a00247c82 */ /* 0x000fe20008000000 */
[----:B------:R-:W-:Y:S01]  /*15cbc0*/  ULDC.64 UR10, c[0x0][0x228] ;  /* 0x00008a00000a7ab9 */ /* 0x000fe20000000a00 */
[----:B------:R-:W-:Y:S01]  /*15cbd0*/  UMOV UR7, UR17 ;  /* 0x0000001100077c82 */ /* 0x000fe20008000000 */
        /* <DEDUP_REMOVED lines=11> */
[C---:B------:R-:W-:Y:S01]  /*15cc90*/  VIADD R24, R25.reuse, 0x144 ;  /* 0x0000014419187836 */ /* 0x040fe20000000000 */
[----:B------:R-:W-:Y:S01]  /*15cca0*/  LOP3.LUT R6, R6, 0xffffffdf, RZ, 0xc0, !PT ;  /* 0xffffffdf06067812 */ /* 0x000fe200078ec0ff */
[----:B------:R-:W-:Y:S01]  /*15ccb0*/  UMOV UR34, UR10 ;  /* 0x0000000a00227c82 */ /* 0x000fe20008000000 */
[----:B------:R-:W-:Y:S01]  /*15ccc0*/  ULDC.64 UR10, c[0x0][0x228] ;  /* 0x00008a00000a7ab9 */ /* 0x000fe20000000a00 */
        /* <DEDUP_REMOVED lines=13> */
[----:B0-----:R-:W-:Y:S01]  /*15cda0*/  IMAD.U32 R12, RZ, RZ, UR10 ;  /* 0x0000000aff0c7e24 */ /* 0x001fe2000f8e00ff */
[----:B------:R-:W-:Y:S01]  /*15cdb0*/  ULDC.64 UR10, c[0x0][0x228] ;  /* 0x00008a00000a7ab9 */ /* 0x000fe20000000a00 */
[----:B------:R-:W-:Y:S01]  /*15cdc0*/  IMAD.U32 R21, RZ, RZ, UR16 ;  /* 0x00000010ff157e24 */ /* 0x000fe2000f8e00ff */
[----:B------:R-:W-:Y:S02]  /*15cdd0*/  @P1 LOP3.LUT R6, R6, 0x10, RZ, 0xfc, !PT ;  /* 0x0000001006061812 */ /* 0x000fe400078efcff */
[----:B------:R-:W-:Y:S01]  /*15cde0*/  ISETP.GE.AND P1, PT, R24, UR39, PT ;  /* 0x0000002718007c0c */ /* 0x000fe2000bf26270 */
[----:B------:R-:W-:Y:S01]  /*15cdf0*/  VIADD R28, R25, 0x13f ;  /* 0x0000013f191c7836 */ /* 0x000fe20000000000 */
[----:B------:R-:W-:Y:S01]  /*15ce00*/  LOP3.LUT R5, R5, 0xffbfffff, RZ, 0xc0, !PT ;  /* 0xffbfffff05057812 */ /* 0x000fe200078ec0ff */
[----:B------:R-:W-:Y:S01]  /*15ce10*/  IMAD.U32 R13, RZ, RZ, UR10 ;  /* 0x0000000aff0d7e24 */ /* 0x000fe2000f8e00ff */
[----:B------:R-:W-:Y:S01]  /*15ce20*/  UMOV UR21, UR11 ;  /* 0x0000000b00157c82 */ /* 0x000fe20008000000 */
[----:B------:R-:W-:Y:S01]  /*15ce30*/  ULDC.64 UR10, c[0x0][0x228] ;  /* 0x00008a00000a7ab9 */ /* 0x000fe20000000a00 */
[----:B------:R-:W-:Y:S01]  /*15ce40*/  UMOV UR15, UR49 ;  /* 0x00000031000f7c82 */ /* 0x000fe20008000000 */
[----:B------:R-:W-:-:S02]  /*15ce50*/  @P0 LOP3.LUT R5, R5, 0x400000, RZ, 0xfc, !PT ;  /* 0x0040000005050812 */ /* 0x000fc400078efcff */
[----:B------:R-:W-:Y:S01]  /*15ce60*/  ISETP.GE.AND P0, PT, R28, UR11, PT ;  /* 0x0000000b1c007c0c */ /* 0x000fe2000bf06270 */
[C---:B------:R-:W-:Y:S01]  /*15ce70*/  VIADD R24, R25.reuse, 0x140 ;  /* 0x0000014019187836 */ /* 0x040fe20000000000 */
[----:B------:R-:W-:Y:S01]  /*15ce80*/  LOP3.LUT R6, R6, 0xfffffff7, RZ, 0xc0, !PT ;  /* 0xfffffff706067812 */ /* 0x000fe200078ec0ff */
[----:B------:R-:W-:Y:S01]  /*15ce90*/  IMAD.U32 R14, RZ, RZ, UR10 ;  /* 0x0000000aff0e7e24 */ /* 0x000fe2000f8e00ff */
[----:B------:R-:W-:Y:S01]  /*15cea0*/  ULDC.64 UR48, c[0x0][0x228] ;  /* 0x00008a0000307ab9 */ /* 0x000fe20000000a00 */
[----:B------:R0:W-:Y:S01]  /*15ceb0*/  STL [R1+0x11c], R11 ;  /* 0x00011c0b01007387 */ /* 0x0001e20000100800 */
[----:B------:R-:W-:Y:S02]  /*15cec0*/  @P1 LOP3.LUT R6, R6, 0x8, RZ, 0xfc, !PT ;  /* 0x0000000806061812 */ /* 0x000fe400078efcff */
[----:B------:R-:W-:Y:S01]  /*15ced0*/  ISETP.GE.AND P1, PT, R24, UR21, PT ;  /* 0x0000001518007c0c */ /* 0x000fe2000bf26270 */
[----:B------:R-:W-:Y:S01]  /*15cee0*/  VIADD R28, R25, 0x13d ;  /* 0x0000013d191c7836 */ /* 0x000fe20000000000 */
[----:B------:R-:W-:Y:S01]  /*15cef0*/  LOP3.LUT R5, R5, 0xffdfffff, RZ, 0xc0, !PT ;  /* 0xffdfffff05057812 */ /* 0x000fe200078ec0ff */
[----:B------:R-:W-:Y:S01]  /*15cf00*/  VIADD R24, R25, 0x13e ;  /* 0x0000013e19187836 */ /* 0x000fe20000000000 */
[----:B------:R-:W-:Y:S01]  /*15cf10*/  LOP3.LUT R6, R6, 0xfffffffb, RZ, 0xc0, !PT ;  /* 0xfffffffb06067812 */ /* 0x000fe200078ec0ff */
[----:B------:R-:W-:Y:S01]  /*15cf20*/  ULDC.64 UR44, c[0x0][0x228] ;  /* 0x00008a00002c7ab9 */ /* 0x000fe20000000a00 */
[----:B------:R-:W-:-:S02]  /*15cf30*/  @P0 LOP3.LUT R5, R5, 0x200000, RZ, 0xfc, !PT ;  /* 0x0020000005050812 */ /* 0x000fc400078efcff */
[----:B------:R-:W-:Y:S01]  /*15cf40*/  ISETP.GE.AND P0, PT, R28, UR7, PT ;  /* 0x000000071c007c0c */ /* 0x000fe2000bf06270 */
[----:B------:R-:W-:Y:S01]  /*15cf50*/  VIADD R28, R25, 0x13b ;  /* 0x0000013b191c7836 */ /* 0x000fe20000000000 */
[----:B------:R-:W-:Y:S01]  /*15cf60*/  ULDC.64 UR42, c[0x0][0x228] ;  /* 0x00008a00002a7ab9 */ /* 0x000fe20000000a00 */
[----:B------:R-:W-:Y:S02]  /*15cf70*/  ULDC.64 UR40, c[0x0][0x228] ;  /* 0x00008a0000287ab9 */ /* 0x000fe40000000a00 */
[----:B------:R-:W-:Y:S02]  /*15cf80*/  @P1 LOP3.LUT R6, R6, 0x4, RZ, 0xfc, !PT ;  /* 0x0000000406061812 */ /* 0x000fe400078efcff */
[----:B------:R-:W-:Y:S02]  /*15cf90*/  ISETP.GE.AND P1, PT, R24, UR19, PT ;  /* 0x0000001318007c0c */ /* 0x000fe4000bf26270 */
[----:B------:R-:W-:Y:S01]  /*15cfa0*/  LOP3.LUT R5, R5, 0xffefffff, RZ, 0xc0, !PT ;  /* 0xffefffff05057812 */ /* 0x000fe200078ec0ff */
[----:B------:R-:W-:Y:S01]  /*15cfb0*/  UMOV UR10, UR51 ;  /* 0x00000033000a7c82 */ /* 0x000fe20008000000 */
[----:B------:R-:W-:Y:S01]  /*15cfc0*/  VIADD R24, R25, 0x13c ;  /* 0x0000013c19187836 */ /* 0x000fe20000000000 */
[----:B------:R-:W-:Y:S01]  /*15cfd0*/  LOP3.LUT R6, R6, 0xfffffffd, RZ, 0xc0, !PT ;  /* 0xfffffffd06067812 */ /* 0x000fe200078ec0ff */
[----:B------:R-:W-:Y:S01]  /*15cfe0*/  ULDC.64 UR50, c[0x0][0x228] ;  /* 0x00008a0000327ab9 */ /* 0x000fe20000000a00 */
[----:B------:R-:W-:-:S02]  /*15cff0*/  @P0 LOP3.LUT R5, R5, 0x100000, RZ, 0xfc, !PT ;  /* 0x0010000005050812 */ /* 0x000fc400078efcff */
[----:B------:R-:W-:Y:S01]  /*15d000*/  ISETP.GE.AND P0, PT, R28, UR10, PT ;  /* 0x0000000a1c007c0c */ /* 0x000fe2000bf06270 */
[----:B------:R-:W-:Y:S01]  /*15d010*/  IMAD.U32 R19, RZ, RZ, UR50 ;  /* 0x00000032ff137e24 */ /* 0x000fe2000f8e00ff */
[----:B------:R-:W-:Y:S02]  /*15d020*/  UMOV UR16, UR51 ;  /* 0x0000003300107c82 */ /* 0x000fe40008000000 */
[----:B------:R-:W-:Y:S02]  /*15d030*/  @P1 LOP3.LUT R6, R6, 0x2, RZ, 0xfc, !PT ;  /* 0x0000000206061812 */ /* 0x000fe400078efcff */
[----:B------:R-:W-:Y:S01]  /*15d040*/  ISETP.GE.AND P1, PT, R24, UR17, PT ;  /* 0x0000001118007c0c */ /* 0x000fe2000bf26270 */
[----:B------:R-:W-:Y:S01]  /*15d050*/  VIADD R28, R25, 0x139 ;  /* 0x00000139191c7836 */ /* 0x000fe20000000000 */
[----:B------:R-:W-:Y:S01]  /*15d060*/  LOP3.LUT R5, R5, 0xfff7ffff, RZ, 0xc0, !PT ;  /* 0xfff7ffff05057812 */ /* 0x000fe200078ec0ff */
[----:B------:R-:W-:Y:S02]  /*15d070*/  ULDC.64 UR50, c[0x0][0x228] ;  /* 0x00008a0000327ab9 */ /* 0x000fe40000000a00 */
[----:B------:R-:W-:-:S02]  /*15d080*/  UMOV UR5, UR51 ;  /* 0x0000003300057c82 */ /* 0x000fc40008000000 */
[----:B------:R-:W-:Y:S02]  /*15d090*/  @P0 LOP3.LUT R5, R5, 0x80000, RZ, 0xfc, !PT ;  /* 0x0008000005050812 */ /* 0x000fe400078efcff */
[----:B------:R-:W-:Y:S01]  /*15d0a0*/  ISETP.GE.AND P0, PT, R28, UR5, PT ;  /* 0x000000051c007c0c */ /* 0x000fe2000bf06270 */
[----:B------:R-:W-:Y:S01]  /*15d0b0*/  VIADD R24, R25, 0x13a ;  /* 0x0000013a19187836 */ /* 0x000fe20000000000 */
[----:B------:R-:W-:-:S04]  /*15d0c0*/  LOP3.LUT R6, R6, 0xfffffffe, RZ, 0xc0, !PT ;  /* 0xfffffffe06067812 */ /* 0x000fc800078ec0ff */
[----:B------:R-:W-:Y:S02]  /*15d0d0*/  @P1 LOP3.LUT R6, R6, 0x1, RZ, 0xfc, !PT ;  /* 0x0000000106061812 */ /* 0x000fe400078efcff */
[----:B------:R-:W-:Y:S01]  /*15d0e0*/  ISETP.GE.AND P1, PT, R24, UR16, PT ;  /* 0x0000001018007c0c */ /* 0x000fe2000bf26270 */
[----:B------:R-:W-:Y:S01]  /*15d0f0*/  VIADD R28, R25, 0x137 ;  /* 0x00000137191c7836 */ /* 0x000fe20000000000 */
[----:B------:R-:W-:Y:S01]  /*15d100*/  LOP3.LUT R5, R5, 0xfffbffff, RZ, 0xc0, !PT ;  /* 0xfffbffff05057812 */ /* 0x000fe200078ec0ff */
[----:B------:R-:W-:Y:S01]  /*15d110*/  UMOV UR9, UR49 ;  /* 0x0000003100097c82 */ /* 0x000fe20008000000 */
[----:B------:R-:W-:Y:S02]  /*15d120*/  VIADD R24, R25, 0x138 ;  /* 0x0000013819187836 */ /* 0x000fe40000000000 */
[----:B0-----:R-:W-:Y:S01]  /*15d130*/  IMAD.U32 R11, RZ, RZ, UR48 ;  /* 0x00000030ff0b7e24 */ /* 0x001fe2000f8e00ff */
[----:B------:R-:W-:Y:S02]  /*15d140*/  @P0 LOP3.LUT R5, R5, 0x40000, RZ, 0xfc, !PT ;  /* 0x0004000005050812 */ /* 0x000fe400078efcff */
[----:B------:R-:W-:Y:S01]  /*15d150*/  ISETP.GE.AND P0, PT, R28, UR9, PT ;  /* 0x000000091c007c0c */ /* 0x000fe2000bf06270 */
[----:B------:R-:W-:Y:S01]  /*15d160*/  UMOV UR14, UR45 ;  /* 0x0000002d000e7c82 */ /* 0x000fe20008000000 */
[----:B------:R-:W-:Y:S01]  /*15d170*/  VIADD R28, R25, 0x135 ;  /* 0x00000135191c7836 */ /* 0x000fe20000000000 */
[----:B------:R0:W-:Y:S01]  /*15d180*/  STL [R1+0x118], R11 ;  /* 0x0001180b01007387 */ /* 0x0001e20000100800 */
[----:B------:R-:W-:Y:S01]  /*15d190*/  UMOV UR13, UR43 ;  /* 0x0000002b000d7c82 */ /* 0x000fe20008000000 */
[----:B------:R-:W-:Y:S01]  /*15d1a0*/  UMOV UR12, UR41 ;  /* 0x00000029000c7c82 */ /* 0x000fe20008000000 */
[----:B------:R-:W-:-:S02]  /*15d1b0*/  @P1 LOP3.LUT R7, R7, 0x80000000, RZ, 0xfc, !PT ;  /* 0x8000000007071812 */ /* 0x000fc400078efcff */
[----:B------:R-:W-:Y:S02]  /*15d1c0*/  ISETP.GE.AND P1, PT, R24, UR15, PT ;  /* 0x0000000f18007c0c */ /* 0x000fe4000bf26270 */
[----:B------:R-:W-:Y:S01]  /*15d1d0*/  LOP3.LUT R5, R5, 0xfffdffff, RZ, 0xc0, !PT ;  /* 0xfffdffff05057812 */ /* 0x000fe200078ec0ff */
[----:B------:R-:W-:Y:S01]  /*15d1e0*/  ULDC.64 UR16, c[0x0][0x228] ;  /* 0x00008a0000107ab9 */ /* 0x000fe20000000a00 */
[----:B------:R-:W-:Y:S01]  /*15d1f0*/  LOP3.LUT R6, R6, 0x7fffffff, RZ, 0xc0, !PT ;  /* 0x7fffffff06067812 */ /* 0x000fe200078ec0ff */
[----:B------:R-:W-:Y:S01]  /*15d200*/  IMAD.MOV.U32 R29, RZ, RZ, R27 ;  /* 0x000000ffff1d7224 */ /* 0x000fe200078e001b */
[----:B------:R-:W-:Y:S01]  /*15d210*/  ULDC.64 UR48, c[0x0][0x228] ;  /* 0x00008a0000307ab9 */ /* 0x000fe20000000a00 */
[----:B0-----:R-:W-:Y:S01]  /*15d220*/  IMAD.U32 R11, RZ, RZ, UR44 ;  /* 0x0000002cff0b7e24 */ /* 0x001fe2000f8e00ff */
[----:B------:R-:W-:Y:S01]  /*15d230*/  ULDC.64 UR44, c[0x0][0x228] ;  /* 0x00008a00002c7ab9 */ /* 0x000fe20000000a00 */
[----:B------:R-:W-:Y:S01]  /*15d240*/  @P0 LOP3.LUT R5, R5, 0x20000, RZ, 0xfc, !PT ;  /* 0x0002000005050812 */ /* 0x000fe200078efcff */
[----:B------:R-:W-:Y:S01]  /*15d250*/  UMOV UR6, UR45 ;  /* 0x0000002d00067c82 */ /* 0x000fe20008000000 */
[----:B------:R-:W-:Y:S01]  /*15d260*/  VIADD R24, R25, 0x136 ;  /* 0x0000013619187836 */ /* 0x000fe20000000000 */
[----:B------:R-:W-:-:S02]  /*15d270*/  ISETP.GE.AND P0, PT, R28, UR6, PT ;  /* 0x000000061c007c0c */ /* 0x000fc4000bf06270 */
[----:B------:R-:W-:Y:S01]  /*15d280*/  LOP3.LUT R7, R7, 0xbfffffff, RZ, 0xc0, !PT ;  /* 0xbfffffff07077812 */ /* 0x000fe200078ec0ff */
[----:B------:R0:W-:Y:S03]  /*15d290*/  STL [R1+0x114], R11 ;  /* 0x0001140b01007387 */ /* 0x0001e60000100800 */
[----:B------:R-:W-:Y:S02]  /*15d2a0*/  @P1 LOP3.LUT R7, R7, 0x40000000, RZ, 0xfc, !PT ;  /* 0x4000000007071812 */ /* 0x000fe400078efcff */
[----:B------:R-:W-:Y:S01]  /*15d2b0*/  ISETP.GE.AND P1, PT, R24, UR14, PT ;  /* 0x0000000e18007c0c */ /* 0x000fe2000bf26270 */
[----:B0-----:R-:W-:Y:S02]  /*15d2c0*/  IMAD.U32 R11, RZ, RZ, UR44 ;  /* 0x0000002cff0b7e24 */ /* 0x001fe4000f8e00ff */
[----:B------:R-:W-:Y:S01]  /*15d2d0*/  VIADD R28, R25, 0x133 ;  /* 0x00000133191c7836 */ /* 0x000fe20000000000 */
[----:B------:R-:W-:Y:S01]  /*15d2e0*/  LOP3.LUT R5, R5, 0xfffeffff, RZ, 0xc0, !PT ;  /* 0xfffeffff05057812 */ /* 0x000fe200078ec0ff */
[----:B------:R-:W-:Y:S01]  /*15d2f0*/  VIADD R24, R25, 0x134 ;  /* 0x0000013419187836 */ /* 0x000fe20000000000 */
[----:B------:R-:W-:Y:S01]  /*15d300*/  LOP3.LUT R7, R7, 0xdfffffff, RZ, 0xc0, !PT ;  /* 0xdfffffff07077812 */ /* 0x000fe200078ec0ff */
[----:B------:R0:W-:Y:S01]  /*15d310*/  STL [R1+0x110], R11 ;  /* 0x0001100b01007387 */ /* 0x0001e20000100800 */
[----:B------:R-:W-:Y:S01]  /*15d320*/  @P0 LOP3.LUT R5, R5, 0x10000, RZ, 0xfc, !PT ;  /* 0x0001000005050812 */ /* 0x000fe200078efcff */
[----:B------:R-:W-:Y:S01]  /*15d330*/  UMOV UR5, UR17 ;  /* 0x0000001100057c82 */ /* 0x000fe20008000000 */
[----:B------:R-:W-:Y:S01]  /*15d340*/  ULDC.64 UR14, c[0x0][0x228] ;  /* 0x00008a00000e7ab9 */ /* 0x000fe20000000a00 */
[----:B------:R-:W-:Y:S01]  /*15d350*/  IMAD.MOV.U32 R18, RZ, RZ, R29 ;  /* 0x000000ffff127224 */ /* 0x000fe200078e001d */
[----:B------:R-:W-:Y:S01]  /*15d360*/  ULDC.64 UR44, c[0x0][0x228] ;  /* 0x00008a00002c7ab9 */ /* 0x000fe20000000a00 */
[----:B0-----:R-:W-:Y:S01]  /*15d370*/  IMAD.U32 R11, RZ, RZ, UR42 ;  /* 0x0000002aff0b7e24 */ /* 0x001fe2000f8e00ff */
[----:B------:R-:W-:-:S02]  /*15d380*/  ULDC.64 UR42, c[0x0][0x228] ;  /* 0x00008a00002a7ab9 */ /* 0x000fc40000000a00 */
[----:B------:R-:W-:Y:S02]  /*15d390*/  UMOV UR8, UR43 ;  /* 0x0000002b00087c82 */ /* 0x000fe40008000000 */
[----:B------:R-:W-:Y:S01]  /*15d3a0*/  ISETP.GE.AND P0, PT, R28, UR8, PT ;  /* 0x000000081c007c0c */ /* 0x000fe2000bf06270 */
[----:B------:R0:W-:Y:S01]  /*15d3b0*/  STL [R1+0x10c], R11 ;  /* 0x00010c0b01007387 */ /* 0x0001e20000100800 */
[----:B------:R-:W-:Y:S02]  /*15d3c0*/  @P1 LOP3.LUT R7, R7, 0x20000000, RZ, 0xfc, !PT ;  /* 0x2000000007071812 */ /* 0x000fe400078efcff */
[----:B------:R-:W-:Y:S01]  /*15d3d0*/  ISETP.GE.AND P1, PT, R24, UR13, PT ;  /* 0x0000000d18007c0c */ /* 0x000fe2000bf26270 */
[----:B------:R-:W-:Y:S01]  /*15d3e0*/  VIADD R28, R25, 0x131 ;  /* 0x00000131191c7836 */ /* 0x000fe20000000000 */
[----:B------:R-:W-:Y:S01]  /*15d3f0*/  LOP3.LUT R5, R5, 0xffff7fff, RZ, 0xc0, !PT ;  /* 0xffff7fff05057812 */ /* 0x000fe200078ec0ff */
[----:B0-----:R-:W-:Y:S02]  /*15d400*/  IMAD.U32 R11, RZ, RZ, UR42 ;  /* 0x0000002aff0b7e24 */ /* 0x001fe4000f8e00ff */
[----:B------:R-:W-:-:S04]  /*15d410*/  VIADD R24, R25, 0x132 ;  /* 0x0000013219187836 */ /* 0x000fc80000000000 */
[----:B------:R-:W-:Y:S02]  /*15d420*/  @P0 LOP3.LUT R5, R5, 0x8000, RZ, 0xfc, !PT ;  /* 0x0000800005050812 */ /* 0x000fe400078efcff */
[----:B------:R-:W-:Y:S01]  /*15d430*/  LOP3.LUT R7, R7, 0xefffffff, RZ, 0xc0, !PT ;  /* 0xefffffff07077812 */ /* 0x000fe200078ec0ff */
[----:B------:R-:W-:Y:S01]  /*15d440*/  UMOV UR6, UR15 ;  /* 0x0000000f00067c82 */ /* 0x000fe20008000000 */
[----:B------:R0:W-:Y:S01]  /*15d450*/  STL [R1+0x108], R11 ;  /* 0x0001080b01007387 */ /* 0x0001e20000100800 */
[----:B------:R-:W-:Y:S01]  /*15d460*/  ULDC.64 UR42, c[0x0][0x228] ;  /* 0x00008a00002a7ab9 */ /* 0x000fe20000000a00 */
[----:B0-----:R-:W-:Y:S01]  /*15d470*/  IMAD.U32 R11, RZ, RZ, UR40 ;  /* 0x00000028ff0b7e24 */ /* 0x001fe2000f8e00ff */
[----:B------:R-:W-:Y:S02]  /*15d480*/  ULDC.64 UR40, c[0x0][0x228] ;  /* 0x00008a0000287ab9 */ /* 0x000fe40000000a00 */
[----:B------:R-:W-:Y:S02]  /*15d490*/  UMOV UR4, UR41 ;  /* 0x0000002900047c82 */ /* 0x000fe40008000000 */
[----:B------:R-:W-:Y:S01]  /*15d4a0*/  ISETP.GE.AND P0, PT, R28, UR4, PT ;  /* 0x000000041c007c0c */ /* 0x000fe2000bf06270 */
[----:B------:R-:W-:Y:S01]  /*15d4b0*/  IMAD.U32 R15, RZ, RZ, UR40 ;  /* 0x00000028ff0f7e24 */ /* 0x000fe2000f8e00ff */
[----:B------:R-:W-:-:S02]  /*15d4c0*/  @P1 LOP3.LUT R7, R7, 0x10000000, RZ, 0xfc, !PT ;  /* 0x1000000007071812 */ /* 0x000fc400078efcff */
[----:B------:R-:W-:Y:S01]  /*15d4d0*/  ISETP.GE.AND P1, PT, R24, UR12, PT ;  /* 0x0000000c18007c0c */ /* 0x000fe2000bf26270 */
[----:B------:R-:W-:Y:S01]  /*15d4e0*/  ULDC.64 UR40, c[0x0][0x228] ;  /* 0x00008a0000287ab9 */ /* 0x000fe20000000a00 */
[----:B------:R-:W-:Y:S01]  /*15d4f0*/  VIADD R28, R25, 0x12f ;  /* 0x0000012f191c7836 */ /* 0x000fe20000000000 */
[----:B------:R0:W-:Y:S01]  /*15d500*/  STL [R1+0x100], R15 ;  /* 0x0001000f01007387 */ /* 0x0001e20000100800 */
[----:B------:R-:W-:Y:S01]  /*15d510*/  UMOV UR11, UR41 ;  /* 0x00000029000b7c82 */ /* 0x000fe20008000000 */
[----:B------:R-:W-:Y:S01]  /*15d520*/  LOP3.LUT R5, R5, 0xffffbfff, RZ, 0xc0, !PT ;  /* 0xffffbfff05057812 */ /* 0x000fe200078ec0ff */
[----:B------:R-:W-:Y:S01]  /*15d530*/  VIADD R24, R25, 0x130 ;  /* 0x0000013019187836 */ /* 0x000fe20000000000 */
[----:B------:R-:W-:Y:S01]  /*15d540*/  LOP3.LUT R7, R7, 0xf7ffffff, RZ, 0xc0, !PT ;  /* 0xf7ffffff07077812 */ /* 0x000fe200078ec0ff */
[----:B------:R-:W-:Y:S01]  /*15d550*/  ULDC.64 UR12, c[0x0][0x228] ;  /* 0x00008a00000c7ab9 */ /* 0x000fe20000000a00 */
[----:B0-----:R-:W-:Y:S01]  /*15d560*/  IMAD.U32 R15, RZ, RZ, UR40 ;  /* 0x00000028ff0f7e24 */ /* 0x001fe2000f8e00ff */
[----:B------:R-:W-:Y:S01]  /*15d570*/  ULDC.64 UR40, c[0x0][0x228] ;  /* 0x00008a0000287ab9 */ /* 0x000fe20000000a00 */
[----:B------:R-:W-:Y:S01]  /*15d580*/  @P0 LOP3.LUT R5, R5, 0x4000, RZ, 0xfc, !PT ;  /* 0x0000400005050812 */ /* 0x000fe200078efcff */
[----:B------:R-:W-:-:S02]  /*15d590*/  UMOV UR7, UR41 ;  /* 0x0000002900077c82 */ /* 0x000fc40008000000 */
[----:B------:R-:W-:Y:S02]  /*15d5a0*/  ISETP.GE.AND P0, PT, R28, UR7, PT ;  /* 0x000000071c007c0c */ /* 0x000fe4000bf06270 */
[----:B------:R-:W-:Y:S02]  /*15d5b0*/  @P1 LOP3.LUT R7, R7, 0x8000000, RZ, 0xfc, !PT ;  /* 0x0800000007071812 */ /* 0x000fe400078efcff */
[----:B------:R-:W-:Y:S01]  /*15d5c0*/  ISETP.GE.AND P1, PT, R24, UR11, PT ;  /* 0x0000000b18007c0c */ /* 0x000fe2000bf26270 */
[----:B------:R-:W-:Y:S01]  /*15d5d0*/  VIADD R28, R25, 0x12d ;  /* 0x0000012d191c7836 */ /* 0x000fe20000000000 */
[----:B------:R-:W-:Y:S01]  /*15d5e0*/  LOP3.LUT R5, R5, 0xffffdfff, RZ, 0xc0, !PT ;  /* 0xffffdfff05057812 */ /* 0x000fe200078ec0ff */
[----:B------:R0:W-:Y:S01]  /*15d5f0*/  STL [R1+0xfc], R15 ;  /* 0x0000fc0f01007387 */ /* 0x0001e20000100800 */
[----:B------:R-:W-:Y:S01]  /*15d600*/  VIADD R24, R25, 0x12e ;  /* 0x0000012e19187836 */ /* 0x000fe20000000000 */
[----:B------:R-:W-:-:S04]  /*15d610*/  LOP3.LUT R7, R7, 0xfbffffff, RZ, 0xc0, !PT ;  /* 0xfbffffff07077812 */ /* 0x000fc800078ec0ff */
[----:B------:R-:W-:Y:S02]  /*15d620*/  @P0 LOP3.LUT R5, R5, 0x2000, RZ, 0xfc, !PT ;  /* 0x0000200005050812 */ /* 0x000fe400078efcff */
[----:B------:R-:W-:Y:S01]  /*15d630*/  ISETP.GE.AND P0, PT, R28, UR5, PT ;  /* 0x000000051c007c0c */ /* 0x000fe2000bf06270 */
[----:B0-----:R-:W-:Y:S01]  /*15d640*/  IMAD.U32 R15, RZ, RZ, UR40 ;  /* 0x00000028ff0f7e24 */ /* 0x001fe2000f8e00ff */
[----:B------:R-:W-:Y:S01]  /*15d650*/  ULDC.64 UR40, c[0x0][0x228] ;  /* 0x00008a0000287ab9 */ /* 0x000fe20000000a00 */
[----:B------:R-:W-:Y:S01]  /*15d660*/  @P1 LOP3.LUT R7, R7, 0x4000000, RZ, 0xfc, !PT ;  /* 0x0400000007071812 */ /* 0x000fe200078efcff */
[----:B------:R-:W-:Y:S02]  /*15d670*/  UMOV UR10, UR41 ;  /* 0x00000029000a7c82 */ /* 0x000fe40008000000 */
[----:B------:R-:W-:Y:S01]  /*15d680*/  ISETP.GE.AND P1, PT, R24, UR10, PT ;  /* 0x0000000a18007c0c */ /* 0x000fe2000bf26270 */
[----:B------:R0:W-:Y:S01]  /*15d690*/  STL [R1+0xf8], R15 ;  /* 0x0000f80f01007387 */ /* 0x0001e20000100800 */
[----:B------:R-:W-:Y:S01]  /*15d6a0*/  VIADD R28, R25, 0x12b ;  /* 0x0000012b191c7836 */ /* 0x000fe20000000000 */
[----:B------:R-:W-:Y:S01]  /*15d6b0*/  LOP3.LUT R5, R5, 0xffffefff, RZ, 0xc0, !PT ;  /* 0xffffefff05057812 */ /* 0x000fe200078ec0ff */
[----:B------:R-:W-:Y:S01]  /*15d6c0*/  VIADD R24, R25, 0x12c ;  /* 0x0000012c19187836 */ /* 0x000fe20000000000 */
[----:B------:R-:W-:Y:S01]  /*15d6d0*/  LOP3.LUT R7, R7, 0xfdffffff, RZ, 0xc0, !PT ;  /* 0xfdffffff07077812 */ /* 0x000fe200078ec0ff */
[----:B------:R-:W-:Y:S01]  /*15d6e0*/  UMOV UR4, UR13 ;  /* 0x0000000d00047c82 */ /* 0x000fe20008000000 */
[----:B------:R-:W-:Y:S01]  /*15d6f0*/  @P0 LOP3.LUT R5, R5, 0x1000, RZ, 0xfc, !PT ;  /* 0x0000100005050812 */ /* 0x000fe200078efcff */
[----:B------:R-:W-:Y:S01]  /*15d700*/  ULDC.64 UR10, c[0x0][0x228] ;  /* 0x00008a00000a7ab9 */ /* 0x000fe20000000a00 */
[----:B0-----:R-:W-:Y:S01]  /*15d710*/  IMAD.U32 R15, RZ, RZ, UR40 ;  /* 0x00000028ff0f7e24 */ /* 0x001fe2000f8e00ff */
[----:B------:R-:W-:-:S03]  /*15d720*/  ISETP.GE.AND P0, PT, R28, UR6, PT ;  /* 0x000000061c007c0c */ /* 0x000fc6000bf06270 */
[----:B------:R-:W-:Y:S02]  /*15d730*/  @P1 LOP3.LUT R7, R7, 0x2000000, RZ, 0xfc, !PT ;  /* 0x0200000007071812 */ /* 0x000fe400078efcff */
[----:B------:R-:W-:Y:S01]  /*15d740*/  LOP3.LUT R5, R5, 0xfffff7ff, RZ, 0xc0, !PT ;  /* 0xfffff7ff05057812 */ /* 0x000fe200078ec0ff */
[----:B------:R-:W-:Y:S01]  /*15d750*/  UMOV UR5, UR11 ;  /* 0x0000000b00057c82 */ /* 0x000fe20008000000 */
[----:B------:R0:W-:Y:S01]  /*15d760*/  STL [R1+0xf4], R15 ;  /* 0x0000f40f01007387 */ /* 0x0001e20000100800 */
[----:B------:R-:W-:Y:S01]  /*15d770*/  VIADD R28, R25, 0x129 ;  /* 0x00000129191c7836 */ /* 0x000fe20000000000 */
[----:B------:R-:W-:Y:S01]  /*15d780*/  ULDC.64 UR40, c[0x0][0x228] ;  /* 0x00008a0000287ab9 */ /* 0x000fe20000000a00 */
[----:B0-----:R-:W-:Y:S01]  /*15d790*/  IMAD.U32 R15, RZ, RZ, UR16 ;  /* 0x00000010ff0f7e24 */ /* 0x001fe2000f8e00ff */
[----:B------:R-:W-:Y:S02]  /*15d7a0*/  ULDC.64 UR16, c[0x0][0x228] ;  /* 0x00008a0000107ab9 */ /* 0x000fe40000000a00 */
[----:B------:R-:W-:-:S02]  /*15d7b0*/  UMOV UR9, UR17 ;  /* 0x0000001100097c82 */ /* 0x000fc40008000000 */
[----:B------:R0:W-:Y:S01]  /*15d7c0*/  STL [R1+0xf0], R15 ;  /* 0x0000f00f01007387 */ /* 0x0001e20000100800 */
[----:B------:R-:W-:Y:S02]  /*15d7d0*/  ISETP.GE.AND P1, PT, R24, UR9, PT ;  /* 0x0000000918007c0c */ /* 0x000fe4000bf26270 */
[----:B------:R-:W-:Y:S02]  /*15d7e0*/  @P0 LOP3.LUT R5, R5, 0x800, RZ, 0xfc, !PT ;  /* 0x0000080005050812 */ /* 0x000fe400078efcff */
[----:B------:R-:W-:Y:S01]  /*15d7f0*/  ISETP.GE.AND P0, PT, R28, UR4, PT ;  /* 0x000000041c007c0c */ /* 0x000fe2000bf06270 */
[----:B0-----:R-:W-:Y:S02]  /*15d800*/  IMAD.U32 R15, RZ, RZ, UR16 ;  /* 0x00000010ff0f7e24 */ /* 0x001fe4000f8e00ff */
[----:B------:R-:W-:Y:S01]  /*15d810*/  VIADD R24, R25, 0x12a ;  /* 0x0000012a19187836 */ /* 0x000fe20000000000 */
[----:B------:R-:W-:Y:S01]  /*15d820*/  LOP3.LUT R7, R7, 0xfeffffff, RZ, 0xc0, !PT ;  /* 0xfeffffff07077812 */ /* 0x000fe200078ec0ff */
[----:B------:R-:W-:Y:S01]  /*15d830*/  VIADD R28, R25, 0x127 ;  /* 0x00000127191c7836 */ /* 0x000fe20000000000 */
[----:B------:R-:W-:Y:S01]  /*15d840*/  LOP3.LUT R5, R5, 0xfffffbff, RZ, 0xc0, !PT ;  /* 0xfffffbff05057812 */ /* 0x000fe200078ec0ff */
[----:B------:R0:W-:Y:S02]  /*15d850*/  STL [R1+0xec], R15 ;  /* 0x0000ec0f01007387 */ /* 0x0001e40000100800 */
[----:B------:R-:W-:Y:S01]  /*15d860*/  @P1 LOP3.LUT R7, R7, 0x1000000, RZ, 0xfc, !PT ;  /* 0x0100000007071812 */ /* 0x000fe200078efcff */
[----:B------:R-:W-:Y:S01]  /*15d870*/  ULDC.64 UR16, c[0x0][0x228] ;  /* 0x00008a0000107ab9 */ /* 0x000fe20000000a00 */
[----:B0-----:R-:W-:Y:S01]  /*15d880*/  IMAD.U32 R15, RZ, RZ, UR14 ;  /* 0x0000000eff0f7e24 */ /* 0x001fe2000f8e00ff */
[----:B------:R-:W-:-:S02]  /*15d890*/  ULDC.64 UR14, c[0x0][0x228] ;  /* 0x00008a00000e7ab9 */ /* 0x000fc40000000a00 */
[----:B------:R-:W-:Y:S02]  /*15d8a0*/  UMOV UR8, UR15 ;  /* 0x0000000f00087c82 */ /* 0x000fe40008000000 */
[----:B------:R0:W-:Y:S01]  /*15d8b0*/  STL [R1+0xe8], R15 ;  /* 0x0000e80f01007387 */ /* 0x0001e20000100800 */
[----:B------:R-:W-:Y:S02]  /*15d8c0*/  ISETP.GE.AND P1, PT, R24, UR8, PT ;  /* 0x0000000818007c0c */ /* 0x000fe4000bf26270 */
[----:B------:R-:W-:Y:S01]  /*15d8d0*/  @P0 LOP3.LUT R5, R5, 0x400, RZ, 0xfc, !PT ;  /* 0x0000040005050812 */ /* 0x000fe200078efcff */
[----:B0-----:R-:W-:Y:S01]  /*15d8e0*/  IMAD.U32 R15, RZ, RZ, UR14 ;  /* 0x0000000eff0f7e24 */ /* 0x001fe2000f8e00ff */
[----:B------:R-:W-:Y:S01]  /*15d8f0*/  ISETP.GE.AND P0, PT, R28, UR5, PT ;  /* 0x000000051c007c0c */ /* 0x000fe2000bf06270 */
[----:B------:R-:W-:Y:S01]  /*15d900*/  VIADD R24, R25, 0x128 ;  /* 0x0000012819187836 */ /* 0x000fe20000000000 */
[----:B------:R-:W-:Y:S02]  /*15d910*/  LOP3.LUT R7, R7, 0xff7fffff, RZ, 0xc0, !PT ;  /* 0xff7fffff07077812 */ /* 0x000fe400078ec0ff */
[----:B------:R-:W-:Y:S01]  /*15d920*/  LOP3.LUT R5, R5, 0xfffffdff, RZ, 0xc0, !PT ;  /* 0xfffffdff05057812 */ /* 0x000fe200078ec0ff */
[----:B------:R0:W-:Y:S01]  /*15d930*/  STL [R1+0xe4], R15 ;  /* 0x0000e40f01007387 */ /* 0x0001e20000100800 */
[----:B------:R-:W-:-:S03]  /*15d940*/  ULDC.64 UR8, c[0x0][0x228] ;  /* 0x00008a0000087ab9 */ /* 0x000fc60000000a00 */
[----:B------:R-:W-:Y:S01]  /*15d950*/  @P1 LOP3.LUT R7, R7, 0x800000, RZ, 0xfc, !PT ;  /* 0x0080000007071812 */ /* 0x000fe200078efcff */
[----:B------:R-:W-:Y:S01]  /*15d960*/  ULDC.64 UR14, c[0x0][0x228] ;  /* 0x00008a00000e7ab9 */ /* 0x000fe20000000a00 */
[----:B0-----:R-:W-:Y:S01]  /*15d970*/  IMAD.U32 R15, RZ, RZ, UR12 ;  /* 0x0000000cff0f7e24 */ /* 0x001fe2000f8e00ff */
[----:B------:R-:W-:Y:S02]  /*15d980*/  ULDC.64 UR12, c[0x0][0x228] ;  /* 0x00008a00000c7ab9 */ /* 0x000fe40000000a00 */
[----:B------:R-:W-:Y:S02]  /*15d990*/  UMOV UR7, UR13 ;  /* 0x0000000d00077c82 */ /* 0x000fe40008000000 */
[----:B------:R0:W-:Y:S01]  /*15d9a0*/  STL [R1+0xe0], R15 ;  /* 0x0000e00f01007387 */ /* 0x0001e20000100800 */
[----:B------:R-:W-:Y:S01]  /*15d9b0*/  ISETP.GE.AND P1, PT, R24, UR7, PT ;  /* 0x0000000718007c0c */ /* 0x000fe2000bf26270 */
[----:B------:R-:W-:Y:S02]  /*15d9c0*/  VIADD R28, R25, 0x125 ;  /* 0x00000125191c7836 */ /* 0x000fe40000000000 */
[----:B0-----:R-:W-:Y:S01]  /*15d9d0*/  IMAD.U32 R15, RZ, RZ, UR12 ;  /* 0x0000000cff0f7e24 */ /* 0x001fe2000f8e00ff */
[----:B------:R-:W-:Y:S01]  /*15d9e0*/  UMOV UR4, UR9 ;  /* 0x0000000900047c82 */ /* 0x000fe20008000000 */
[----:B------:R-:W-:Y:S01]  /*15d9f0*/  @P0 LOP3.LUT R5, R5, 0x200, RZ, 0xfc, !PT ;  /* 0x0000020005050812 */ /* 0x000fe200078efcff */
[----:B------:R-:W-:Y:S01]  /*15da00*/  VIADD R24, R25, 0x126 ;  /* 0x0000012619187836 */ /* 0x000fe20000000000 */
[----:B------:R-:W-:Y:S01]  /*15da10*/  LOP3.LUT R7, R7, 0xffbfffff, RZ, 0xc0, !PT ;  /* 0xffbfffff07077812 */ /* 0x000fe200078ec0ff */
[----:B------:R0:W-:Y:S01]  /*15da20*/  STL [R1+0xdc], R15 ;  /* 0x0000dc0f01007387 */ /* 0x0001e20000100800 */
[----:B------:R-:W-:Y:S01]  /*15da30*/  ISETP.GE.AND P0, PT, R28, UR4, PT ;  /* 0x000000041c007c0c */ /* 0x000fe2000bf06270 */
[----:B------:R-:W-:Y:S01]  /*15da40*/  ULDC.64 UR12, c[0x0][0x228] ;  /* 0x00008a00000c7ab9 */ /* 0x000fe20000000a00 */
[----:B0-----:R-:W-:Y:S01]  /*15da50*/  IMAD.U32 R15, RZ, RZ, UR10 ;  /* 0x0000000aff0f7e24 */ /* 0x001fe2000f8e00ff */
[----:B------:R-:W-:-:S04]  /*15da60*/  ULDC.64 UR10, c[0x0][0x228] ;  /* 0x00008a00000a7ab9 */ /* 0x000fc80000000a00 */
[----:B------:R0:W-:Y:S01]  /*15da70*/  STL [R1+0xd8], R15 ;  /* 0x0000d80f01007387 */ /* 0x0001e20000100800 */
[----:B------:R-:W-:Y:S01]  /*15da80*/  UMOV UR6, UR11 ;  /* 0x0000000b00067c82 */ /* 0x000fe20008000000 */
[----:B------:R-:W-:Y:S02]  /*15da90*/  @P1 LOP3.LUT R7, R7, 0x400000, RZ, 0xfc, !PT ;  /* 0x0040000007071812 */ /* 0x000fe400078efcff */
[----:B------:R-:W-:Y:S01]  /*15daa0*/  ISETP.GE.AND P1, PT, R24, UR6, PT ;  /* 0x0000000618007c0c */ /* 0x000fe2000bf26270 */
[----:B------:R-:W-:Y:S01]  /*15dab0*/  VIADD R28, R25, 0x123 ;  /* 0x00000123191c7836 */ /* 0x000fe20000000000 */
[----:B------:R-:W-:Y:S01]  /*15dac0*/  LOP3.LUT R5, R5, 0xfffffeff, RZ, 0xc0, !PT ;  /* 0xfffffeff05057812 */ /* 0x000fe200078ec0ff */
[----:B------:R-:W-:Y:S01]  /*15dad0*/  ULDC.64 UR6, c[0x0][0x228] ;  /* 0x00008a0000067ab9 */ /* 0x000fe20000000a00 */
        /* <DEDUP_REMOVED lines=14> */
[----:B0-----:R-:W-:Y:S02]  /*15dbc0*/  IMAD.U32 R15, RZ, RZ, UR8 ;  /* 0x00000008ff0f7e24 */ /* 0x001fe4000f8e00ff */
[----:B------:R-:W-:Y:S01]  /*15dbd0*/  VIADD R24, R25, 0x122 ;  /* 0x0000012219187836 */ /* 0x000fe20000000000 */
[----:B------:R-:W-:Y:S01]  /*15dbe0*/  ULDC.64 UR4, c[0x0][0x228] ;  /* 0x00008a0000047ab9 */ /* 0x000fe20000000a00 */
[----:B------:R-:W-:Y:S02]  /*15dbf0*/  LOP3.LUT R5, R5, 0xffffff7f, RZ, 0xc0, !PT ;  /* 0xffffff7f05057812 */ /* 0x000fe400078ec0ff */
[----:B------:R-:W-:Y:S01]  /*15dc00*/  LOP3.LUT R7, R7, 0xffefffff, RZ, 0xc0, !PT ;  /* 0xffefffff07077812 */ /* 0x000fe200078ec0ff */
[----:B------:R0:W-:Y:S01]  /*15dc10*/  STL [R1+0xcc], R15 ;  /* 0x0000cc0f01007387 */ /* 0x0001e20000100800 */
[----:B------:R-:W-:Y:S01]  /*15dc20*/  VIADD R28, R25, 0x121 ;  /* 0x00000121191c7836 */ /* 0x000fe20000000000 */
[----:B------:R-:W-:Y:S01]  /*15dc30*/  @P0 LOP3.LUT R5, R5, 0x80, RZ, 0xfc, !PT ;  /* 0x0000008005050812 */ /* 0x000fe200078efcff */
[----:B------:R-:W-:Y:S01]  /*15dc40*/  ULDC.64 UR8, c[0x0][0x228] ;  /* 0x00008a0000087ab9 */ /* 0x000fe20000000a00 */
[----:B0-----:R-:W-:Y:S01]  /*15dc50*/  IMAD.U32 R15, RZ, RZ, UR6 ;  /* 0x00000006ff0f7e24 */ /* 0x001fe2000f8e00ff */
[----:B------:R-:W-:-:S02]  /*15dc60*/  @P1 LOP3.LUT R7, R7, 0x100000, RZ, 0xfc, !PT ;  /* 0x0010000007071812 */ /* 0x000fc400078efcff */
[----:B------:R-:W-:Y:S01]  /*15dc70*/  LOP3.LUT R5, R5, 0xffffffbf, RZ, 0xc0, !PT ;  /* 0xffffffbf05057812 */ /* 0x000fe200078ec0ff */
[----:B------:R-:W-:Y:S01]  /*15dc80*/  ULDC.64 UR6, c[0x0][0x228] ;  /* 0x00008a0000067ab9 */ /* 0x000fe20000000a00 */
[----:B------:R0:W-:Y:S02]  /*15dc90*/  STL [R1+0xc8], R15 ;  /* 0x0000c80f01007387 */ /* 0x0001e40000100800 */
[----:B0-----:R-:W-:Y:S01]  /*15dca0*/  IMAD.U32 R15, RZ, RZ, UR4 ;  /* 0x00000004ff0f7e24 */ /* 0x001fe2000f8e00ff */
[----:B------:R-:W-:Y:S02]  /*15dcb0*/  UMOV UR4, UR5 ;  /* 0x0000000500047c82 */ /* 0x000fe40008000000 */
[----:B------:R-:W-:Y:S01]  /*15dcc0*/  ISETP.GE.AND P0, PT, R24, UR4, PT ;  /* 0x0000000418007c0c */ /* 0x000fe2000bf06270 */
[----:B------:R-:W-:Y:S01]  /*15dcd0*/  ULDC.64 UR4, c[0x0][0x228] ;  /* 0x00008a0000047ab9 */ /* 0x000fe20000000a00 */
[----:B------:R-:W-:Y:S01]  /*15dce0*/  LOP3.LUT R7, R7, 0xfff7ffff, RZ, 0xc0, !PT ;  /* 0xfff7ffff07077812 */ /* 0x000fe200078ec0ff */
[----:B------:R0:W-:Y:S02]  /*15dcf0*/  STL [R1+0xc4], R15 ;  /* 0x0000c40f01007387 */ /* 0x0001e40000100800 */
[----:B0-----:R-:W-:Y:S01]  /*15dd00*/  IMAD.U32 R15, RZ, RZ, UR4 ;  /* 0x00000004ff0f7e24 */ /* 0x001fe2000f8e00ff */
[----:B------:R-:W-:-:S07]  /*15dd10*/  UMOV UR4, UR5 ;  /* 0x0000000500047c82 */ /* 0x000fce0008000000 */
[----:B------:R-:W-:Y:S02]  /*15dd20*/  @P0 LOP3.LUT R7, R7, 0x80000, RZ, 0xfc, !PT ;  /* 0x0008000007070812 */ /* 0x000fe400078efcff */
[----:B------:R-:W-:Y:S01]  /*15dd30*/  ISETP.GE.AND P0, PT, R28, UR4, PT ;  /* 0x000000041c007c0c */ /* 0x000fe2000bf06270 */
[----:B------:R-:W-:Y:S01]  /*15dd40*/  VIADD R24, R25, 0x120 ;  /* 0x0000012019187836 */ /* 0x000fe20000000000 */
[----:B------:R-:W-:Y:S01]  /*15dd50*/  ULDC.64 UR4, c[0x0][0x228] ;  /* 0x00008a0000047ab9 */ /* 0x000fe20000000a00 */
[----:B------:R0:W-:Y:S02]  /*15dd60*/  STL [R1+0xc0], R15 ;  /* 0x0000c00f01007387 */ /* 0x0001e40000100800 */
[----:B0-----:R-:W-:Y:S01]  /*15dd70*/  IMAD.U32 R15, RZ, RZ, UR4 ;  /* 0x00000004ff0f7e24 */ /* 0x001fe2000f8e00ff */
[----:B------:R-:W-:-:S07]  /*15dd80*/  UMOV UR4, UR5 ;  /* 0x0000000500047c82 */ /* 0x000fce0008000000 */
[----:B------:R-:W-:Y:S02]  /*15dd90*/  @P0 LOP3.LUT R5, R5, 0x40, RZ, 0xfc, !PT ;  /* 0x0000004005050812 */ /* 0x000fe400078efcff */
[----:B------:R-:W-:Y:S01]  /*15dda0*/  ISETP.GE.AND P0, PT, R24, UR4, PT ;  /* 0x0000000418007c0c */ /* 0x000fe2000bf06270 */
[----:B------:R-:W-:Y:S01]  /*15ddb0*/  VIADD R28, R25, 0x11f ;  /* 0x0000011f191c7836 */ /* 0x000fe20000000000 */
[----:B------:R-:W-:Y:S01]  /*15ddc0*/  ULDC.64 UR4, c[0x0][0x228] ;  /* 0x00008a0000047ab9 */ /* 0x000fe20000000a00 */
[----:B------:R-:W-:Y:S01]  /*15ddd0*/  LOP3.LUT R7, R7, 0xfffbffff, RZ, 0xc0, !PT ;  /* 0xfffbffff07077812 */ /* 0x000fe200078ec0ff */
[----:B------:R0:W-:Y:S02]  /*15dde0*/  STL [R1+0xbc], R15 ;  /* 0x0000bc0f01007387 */ /* 0x0001e40000100800 */
[----:B0-----:R-:W-:Y:S01]  /*15ddf0*/  IMAD.U32 R15, RZ, RZ, UR4 ;  /* 0x00000004ff0f7e24 */ /* 0x001fe2000f8e00ff */
[----:B------:R-:W-:-:S06]  /*15de00*/  UMOV UR4, UR5 ;  /* 0x0000000500047c82 */ /* 0x000fcc0008000000 */
        /* <DEDUP_REMOVED lines=81> */
[----:B------:R-:W-:Y:S02]  /*15e320*/  ISETP.GE.AND P0, PT, R28, UR4, PT ;  /* 0x000000041c007c0c */ /* 0x000fe4000bf06270 */
[----:B------:R-:W-:Y:S01]  /*15e330*/  LOP3.LUT R5, R5, 0xfffffffe, RZ, 0xc0, !PT ;  /* 0xfffffffe05057812 */ /* 0x000fe200078ec0ff */
[----:B------:R-:W-:Y:S01]  /*15e340*/  VIADD R24, R25, 0x114 ;  /* 0x0000011419187836 */ /* 0x000fe20000000000 */
[----:B------:R-:W-:Y:S01]  /*15e350*/  STL [R1+0x90], R15 ;  /* 0x0000900f01007387 */ /* 0x000fe20000100800 */
[----:B------:R-:W-:-:S08]  /*15e360*/  ULDC.64 UR4, c[0x0][0x228] ;  /* 0x00008a0000047ab9 */ /* 0x000fd00000000a00 */
[----:B------:R-:W-:-:S05]  /*15e370*/  @P0 LOP3.LUT R5, R5, 0x1, RZ, 0xfc, !PT ;  /* 0x0000000105050812 */ /* 0x000fca00078efcff */
[----:B------:R0:W-:Y:S02]  /*15e380*/  STL [R1+0x56fc], R5 ;  /* 0x0056fc0501007387 */ /* 0x0001e40000100800 */
[----:B0-----:R-:W-:Y:S01]  /*15e390*/  IMAD.U32 R5, RZ, RZ, UR4 ;  /* 0x00000004ff057e24 */ /* 0x001fe2000f8e00ff */
[----:B------:R-:W-:Y:S02]  /*15e3a0*/  UMOV UR4, UR5 ;  /* 0x0000000500047c82 */ /* 0x000fe40008000000 */
        /* <DEDUP_REMOVED lines=9> */
[C---:B------:R-:W-:Y:S01]  /*15e440*/  VIADD R24, R25.reuse, 0x112 ;  /* 0x0000011219187836 */ /* 0x040fe20000000000 */
[----:B------:R-:W-:Y:S01]  /*15e450*/  ULDC.64 UR4, c[0x0][0x228] ;  /* 0x00008a0000047ab9 */ /* 0x000fe20000000a00 */
[----:B------:R-:W-:-:S10]  /*15e460*/  VIADD R28, R25, 0x111 ;  /* 0x00000111191c7836 */ /* 0x000fd40000000000 */
[----:B------:R-:W-:Y:S02]  /*15e470*/  @P0 LOP3.LUT R6, R6, 0x80000000, RZ, 0xfc, !PT ;  /* 0x8000000006060812 */ /* 0x000fe400078efcff */
[----:B------:R-:W-:Y:S02]  /*15e480*/  ISETP.GE.AND P0, PT, R24, UR5, PT ;  /* 0x0000000518007c0c */ /* 0x000fe4000bf06270 */
[----:B------:R-:W-:Y:S01]  /*15e490*/  LOP3.LUT R7, R7, 0xfffff7ff, RZ, 0xc0, !PT ;  /* 0xfffff7ff07077812 */ /* 0x000fe200078ec0ff */
[----:B------:R-:W-:Y:S01]  /*15e4a0*/  VIADD R24, R25, 0x110 ;  /* 0x0000011019187836 */ /* 0x000fe20000000000 */
[----:B------:R-:W-:-:S09]  /*15e4b0*/  LOP3.LUT R6, R6, 0xbfffffff, RZ, 0xc0, !PT ;  /* 0xbfffffff06067812 */ /* 0x000fd200078ec0ff */
[----:B------:R-:W-:Y:S02]  /*15e4c0*/  @P0 LOP3.LUT R7, R7, 0x800, RZ, 0xfc, !PT ;  /* 0x0000080007070812 */ /* 0x000fe400078efcff */
[----:B------:R-:W-:Y:S01]  /*15e4d0*/  ISETP.GE.AND P0, PT, R28, UR7, PT ;  /* 0x000000071c007c0c */ /* 0x000fe2000bf06270 */
[----:B------:R-:W-:Y:S01]  /*15e4e0*/  VIADD R28, R25, 0x10f ;  /* 0x0000010f191c7836 */ /* 0x000fe20000000000 */
[----:B------:R-:W-:-:S11]  /*15e4f0*/  LOP3.LUT R7, R7, 0xfffffbff, RZ, 0xc0, !PT ;  /* 0xfffffbff07077812 */ /* 0x000fd600078ec0ff */
        /* <DEDUP_REMOVED lines=18> */
[----:B------:R-:W-:Y:S01]  /*15e620*/  UMOV UR17, UR18 ;  /* 0x0000001200117c82 */ /* 0x000fe20008000000 */
[----:B------:R-:W-:Y:S01]  /*15e630*/  ULDC.64 UR18, c[0x0][0x228] ;  /* 0x00008a0000127ab9 */ /* 0x000fe20000000a00 */
[----:B------:R-:W-:-:S10]  /*15e640*/  VIADD R24, R25, 0x10a ;  /* 0x0000010a19187836 */ /* 0x000fd40000000000 */
[----:B------:R-:W-:Y:S02]  /*15e650*/  @P0 LOP3.LUT R7, R7, 0x100, RZ, 0xfc, !PT ;  /* 0x0000010007070812 */ /* 0x000fe400078efcff */
[----:B------:R-:W-:Y:S02]  /*15e660*/  ISETP.GE.AND P0, PT, R28, UR19, PT ;  /* 0x000000131c007c0c */ /* 0x000fe4000bf06270 */
[----:B------:R-:W-:Y:S01]  /*15e670*/  LOP3.LUT R6, R6, 0xf7ffffff, RZ, 0xc0, !PT ;  /* 0xf7ffffff06067812 */ /* 0x000fe200078ec0ff */
[----:B------:R-:W-:Y:S01]  /*15e680*/  UMOV UR19, UR20 ;  /* 0x0000001400137c82 */ /* 0x000fe20008000000 */
[----:B------:R-:W-:Y:S01]  /*15e690*/  ULDC.64 UR20, c[0x0][0x228] ;  /* 0x00008a0000147ab9 */ /* 0x000fe20000000a00 */
[----:B------:R-:W-:Y:S02]  /*15e6a0*/  MOV R27, UR4 ;  /* 0x00000004001b7c02 */ /* 0x000fe40008000f00 */
[----:B------:R-:W-:Y:S02]  /*15e6b0*/  MOV R29, UR6 ;  /* 0x00000006001d7c02 */ /* 0x000fe40008000f00 */
[----:B------:R-:W-:-:S02]  /*15e6c0*/  MOV R17, UR8 ;  /* 0x0000000800117c02 */ /* 0x000fc40008000f00 */
[----:B------:R-:W-:Y:S01]  /*15e6d0*/  MOV R15, UR10 ;  /* 0x0000000a000f7c02 */ /* 0x000fe20008000f00 */
[----:B------:R-:W-:Y:S01]  /*15e6e0*/  STL [R1+0x88], R5 ;  /* 0x0000880501007387 */ /* 0x000fe20000100800 */
[----:B------:R-:W-:Y:S02]  /*15e6f0*/  @P0 LOP3.LUT R6, R6, 0x8000000, RZ, 0xfc, !PT ;  /* 0x0800000006060812 */ /* 0x000fe400078efcff */
[----:B------:R-:W-:Y:S01]  /*15e700*/  ISETP.GE.AND P0, PT, R24, UR21, PT ;  /* 0x0000001518007c0c */ /* 0x000fe2000bf06270 */
[----:B------:R-:W-:Y:S04]  /*15e710*/  STL [R1+0x5700], R27 ;  /* 0x0057001b01007387 */ /* 0x000fe80000100800 */
[----:B------:R0:W-:Y:S04]  /*15e720*/  STL [R1+0x5704], R29 ;  /* 0x0057041d01007387 */ /* 0x0001e80000100800 */
[----:B------:R-:W-:Y:S04]  /*15e730*/  STL [R1+0x5708], R17 ;  /* 0x0057081101007387 */ /* 0x000fe80000100800 */
[----:B------:R1:W-:Y:S01]  /*15e740*/  STL [R1+0x570c], R15 ;  /* 0x00570c0f01007387 */ /* 0x0003e20000100800 */
[----:B------:R-:W-:Y:S01]  /*15e750*/  VIADD R28, R25, 0x109 ;  /* 0x00000109191c7836 */ /* 0x000fe20000000000 */
[----:B------:R-:W-:Y:S01]  /*15e760*/  LOP3.LUT R7, R7, 0xffffff7f, RZ, 0xc0, !PT ;  /* 0xffffff7f07077812 */ /* 0x000fe200078ec0ff */
[----:B0-----:R-:W-:Y:S01]  /*15e770*/  IMAD.MOV.U32 R29, RZ, RZ, R13 ;  /* 0x000000ffff1d7224 */ /* 0x001fe200078e000d */
[----:B------:R-:W-:Y:S01]  /*15e780*/  MOV R13, UR14 ;  /* 0x0000000e000d7c02 */ /* 0x000fe20008000f00 */
[----:B-1----:R-:W-:Y:S01]  /*15e790*/  IMAD.MOV.U32 R15, RZ, RZ, R10 ;  /* 0x000000ffff0f7224 */ /* 0x002fe200078e000a */
[----:B------:R-:W-:Y:S01]  /*15e7a0*/  MOV R10, UR16 ;  /* 0x00000010000a7c02 */ /* 0x000fe20008000f00 */
[----:B------:R-:W-:Y:S01]  /*15e7b0*/  UMOV UR16, UR23 ;  /* 0x0000001700107c82 */ /* 0x000fe20008000000 */
[----:B------:R-:W-:Y:S01]  /*15e7c0*/  UMOV UR14, UR22 ;  /* 0x00000016000e7c82 */ /* 0x000fe20008000000 */
[----:B------:R-:W-:Y:S01]  /*15e7d0*/  ULDC.64 UR22, c[0x0][0x228] ;  /* 0x00008a0000167ab9 */ /* 0x000fe20000000a00 */
[----:B------:R-:W-:-:S02]  /*15e7e0*/  @P0 LOP3.LUT R7, R7, 0x80, RZ, 0xfc, !PT ;  /* 0x0000008007070812 */ /* 0x000fc400078efcff */
[----:B------:R-:W-:Y:S01]  /*15e7f0*/  ISETP.GE.AND P0, PT, R28, UR23, PT ;  /* 0x000000171c007c0c */ /* 0x000fe2000bf06270 */
[----:B------:R-:W-:Y:S01]  /*15e800*/  VIADD R24, R25, 0x108 ;  /* 0x0000010819187836 */ /* 0x000fe20000000000 */
[----:B------:R-:W-:Y:S01]  /*15e810*/  LOP3.LUT R6, R6, 0xfbffffff, RZ, 0xc0, !PT ;  /* 0xfbffffff06067812 */ /* 0x000fe200078ec0ff */
[----:B------:R-:W-:Y:S01]  /*15e820*/  UMOV UR13, UR25 ;  /* 0x00000019000d7c82 */ /* 0x000fe20008000000 */
[----:B------:R-:W-:Y:S01]  /*15e830*/  UMOV UR11, UR24 ;  /* 0x00000018000b7c82 */ /* 0x000fe20008000000 */
[----:B------:R-:W-:-:S08]  /*15e840*/  ULDC.64 UR24, c[0x0][0x228] ;  /* 0x00008a0000187ab9 */ /* 0x000fd00000000a00 */
[----:B------:R-:W-:Y:S02]  /*15e850*/  @P0 LOP3.LUT R6, R6, 0x4000000, RZ, 0xfc, !PT ;  /* 0x0400000006060812 */ /* 0x000fe400078efcff */
        /* <DEDUP_REMOVED lines=15> */
[----:B------:R-:W-:Y:S02]  /*15e950*/  IMAD.MOV.U32 R17, RZ, RZ, R12 ;  /* 0x000000ffff117224 */ /* 0x000fe400078e000c */
[----:B------:R-:W-:Y:S01]  /*15e960*/  VIADD R28, R25, 0x105 ;  /* 0x00000105191c7836 */ /* 0x000fe20000000000 */
[----:B------:R-:W-:Y:S02]  /*15e970*/  LOP3.LUT R7, R7, 0xffffffdf, RZ, 0xc0, !PT ;  /* 0xffffffdf07077812 */ /* 0x000fe400078ec0ff */
[----:B------:R-:W-:Y:S02]  /*15e980*/  MOV R12, UR18 ;  /* 0x00000012000c7c02 */ /* 0x000fe40008000f00 */
[----:B------:R-:W-:Y:S01]  /*15e990*/  MOV R5, UR20 ;  /* 0x0000001400057c02 */ /* 0x000fe20008000f00 */
[----:B------:R-:W-:Y:S01]  /*15e9a0*/  UMOV UR20, UR31 ;  /* 0x0000001f00147c82 */ /* 0x000fe20008000000 */
[----:B------:R-:W-:Y:S01]  /*15e9b0*/  UMOV UR18, UR30 ;  /* 0x0000001e00127c82 */ /* 0x000fe20008000000 */
[----:B------:R-:W-:Y:S01]  /*15e9c0*/  ULDC.64 UR30, c[0x0][0x228] ;  /* 0x00008a00001e7ab9 */ /* 0x000fe20000000a00 */
[----:B------:R-:W-:Y:S01]  /*15e9d0*/  IMAD.MOV.U32 R27, RZ, RZ, R14 ;  /* 0x000000ffff1b7224 */ /* 0x000fe200078e000e */
[----:B------:R-:W-:-:S02]  /*15e9e0*/  MOV R14, UR12 ;  /* 0x0000000c000e7c02 */ /* 0x000fc40008000f00 */
[----:B------:R-:W-:Y:S02]  /*15e9f0*/  @P0 LOP3.LUT R7, R7, 0x20, RZ, 0xfc, !PT ;  /* 0x0000002007070812 */ /* 0x000fe400078efcff */
[----:B------:R-:W-:Y:S01]  /*15ea00*/  ISETP.GE.AND P0, PT, R28, UR31, PT ;  /* 0x0000001f1c007c0c */ /* 0x000fe2000bf06270 */
[----:B------:R-:W-:Y:S04]  /*15ea10*/  STL [R1+0x5710], R14 ;  /* 0x0057100e01007387 */ /* 0x000fe80000100800 */
[----:B------:R-:W-:Y:S04]  /*15ea20*/  STL [R1+0x5714], R13 ;  /* 0x0057140d01007387 */ /* 0x000fe80000100800 */
[----:B------:R-:W-:Y:S04]  /*15ea30*/  STL [R1+0x5718], R10 ;  /* 0x0057180a01007387 */ /* 0x000fe80000100800 */
[----:B------:R-:W-:Y:S04]  /*15ea40*/  STL [R1+0x571c], R12 ;  /* 0x00571c0c01007387 */ /* 0x000fe80000100800 */
[----:B------:R0:W-:Y:S01]  /*15ea50*/  STL [R1+0x5720], R5 ;  /* 0x0057200501007387 */ /* 0x0001e20000100800 */
[----:B------:R-:W-:Y:S01]  /*15ea60*/  VIADD R24, R25, 0x104 ;  /* 0x0000010419187836 */ /* 0x000fe20000000000 */
[----:B------:R-:W-:Y:S01]  /*15ea70*/  LOP3.LUT R6, R6, 0xfeffffff, RZ, 0xc0, !PT ;  /* 0xfeffffff06067812 */ /* 0x000fe200078ec0ff */
[----:B------:R-:W-:Y:S01]  /*15ea80*/  UMOV UR4, UR33 ;  /* 0x0000002100047c82 */ /* 0x000fe20008000000 */
[----:B0-----:R-:W-:Y:S01]  /*15ea90*/  MOV R5, UR22 ;  /* 0x0000001600057c02 */ /* 0x001fe20008000f00 */
        /* <DEDUP_REMOVED lines=21> */
[----:B------:R-:W-:-:S09]  /*15ebf0*/  ULDC.64 UR38, c[0x0][0x228] ;  /* 0x00008a0000267ab9 */ /* 0x000fd20000000a00 */
[----:B------:R-:W-:Y:S02]  /*15ec00*/  @P0 LOP3.LUT R7, R7, 0x8, RZ, 0xfc, !PT ;  /* 0x0000000807070812 */ /* 0x000fe400078efcff */
[----:B------:R-:W-:Y:S01]  /*15ec10*/  ISETP.GE.AND P0, PT, R28, UR39, PT ;  /* 0x000000271c007c0c */ /* 0x000fe2000bf06270 */
[C---:B------:R-:W-:Y:S01]  /*15ec20*/  VIADD R24, R25.reuse, 0x100 ;  /* 0x0000010019187836 */ /* 0x040fe20000000000 */
[----:B------:R-:W-:Y:S01]  /*15ec30*/  LOP3.LUT R6, R6, 0xffbfffff, RZ, 0xc0, !PT ;  /* 0xffbfffff06067812 */ /* 0x000fe200078ec0ff */
        /* <DEDUP_REMOVED lines=16> */
[----:B------:R-:W-:Y:S01]  /*15ed40*/  IMAD.U32 R16, RZ, RZ, UR50 ;  /* 0x00000032ff107e24 */ /* 0x000fe2000f8e00ff */
        /* <DEDUP_REMOVED lines=13> */
[----:B------:R-:W-:Y:S02]  /*15ee20*/  IMAD.MOV.U32 R12, RZ, RZ, R27 ;  /* 0x000000ffff0c7224 */ /* 0x000fe400078e001b */
[----:B------:R-:W-:Y:S01]  /*15ee30*/  IMAD.MOV.U32 R10, RZ, RZ, R29 ;  /* 0x000000ffff0a7224 */ /* 0x000fe200078e001d */
[----:B------:R-:W-:Y:S01]  /*15ee40*/  MOV R27, UR24 ;  /* 0x00000018001b7c02 */ /* 0x000fe20008000f00 */
[----:B------:R-:W-:Y:S01]  /*15ee50*/  IMAD.MOV.U32 R13, RZ, RZ, R17 ;  /* 0x000000ffff0d7224 */ /* 0x000fe200078e0011 */
[----:B------:R-:W-:Y:S01]  /*15ee60*/  MOV R29, UR26 ;  /* 0x0000001a001d7c02 */ /* 0x000fe20008000f00 */
[----:B------:R-:W-:Y:S01]  /*15ee70*/  IMAD.MOV.U32 R14, RZ, RZ, R15 ;  /* 0x000000ffff0e7224 */ /* 0x000fe200078e000f */
[----:B------:R-:W-:-:S02]  /*15ee80*/  MOV R17, UR28 ;  /* 0x0000001c00117c02 */ /* 0x000fc40008000f00 */
[----:B------:R-:W-:Y:S01]  /*15ee90*/  MOV R15, UR30 ;  /* 0x0000001e000f7c02 */ /* 0x000fe20008000f00 */
[----:B------:R0:W-:Y:S02]  /*15eea0*/  STL [R1+0x60], R5 ;  /* 0x0000600501007387 */ /* 0x0001e40000100800 */
[----:B------:R-:W-:Y:S02]  /*15eeb0*/  @P0 LOP3.LUT R8, R8, 0x80000000, RZ, 0xfc, !PT ;  /* 0x8000000008080812 */ /* 0x000fe400078efcff */
[----:B------:R-:W-:Y:S01]  /*15eec0*/  ISETP.GE.AND P0, PT, R28, UR57, PT ;  /* 0x000000391c007c0c */ /* 0x000fe2000bf06270 */
[----:B------:R1:W-:Y:S04]  /*15eed0*/  STL [R1+0x5724], R27 ;  /* 0x0057241b01007387 */ /* 0x0003e80000100800 */
[----:B------:R2:W-:Y:S04]  /*15eee0*/  STL [R1+0x5728], R29 ;  /* 0x0057281d01007387 */ /* 0x0005e80000100800 */
[----:B------:R3:W-:Y:S04]  /*15eef0*/  STL [R1+0x572c], R17 ;  /* 0x00572c1101007387 */ /* 0x0007e80000100800 */
[----:B------:R4:W-:Y:S01]  /*15ef00*/  STL [R1+0x5730], R15 ;  /* 0x0057300f01007387 */ /* 0x0009e20000100800 */
[----:B0-----:R-:W-:Y:S01]  /*15ef10*/  MOV R5, UR40 ;  /* 0x0000002800057c02 */ /* 0x001fe20008000f00 */
[----:B------:R-:W-:Y:S01]  /*15ef20*/  VIADD R24, R25, 0xf8 ;  /* 0x000000f819187836 */ /* 0x000fe20000000000 */
[----:B------:R-:W-:Y:S01]  /*15ef30*/  LOP3.LUT R6, R6, 0xfffbffff, RZ, 0xc0, !PT ;  /* 0xfffbffff06067812 */ /* 0x000fe200078ec0ff */
[----:B------:R-:W-:Y:S01]  /*15ef40*/  ULDC.64 UR24, c[0x0][0x228] ;  /* 0x00008a0000187ab9 */ /* 0x000fe20000000a00 */
[----:B------:R-:W-:Y:S01]  /*15ef50*/  ULDC.64 UR26, c[0x0][0x228] ;  /* 0x00008a00001a7ab9 */ /* 0x000fe20000000a00 */
[----:B------:R-:W-:Y:S01]  /*15ef60*/  ULDC.64 UR30, c[0x0][0x228] ;  /* 0x00008a00001e7ab9 */ /* 0x000fe20000000a00 */
[----:B-1----:R-:W-:-:S02]  /*15ef70*/  IMAD.MOV.U32 R27, RZ, RZ, R14 ;  /* 0x000000ffff1b7224 */ /* 0x002fc400078e000e */
[----:B--2---:R-:W-:Y:S01]  /*15ef80*/  IMAD.MOV.U32 R29, RZ, RZ, R13 ;  /* 0x000000ffff1d7224 */ /* 0x004fe200078e000d */
[----:B------:R-:W-:Y:S01]  /*15ef90*/  MOV R14, UR32 ;  /* 0x00000020000e7c02 */ /* 0x000fe20008000f00 */
[----:B---3--:R-:W-:Y:S01]  /*15efa0*/  IMAD.MOV.U32 R17, RZ, RZ, R10 ;  /* 0x000000ffff117224 */ /* 0x008fe200078e000a */
[----:B------:R-:W-:Y:S01]  /*15efb0*/  MOV R13, UR34 ;  /* 0x00000022000d7c02 */ /* 0x000fe20008000f00 */
[----:B----4-:R-:W-:Y:S01]  /*15efc0*/  IMAD.MOV.U32 R15, RZ, RZ, R12 ;  /* 0x000000ffff0f7224 */ /* 0x010fe200078e000c */
[----:B------:R-:W-:Y:S02]  /*15efd0*/  MOV R10, UR36 ;  /* 0x00000024000a7c02 */ /* 0x000fe40008000f00 */
[----:B------:R-:W-:Y:S01]  /*15efe0*/  MOV R12, UR38 ;  /* 0x00000026000c7c02 */ /* 0x000fe20008000f00 */
[----:B------:R0:W-:Y:S04]  /*15eff0*/  STL [R1+0x5734], R14 ;  /* 0x0057340e01007387 */ /* 0x0001e80000100800 */
[----:B------:R-:W-:Y:S04]  /*15f000*/  STL [R1+0x5738], R13 ;  /* 0x0057380d01007387 */ /* 0x000fe80000100800 */
[----:B------:R-:W-:Y:S01]  /*15f010*/  STL [R1+0x573c], R10 ;  /* 0x00573c0a01007387 */ /* 0x000fe20000100800 */
[----:B------:R-:W-:-:S03]  /*15f020*/  @P0 LOP3.LUT R6, R6, 0x40000, RZ, 0xfc, !PT ;  /* 0x0004000006060812 */ /* 0x000fc600078efcff */
[----:B------:R-:W-:Y:S04]  /*15f030*/  STL [R1+0x5740], R12 ;  /* 0x0057400c01007387 */ /* 0x000fe80000100800 */
[----:B------:R1:W-:Y:S01]  /*15f040*/  STL [R1+0x5744], R5 ;  /* 0x0057440501007387 */ /* 0x0003e20000100800 */
[----:B------:R-:W-:Y:S01]  /*15f050*/  ISETP.GE.AND P0, PT, R24, UR59, PT ;  /* 0x0000003b18007c0c */ /* 0x000fe2000bf06270 */
[----:B------:R-:W-:Y:S01]  /*15f060*/  VIADD R28, R25, 0xf7 ;  /* 0x000000f7191c7836 */ /* 0x000fe20000000000 */
[----:B------:R-:W-:Y:S01]  /*15f070*/  LOP3.LUT R8, R8, 0xbfffffff, RZ, 0xc0, !PT ;  /* 0xbfffffff08087812 */ /* 0x000fe200078ec0ff */
[----:B------:R-:W-:Y:S01]  /*15f080*/  UMOV UR23, UR25 ;  /* 0x0000001900177c82 */ /* 0x000fe20008000000 */
[----:B0-----:R-:W-:Y:S01]  /*15f090*/  IMAD.MOV.U32 R14, RZ, RZ, R27 ;  /* 0x000000ffff0e7224 */ /* 0x001fe200078e001b */
[----:B------:R-:W-:Y:S01]  /*15f0a0*/  MOV R27, UR44 ;  /* 0x0000002c001b7c02 */ /* 0x000fe20008000f00 */
[----:B------:R-:W-:Y:S01]  /*15f0b0*/  UMOV UR49, UR30 ;  /* 0x0000001e00317c82 */ /* 0x000fe20008000000 */
[----:B------:R-:W-:Y:S01]  /*15f0c0*/  ULDC.64 UR34, c[0x0][0x228] ;  /* 0x00008a0000227ab9 */ /* 0x000fe20000000a00 */
[----:B------:R-:W-:Y:S01]  /*15f0d0*/  ULDC.64 UR38, c[0x0][0x228] ;  /* 0x00008a0000267ab9 */ /* 0x000fe20000000a00 */
[----:B-1----:R-:W-:-:S05]  /*15f0e0*/  MOV R5, UR42 ;  /* 0x0000002a00057c02 */ /* 0x002fca0008000f00 */
[----:B------:R-:W-:Y:S04]  /*15f0f0*/  STL [R1+0x38], R5 ;  /* 0x0000380501007387 */ /* 0x000fe80000100800 */
[----:B------:R0:W-:Y:S01]  /*15f100*/  STL [R1+0x5748], R27 ;  /* 0x0057481b01007387 */ /* 0x0001e20000100800 */
[----:B------:R-:W-:Y:S02]  /*15f110*/  @P0 LOP3.LUT R8, R8, 0x40000000, RZ, 0xfc, !PT ;  /* 0x4000000008080812 */ /* 0x000fe400078efcff */
[----:B------:R-:W-:Y:S01]  /*15f120*/  ISETP.GE.AND P0, PT, R28, UR61, PT ;  /* 0x0000003d1c007c0c */ /* 0x000fe2000bf06270 */
[----:B0-----:R-:W-:Y:S01]  /*15f130*/  IMAD.MOV.U32 R27, RZ, RZ, R29 ;  /* 0x000000ffff1b7224 */ /* 0x001fe200078e001d */
[----:B------:R-:W-:-:S05]  /*15f140*/  MOV R29, UR48 ;  /* 0x00000030001d7c02 */ /* 0x000fca0008000f00 */
[----:B------:R0:W-:Y:S01]  /*15f150*/  STL [R1+0x574c], R29 ;  /* 0x00574c1d01007387 */ /* 0x0001e20000100800 */
[----:B------:R-:W-:Y:S01]  /*15f160*/  VIADD R24, R25, 0xf6 ;  /* 0x000000f619187836 */ /* 0x000fe20000000000 */
[----:B------:R-:W-:Y:S01]  /*15f170*/  LOP3.LUT R6, R6, 0xfffdffff, RZ, 0xc0, !PT ;  /* 0xfffdffff06067812 */ /* 0x000fe200078ec0ff */
[----:B0-----:R-:W-:Y:S01]  /*15f180*/  IMAD.MOV.U32 R29, RZ, RZ, R17 ;  /* 0x000000ffff1d7224 */ /* 0x001fe200078e0011 */
[----:B------:R-:W-:-:S05]  /*15f190*/  MOV R17, UR50 ;  /* 0x0000003200117c02 */ /* 0x000fca0008000f00 */
        /* <DEDUP_REMOVED lines=11> */
[----:B------:R-:W-:Y:S01]  /*15f250*/  @P0 LOP3.LUT R8, R8, 0x20000000, RZ, 0xfc, !PT ;  /* 0x2000000008080812 */ /* 0x000fe200078efcff */
[----:B0-----:R-:W-:Y:S02]  /*15f260*/  IMAD.MOV.U32 R14, RZ, RZ, R22 ;  /* 0x000000ffff0e7224 */ /* 0x001fe400078e0016 */
[----:B------:R-:W-:Y:S01]  /*15f270*/  IMAD.U32 R22, RZ, RZ, UR24 ;  /* 0x00000018ff167e24 */ /* 0x000fe2000f8e00ff */
[----:B------:R-:W-:Y:S02]  /*15f280*/  ULDC.64 UR24, c[0x0][0x228] ;  /* 0x00008a0000187ab9 */ /* 0x000fe40000000a00 */
[----:B------:R-:W-:Y:S02]  /*15f290*/  UMOV UR23, UR25 ;  /* 0x0000001900177c82 */ /* 0x000fe40008000000 */
[----:B------:R-:W-:Y:S01]  /*15f2a0*/  ISETP.GE.AND P0, PT, R28, UR23, PT ;  /* 0x000000171c007c0c */ /* 0x000fe2000bf06270 */
[----:B------:R-:W-:Y:S01]  /*15f2b0*/  VIADD R24, R25, 0xf2 ;  /* 0x000000f219187836 */ /* 0x000fe20000000000 */
[----:B------:R-:W-:Y:S01]  /*15f2c0*/  UMOV UR45, UR24 ;  /* 0x00000018002d7c82 */ /* 0x000fe20008000000 */
[----:B------:R-:W-:Y:S01]  /*15f2d0*/  LOP3.LUT R8, R8, 0xefffffff, RZ, 0xc0, !PT ;  /* 0xefffffff08087812 */ /* 0x000fe200078ec0ff */
[----:B------:R-:W-:-:S02]  /*15f2e0*/  ULDC.64 UR24, c[0x0][0x228] ;  /* 0x00008a0000187ab9 */ /* 0x000fc40000000a00 */
[----:B------:R-:W-:-:S07]  /*15f2f0*/  UMOV UR23, UR25 ;  /* 0x0000001900177c82 */ /* 0x000fce0008000000 */
[----:B------:R-:W-:Y:S02]  /*15f300*/  @P0 LOP3.LUT R8, R8, 0x10000000, RZ, 0xfc, !PT ;  /* 0x1000000008080812 */ /* 0x000fe400078efcff */
[----:B------:R-:W-:Y:S01]  /*15f310*/  ISETP.GE.AND P0, PT, R24, UR23, PT ;  /* 0x0000001718007c0c */ /* 0x000fe2000bf06270 */
[----:B------:R-:W-:Y:S01]  /*15f320*/  VIADD R28, R25, 0xf0 ;  /* 0x000000f0191c7836 */ /* 0x000fe20000000000 */
[----:B------:R-:W-:Y:S01]  /*15f330*/  UMOV UR29, UR24 ;  /* 0x00000018001d7c82 */ /* 0x000fe20008000000 */
[----:B------:R-:W-:Y:S01]  /*15f340*/  LOP3.LUT R8, R8, 0xf7ffffff, RZ, 0xc0, !PT ;  /* 0xf7ffffff08087812 */ /* 0x000fe200078ec0ff */
[----:B------:R-:W-:Y:S02]  /*15f350*/  ULDC.64 UR24, c[0x0][0x228] ;  /* 0x00008a0000187ab9 */ /* 0x000fe40000000a00 */
[----:B------:R-:W-:Y:S01]  /*15f360*/  UMOV UR23, UR25 ;  /* 0x0000001900177c82 */ /* 0x000fe20008000000 */
[----:B------:R-:W-:-:S06]  /*15f370*/  MOV R13, UR56 ;  /* 0x00000038000d7c02 */ /* 0x000fcc0008000f00 */
[----:B------:R-:W-:Y:S02]  /*15f380*/  @P0 LOP3.LUT R8, R8, 0x8000000, RZ, 0xfc, !PT ;  /* 0x0800000008080812 */ /* 0x000fe400078efcff */
[----:B------:R-:W-:Y:S01]  /*15f390*/  ISETP.GE.AND P0, PT, R28, UR23, PT ;  /* 0x000000171c007c0c */ /* 0x000fe2000bf06270 */
[----:B------:R0:W-:Y:S01]  /*15f3a0*/  STL [R1+0x575c], R13 ;  /* 0x00575c0d01007387 */ /* 0x0001e20000100800 */
[----:B------:R-:W-:Y:S01]  /*15f3b0*/  VIADD R24, R25, 0xee ;  /* 0x000000ee19187836 */ /* 0x000fe20000000000 */
[----:B------:R-:W-:Y:S01]  /*15f3c0*/  LOP3.LUT R8, R8, 0xfbffffff, RZ, 0xc0, !PT ;  /* 0xfbffffff08087812 */ /* 0x000fe200078ec0ff */
[----:B0-----:R-:W-:Y:S02]  /*15f3d0*/  IMAD.MOV.U32 R13, RZ, RZ, R21 ;  /* 0x000000ffff0d7224 */ /* 0x001fe400078e0015 */
[----:B------:R-:W-:Y:S01]  /*15f3e0*/  IMAD.U32 R21, RZ, RZ, UR24 ;  /* 0x00000018ff157e24 */ /* 0x000fe2000f8e00ff */
[----:B------:R-:W-:-:S06]  /*15f3f0*/  ULDC.64 UR24, c[0x0][0x228] ;  /* 0x00008a0000187ab9 */ /* 0x000fcc0000000a00 */
[----:B------:R-:W-:Y:S01]  /*15f400*/  @P0 LOP3.LUT R8, R8, 0x4000000, RZ, 0xfc, !PT ;  /* 0x0400000008080812 */ /* 0x000fe200078efcff */
[----:B------:R-:W-:Y:S02]  /*15f410*/  UMOV UR23, UR25 ;  /* 0x0000001900177c82 */ /* 0x000fe40008000000 */
[----:B------:R-:W-:Y:S01]  /*15f420*/  ISETP.GE.AND P0, PT, R24, UR23, PT ;  /* 0x0000001718007c0c */ /* 0x000fe2000bf06270 */
[----:B------:R-:W-:Y:S01]  /*15f430*/  VIADD R28, R25, 0xec ;  /* 0x000000ec191c7836 */ /* 0x000fe20000000000 */
[----:B------:R-:W-:Y:S01]  /*15f440*/  UMOV UR41, UR24 ;  /* 0x0000001800297c82 */ /* 0x000fe20008000000 */
[----:B------:R-:W-:Y:S01]  /*15f450*/  LOP3.LUT R8, R8, 0xfdffffff, RZ, 0xc0, !PT ;  /* 0xfdffffff08087812 */ /* 0x000fe200078ec0ff */
[----:B------:R-:W-:Y:S02]  /*15f460*/  ULDC.64 UR24, c[0x0][0x228] ;  /* 0x00008a0000187ab9 */ /* 0x000fe40000000a00 */
        /* <DEDUP_REMOVED lines=8> */
[----:B------:R-:W-:Y:S02]  /*15f4f0*/  MOV R10, UR58 ;  /* 0x0000003a000a7c02 */ /* 0x000fe40008000f00 */
[----:B------:R-:W-:-:S04]  /*15f500*/  MOV R12, UR60 ;  /* 0x0000003c000c7c02 */ /* 0x000fc80008000f00 */
[----:B------:R-:W-:Y:S02]  /*15f510*/  @P0 LOP3.LUT R8, R8, 0x1000000, RZ, 0xfc, !PT ;  /* 0x0100000008080812 */ /* 0x000fe400078efcff */
[----:B------:R-:W-:Y:S01]  /*15f520*/  ISETP.GE.AND P0, PT, R24, UR23, PT ;  /* 0x0000001718007c0c */ /* 0x000fe2000bf06270 */
[----:B------:R-:W-:Y:S04]  /*15f530*/  STL [R1+0x5760], R10 ;  /* 0x0057600a01007387 */ /* 0x000fe80000100800 */
[----:B------:R0:W-:Y:S01]  /*15f540*/  STL [R1+0x5764], R12 ;  /* 0x0057640c01007387 */ /* 0x0001e20000100800 */
[----:B------:R-:W-:Y:S01]  /*15f550*/  VIADD R28, R25, 0xe8 ;  /* 0x000000e8191c7836 */ /* 0x000fe20000000000 */
[----:B------:R-:W-:Y:S01]  /*15f560*/  LOP3.LUT R8, R8, 0xff7fffff, RZ, 0xc0, !PT ;  /* 0xff7fffff08087812 */ /* 0x000fe200078ec0ff */
[----:B0-----:R-:W-:-:S02]  /*15f570*/  IMAD.MOV.U32 R12, RZ, RZ, R20 ;  /* 0x000000ffff0c7224 */ /* 0x001fc400078e0014 */
[----:B------:R-:W-:Y:S01]  /*15f580*/  IMAD.U32 R20, RZ, RZ, UR24 ;  /* 0x00000018ff147e24 */ /* 0x000fe2000f8e00ff */
[----:B------:R-:W-:Y:S02]  /*15f590*/  UMOV UR24, UR27 ;  /* 0x0000001b00187c82 */ /* 0x000fe40008000000 */
[----:B------:R-:W-:Y:S02]  /*15f5a0*/  @P0 LOP3.LUT R8, R8, 0x800000, RZ, 0xfc, !PT ;  /* 0x0080000008080812 */ /* 0x000fe400078efcff */
[----:B------:R-:W-:Y:S01]  /*15f5b0*/  ISETP.GE.AND P0, PT, R28, UR24, PT ;  /* 0x000000181c007c0c */ /* 0x000fe2000bf06270 */
[----:B------:R-:W-:Y:S01]  /*15f5c0*/  VIADD R24, R25, 0xe6 ;  /* 0x000000e619187836 */ /* 0x000fe20000000000 */
[----:B------:R-:W-:Y:S01]  /*15f5d0*/  ULDC.64 UR24, c[0x0][0x228] ;  /* 0x00008a0000187ab9 */ /* 0x000fe20000000a00 */
[----:B------:R-:W-:Y:S01]  /*15f5e0*/  LOP3.LUT R8, R8, 0xffbfffff, RZ, 0xc0, !PT ;  /* 0xffbfffff08087812 */ /* 0x000fe200078ec0ff */
[----:B------:R-:W-:Y:S02]  /*15f5f0*/  IMAD.MOV.U32 R10, RZ, RZ, R19 ;  /* 0x000000ffff0a7224 */ /* 0x000fe400078e0013 */
[----:B------:R-:W-:Y:S01]  /*15f600*/  IMAD.U32 R19, RZ, RZ, UR24 ;  /* 0x00000018ff137e24 */ /* 0x000fe2000f8e00ff */
[----:B------:R-:W-:-:S06]  /*15f610*/  UMOV UR24, UR25 ;  /* 0x0000001900187c82 */ /* 0x000fcc0008000000 */
[----:B------:R-:W-:Y:S02]  /*15f620*/  @P0 LOP3.LUT R8, R8, 0x400000, RZ, 0xfc, !PT ;  /* 0x0040000008080812 */ /* 0x000fe400078efcff */
[----:B------:R-:W-:Y:S01]  /*15f630*/  ISETP.GE.AND P0, PT, R24, UR24, PT ;  /* 0x0000001818007c0c */ /* 0x000fe2000bf06270 */
[----:B------:R-:W-:Y:S01]  /*15f640*/  UMOV UR23, UR26 ;  /* 0x0000001a00177c82 */ /* 0x000fe20008000000 */
[----:B------:R-:W-:Y:S01]  /*15f650*/  VIADD R28, R25, 0xe4 ;  /* 0x000000e4191c7836 */ /* 0x000fe20000000000 */
        /* <DEDUP_REMOVED lines=19> */
[C---:B------:R-:W-:Y:S01]  /*15f790*/  VIADD R24, R25.reuse, 0xde ;  /* 0x000000de19187836 */ /* 0x040fe20000000000 */
[----:B------:R-:W-:Y:S01]  /*15f7a0*/  LOP3.LUT R8, R8, 0xfffbffff, RZ, 0xc0, !PT ;  /* 0xfffbffff08087812 */ /* 0x000fe200078ec0ff */
[----:B------:R-:W-:Y:S01]  /*15f7b0*/  UMOV UR24, UR31 ;  /* 0x0000001f00187c82 */ /* 0x000fe20008000000 */
[----:B------:R-:W-:Y:S01]  /*15f7c0*/  VIADD R28, R25, 0xdc ;  /* 0x000000dc191c7836 */ /* 0x000fe20000000000 */
[----:B------:R-:W-:-:S08]  /*15f7d0*/  ULDC.64 UR30, c[0x0][0x228] ;  /* 0x00008a00001e7ab9 */ /* 0x000fd00000000a00 */
[----:B------:R-:W-:Y:S02]  /*15f7e0*/  @P0 LOP3.LUT R8, R8, 0x40000, RZ, 0xfc, !PT ;  /* 0x0004000008080812 */ /* 0x000fe400078efcff */
[----:B------:R-:W-:Y:S02]  /*15f7f0*/  ISETP.GE.AND P0, PT, R24, UR24, PT ;  /* 0x0000001818007c0c */ /* 0x000fe4000bf06270 */
[----:B------:R-:W-:Y:S01]  /*15f800*/  LOP3.LUT R8, R8, 0xfffdffff, RZ, 0xc0, !PT ;  /* 0xfffdffff08087812 */ /* 0x000fe200078ec0ff */
[----:B------:R-:W-:-:S10]  /*15f810*/  UMOV UR24, UR31 ;  /* 0x0000001f00187c82 */ /* 0x000fd40008000000 */
        /* <DEDUP_REMOVED lines=40> */
[----:B------:R-:W-:Y:S01]  /*15faa0*/  UMOV UR25, UR19 ;  /* 0x0000001300197c82 */ /* 0x000fe20008000000 */
[----:B------:R-:W-:Y:S01]  /*15fab0*/  UMOV UR19, UR13 ;  /* 0x0000000d00137c82 */ /* 0x000fe20008000000 */
[----:B------:R-:W-:Y:S01]  /*15fac0*/  ULDC.64 UR30, c[0x0][0x228] ;  /* 0x00008a00001e7ab9 */ /* 0x000fe20000000a00 */
[----:B------:R-:W-:Y:S01]  /*15fad0*/  UMOV UR13, UR7 ;  /* 0x00000007000d7c82 */ /* 0x000fe20008000000 */
[----:B------:R-:W-:-:S05]  /*15fae0*/  UMOV UR7, UR31 ;  /* 0x0000001f00077c82 */ /* 0x000fca0008000000 */
[----:B------:R-:W-:Y:S02]  /*15faf0*/  @P0 LOP3.LUT R8, R8, 0x800, RZ, 0xfc, !PT ;  /* 0x0000080008080812 */ /* 0x000fe400078efcff */
[----:B------:R-:W-:Y:S01]  /*15fb00*/  ISETP.GE.AND P0, PT, R28, UR7, PT ;  /* 0x000000071c007c0c */ /* 0x000fe2000bf06270 */
[----:B------:R-:W-:Y:S01]  /*15fb10*/  UMOV UR24, UR17 ;  /* 0x0000001100187c82 */ /* 0x000fe20008000000 */
[----:B------:R-:W-:Y:S01]  /*15fb20*/  UMOV UR17, UR11 ;  /* 0x0000000b00117c82 */ /* 0x000fe20008000000 */
[----:B------:R-:W-:Y:S01]  /*15fb30*/  UMOV UR27, UR26 ;  /* 0x0000001a001b7c82 */ /* 0x000fe20008000000 */
[----:B------:R-:W-:Y:S01]  /*15fb40*/  UMOV UR11, UR5 ;  /* 0x00000005000b7c82 */ /* 0x000fe20008000000 */
[----:B------:R-:W-:Y:S01]  /*15fb50*/  UMOV UR26, UR21 ;  /* 0x00000015001a7c82 */ /* 0x000fe20008000000 */
[----:B------:R-:W-:Y:S01]  /*15fb60*/  VIADD R24, R25, 0xce ;  /* 0x000000ce19187836 */ /* 0x000fe20000000000 */
[----:B------:R-:W-:Y:S01]  /*15fb70*/  UMOV UR5, UR30 ;  /* 0x0000001e00057c82 */ /* 0x000fe20008000000 */
[----:B------:R-:W-:Y:S01]  /*15fb80*/  LOP3.LUT R8, R8, 0xfffffbff, RZ, 0xc0, !PT ;  /* 0xfffffbff08087812 */ /* 0x000fe200078ec0ff */
[----:B------:R-:W-:Y:S01]  /*15fb90*/  UMOV UR21, UR15 ;  /* 0x0000000f00157c82 */ /* 0x000fe20008000000 */
[----:B------:R-:W-:Y:S01]  /*15fba0*/  ULDC.64 UR30, c[0x0][0x228] ;  /* 0x00008a00001e7ab9 */ /* 0x000fe20000000a00 */
[----:B------:R-:W-:Y:S01]  /*15fbb0*/  UMOV UR15, UR9 ;  /* 0x00000009000f7c82 */ /* 0x000fe20008000000 */
[----:B------:R-:W-:Y:S01]  /*15fbc0*/  UMOV UR9, UR31 ;  /* 0x0000001f00097c82 */ /* 0x000fe20008000000 */
[----:B------:R-:W-:-:S02]  /*15fbd0*/  @P0 LOP3.LUT R8, R8, 0x400, RZ, 0xfc, !PT ;  /* 0x0000040008080812 */ /* 0x000fc400078efcff */
        /* <DEDUP_REMOVED lines=8> */
[----:B------:R-:W-:Y:S01]  /*15fc60*/  UMOV UR9, UR30 ;  /* 0x0000001e00097c82 */ /* 0x000fe20008000000 */
[----:B------:R-:W-:Y:S01]  /*15fc70*/  VIADD R24, R25, 0xca ;  /* 0x000000ca19187836 */ /* 0x000fe20000000000 */
[----:B------:R-:W-:Y:S01]  /*15fc80*/  LOP3.LUT R8, R8, 0xfffffeff, RZ, 0xc0, !PT ;  /* 0xfffffeff08087812 */ /* 0x000fe200078ec0ff */
[----:B------:R-:W-:Y:S01]  /*15fc90*/  UMOV UR30, UR25 ;  /* 0x00000019001e7c82 */ /* 0x000fe20008000000 */
[----:B------:R-:W-:Y:S01]  /*15fca0*/  UMOV UR25, UR19 ;  /* 0x0000001300197c82 */ /* 0x000fe20008000000 */
[----:B------:R-:W-:Y:S01]  /*15fcb0*/  UMOV UR19, UR13 ;  /* 0x0000000d00137c82 */ /* 0x000fe20008000000 */
[----:B------:R-:W-:-:S06]  /*15fcc0*/  UMOV UR13, UR35 ;  /* 0x00000023000d7c82 */ /* 0x000fcc0008000000 */
[----:B------:R-:W-:Y:S02]  /*15fcd0*/  @P0 LOP3.LUT R8, R8, 0x100, RZ, 0xfc, !PT ;  /* 0x0000010008080812 */ /* 0x000fe400078efcff */
[----:B------:R-:W-:Y:S01]  /*15fce0*/  ISETP.GE.AND P0, PT, R24, UR13, PT ;  /* 0x0000000d18007c0c */ /* 0x000fe2000bf06270 */
        /* <DEDUP_REMOVED lines=10> */
[----:B------:R-:W-:-:S02]  /*15fd90*/  UMOV UR15, UR35 ;  /* 0x00000023000f7c82 */ /* 0x000fc40008000000 */
        /* <DEDUP_REMOVED lines=39> */
[----:B------:R-:W-:Y:S01]  /*160010*/  IMAD.MOV.U32 R5, RZ, RZ, R16 ;  /* 0x000000ffff057224 */ /* 0x000fe200078e0010 */
[----:B------:R-:W-:Y:S01]  /*160020*/  UMOV UR32, UR30 ;  /* 0x0000001e00207c82 */ /* 0x000fe20008000000 */
[----:B------:R-:W-:Y:S01]  /*160030*/  MOV R16, UR61 ;  /* 0x0000003d00107c02 */ /* 0x000fe20008000f00 */
[----:B------:R-:W-:Y:S01]  /*160040*/  VIADD R24, R25, 0xbe ;  /* 0x000000be19187836 */ /* 0x000fe20000000000 */
[----:B------:R-:W-:Y:S01]  /*160050*/  LOP3.LUT R8, R8, 0xfffffffb, RZ, 0xc0, !PT ;  /* 0xfffffffb08087812 */ /* 0x000fe200078ec0ff */
[----:B------:R-:W-:Y:S01]  /*160060*/  UMOV UR30, UR28 ;  /* 0x0000001c001e7c82 */ /* 0x000fe20008000000 */
[----:B------:R-:W-:Y:S01]  /*160070*/  UMOV UR28, UR26 ;  /* 0x0000001a001c7c82 */ /* 0x000fe20008000000 */
[----:B------:R-:W-:Y:S01]  /*160080*/  ULDC.64 UR60, c[0x0][0x228] ;  /* 0x00008a00003c7ab9 */ /* 0x000fe20000000a00 */
[----:B------:R-:W-:Y:S01]  /*160090*/  UMOV UR26, UR25 ;  /* 0x00000019001a7c82 */ /* 0x000fe20008000000 */
[----:B------:R-:W-:-:S02]  /*1600a0*/  UMOV UR25, UR61 ;  /* 0x0000003d00197c82 */ /* 0x000fc40008000000 */
[----:B------:R-:W-:Y:S02]  /*1600b0*/  @P0 LOP3.LUT R8, R8, 0x4, RZ, 0xfc, !PT ;  /* 0x0000000408080812 */ /* 0x000fe400078efcff */
[----:B------:R-:W-:Y:S01]  /*1600c0*/  ISETP.GE.AND P0, PT, R24, UR25, PT ;  /* 0x0000001918007c0c */ /* 0x000fe2000bf06270 */
[----:B------:R-:W-:Y:S01]  /*1600d0*/  UMOV UR39, UR35 ;  /* 0x0000002300277c82 */ /* 0x000fe20008000000 */
[----:B------:R-:W-:Y:S01]  /*1600e0*/  VIADD R28, R25, 0xbc ;  /* 0x000000bc191c7836 */ /* 0x000fe20000000000 */
[----:B------:R-:W-:Y:S01]  /*1600f0*/  UMOV UR35, UR60 ;  /* 0x0000003c00237c82 */ /* 0x000fe20008000000 */
[----:B------:R-:W-:Y:S01]  /*160100*/  LOP3.LUT R8, R8, 0xfffffffd, RZ, 0xc0, !PT ;  /* 0xfffffffd08087812 */ /* 0x000fe200078ec0ff */
[----:B------:R-:W-:Y:S02]  /*160110*/  ULDC.64 UR60, c[0x0][0x228] ;  /* 0x00008a00003c7ab9 */ /* 0x000fe40000000a00 */
[----:B------:R-:W-:-:S06]  /*160120*/  UMOV UR25, UR61 ;  /* 0x0000003d00197c82 */ /* 0x000fcc0008000000 */
[----:B------:R-:W-:Y:S02]  /*160130*/  @P0 LOP3.LUT R8, R8, 0x2, RZ, 0xfc, !PT ;  /* 0x0000000208080812 */ /* 0x000fe400078efcff */
[----:B------:R-:W-:Y:S01]  /*160140*/  ISETP.GE.AND P0, PT, R28, UR25, PT ;  /* 0x000000191c007c0c */ /* 0x000fe2000bf06270 */
[----:B------:R-:W-:Y:S01]  /*160150*/  UMOV UR21, UR38 ;  /* 0x0000002600157c82 */ /* 0x000fe20008000000 */
[----:B------:R-:W-:Y:S01]  /*160160*/  UMOV UR38, UR34 ;  /* 0x0000002200267c82 */ /* 0x000fe20008000000 */
[----:B------:R-:W-:Y:S01]  /*160170*/  UMOV UR34, UR31 ;  /* 0x0000001f00227c82 */ /* 0x000fe20008000000 */
[----:B------:R-:W-:Y:S01]  /*160180*/  LOP3.LUT R8, R8, 0xfffffffe, RZ, 0xc0, !PT ;  /* 0xfffffffe08087812 */ /* 0x000fe200078ec0ff */
[----:B------:R-:W-:Y:S01]  /*160190*/  VIADD R24, R25, 0xba ;  /* 0x000000ba19187836 */ /* 0x000fe20000000000 */
[----:B------:R-:W-:Y:S01]  /*1601a0*/  UMOV UR31, UR60 ;  /* 0x0000003c001f7c82 */ /* 0x000fe20008000000 */
[----:B------:R-:W-:Y:S01]  /*1601b0*/  ULDC.64 UR60, c[0x0][0x228] ;  /* 0x00008a00003c7ab9 */ /* 0x000fe20000000a00 */
[----:B------:R-:W-:Y:S01]  /*1601c0*/  STL [R1+0x5768], R22 ;  /* 0x0057681601007387 */ /* 0x000fe20000100800 */
[----:B------:R-:W-:-:S03]  /*1601d0*/  UMOV UR40, UR61 ;  /* 0x0000003d00287c82 */ /* 0x000fc60008000000 */
[----:B------:R-:W-:Y:S01]  /*1601e0*/  STL [R1+0x576c], R21 ;  /* 0x00576c1501007387 */ /* 0x000fe20000100800 */
[----:B------:R-:W-:Y:S02]  /*1601f0*/  @P0 LOP3.LUT R8, R8, 0x1, RZ, 0xfc, !PT ;  /* 0x0000000108080812 */ /* 0x000fe400078efcff */
[----:B------:R-:W-:Y:S01]  /*160200*/  ISETP.GE.AND P0, PT, R24, UR40, PT ;  /* 0x0000002818007c0c */ /* 0x000fe2000bf06270 */
[----:B------:R-:W-:Y:S01]  /*160210*/  STL [R1+0x5770], R20 ;  /* 0x0057701401007387 */ /* 0x000fe20000100800 */
[----:B------:R-:W-:-:S03]  /*160220*/  UMOV UR25, UR60 ;  /* 0x0000003c00197c82 */ /* 0x000fc60008000000 */
[----:B------:R-:W-:Y:S01]  /*160230*/  STL [R1+0x5774], R19 ;  /* 0x0057741301007387 */ /* 0x000fe20000100800 */
[----:B------:R-:W-:Y:S01]  /*160240*/  ULDC.64 UR60, c[0x0][0x228] ;  /* 0x00008a00003c7ab9 */ /* 0x000fe20000000a00 */
[----:B------:R-:W-:Y:S02]  /*160250*/  VIADD R28, R25, 0x6 ;  /* 0x00000006191c7836 */ /* 0x000fe40000000000 */
[----:B------:R0:W-:Y:S01]  /*160260*/  STL [R1+0x5778], R8 ;  /* 0x0057780801007387 */ /* 0x0001e20000100800 */
[----:B------:R-:W-:-:S03]  /*160270*/  UMOV UR40, UR61 ;  /* 0x0000003d00287c82 */ /* 0x000fc60008000000 */
[----:B------:R-:W-:Y:S01]  /*160280*/  STL [R1+0x57b0], R9 ;  /* 0x0057b00901007387 */ /* 0x000fe20000100800 */
[----:B------:R-:W-:Y:S02]  /*160290*/  LOP3.LUT R0, R0, 0xffffff7f, RZ, 0xc0, !PT ;  /* 0xffffff7f00007812 */ /* 0x000fe400078ec0ff */
[----:B------:R-:W-:Y:S01]  /*1602a0*/  ISETP.GE.AND P1, PT, R28, UR40, PT ;  /* 0x000000281c007c0c */ /* 0x000fe2000bf26270 */
[----:B0-----:R-:W-:Y:S01]  /*1602b0*/  IMAD.U32 R8, RZ, RZ, UR60 ;  /* 0x0000003cff087e24 */ /* 0x001fe2000f8e00ff */
[----:B------:R-:W-:Y:S01]  /*1602c0*/  ULDC.64 UR60, c[0x0][0x228] ;  /* 0x00008a00003c7ab9 */ /* 0x000fe20000000a00 */
[----:B------:R-:W-:-:S03]  /*1602d0*/  VIADD R24, R25, 0x5 ;  /* 0x0000000519187836 */ /* 0x000fc60000000000 */
[----:B------:R0:W-:Y:S01]  /*1602e0*/  STL [R1+0x2e84], R8 ;  /* 0x002e840801007387 */ /* 0x0001e20000100800 */
[----:B------:R-:W-:Y:S01]  /*1602f0*/  @P0 LOP3.LUT R0, R0, 0x80, RZ, 0xfc, !PT ;  /* 0x0000008000000812 */ /* 0x000fe200078efcff */
[----:B------:R-:W-:Y:S01]  /*160300*/  UMOV UR42, UR61 ;  /* 0x0000003d002a7c82 */ /* 0x000fe20008000000 */
[----:B------:R-:W-:Y:S01]  /*160310*/  VIADD R28, R25, 0x4 ;  /* 0x00000004191c7836 */ /* 0x000fe20000000000 */
[----:B------:R-:W-:Y:S01]  /*160320*/  ISETP.GE.AND P2, PT, R24, UR42, PT ;  /* 0x0000002a18007c0c */ /* 0x000fe2000bf46270 */
[----:B0-----:R-:W-:Y:S01]  /*160330*/  IMAD.U32 R8, RZ, RZ, UR60 ;  /* 0x0000003cff087e24 */ /* 0x001fe2000f8e00ff */
[----:B------:R-:W-:Y:S01]  /*160340*/  ULDC.64 UR60, c[0x0][0x228] ;  /* 0x00008a00003c7ab9 */ /* 0x000fe20000000a00 */
[----:B------:R-:W-:-:S03]  /*160350*/  LOP3.LUT R0, R0, 0xffffffbf, RZ, 0xc0, !PT ;  /* 0xffffffbf00007812 */ /* 0x000fc600078ec0ff */
[----:B------:R0:W-:Y:S01]  /*160360*/  STL [R1+0x2e80], R8 ;  /* 0x002e800801007387 */ /* 0x0001e20000100800 */
[C---:B------:R-:W-:Y:S01]  /*160370*/  VIADD R24, R25.reuse, 0x3 ;  /* 0x0000000319187836 */ /* 0x040fe20000000000 */
[----:B------:R-:W-:Y:S01]  /*160380*/  UMOV UR42, UR61 ;  /* 0x0000003d002a7c82 */ /* 0x000fe20008000000 */
[----:B------:R-:W-:Y:S02]  /*160390*/  @P1 LOP3.LUT R0, R0, 0x40, RZ, 0xfc, !PT ;  /* 0x0000004000001812 */ /* 0x000fe400078efcff */
[----:B------:R-:W-:Y:S01]  /*1603a0*/  ISETP.GE.AND P3, PT, R28, UR42, PT ;  /* 0x0000002a1c007c0c */ /* 0x000fe2000bf66270 */
[----:B0-----:R-:W-:Y:S01]  /*1603b0*/  IMAD.U32 R8, RZ, RZ, UR60 ;  /* 0x0000003cff087e24 */ /* 0x001fe2000f8e00ff */
[----:B------:R-:W-:Y:S01]  /*1603c0*/  ULDC.64 UR60, c[0x0][0x228] ;  /* 0x00008a00003c7ab9 */ /* 0x000fe20000000a00 */
[----:B------:R-:W-:Y:S01]  /*1603d0*/  VIADD R28, R25, 0x2 ;  /* 0x00000002191c7836 */ /* 0x000fe20000000000 */
[----:B------:R-:W-:Y:S02]  /*1603e0*/  UMOV UR42, UR61 ;  /* 0x0000003d002a7c82 */ /* 0x000fe40008000000 */
[----:B------:R0:W-:Y:S01]  /*1603f0*/  STL [R1+0x2e7c], R8 ;  /* 0x002e7c0801007387 */ /* 0x0001e20000100800 */
[----:B------:R-:W-:-:S02]  /*160400*/  ISETP.GE.AND P4, PT, R24, UR42, PT ;  /* 0x0000002a18007c0c */ /* 0x000fc4000bf86270 */
[----:B------:R-:W-:Y:S01]  /*160410*/  LOP3.LUT R0, R0, 0xfffffeff, RZ, 0xc0, !PT ;  /* 0xfffffeff00007812 */ /* 0x000fe200078ec0ff */
[----:B------:R-:W-:Y:S01]  /*160420*/  UMOV UR40, UR39 ;  /* 0x0000002700287c82 */ /* 0x000fe20008000000 */
[----:B------:R-:W-:Y:S01]  /*160430*/  UMOV UR39, UR38 ;  /* 0x0000002600277c82 */ /* 0x000fe20008000000 */
[----:B0-----:R-:W-:Y:S01]  /*160440*/  IMAD.U32 R8, RZ, RZ, UR60 ;  /* 0x0000003cff087e24 */ /* 0x001fe2000f8e00ff */
[----:B------:R-:W-:Y:S02]  /*160450*/  ULDC.64 UR60, c[0x0][0x228] ;  /* 0x00008a00003c7ab9 */ /* 0x000fe40000000a00 */
[----:B------:R-:W-:Y:S01]  /*160460*/  UMOV UR42, UR61 ;  /* 0x0000003d002a7c82 */ /* 0x000fe20008000000 */
[----:B------:R-:W-:Y:S01]  /*160470*/  UMOV UR38, UR36 ;  /* 0x0000002400267c82 */ /* 0x000fe20008000000 */
[----:B------:R-:W-:Y:S01]  /*160480*/  ISETP.GE.AND P5, PT, R28, UR42, PT ;  /* 0x0000002a1c007c0c */ /* 0x000fe2000bfa6270 */
[----:B------:R-:W-:Y:S01]  /*160490*/  UMOV UR42, UR40 ;  /* 0x00000028002a7c82 */ /* 0x000fe20008000000 */
[----:B------:R-:W-:Y:S01]  /*1604a0*/  UMOV UR36, UR34 ;  /* 0x0000002200247c82 */ /* 0x000fe20008000000 */
[----:B------:R-:W-:Y:S01]  /*1604b0*/  @P2 LOP3.LUT R0, R0, 0x100, RZ, 0xfc, !PT ;  /* 0x0000010000002812 */ /* 0x000fe200078efcff */
[----:B------:R-:W-:Y:S01]  /*1604c0*/  UMOV UR40, UR39 ;  /* 0x0000002700287c82 */ /* 0x000fe20008000000 */
[----:B------:R-:W-:Y:S01]  /*1604d0*/  UMOV UR34, UR32 ;  /* 0x0000002000227c82 */ /* 0x000fe20008000000 */
[----:B------:R-:W-:Y:S01]  /*1604e0*/  UMOV UR39, UR38 ;  /* 0x0000002600277c82 */ /* 0x000fe20008000000 */
[----:B------:R-:W-:Y:S01]  /*1604f0*/  UMOV UR32, UR30 ;  /* 0x0000001e00207c82 */ /* 0x000fe20008000000 */
[----:B------:R-:W-:Y:S01]  /*160500*/  UMOV UR38, UR36 ;  /* 0x0000002400267c82 */ /* 0x000fe20008000000 */
[----:B------:R-:W-:Y:S01]  /*160510*/  UMOV UR30, UR28 ;  /* 0x0000001c001e7c82 */ /* 0x000fe20008000000 */
[----:B------:R-:W-:Y:S01]  /*160520*/  UMOV UR36, UR34 ;  /* 0x0000002200247c82 */ /* 0x000fe20008000000 */
[----:B------:R-:W-:Y:S01]  /*160530*/  UMOV UR28, UR26 ;  /* 0x0000001a001c7c82 */ /* 0x000fe20008000000 */
[----:B------:R-:W-:Y:S01]  /*160540*/  LOP3.LUT R0, R0, 0xfffffdff, RZ, 0xc0, !PT ;  /* 0xfffffdff00007812 */ /* 0x000fe200078ec0ff */
        /* <DEDUP_REMOVED lines=8> */
[----:B------:R-:W-:Y:S01]  /*1605d0*/  @P3 LOP3.LUT R0, R0, 0x200, RZ, 0xfc, !PT ;  /* 0x0000020000003812 */ /* 0x000fe200078efcff */
[----:B------:R-:W-:Y:S01]  /*1605e0*/  UMOV UR26, UR24 ;  /* 0x00000018001a7c82 */ /* 0x000fe20008000000 */
[----:B------:R-:W-:Y:S01]  /*1605f0*/  UMOV UR18, UR46 ;  /* 0x0000002e00127c82 */ /* 0x000fe20008000000 */
[----:B------:R-:W-:Y:S01]  /*160600*/  IMAD.MOV.U32 R21, RZ, RZ, R26 ;  /* 0x000000ffff157224 */ /* 0x000fe200078e001a */
[----:B------:R-:W-:Y:S01]  /*160610*/  UMOV UR24, UR22 ;  /* 0x0000001600187c82 */ /* 0x000fe20008000000 */
[----:B------:R-:W-:Y:S01]  /*160620*/  UMOV UR22, UR20 ;  /* 0x0000001400167c82 */ /* 0x000fe20008000000 */
[----:B------:R-:W-:Y:S01]  /*160630*/  IMAD.MOV.U32 R22, RZ, RZ, R12 ;  /* 0x000000ffff167224 */ /* 0x000fe200078e000c */
[----:B------:R-:W-:Y:S01]  /*160640*/  UMOV UR20, UR18 ;  /* 0x0000001200147c82 */ /* 0x000fe20008000000 */
[----:B------:R-:W-:Y:S01]  /*160650*/  IMAD.MOV.U32 R12, RZ, RZ, R10 ;  /* 0x000000ffff0c7224 */ /* 0x000fe200078e000a */
[----:B------:R-:W-:Y:S01]  /*160660*/  LOP3.LUT R0, R0, 0xfffffbff, RZ, 0xc0, !PT ;  /* 0xfffffbff00007812 */ /* 0x000fe200078ec0ff */
[----:B------:R-:W-:Y:S01]  /*160670*/  UMOV UR46, UR60 ;  /* 0x0000003c002e7c82 */ /* 0x000fe20008000000 */
[----:B------:R-:W-:Y:S01]  /*160680*/  UMOV UR18, UR16 ;  /* 0x0000001000127c82 */ /* 0x000fe20008000000 */
[----:B------:R0:W-:Y:S01]  /*160690*/  STL [R1+0x2e78], R8 ;  /* 0x002e780801007387 */ /* 0x0001e20000100800 */
[----:B------:R-:W-:Y:S01]  /*1606a0*/  IMAD.MOV.U32 R10, RZ, RZ, R5 ;  /* 0x000000ffff0a7224 */ /* 0x000fe200078e0005 */
[----:B------:R-:W-:Y:S01]  /*1606b0*/  UMOV UR16, UR14 ;  /* 0x0000000e00107c82 */ /* 0x000fe20008000000 */
[----:B------:R-:W-:Y:S01]  /*1606c0*/  ULDC.64 UR60, c[0x0][0x228] ;  /* 0x00008a00003c7ab9 */ /* 0x000fe20000000a00 */
[----:B------:R-:W2:Y:S04]  /*1606d0*/  LDL R5, [R1+0x1e50] ;  /* 0x001e500001057983 */ /* 0x000ea80000100800 */
[----:B------:R-:W3:Y:S01]  /*1606e0*/  LDL R26, [R1+0xd8c] ;  /* 0x000d8c00011a7983 */ /* 0x000ee20000100800 */
[----:B------:R-:W-:Y:S01]  /*1606f0*/  UMOV UR14, UR47 ;  /* 0x0000002f000e7c82 */ /* 0x000fe20008000000 */
[----:B------:R-:W-:Y:S01]  /*160700*/  SHF.R.S32.HI R28, RZ, 0x1f, R21 ;  /* 0x0000001fff1c7819 */ /* 0x000fe20000011415 */
[----:B------:R-:W-:Y:S01]  /*160710*/  VIADD R24, R25, 0x1 ;  /* 0x0000000119187836 */ /* 0x000fe20000000000 */
[----:B------:R1:W-:Y:S01]  /*160720*/  STL [R1+0x577c], R25 ;  /* 0x00577c1901007387 */ /* 0x0003e20000100800 */
[----:B0-----:R-:W-:Y:S01]  /*160730*/  IADD3 R8, P3, R21, R2, RZ ;  /* 0x0000000215087210 */ /* 0x001fe20007f7e0ff */
[----:B------:R-:W-:Y:S01]  /*160740*/  UMOV UR47, UR60 ;  /* 0x0000003c002f7c82 */ /* 0x000fe20008000000 */
[----:B------:R-:W-:Y:S01]  /*160750*/  @P4 LOP3.LUT R0, R0, 0x400, RZ, 0xfc, !PT ;  /* 0x0000040000004812 */ /* 0x000fe200078efcff */
[----:B------:R-:W-:Y:S01]  /*160760*/  UMOV UR44, UR61 ;  /* 0x0000003d002c7c82 */ /* 0x000fe20008000000 */
[----:B------:R-:W-:-:S02]  /*160770*/  R2UR UR61, R16 ;  /* 0x00000000103d72ca */ /* 0x000fc400000e0000 */
[----:B------:R-:W-:Y:S01]  /*160780*/  MOV R16, UR46 ;  /* 0x0000002e00107c02 */ /* 0x000fe20008000f00 */
[----:B------:R-:W-:Y:S02]  /*160790*/  IMAD.X R9, R28, 0x1, R4, P3 ;  /* 0x000000011c097824 */ /* 0x000fe400018e0604 */
[----:B-1----:R-:W-:Y:S01]  /*1607a0*/  IMAD.MOV.U32 R25, RZ, RZ, R18 ;  /* 0x000000ffff197224 */ /* 0x002fe200078e0012 */
[----:B------:R-:W-:Y:S02]  /*1607b0*/  MOV R18, UR47 ;  /* 0x0000002f00127c02 */ /* 0x000fe40008000f00 */
[----:B------:R-:W-:Y:S02]  /*1607c0*/  LOP3.LUT R0, R0, 0xfffff7ff, RZ, 0xc0, !PT ;  /* 0xfffff7ff00007812 */ /* 0x000fe400078ec0ff */
[----:B------:R-:W-:Y:S01]  /*1607d0*/  ISETP.GE.AND P6, PT, R24, UR44, PT ;  /* 0x0000002c18007c0c */ /* 0x000fe2000bfc6270 */
[----:B------:R-:W-:Y:S04]  /*1607e0*/  STL [R1+0x5780], R18 ;  /* 0x0057801201007387 */ /* 0x000fe80000100800 */
[----:B------:R-:W-:Y:S01]  /*1607f0*/  STL [R1+0x5784], R16 ;  /* 0x0057841001007387 */ /* 0x000fe20000100800 */
[----:B------:R-:W-:-:S03]  /*160800*/  @P5 LOP3.LUT R0, R0, 0x800, RZ, 0xfc, !PT ;  /* 0x0000080000005812 */ /* 0x000fc600078efcff */
[----:B------:R0:W-:Y:S01]  /*160810*/  STL.64 [R1+0x410], R8 ;  /* 0x0004100801007387 */ /* 0x0001e20000100a00 */
[----:B------:R-:W-:-:S03]  /*160820*/  SHF.R.S32.HI R24, RZ, 0x1f, R25 ;  /* 0x0000001fff187819 */ /* 0x000fc60000011419 */
[----:B------:R-:W-:Y:S01]  /*160830*/  STL [R1+0x50e0], R3 ;  /* 0x0050e00301007387 */ /* 0x000fe20000100800 */
[----:B0-----:R-:W-:-:S05]  /*160840*/  IADD3 R8, P5, R25, R2, RZ ;  /* 0x0000000219087210 */ /* 0x001fca0007fbe0ff */
[----:B------:R-:W-:-:S05]  /*160850*/  IMAD.X R9, R24, 0x1, R4, P5 ;  /* 0x0000000118097824 */ /* 0x000fca00028e0604 */
[----:B------:R0:W-:Y:S04]  /*160860*/  STL.64 [R1+0xdf0], R8 ;  /* 0x000df00801007387 */ /* 0x0001e80000100a00 */
[----:B0-----:R-:W4:Y:S01]  /*160870*/  LDL.LU R9, [R1+0x57b0] ;  /* 0x0057b00001097983 */ /* 0x001f220000300800 */
[----:B------:R-:W-:Y:S02]  /*160880*/  LOP3.LUT R0, R0, 0xffffefff, RZ, 0xc0, !PT ;  /* 0xffffefff00007812 */ /* 0x000fe400078ec0ff */
[----:B------:R-:W-:Y:S02]  /*160890*/  LOP3.LUT P2, RZ, R6, 0x10000, RZ, 0xc0, !PT ;  /* 0x0001000006ff7812 */ /* 0x000fe4000784c0ff */
[----:B------:R-:W-:Y:S02]  /*1608a0*/  @P6 LOP3.LUT R0, R0, 0x1000, RZ, 0xfc, !PT ;  /* 0x0000100000006812 */ /* 0x000fe400078efcff */
[----:B------:R-:W-:-:S02]  /*1608b0*/  LOP3.LUT P6, RZ, R6, 0x10, RZ, 0xc0, !PT ;  /* 0x0000001006ff7812 */ /* 0x000fc400078cc0ff */
[-C--:B------:R-:W-:Y:S02]  /*1608c0*/  IADD3 R20, P4, R25, R3.reuse, RZ ;  /* 0x0000000319147210 */ /* 0x080fe40007f9e0ff */
[----:B------:R-:W-:Y:S02]  /*1608d0*/  IADD3 R18, P3, R21, R3, RZ ;  /* 0x0000000315127210 */ /* 0x000fe40007f7e0ff */
[----:B------:R-:W-:Y:S02]  /*1608e0*/  LOP3.LUT R2, R2, 0xdfffffff, RZ, 0xc0, !PT ;  /* 0xdfffffff02027812 */ /* 0x000fe400078ec0ff */
[----:B------:R-:W-:-:S05]  /*1608f0*/  LOP3.LUT R0, R0, 0xefffffff, RZ, 0xc0, !PT ;  /* 0xefffffff00007812 */ /* 0x000fca00078ec0ff */
[----:B------:R-:W-:Y:S02]  /*160900*/  @P6 LOP3.LUT R0, R0, 0x10000000, RZ, 0xfc, !PT ;  /* 0x1000000000006812 */ /* 0x000fe400078efcff */
[----:B------:R-:W-:Y:S02]  /*160910*/  LOP3.LUT P6, RZ, R6, 0x40, RZ, 0xc0, !PT ;  /* 0x0000004006ff7812 */ /* 0x000fe400078cc0ff */
[----:B------:R-:W-:-:S11]  /*160920*/  LOP3.LUT R0, R0, 0xbfffffff, RZ, 0xc0, !PT ;  /* 0xbfffffff00007812 */ /* 0x000fd600078ec0ff */
[----:B------:R-:W-:Y:S02]  /*160930*/  @P6 LOP3.LUT R0, R0, 0x40000000, RZ, 0xfc, !PT ;  /* 0x4000000000006812 */ /* 0x000fe400078efcff */
[----:B------:R-:W-:Y:S02]  /*160940*/  LOP3.LUT P6, RZ, R6, 0x100, RZ, 0xc0, !PT ;  /* 0x0000010006ff7812 */ /* 0x000fe400078cc0ff */
[----:B------:R-:W-:Y:S02]  /*160950*/  LOP3.LUT R0, R0, 0xf7ffffff, RZ, 0xc0, !PT ;  /* 0xf7ffffff00007812 */ /* 0x000fe400078ec0ff */
[----:B------:R-:W-:-:S09]  /*160960*/  LOP3.LUT R23, R23, 0xfffffffe, RZ, 0xc0, !PT ;  /* 0xfffffffe17177812 */ /* 0x000fd200078ec0ff */
[----:B------:R-:W-:Y:S02]  /*160970*/  @P6 LOP3.LUT R23, R23, 0x1, RZ, 0xfc, !PT ;  /* 0x0000000117176812 */ /* 0x000fe400078efcff */
[C---:B------:R-:W-:Y:S02]  /*160980*/  LOP3.LUT P6, RZ, R6.reuse, 0x400, RZ, 0xc0, !PT ;  /* 0x0000040006ff7812 */ /* 0x040fe400078cc0ff */
[----:B------:R-:W-:Y:S02]  /*160990*/  LOP3.LUT R23, R23, 0xfffffffb, RZ, 0xc0, !PT ;  /* 0xfffffffb17177812 */ /* 0x000fe400078ec0ff */
[----:B------:R-:W-:-:S09]  /*1609a0*/  LOP3.LUT P1, RZ, R6, 0x8000, RZ, 0xc0, !PT ;  /* 0x0000800006ff7812 */ /* 0x000fd2000782c0ff */
[----:B------:R-:W-:Y:S02]  /*1609b0*/  @P6 LOP3.LUT R23, R23, 0x4, RZ, 0xfc, !PT ;  /* 0x0000000417176812 */ /* 0x000fe400078efcff */
[C---:B------:R-:W-:Y:S02]  /*1609c0*/  LOP3.LUT P6, RZ, R6.reuse, 0x1000, RZ, 0xc0, !PT ;  /* 0x0000100006ff7812 */ /* 0x040fe400078cc0ff */
[----:B------:R-:W-:Y:S02]  /*1609d0*/  LOP3.LUT R23, R23, 0xffffffef, RZ, 0xc0, !PT ;  /* 0xffffffef17177812 */ /* 0x000fe400078ec0ff */
[----:B------:R-:W-:-:S09]  /*1609e0*/  LOP3.LUT P0, RZ, R6, 0x4000, RZ, 0xc0, !PT ;  /* 0x0000400006ff7812 */ /* 0x000fd2000780c0ff */
[----:B------:R-:W-:-:S04]  /*1609f0*/  @P6 LOP3.LUT R23, R23, 0x10, RZ, 0xfc, !PT ;  /* 0x0000001017176812 */ /* 0x000fc800078efcff */
[----:B------:R-:W-:Y:S01]  /*160a00*/  LOP3.LUT R23, R23, 0xfffffffd, RZ, 0xc0, !PT ;  /* 0xfffffffd17177812 */ /* 0x000fe200078ec0ff */
[----:B------:R-:W-:Y:S01]  /*160a10*/  UMOV UR46, UR32 ;  /* 0x00000020002e7c82 */ /* 0x000fe20008000000 */
[----:B------:R-:W-:Y:S01]  /*160a20*/  UMOV UR47, UR30 ;  /* 0x0000001e002f7c82 */ /* 0x000fe20008000000 */
[----:B------:R-:W-:Y:S01]  /*160a30*/  UMOV UR60, UR28 ;  /* 0x0000001c003c7c82 */ /* 0x000fe20008000000 */
[----:B------:R-:W-:Y:S01]  /*160a40*/  UMOV UR58, UR26 ;  /* 0x0000001a003a7c82 */ /* 0x000fe20008000000 */
[----:B------:R-:W-:Y:S01]  /*160a50*/  UMOV UR56, UR24 ;  /* 0x0000001800387c82 */ /* 0x000fe20008000000 */
[----:B------:R-:W-:Y:S01]  /*160a60*/  UMOV UR54, UR22 ;  /* 0x0000001600367c82 */ /* 0x000fe20008000000 */
[----:B---3--:R-:W-:-:S13]  /*160a70*/  ISETP.LT.AND P5, PT, R26, UR42, !P2 ;  /* 0x0000002a1a007c0c */ /* 0x008fda000d7a1270 */
[----:B------:R-:W-:-:S04]  /*160a80*/  @P5 LOP3.LUT R2, R2, 0x20000000, RZ, 0xfc, !PT ;  /* 0x2000000002025812 */ /* 0x000fc800078efcff */
[----:B------:R-:W-:Y:S01]  /*160a90*/  LOP3.LUT R2, R2, 0xefffffff, RZ, 0xc0, !PT ;  /* 0xefffffff02027812 */ /* 0x000fe200078ec0ff */
[----:B----4-:R-:W-:Y:S01]  /*160aa0*/  IMAD.X R21, R24, 0x1, R9, P4 ;  /* 0x0000000118157824 */ /* 0x010fe200020e0609 */
[----:B--2---:R-:W-:-:S13]  /*160ab0*/  ISETP.LT.AND P4, PT, R5, UR40, !P2 ;  /* 0x0000002805007c0c */ /* 0x004fda000d781270 */
[----:B------:R-:W-:Y:S02]  /*160ac0*/  @P4 LOP3.LUT R2, R2, 0x10000000, RZ, 0xfc, !PT ;  /* 0x1000000002024812 */ /* 0x000fe400078efcff */
[----:B------:R-:W-:-:S13]  /*160ad0*/  LOP3.LUT P4, RZ, R6, 0x8, RZ, 0xc0, !PT ;  /* 0x0000000806ff7812 */ /* 0x000fda000788c0ff */
[----:B------:R-:W-:Y:S02]  /*160ae0*/  @P4 LOP3.LUT R0, R0, 0x8000000, RZ, 0xfc, !PT ;  /* 0x0800000000004812 */ /* 0x000fe400078efcff */
[----:B------:R-:W-:Y:S02]  /*160af0*/  LOP3.LUT P4, RZ, R6, 0x20, RZ, 0xc0, !PT ;  /* 0x0000002006ff7812 */ /* 0x000fe4000788c0ff */
[----:B------:R-:W-:-:S11]  /*160b00*/  LOP3.LUT R0, R0, 0xdfffffff, RZ, 0xc0, !PT ;  /* 0xdfffffff00007812 */ /* 0x000fd600078ec0ff */
[----:B------:R-:W-:Y:S02]  /*160b10*/  @P4 LOP3.LUT R0, R0, 0x20000000, RZ, 0xfc, !PT ;  /* 0x2000000000004812 */ /* 0x000fe400078efcff */
[----:B------:R-:W-:Y:S02]  /*160b20*/  LOP3.LUT P4, RZ, R6, 0x80, RZ, 0xc0, !PT ;  /* 0x0000008006ff7812 */ /* 0x000fe4000788c0ff */
[----:B------:R-:W-:Y:S01]  /*160b30*/  LOP3.LUT R0, R0, 0x7fffffff, RZ, 0xc0, !PT ;  /* 0x7fffffff00007812 */ /* 0x000fe200078ec0ff */
[----:B------:R-:W-:Y:S01]  /*160b40*/  IMAD.X R19, R28, 0x1, R9, P3 ;  /* 0x000000011c137824 */ /* 0x000fe200018e0609 */
[----:B------:R-:W-:-:S09]  /*160b50*/  ISETP.LT.AND P3, PT, R26, UR39, !P1 ;  /* 0x000000271a007c0c */ /* 0x000fd2000cf61270 */
[----:B------:R-:W-:Y:S02]  /*160b60*/  @P4 LOP3.LUT R0, R0, 0x80000000, RZ, 0xfc, !PT ;  /* 0x8000000000004812 */ /* 0x000fe400078efcff */
[----:B------:R-:W-:Y:S02]  /*160b70*/  LOP3.LUT P4, RZ, R6, 0x200, RZ, 0xc0, !PT ;  /* 0x0000020006ff7812 */ /* 0x000fe4000788c0ff */
[----:B------:R-:W-:Y:S02]  /*160b80*/  ISETP.LT.AND P2, PT, R5, UR38, !P1 ;  /* 0x0000002605007c0c */ /* 0x000fe4000cf41270 */
[----:B------:R-:W-:Y:S02]  /*160b90*/  LOP3.LUT R2, R2, 0xf7ffffff, RZ, 0xc0, !PT ;  /* 0xf7ffffff02027812 */ /* 0x000fe400078ec0ff */
[----:B------:R-:W-:Y:S02]  /*160ba0*/  ISETP.LT.AND P1, PT, R26, UR36, !P0 ;  /* 0x000000241a007c0c */ /* 0x000fe4000c721270 */
[----:B------:R-:W-:-:S05]  /*160bb0*/  @P3 LOP3.LUT R2, R2, 0x8000000, RZ, 0xfc, !PT ;  /* 0x0800000002023812 */ /* 0x000fca00078efcff */
[----:B------:R-:W-:Y:S02]  /*160bc0*/  @P4 LOP3.LUT R23, R23, 0x2, RZ, 0xfc, !PT ;  /* 0x0000000217174812 */ /* 0x000fe400078efcff */
[----:B------:R-:W-:Y:S02]  /*160bd0*/  LOP3.LUT P4, RZ, R6, 0x800, RZ, 0xc0, !PT ;  /* 0x0000080006ff7812 */ /* 0x000fe4000788c0ff */
[----:B------:R-:W-:Y:S02]  /*160be0*/  LOP3.LUT R2, R2, 0xfbffffff, RZ, 0xc0, !PT ;  /* 0xfbffffff02027812 */ /* 0x000fe400078ec0ff */
[----:B------:R-:W-:Y:S02]  /*160bf0*/  ISETP.LT.AND P0, PT, R5, UR34, !P0 ;  /* 0x0000002205007c0c */ /* 0x000fe4000c701270 */
[----:B------:R-:W-:Y:S02]  /*160c00*/  LOP3.LUT R23, R23, 0xfffffff7, RZ, 0xc0, !PT ;  /* 0xfffffff717177812 */ /* 0x000fe400078ec0ff */
[----:B------:R-:W-:-:S04]  /*160c10*/  @P2 LOP3.LUT R2, R2, 0x4000000, RZ, 0xfc, !PT ;  /* 0x0400000002022812 */ /* 0x000fc800078efcff */
[----:B------:R-:W-:Y:S02]  /*160c20*/  LOP3.LUT R2, R2, 0xfdffffff, RZ, 0xc0, !PT ;  /* 0xfdffffff02027812 */ /* 0x000fe400078ec0ff */
[----:B------:R-:W-:Y:S02]  /*160c30*/  @P4 LOP3.LUT R23, R23, 0x8, RZ, 0xfc, !PT ;  /* 0x0000000817174812 */ /* 0x000fe400078efcff */
[----:B------:R-:W-:Y:S02]  /*160c40*/  LOP3.LUT P4, RZ, R6, 0x2000, RZ, 0xc0, !PT ;  /* 0x0000200006ff7812 */ /* 0x000fe4000788c0ff */
[----:B------:R-:W-:Y:S02]  /*160c50*/  @P1 LOP3.LUT R2, R2, 0x2000000, RZ, 0xfc, !PT ;  /* 0x0200000002021812 */ /* 0x000fe400078efcff */
[----:B------:R-:W-:Y:S02]  /*160c60*/  ISETP.LT.AND P6, PT, R26, UR46, !P4 ;  /* 0x0000002e1a007c0c */ /* 0x000fe4000e7c1270 */
[----:B------:R-:W-:-:S02]  /*160c70*/  LOP3.LUT R2, R2, 0xfeffffff, RZ, 0xc0, !PT ;  /* 0xfeffffff02027812 */ /* 0x000fc400078ec0ff */
[----:B------:R-:W-:Y:S02]  /*160c80*/  ISETP.LT.AND P4, PT, R5, UR47, !P4 ;  /* 0x0000002f05007c0c */ /* 0x000fe4000e781270 */
[----:B------:R-:W-:-:S04]  /*160c90*/  @P0 LOP3.LUT R2, R2, 0x1000000, RZ, 0xfc, !PT ;  /* 0x0100000002020812 */ /* 0x000fc800078efcff */
[----:B------:R-:W-:-:S04]  /*160ca0*/  LOP3.LUT R2, R2, 0xff7fffff, RZ, 0xc0, !PT ;  /* 0xff7fffff02027812 */ /* 0x000fc800078ec0ff */
[----:B------:R-:W-:Y:S02]  /*160cb0*/  @P6 LOP3.LUT R2, R2, 0x800000, RZ, 0xfc, !PT ;  /* 0x0080000002026812 */ /* 0x000fe400078efcff */
[----:B------:R-:W-:Y:S02]  /*160cc0*/  LOP3.LUT P6, RZ, R23, 0x10, RZ, 0xc0, !PT ;  /* 0x0000001017ff7812 */ /* 0x000fe400078cc0ff */
[----:B------:R-:W-:-:S04]  /*160cd0*/  LOP3.LUT R2, R2, 0xffbfffff, RZ, 0xc0, !PT ;  /* 0xffbfffff02027812 */ /* 0x000fc800078ec0ff */
[----:B------:R-:W-:Y:S02]  /*160ce0*/  @P4 LOP3.LUT R2, R2, 0x400000, RZ, 0xfc, !PT ;  /* 0x0040000002024812 */ /* 0x000fe400078efcff */
[----:B------:R-:W-:Y:S02]  /*160cf0*/  ISETP.LT.AND P4, PT, R26, UR60, !P6 ;  /* 0x0000003c1a007c0c */ /* 0x000fe4000f781270 */
[----:B------:R-:W-:Y:S02]  /*160d00*/  ISETP.LT.AND P6, PT, R5, UR58, !P6 ;  /* 0x0000003a05007c0c */ /* 0x000fe4000f7c1270 */
[----:B------:R-:W-:-:S09]  /*160d10*/  LOP3.LUT R2, R2, 0xffdfffff, RZ, 0xc0, !PT ;  /* 0xffdfffff02027812 */ /* 0x000fd200078ec0ff */
[----:B------:R-:W-:Y:S02]  /*160d20*/  @P4 LOP3.LUT R2, R2, 0x200000, RZ, 0xfc, !PT ;  /* 0x0020000002024812 */ /* 0x000fe400078efcff */
[----:B------:R-:W-:Y:S02]  /*160d30*/  LOP3.LUT P4, RZ, R23, 0x8, RZ, 0xc0, !PT ;  /* 0x0000000817ff7812 */ /* 0x000fe4000788c0ff */
[----:B------:R-:W-:-:S04]  /*160d40*/  LOP3.LUT R2, R2, 0xffefffff, RZ, 0xc0, !PT ;  /* 0xffefffff02027812 */ /* 0x000fc800078ec0ff */
[----:B------:R-:W-:Y:S02]  /*160d50*/  @P6 LOP3.LUT R2, R2, 0x100000, RZ, 0xfc, !PT ;  /* 0x0010000002026812 */ /* 0x000fe400078efcff */
[----:B------:R-:W-:Y:S02]  /*160d60*/  ISETP.LT.AND P6, PT, R26, UR56, !P4 ;  /* 0x000000381a007c0c */ /* 0x000fe4000e7c1270 */
[----:B------:R-:W-:Y:S02]  /*160d70*/  ISETP.LT.AND P4, PT, R5, UR54, !P4 ;  /* 0x0000003605007c0c */ /* 0x000fe4000e781270 */
[----:B------:R-:W-:Y:S01]  /*160d80*/  LOP3.LUT R2, R2, 0xfff7ffff, RZ, 0xc0, !PT ;  /* 0xfff7ffff02027812 */ /* 0x000fe200078ec0ff */
[----:B------:R-:W-:-:S08]  /*160d90*/  UMOV UR52, UR20 ;  /* 0x0000001400347c82 */ /* 0x000fd00008000000 */
[----:B------:R-:W-:Y:S02]  /*160da0*/  @P6 LOP3.LUT R2, R2, 0x80000, RZ, 0xfc, !PT ;  /* 0x0008000002026812 */ /* 0x000fe400078efcff */
[----:B------:R-:W-:Y:S02]  /*160db0*/  LOP3.LUT P6, RZ, R23, 0x4, RZ, 0xc0, !PT ;  /* 0x0000000417ff7812 */ /* 0x000fe400078cc0ff */
[----:B------:R-:W-:-:S04]  /*160dc0*/  LOP3.LUT R2, R2, 0xfffbffff, RZ, 0xc0, !PT ;  /* 0xfffbffff02027812 */ /* 0x000fc800078ec0ff */
[----:B------:R-:W-:Y:S02]  /*160dd0*/  @P4 LOP3.LUT R2, R2, 0x40000, RZ, 0xfc, !PT ;  /* 0x0004000002024812 */ /* 0x000fe400078efcff */
[----:B------:R-:W-:Y:S01]  /*160de0*/  ISETP.LT.AND P4, PT, R26, UR52, !P6 ;  /* 0x000000341a007c0c */ /* 0x000fe2000f781270 */
[----:B------:R-:W-:Y:S02]  /*160df0*/  UMOV UR50, UR18 ;  /* 0x0000001200327c82 */ /* 0x000fe40008000000 */
[----:B------:R-:W-:Y:S02]  /*160e00*/  ISETP.LT.AND P6, PT, R5, UR50, !P6 ;  /* 0x0000003205007c0c */ /* 0x000fe4000f7c1270 */
[----:B------:R-:W-:Y:S01]  /*160e10*/  LOP3.LUT R2, R2, 0xfffdffff, RZ, 0xc0, !PT ;  /* 0xfffdffff02027812 */ /* 0x000fe200078ec0ff */
[----:B------:R-:W-:-:S07]  /*160e20*/  UMOV UR48, UR16 ;  /* 0x0000001000307c82 */ /* 0x000fce0008000000 */
        /* <DEDUP_REMOVED lines=23> */
[----:B------:R-:W-:Y:S01]  /*160fa0*/  UMOV UR38, UR6 ;  /* 0x0000000600267c82 */ /* 0x000fe20008000000 */
[----:B------:R-:W-:Y:S01]  /*160fb0*/  STL [R1+0x50b8], R4 ;  /* 0x0050b80401007387 */ /* 0x000fe20000100800 */
[----:B------:R-:W-:Y:S02]  /*160fc0*/  ISETP.LT.AND P4, PT, R5, UR38, !P4 ;  /* 0x0000002605007c0c */ /* 0x000fe4000e781270 */
[----:B------:R-:W-:Y:S01]  /*160fd0*/  LOP3.LUT R2, R2, 0xfffff7ff, RZ, 0xc0, !PT ;  /* 0xfffff7ff02027812 */ /* 0x000fe200078ec0ff */
[----:B------:R-:W-:Y:S04]  /*160fe0*/  STL.64 [R1+0xc80], R20 ;  /* 0x000c801401007387 */ /* 0x000fe80000100a00 */
[----:B------:R0:W-:Y:S03]  /*160ff0*/  STL.64 [R1+0x408], R18 ;  /* 0x0004081201007387 */ /* 0x0001e60000100a00 */
[----:B------:R-:W-:Y:S01]  /*161000*/  @P6 LOP3.LUT R2, R2, 0x800, RZ, 0xfc, !PT ;  /* 0x0000080002026812 */ /* 0x000fe200078efcff */
[----:B0-----:R-:W-:-:S03]  /*161010*/  IMAD.MOV.U32 R18, RZ, RZ, R27 ;  /* 0x000000ffff127224 */ /* 0x001fc600078e001b */
[----:B------:R-:W-:Y:S02]  /*161020*/  LOP3.LUT R2, R2, 0xfffffbff, RZ, 0xc0, !PT ;  /* 0xfffffbff02027812 */ /* 0x000fe400078ec0ff */
[----:B------:R-:W-:Y:S02]  /*161030*/  LOP3.LUT P6, RZ, R0, 0x40000000, RZ, 0xc0, !PT ;  /* 0x4000000000ff7812 */ /* 0x000fe400078cc0ff */
[----:B------:R-:W-:Y:S01]  /*161040*/  R2UR UR34, R18 ;  /* 0x00000000122272ca */ /* 0x000fe200000e0000 */
[----:B------:R-:W-:Y:S01]  /*161050*/  UMOV UR36, UR4 ;  /* 0x0000000400247c82 */ /* 0x000fe20008000000 */
[----:B------:R-:W-:Y:S02]  /*161060*/  @P4 LOP3.LUT R2, R2, 0x400, RZ, 0xfc, !PT ;  /* 0x0000040002024812 */ /* 0x000fe400078efcff */
[----:B------:R-:W-:Y:S01]  /*161070*/  ISETP.LT.AND P4, PT, R26, UR36, !P6 ;  /* 0x000000241a007c0c */ /* 0x000fe2000f781270 */
[----:B------:R-:W-:Y:S01]  /*161080*/  IMAD.MOV.U32 R25, RZ, RZ, R29 ;  /* 0x000000ffff197224 */ /* 0x000fe200078e001d */
[----:B------:R-:W-:-:S04]  /*161090*/  LOP3.LUT R2, R2, 0xfffffdff, RZ, 0xc0, !PT ;  /* 0xfffffdff02027812 */ /* 0x000fc800078ec0ff */
[----:B------:R-:W-:-:S03]  /*1610a0*/  R2UR UR32, R25 ;  /* 0x00000000192072ca */ /* 0x000fc600000e0000 */
[----:B------:R-:W-:Y:S01]  /*1610b0*/  ISETP.LT.AND P6, PT, R5, UR34, !P6 ;  /* 0x0000002205007c0c */ /* 0x000fe2000f7c1270 */
[----:B------:R-:W-:-:S03]  /*1610c0*/  IMAD.MOV.U32 R8, RZ, RZ, R17 ;  /* 0x000000ffff087224 */ /* 0x000fc600078e0011 */
[----:B------:R-:W-:Y:S02]  /*1610d0*/  @P4 LOP3.LUT R2, R2, 0x200, RZ, 0xfc, !PT ;  /* 0x0000020002024812 */ /* 0x000fe400078efcff */
[----:B------:R-:W-:Y:S02]  /*1610e0*/  LOP3.LUT P4, RZ, R0, 0x20000000, RZ, 0xc0, !PT ;  /* 0x2000000000ff7812 */ /* 0x000fe4000788c0ff */
[----:B------:R-:W-:Y:S02]  /*1610f0*/  R2UR UR30, R8 ;  /* 0x00000000081e72ca */ /* 0x000fe400000e0000 */
[----:B------:R-:W-:Y:S01]  /*161100*/  LOP3.LUT R2, R2, 0xfffffeff, RZ, 0xc0, !PT ;  /* 0xfffffeff02027812 */ /* 0x000fe200078ec0ff */
[----:B------:R-:W-:-:S03]  /*161110*/  IMAD.MOV.U32 R19, RZ, RZ, R15 ;  /* 0x000000ffff137224 */ /* 0x000fc600078e000f */
[----:B------:R-:W-:Y:S02]  /*161120*/  @P6 LOP3.LUT R2, R2, 0x100, RZ, 0xfc, !PT ;  /* 0x0000010002026812 */ /* 0x000fe400078efcff */
[----:B------:R-:W-:Y:S02]  /*161130*/  ISETP.LT.AND P6, PT, R26, UR32, !P4 ;  /* 0x000000201a007c0c */ /* 0x000fe4000e7c1270 */
[----:B------:R-:W-:Y:S02]  /*161140*/  R2UR UR28, R19 ;  /* 0x00000000131c72ca */ /* 0x000fe400000e0000 */
[----:B------:R-:W-:Y:S02]  /*161150*/  LOP3.LUT R2, R2, 0xffffff7f, RZ, 0xc0, !PT ;  /* 0xffffff7f02027812 */ /* 0x000fe400078ec0ff */
[----:B------:R-:W-:-:S07]  /*161160*/  ISETP.LT.AND P4, PT, R5, UR30, !P4 ;  /* 0x0000001e05007c0c */ /* 0x000fce000e781270 */
[----:B------:R-:W-:Y:S02]  /*161170*/  @P6 LOP3.LUT R2, R2, 0x80, RZ, 0xfc, !PT ;  /* 0x0000008002026812 */ /* 0x000fe400078efcff */
[----:B------:R-:W-:Y:S02]  /*161180*/  LOP3.LUT P6, RZ, R0, 0x10000000, RZ, 0xc0, !PT ;  /* 0x1000000000ff7812 */ /* 0x000fe400078cc0ff */
[----:B------:R-:W-:-:S04]  /*161190*/  LOP3.LUT R2, R2, 0xffffffbf, RZ, 0xc0, !PT ;  /* 0xffffffbf02027812 */ /* 0x000fc800078ec0ff */
[----:B------:R-:W-:Y:S02]  /*1611a0*/  @P4 LOP3.LUT R2, R2, 0x40, RZ, 0xfc, !PT ;  /* 0x0000004002024812 */ /* 0x000fe400078efcff */
[----:B------:R-:W-:Y:S01]  /*1611b0*/  ISETP.LT.AND P4, PT, R26, UR28, !P6 ;  /* 0x0000001c1a007c0c */ /* 0x000fe2000f781270 */
[----:B------:R-:W-:Y:S02]  /*1611c0*/  IMAD.MOV.U32 R21, RZ, RZ, R13 ;  /* 0x000000ffff157224 */ /* 0x000fe400078e000d */
[----:B------:R-:W-:Y:S01]  /*1611d0*/  IMAD.MOV.U32 R20, RZ, RZ, R14 ;  /* 0x000000ffff147224 */ /* 0x000fe200078e000e */
[----:B------:R-:W2:Y:S04]  /*1611e0*/  LDL.LU R13, [R1+0x11c] ;  /* 0x00011c00010d7983 */ /* 0x000ea80000300800 */
[----:B------:R-:W3:Y:S04]  /*1611f0*/  LDL.LU R14, [R1+0x118] ;  /* 0x00011800010e7983 */ /* 0x000ee80000300800 */
[----:B------:R-:W4:Y:S04]  /*161200*/  LDL.LU R15, [R1+0x114] ;  /* 0x00011400010f7983 */ /* 0x000f280000300800 */
[----:B------:R-:W4:Y:S04]  /*161210*/  LDL.LU R17, [R1+0x110] ;  /* 0x0001100001117983 */ /* 0x000f280000300800 */
[----:B------:R-:W4:Y:S01]  /*161220*/  LDL.LU R29, [R1+0x10c] ;  /* 0x00010c00011d7983 */ /* 0x000f220000300800 */
[----:B------:R-:W-:-:S03]  /*161230*/  LOP3.LUT R2, R2, 0xffffffdf, RZ, 0xc0, !PT ;  /* 0xffffffdf02027812 */ /* 0x000fc600078ec0ff */
[----:B------:R-:W4:Y:S04]  /*161240*/  LDL.LU R27, [R1+0x108] ;  /* 0x00010800011b7983 */ /* 0x000f280000300800 */
[----:B------:R-:W-:Y:S04]  /*161250*/  STL [R1+0x5788], R9 ;  /* 0x0057880901007387 */ /* 0x000fe80000100800 */
[----:B------:R-:W-:Y:S01]  /*161260*/  STL [R1+0x578c], R6 ;  /* 0x00578c0601007387 */ /* 0x000fe20000100800 */
[----:B------:R-:W-:-:S03]  /*161270*/  R2UR UR4, R11 ;  /* 0x000000000b0472ca */ /* 0x000fc600000e0000 */
[----:B------:R-:W4:Y:S01]  /*161280*/  LDL.LU R11, [R1+0x57ac] ;  /* 0x0057ac00010b7983 */ /* 0x000f220000300800 */
[----:B------:R-:W-:Y:S02]  /*161290*/  @P4 LOP3.LUT R2, R2, 0x20, RZ, 0xfc, !PT ;  /* 0x0000002002024812 */ /* 0x000fe400078efcff */
[----:B------:R-:W-:Y:S01]  /*1612a0*/  LOP3.LUT P4, RZ, R0, 0x8000000, RZ, 0xc0, !PT ;  /* 0x0800000000ff7812 */ /* 0x000fe2000788c0ff */
[----:B------:R0:W-:Y:S04]  /*1612b0*/  STL [R1+0x5790], R0 ;  /* 0x0057900001007387 */ /* 0x0001e80000100800 */
[----:B0-----:R-:W2:Y:S04]  /*1612c0*/  LDL.LU R0, [R1+0xe8] ;  /* 0x0000e80001007983 */ /* 0x001ea80000300800 */
[----:B--2---:R0:W-:Y:S04]  /*1612d0*/  STL [R1+0x5794], R0 ;  /* 0x0057940001007387 */ /* 0x0041e80000100800 */
        /* <DEDUP_REMOVED lines=8> */
[----:B0-----:R-:W2:Y:S01]  /*161360*/  LDL.LU R0, [R1+0xfc] ;  /* 0x0000fc0001007983 */ /* 0x001ea20000300800 */
[----:B------:R-:W-:-:S02]  /*161370*/  R2UR UR26, R20 ;  /* 0x00000000141a72ca */ /* 0x000fc400000e0000 */
[----:B------:R-:W-:Y:S02]  /*161380*/  R2UR UR24, R21 ;  /* 0x00000000151872ca */ /* 0x000fe400000e0000 */
[----:B------:R-:W-:Y:S02]  /*161390*/  R2UR UR22, R22 ;  /* 0x00000000161672ca */ /* 0x000fe400000e0000 */
[----:B------:R-:W-:-:S07]  /*1613a0*/  LOP3.LUT R2, R2, 0xffffffef, RZ, 0xc0, !PT ;  /* 0xffffffef02027812 */ /* 0x000fce00078ec0ff */
[----:B------:R-:W-:Y:S02]  /*1613b0*/  ISETP.LT.AND P6, PT, R5, UR26, !P6 ;  /* 0x0000001a05007c0c */ /* 0x000fe4000f7c1270 */
[----:B------:R-:W-:-:S11]  /*1613c0*/  R2UR UR20, R12 ;  /* 0x000000000c1472ca */ /* 0x000fd600000e0000 */
[----:B------:R-:W-:Y:S02]  /*1613d0*/  @P6 LOP3.LUT R2, R2, 0x10, RZ, 0xfc, !PT ;  /* 0x0000001002026812 */ /* 0x000fe400078efcff */
[----:B------:R-:W-:Y:S02]  /*1613e0*/  ISETP.LT.AND P6, PT, R26, UR24, !P4 ;  /* 0x000000181a007c0c */ /* 0x000fe4000e7c1270 */
[----:B------:R-:W-:Y:S02]  /*1613f0*/  ISETP.LT.AND P4, PT, R5, UR22, !P4 ;  /* 0x0000001605007c0c */ /* 0x000fe4000e781270 */
[----:B------:R-:W-:Y:S01]  /*161400*/  LOP3.LUT R2, R2, 0xfffffff7, RZ, 0xc0, !PT ;  /* 0xfffffff702027812 */ /* 0x000fe200078ec0ff */
[----:B--2---:R0:W-:Y:S04]  /*161410*/  STL [R1+0x57a8], R0 ;  /* 0x0057a80001007387 */ /* 0x0041e80000100800 */
[----:B0-----:R-:W2:Y:S01]  /*161420*/  LDL.LU R0, [R1+0x100] ;  /* 0x0001000001007983 */ /* 0x001ea20000300800 */
[----:B------:R-:W-:-:S02]  /*161430*/  R2UR UR18, R10 ;  /* 0x000000000a1272ca */ /* 0x000fc400000e0000 */
[----:B------:R-:W-:Y:S02]  /*161440*/  LOP3.LUT P3, RZ, R6, 0x4, RZ, 0xc0, !PT ;  /* 0x0000000406ff7812 */ /* 0x000fe4000786c0ff */
[----:B------:R-:W-:Y:S02]  /*161450*/  @P6 LOP3.LUT R2, R2, 0x8, RZ, 0xfc, !PT ;  /* 0x0000000802026812 */ /* 0x000fe400078efcff */
[C---:B------:R-:W-:Y:S02]  /*161460*/  LOP3.LUT P2, RZ, R6.reuse, 0x2, RZ, 0xc0, !PT ;  /* 0x0000000206ff7812 */ /* 0x040fe4000784c0ff */
[----:B------:R-:W-:Y:S02]  /*161470*/  LOP3.LUT P1, RZ, R6, 0x1, RZ, 0xc0, !PT ;  /* 0x0000000106ff7812 */ /* 0x000fe4000782c0ff */
[----:B------:R-:W-:Y:S02]  /*161480*/  ISETP.LT.AND P6, PT, R26, UR20, !P3 ;  /* 0x000000141a007c0c */ /* 0x000fe4000dfc1270 */
[----:B------:R-:W-:Y:S01]  /*161490*/  LOP3.LUT R2, R2, 0xfffffffb, RZ, 0xc0, !PT ;  /* 0xfffffffb02027812 */ /* 0x000fe200078ec0ff */
[----:B------:R-:W2:Y:S04]  /*1614a0*/  LDL.LU R6, [R1+0xe4] ;  /* 0x0000e40001067983 */ /* 0x000ea80000300800 */
[----:B------:R-:W2:Y:S04]  /*1614b0*/  LDL.LU R9, [R1+0xe0] ;  /* 0x0000e00001097983 */ /* 0x000ea80000300800 */
[----:B------:R-:W2:Y:S01]  /*1614c0*/  LDL.LU R16, [R1+0xdc] ;  /* 0x0000dc0001107983 */ /* 0x000ea20000300800 */
[----:B------:R-:W-:-:S02]  /*1614d0*/  R2UR UR16, R13 ;  /* 0x000000000d1072ca */ /* 0x000fc400000e0000 */
[----:B------:R-:W-:Y:S01]  /*1614e0*/  @P4 LOP3.LUT R2, R2, 0x4, RZ, 0xfc, !PT ;  /* 0x0000000402024812 */ /* 0x000fe200078efcff */
[----:B------:R-:W2:Y:S01]  /*1614f0*/  LDL.LU R18, [R1+0xd8] ;  /* 0x0000d80001127983 */ /* 0x000ea20000300800 */
[----:B---3--:R-:W-:-:S03]  /*161500*/  R2UR UR14, R14 ;  /* 0x000000000e0e72ca */ /* 0x008fc600000e0000 */
[----:B------:R-:W3:Y:S04]  /*161510*/  LDL.LU R25, [R1+0xd4] ;  /* 0x0000d40001197983 */ /* 0x000ee80000300800 */
[----:B------:R-:W3:Y:S01]  /*161520*/  LDL.LU R8, [R1+0xd0] ;  /* 0x0000d00001087983 */ /* 0x000ee20000300800 */
[----:B------:R-:W-:-:S03]  /*161530*/  ISETP.LT.AND P4, PT, R5, UR18, !P3 ;  /* 0x0000001205007c0c */ /* 0x000fc6000df81270 */
[----:B------:R-:W3:Y:S01]  /*161540*/  LDL.LU R19, [R1+0xcc] ;  /* 0x0000cc0001137983 */ /* 0x000ee20000300800 */
[----:B------:R-:W-:-:S03]  /*161550*/  LOP3.LUT R2, R2, 0xfffffffd, RZ, 0xc0, !PT ;  /* 0xfffffffd02027812 */ /* 0x000fc600078ec0ff */
[----:B------:R-:W3:Y:S04]  /*161560*/  LDL.LU R20, [R1+0xc8] ;  /* 0x0000c80001147983 */ /* 0x000ee80000300800 */
[----:B------:R-:W3:Y:S04]  /*161570*/  LDL.LU R21, [R1+0xc4] ;  /* 0x0000c40001157983 */ /* 0x000ee80000300800 */
[----:B------:R-:W3:Y:S04]  /*161580*/  LDL.LU R22, [R1+0xc0] ;  /* 0x0000c00001167983 */ /* 0x000ee80000300800 */
[----:B------:R-:W3:Y:S01]  /*161590*/  LDL.LU R12, [R1+0xbc] ;  /* 0x0000bc00010c7983 */ /* 0x000ee20000300800 */
[----:B------:R-:W-:-:S03]  /*1615a0*/  @P6 LOP3.LUT R2, R2, 0x2, RZ, 0xfc, !PT ;  /* 0x0000000202026812 */ /* 0x000fc600078efcff */
[----:B------:R-:W3:Y:S04]  /*1615b0*/  LDL.LU R10, [R1+0xb8] ;  /* 0x0000b800010a7983 */ /* 0x000ee80000300800 */
[----:B------:R-:W3:Y:S01]  /*1615c0*/  LDL.LU R13, [R1+0xb4] ;  /* 0x0000b400010d7983 */ /* 0x000ee20000300800 */
[----:B----4-:R-:W-:-:S03]  /*1615d0*/  R2UR UR12, R15 ;  /* 0x000000000f0c72ca */ /* 0x010fc600000e0000 */
[----:B------:R-:W4:Y:S01]  /*1615e0*/  LDL.LU R14, [R1+0xb0] ;  /* 0x0000b000010e7983 */ /* 0x000f220000300800 */
[----:B------:R-:W-:-:S03]  /*1615f0*/  R2UR UR10, R17 ;  /* 0x00000000110a72ca */ /* 0x000fc600000e0000 */
[----:B------:R-:W4:Y:S01]  /*161600*/  LDL.LU R15, [R1+0xac] ;  /* 0x0000ac00010f7983 */ /* 0x000f220000300800 */
[----:B------:R-:W-:-:S03]  /*161610*/  R2UR UR8, R29 ;  /* 0x000000001d0872ca */ /* 0x000fc600000e0000 */
[----:B------:R-:W4:Y:S01]  /*161620*/  LDL.LU R17, [R1+0xa8] ;  /* 0x0000a80001117983 */ /* 0x000f220000300800 */
[----:B------:R-:W-:Y:S02]  /*161630*/  LOP3.LUT R2, R2, 0xfffffffe, RZ, 0xc0, !PT ;  /* 0xfffffffe02027812 */ /* 0x000fe400078ec0ff */
[----:B------:R-:W-:Y:S02]  /*161640*/  R2UR UR6, R27 ;  /* 0x000000001b0672ca */ /* 0x000fe400000e0000 */
[----:B------:R-:W-:Y:S01]  /*161650*/  ISETP.LT.AND P3, PT, R26, UR16, !P2 ;  /* 0x000000101a007c0c */ /* 0x000fe2000d761270 */
[----:B------:R-:W4:Y:S01]  /*161660*/  LDL.LU R29, [R1+0xa4] ;  /* 0x0000a400011d7983 */ /* 0x000f220000300800 */
[----:B------:R-:W-:-:S03]  /*161670*/  ISETP.LT.AND P2, PT, R5, UR14, !P2 ;  /* 0x0000000e05007c0c */ /* 0x000fc6000d741270 */
[----:B------:R-:W4:Y:S04]  /*161680*/  LDL.LU R27, [R1+0xa0] ;  /* 0x0000a000011b7983 */ /* 0x000f280000300800 */
[----:B------:R-:W4:Y:S04]  /*161690*/  LDL.LU R5, [R1+0x9c] ;  /* 0x00009c0001057983 */ /* 0x000f280000300800 */
[----:B------:R-:W4:Y:S01]  /*1616a0*/  LDL.LU R23, [R1+0x98] ;  /* 0x0000980001177983 */ /* 0x000f220000300800 */
[----:B------:R-:W-:-:S03]  /*1616b0*/  @P4 LOP3.LUT R2, R2, 0x1, RZ, 0xfc, !PT ;  /* 0x0000000102024812 */ /* 0x000fc600078efcff */
[----:B------:R-:W4:Y:S04]  /*1616c0*/  LDL.LU R28, [R1+0x94] ;  /* 0x00009400011c7983 */ /* 0x000f280000300800 */
[----:B------:R-:W4:Y:S04]  /*1616d0*/  LDL.LU R24, [R1+0x90] ;  /* 0x0000900001187983 */ /* 0x000f280000300800 */
[----:B------:R-:W4:Y:S04]  /*1616e0*/  LDL.LU R4, [R1+0x8c] ;  /* 0x00008c0001047983 */ /* 0x000f280000300800 */
[----:B------:R-:W4:Y:S04]  /*1616f0*/  LDL.LU R3, [R1+0x88] ;  /* 0x0000880001037983 */ /* 0x000f280000300800 */
[----:B------:R0:W-:Y:S04]  /*161700*/  STL [R1+0x4fe4], R2 ;  /* 0x004fe40201007387 */ /* 0x0001e80000100800 */
[----:B0-----:R-:W4:Y:S01]  /*161710*/  LDL R2, [R1+0x1e50] ;  /* 0x001e500001027983 */ /* 0x001f220000100800 */
[----:B--2---:R-:W-:-:S03]  /*161720*/  R2UR UR60, R0 ;  /* 0x00000000003c72ca */ /* 0x004fc600000e0000 */
[----:B------:R-:W2:Y:S02]  /*161730*/  LDL.LU R0, [R1+0x57a8] ;  /* 0x0057a80001007983 */ /* 0x000ea40000300800 */
[----:B--2---:R-:W-:Y:S02]  /*161740*/  R2UR UR58, R0 ;  /* 0x00000000003a72ca */ /* 0x004fe400000e0000 */
[----:B------:R-:W2:Y:S02]  /*161750*/  LDL.LU R0, [R1+0x57a4] ;  /* 0x0057a40001007983 */ /* 0x000ea40000300800 */
[----:B--2---:R-:W-:Y:S02]  /*161760*/  R2UR UR56, R0 ;  /* 0x00000000003872ca */ /* 0x004fe400000e0000 */
[----:B------:R-:W2:Y:S02]  /*161770*/  LDL.LU R0, [R1+0x57a0] ;  /* 0x0057a00001007983 */ /* 0x000ea40000300800 */
[----:B--2---:R-:W-:-:S02]  /*161780*/  R2UR UR54, R0 ;  /* 0x00000000003672ca */ /* 0x004fc400000e0000 */
[----:B------:R-:W2:Y:S02]  /*161790*/  LDL.LU R0, [R1+0x579c] ;  /* 0x00579c0001007983 */ /* 0x000ea40000300800 */
[----:B--2---:R-:W-:Y:S02]  /*1617a0*/  R2UR UR52, R0 ;  /* 0x00000000003472ca */ /* 0x004fe400000e0000 */
[----:B------:R-:W2:Y:S02]  /*1617b0*/  LDL.LU R0, [R1+0x5798] ;  /* 0x0057980001007983 */ /* 0x000ea40000300800 */
[----:B--2---:R-:W-:Y:S02]  /*1617c0*/  R2UR UR50, R0 ;  /* 0x00000000003272ca */ /* 0x004fe400000e0000 */
[----:B------:R-:W2:Y:S01]  /*1617d0*/  LDL.LU R0, [R1+0x5794] ;  /* 0x0057940001007983 */ /* 0x000ea20000300800 */
[----:B------:R-:W-:Y:S02]  /*1617e0*/  R2UR UR44, R6 ;  /* 0x00000000062c72ca */ /* 0x000fe400000e0000 */
[----:B------:R-:W-:-:S02]  /*1617f0*/  R2UR UR42, R9 ;  /* 0x00000000092a72ca */ /* 0x000fc400000e0000 */
[----:B------:R-:W-:Y:S02]  /*161800*/  R2UR UR40, R16 ;  /* 0x00000000102872ca */ /* 0x000fe400000e0000 */
[----:B------:R-:W-:Y:S02]  /*161810*/  R2UR UR38, R18 ;  /* 0x00000000122672ca */ /* 0x000fe400000e0000 */
[----:B---3--:R-:W-:Y:S02]  /*161820*/  R2UR UR36, R25 ;  /* 0x00000000192472ca */ /* 0x008fe400000e0000 */
[----:B------:R-:W-:Y:S02]  /*161830*/  R2UR UR34, R8 ;  /* 0x00000000082272ca */ /* 0x000fe400000e0000 */
[----:B------:R-:W-:Y:S02]  /*161840*/  R2UR UR32, R19 ;  /* 0x00000000132072ca */ /* 0x000fe400000e0000 */
[----:B------:R-:W-:-:S02]  /*161850*/  R2UR UR30, R20 ;  /* 0x00000000141e72ca */ /* 0x000fc400000e0000 */
[----:B------:R-:W-:Y:S02]  /*161860*/  R2UR UR28, R21 ;  /* 0x00000000151c72ca */ /* 0x000fe400000e0000 */
[----:B------:R-:W-:Y:S02]  /*161870*/  R2UR UR26, R22 ;  /* 0x00000000161a72ca */ /* 0x000fe400000e0000 */
[----:B------:R-:W-:Y:S02]  /*161880*/  R2UR UR24, R12 ;  /* 0x000000000c1872ca */ /* 0x000fe400000e0000 */
[----:B------:R-:W-:Y:S02]  /*161890*/  R2UR UR22, R10 ;  /* 0x000000000a1672ca */ /* 0x000fe400000e0000 */
[----:B------:R-:W-:Y:S02]  /*1618a0*/  R2UR UR20, R13 ;  /* 0x000000000d1472ca */ /* 0x000fe400000e0000 */
[----:B------:R-:W-:-:S02]  /*1618b0*/  LOP3.LUT R11, R11, 0x7fffffff, RZ, 0xc0, !PT ;  /* 0x7fffffff0b0b7812 */ /* 0x000fc400078ec0ff */
[----:B------:R-:W-:Y:S02]  /*1618c0*/  ISETP.LT.AND P4, PT, R26, UR12, !P1 ;  /* 0x0000000c1a007c0c */ /* 0x000fe4000cf81270 */
[----:B------:R-:W-:-:S04]  /*1618d0*/  @P3 LOP3.LUT R11, R11, 0x80000000, RZ, 0xfc, !PT ;  /* 0x800000000b0b3812 */ /* 0x000fc800078efcff */
[----:B------:R-:W-:Y:S02]  /*1618e0*/  LOP3.LUT R11, R11, 0xbfffffff, RZ, 0xc0, !PT ;  /* 0xbfffffff0b0b7812 */ /* 0x000fe400078ec0ff */
[----:B----4-:R-:W-:Y:S02]  /*1618f0*/  ISETP.LT.AND P3, PT, R2, UR10, !P1 ;  /* 0x0000000a02007c0c */ /* 0x010fe4000cf61270 */
[----:B------:R-:W-:Y:S02]  /*161900*/  @P2 LOP3.LUT R11, R11, 0x40000000, RZ, 0xfc, !PT ;  /* 0x400000000b0b2812 */ /* 0x000fe400078efcff */
[----:B------:R-:W-:Y:S02]  /*161910*/  LOP3.LUT P0, RZ, R7, 0x80000000, RZ, 0xc0, !PT ;  /* 0x8000000007ff7812 */ /* 0x000fe4000780c0ff */
[----:B------:R-:W-:Y:S02]  /*161920*/  LOP3.LUT R11, R11, 0xdfffffff, RZ, 0xc0, !PT ;  /* 0xdfffffff0b0b7812 */ /* 0x000fe400078ec0ff */
[----:B--2---:R-:W-:-:S02]  /*161930*/  R2UR UR48, R0 ;  /* 0x00000000003072ca */ /* 0x004fc400000e0000 */
[----:B------:R-:W2:Y:S04]  /*161940*/  LDL.LU R0, [R1+0x5790] ;  /* 0x0057900001007983 */ /* 0x000ea80000300800 */
[----:B------:R-:W3:Y:S04]  /*161950*/  LDL.LU R6, [R1+0x578c] ;  /* 0x00578c0001067983 */ /* 0x000ee80000300800 */
[----:B------:R-:W4:Y:S04]  /*161960*/  LDL.LU R9, [R1+0x5788] ;  /* 0x0057880001097983 */ /* 0x000f280000300800 */
[----:B------:R-:W3:Y:S04]  /*161970*/  LDL.LU R16, [R1+0x5784] ;  /* 0x0057840001107983 */ /* 0x000ee80000300800 */
[----:B------:R-:W3:Y:S04]  /*161980*/  LDL.LU R18, [R1+0x5780] ;  /* 0x0057800001127983 */ /* 0x000ee80000300800 */
[----:B------:R-:W3:Y:S04]  /*161990*/  LDL.LU R25, [R1+0x577c] ;  /* 0x00577c0001197983 */ /* 0x000ee80000300800 */
[----:B------:R-:W4:Y:S04]  /*1619a0*/  LDL.LU R8, [R1+0x5778] ;  /* 0x0057780001087983 */ /* 0x000f280000300800 */
[----:B------:R-:W3:Y:S04]  /*1619b0*/  LDL.LU R19, [R1+0x5774] ;  /* 0x0057740001137983 */ /* 0x000ee80000300800 */
[----:B------:R-:W3:Y:S04]  /*1619c0*/  LDL.LU R20, [R1+0x5770] ;  /* 0x0057700001147983 */ /* 0x000ee80000300800 */
[----:B------:R-:W4:Y:S04]  /*1619d0*/  LDL.LU R21, [R1+0x576c] ;  /* 0x00576c0001157983 */ /* 0x000f280000300800 */
[----:B------:R-:W3:Y:S04]  /*1619e0*/  LDL.LU R22, [R1+0x5768] ;  /* 0x0057680001167983 */ /* 0x000ee80000300800 */
[----:B------:R-:W2:Y:S04]  /*1619f0*/  LDL.LU R12, [R1+0x5764] ;  /* 0x00576400010c7983 */ /* 0x000ea80000300800 */
[----:B------:R-:W4:Y:S04]  /*161a00*/  LDL.LU R10, [R1+0x5760] ;  /* 0x00576000010a7983 */ /* 0x000f280000300800 */
[----:B------:R-:W3:Y:S01]  /*161a10*/  LDL.LU R13, [R1+0x575c] ;  /* 0x00575c00010d7983 */ /* 0x000ee20000300800 */
[----:B------:R-:W-:-:S02]  /*161a20*/  @P4 LOP3.LUT R11, R11, 0x20000000, RZ, 0xfc, !PT ;  /* 0x200000000b0b4812 */ /* 0x000fc400078efcff */
[----:B------:R-:W-:Y:S02]  /*161a30*/  ISETP.LT.AND P2, PT, R26, UR8, !P0 ;  /* 0x000000081a007c0c */ /* 0x000fe4000c741270 */
[----:B------:R-:W-:Y:S02]  /*161a40*/  LOP3.LUT R11, R11, 0xefffffff, RZ, 0xc0, !PT ;  /* 0xefffffff0b0b7812 */ /* 0x000fe400078ec0ff */
[----:B------:R-:W-:Y:S02]  /*161a50*/  ISETP.LT.AND P1, PT, R2, UR6, !P0 ;  /* 0x0000000602007c0c */ /* 0x000fe4000c721270 */
[----:B------:R-:W-:Y:S02]  /*161a60*/  @P3 LOP3.LUT R11, R11, 0x10000000, RZ, 0xfc, !PT ;  /* 0x100000000b0b3812 */ /* 0x000fe400078efcff */
[----:B------:R-:W-:Y:S02]  /*161a70*/  LOP3.LUT P5, RZ, R7, 0x40000000, RZ, 0xc0, !PT ;  /* 0x4000000007ff7812 */ /* 0x000fe400078ac0ff */
[----:B------:R-:W-:-:S02]  /*161a80*/  LOP3.LUT R11, R11, 0xf7ffffff, RZ, 0xc0, !PT ;  /* 0xf7ffffff0b0b7812 */ /* 0x000fc400078ec0ff */
[----:B------:R-:W-:Y:S02]  /*161a90*/  ISETP.LT.AND P0, PT, R26, UR4, !P5 ;  /* 0x000000041a007c0c */ /* 0x000fe4000ef01270 */
[----:B------:R-:W-:-:S04]  /*161aa0*/  @P2 LOP3.LUT R11, R11, 0x8000000, RZ, 0xfc, !PT ;  /* 0x080000000b0b2812 */ /* 0x000fc800078efcff */
[----:B------:R-:W-:Y:S02]  /*161ab0*/  LOP3.LUT R11, R11, 0xfbffffff, RZ, 0xc0, !PT ;  /* 0xfbffffff0b0b7812 */ /* 0x000fe400078ec0ff */
[----:B------:R-:W-:Y:S02]  /*161ac0*/  ISETP.LT.AND P5, PT, R2, UR60, !P5 ;  /* 0x0000003c02007c0c */ /* 0x000fe4000efa1270 */
[----:B------:R-:W-:-:S04]  /*161ad0*/  @P1 LOP3.LUT R11, R11, 0x4000000, RZ, 0xfc, !PT ;  /* 0x040000000b0b1812 */ /* 0x000fc800078efcff */
[----:B------:R-:W-:Y:S02]  /*161ae0*/  LOP3.LUT R11, R11, 0xfdffffff, RZ, 0xc0, !PT ;  /* 0xfdffffff0b0b7812 */ /* 0x000fe400078ec0ff */
[----:B------:R-:W-:Y:S02]  /*161af0*/  R2UR UR18, R14 ;  /* 0x000000000e1272ca */ /* 0x000fe400000e0000 */
[----:B------:R-:W-:Y:S01]  /*161b00*/  R2UR UR16, R15 ;  /* 0x000000000f1072ca */ /* 0x000fe200000e0000 */
[----:B------:R-:W3:Y:S01]  /*161b10*/  LDL.LU R14, [R1+0x5758] ;  /* 0x00575800010e7983 */ /* 0x000ee20000300800 */
[----:B------:R-:W-:Y:S02]  /*161b20*/  @P0 LOP3.LUT R11, R11, 0x2000000, RZ, 0xfc, !PT ;  /* 0x020000000b0b0812 */ /* 0x000fe400078efcff */
[----:B------:R-:W-:Y:S01]  /*161b30*/  LOP3.LUT P4, RZ, R7, 0x20000000, RZ, 0xc0, !PT ;  /* 0x2000000007ff7812 */ /* 0x000fe2000788c0ff */
[----:B------:R-:W3:Y:S01]  /*161b40*/  LDL.LU R15, [R1+0x5754] ;  /* 0x00575400010f7983 */ /* 0x000ee20000300800 */
[----:B------:R-:W-:-:S02]  /*161b50*/  R2UR UR14, R17 ;  /* 0x00000000110e72ca */ /* 0x000fc400000e0000 */
[----:B------:R-:W-:Y:S01]  /*161b60*/  LOP3.LUT R11, R11, 0xfeffffff, RZ, 0xc0, !PT ;  /* 0xfeffffff0b0b7812 */ /* 0x000fe200078ec0ff */
[----:B------:R-:W3:Y:S01]  /*161b70*/  LDL.LU R17, [R1+0x5750] ;  /* 0x0057500001117983 */ /* 0x000ee20000300800 */
[----:B------:R-:W-:-:S03]  /*161b80*/  R2UR UR12, R29 ;  /* 0x000000001d0c72ca */ /* 0x000fc600000e0000 */
[----:B------:R-:W3:Y:S01]  /*161b90*/  LDL.LU R29, [R1+0x574c] ;  /* 0x00574c00011d7983 */ /* 0x000ee20000300800 */
[----:B------:R-:W-:Y:S02]  /*161ba0*/  R2UR UR10, R27 ;  /* 0x000000001b0a72ca */ /* 0x000fe400000e0000 */
[----:B------:R-:W-:Y:S01]  /*161bb0*/  R2UR UR8, R5 ;  /* 0x00000000050872ca */ /* 0x000fe200000e0000 */
[----:B------:R-:W3:Y:S01]  /*161bc0*/  LDL.LU R27, [R1+0x5748] ;  /* 0x00574800011b7983 */ /* 0x000ee20000300800 */
[----:B------:R-:W-:-:S03]  /*161bd0*/  @P5 LOP3.LUT R11, R11, 0x1000000, RZ, 0xfc, !PT ;  /* 0x010000000b0b5812 */ /* 0x000fc600078efcff */
[----:B------:R-:W3:Y:S01]  /*161be0*/  LDL.LU R5, [R1+0x5744] ;  /* 0x0057440001057983 */ /* 0x000ee20000300800 */
[----:B------:R-:W-:Y:S02]  /*161bf0*/  ISETP.LT.AND P5, PT, R26, UR58, !P4 ;  /* 0x0000003a1a007c0c */ /* 0x000fe4000e7a1270 */
[----:B------:R-:W-:Y:S02]  /*161c00*/  R2UR UR39, R3 ;  /* 0x00000000032772ca */ /* 0x000fe400000e0000 */
[----:B------:R-:W-:Y:S02]  /*161c10*/  ISETP.LT.AND P4, PT, R2, UR56, !P4 ;  /* 0x0000003802007c0c */ /* 0x000fe4000e781270 */
[----:B------:R-:W-:Y:S02]  /*161c20*/  LOP3.LUT P6, RZ, R7, 0x800000, RZ, 0xc0, !PT ;  /* 0x0080000007ff7812 */ /* 0x000fe400078cc0ff */
[----:B------:R-:W-:Y:S02]  /*161c30*/  LOP3.LUT R11, R11, 0xff7fffff, RZ, 0xc0, !PT ;  /* 0xff7fffff0b0b7812 */ /* 0x000fe400078ec0ff */
[----:B------:R-:W-:-:S03]  /*161c40*/  LOP3.LUT P3, RZ, R7, 0x10000000, RZ, 0xc0, !PT ;  /* 0x1000000007ff7812 */ /* 0x000fc6000786c0ff */
[----:B------:R-:W-:-:S04]  /*161c50*/  @P5 LOP3.LUT R11, R11, 0x800000, RZ, 0xfc, !PT ;  /* 0x008000000b0b5812 */ /* 0x000fc800078efcff */
[----:B------:R-:W-:-:S04]  /*161c60*/  LOP3.LUT R11, R11, 0xffbfffff, RZ, 0xc0, !PT ;  /* 0xffbfffff0b0b7812 */ /* 0x000fc800078ec0ff */
[----:B------:R-:W-:Y:S02]  /*161c70*/  @P4 LOP3.LUT R11, R11, 0x400000, RZ, 0xfc, !PT ;  /* 0x004000000b0b4812 */ /* 0x000fe400078efcff */
[----:B------:R-:W-:Y:S02]  /*161c80*/  LOP3.LUT P2, RZ, R7, 0x8000000, RZ, 0xc0, !PT ;  /* 0x0800000007ff7812 */ /* 0x000fe4000784c0ff */
[----:B------:R-:W-:Y:S02]  /*161c90*/  LOP3.LUT R11, R11, 0xffdfffff, RZ, 0xc0, !PT ;  /* 0xffdfffff0b0b7812 */ /* 0x000fe400078ec0ff */
[----:B--2---:R-:W-:Y:S02]  /*161ca0*/  R2UR UR60, R12 ;  /* 0x000000000c3c72ca */ /* 0x004fe400000e0000 */
[----:B----4-:R-:W-:Y:S01]  /*161cb0*/  R2UR UR58, R10 ;  /* 0x000000000a3a72ca */ /* 0x010fe200000e0000 */
[----:B------:R-:W2:Y:S04]  /*161cc0*/  LDL.LU R12, [R1+0x5740] ;  /* 0x00574000010c7983 */ /* 0x000ea80000300800 */
[----:B------:R-:W4:Y:S04]  /*161cd0*/  LDL.LU R10, [R1+0x573c] ;  /* 0x00573c00010a7983 */ /* 0x000f280000300800 */
[----:B------:R-:W4:Y:S01]  /*161ce0*/  LDL.LU R3, [R1+0x38] ;  /* 0x0000380001037983 */ /* 0x000f220000300800 */
[----:B---3--:R-:W-:-:S03]  /*161cf0*/  R2UR UR56, R13 ;  /* 0x000000000d3872ca */ /* 0x008fc600000e0000 */
[----:B------:R-:W3:Y:S01]  /*161d00*/  LDL.LU R13, [R1+0x5738] ;  /* 0x00573800010d7983 */ /* 0x000ee20000300800 */
[----:B------:R-:W-:-:S04]  /*161d10*/  LOP3.LUT R0, R0, 0xfbffffff, RZ, 0xc0, !PT ;  /* 0xfbffffff00007812 */ /* 0x000fc800078ec0ff */
[----:B------:R-:W-:Y:S02]  /*161d20*/  @P6 LOP3.LUT R0, R0, 0x4000000, RZ, 0xfc, !PT ;  /* 0x0400000000006812 */ /* 0x000fe400078efcff */
[----:B------:R-:W-:Y:S02]  /*161d30*/  ISETP.LT.AND P6, PT, R26, UR54, !P3 ;  /* 0x000000361a007c0c */ /* 0x000fe4000dfc1270 */
[----:B------:R-:W-:-:S11]  /*161d40*/  ISETP.LT.AND P3, PT, R2, UR52, !P3 ;  /* 0x0000003402007c0c */ /* 0x000fd6000df61270 */
[----:B------:R-:W-:Y:S02]  /*161d50*/  @P6 LOP3.LUT R11, R11, 0x200000, RZ, 0xfc, !PT ;  /* 0x002000000b0b6812 */ /* 0x000fe400078efcff */
[----:B------:R-:W-:Y:S02]  /*161d60*/  ISETP.LT.AND P6, PT, R26, UR50, !P2 ;  /* 0x000000321a007c0c */ /* 0x000fe4000d7c1270 */
[----:B------:R-:W-:-:S04]  /*161d70*/  LOP3.LUT R11, R11, 0xffefffff, RZ, 0xc0, !PT ;  /* 0xffefffff0b0b7812 */ /* 0x000fc800078ec0ff */
[----:B------:R-:W-:-:S04]  /*161d80*/  @P3 LOP3.LUT R11, R11, 0x100000, RZ, 0xfc, !PT ;  /* 0x001000000b0b3812 */ /* 0x000fc800078efcff */
[----:B------:R-:W-:-:S04]  /*161d90*/  LOP3.LUT R11, R11, 0xfff7ffff, RZ, 0xc0, !PT ;  /* 0xfff7ffff0b0b7812 */ /* 0x000fc800078ec0ff */
[----:B------:R-:W-:Y:S02]  /*161da0*/  @P6 LOP3.LUT R11, R11, 0x80000, RZ, 0xfc, !PT ;  /* 0x000800000b0b6812 */ /* 0x000fe400078efcff */
[----:B------:R-:W-:Y:S02]  /*161db0*/  ISETP.LT.AND P6, PT, R2, UR48, !P2 ;  /* 0x0000003002007c0c */ /* 0x000fe4000d7c1270 */
[----:B------:R-:W-:Y:S02]  /*161dc0*/  LOP3.LUT P1, RZ, R7, 0x4000000, RZ, 0xc0, !PT ;  /* 0x0400000007ff7812 */ /* 0x000fe4000782c0ff */
[----:B------:R-:W-:-:S09]  /*161dd0*/  LOP3.LUT R11, R11, 0xfffbffff, RZ, 0xc0, !PT ;  /* 0xfffbffff0b0b7812 */ /* 0x000fd200078ec0ff */
[----:B------:R-:W-:Y:S02]  /*161de0*/  @P6 LOP3.LUT R11, R11, 0x40000, RZ, 0xfc, !PT ;  /* 0x000400000b0b6812 */ /* 0x000fe400078efcff */
[----:B------:R-:W-:Y:S02]  /*161df0*/  ISETP.LT.AND P6, PT, R26, UR44, !P1 ;  /* 0x0000002c1a007c0c */ /* 0x000fe4000cfc1270 */
[----:B------:R-:W-:-:S11]  /*161e00*/  LOP3.LUT R11, R11, 0xfffdffff, RZ, 0xc0, !PT ;  /* 0xfffdffff0b0b7812 */ /* 0x000fd600078ec0ff */
[----:B------:R-:W-:Y:S02]  /*161e10*/  @P6 LOP3.LUT R11, R11, 0x20000, RZ, 0xfc, !PT ;  /* 0x000200000b0b6812 */ /* 0x000fe400078efcff */
[----:B------:R-:W-:Y:S02]  /*161e20*/  ISETP.LT.AND P6, PT, R2, UR42, !P1 ;  /* 0x0000002a02007c0c */ /* 0x000fe4000cfc1270 */
[----:B------:R-:W-:Y:S02]  /*161e30*/  LOP3.LUT P0, RZ, R7, 0x2000000, RZ, 0xc0, !PT ;  /* 0x0200000007ff7812 */ /* 0x000fe4000780c0ff */
[----:B------:R-:W-:-:S09]  /*161e40*/  LOP3.LUT R11, R11, 0xfffeffff, RZ, 0xc0, !PT ;  /* 0xfffeffff0b0b7812 */ /* 0x000fd200078ec0ff */
[----:B------:R-:W-:Y:S02]  /*161e50*/  @P6 LOP3.LUT R11, R11, 0x10000, RZ, 0xfc, !PT ;  /* 0x000100000b0b6812 */ /* 0x000fe400078efcff */
[----:B------:R-:W-:Y:S02]  /*161e60*/  ISETP.LT.AND P6, PT, R26, UR40, !P0 ;  /* 0x000000281a007c0c */ /* 0x000fe4000c7c1270 */
[----:B------:R-:W-:Y:S02]  /*161e70*/  LOP3.LUT P5, RZ, R7, 0x400000, RZ, 0xc0, !PT ;  /* 0x0040000007ff7812 */ /* 0x000fe400078ac0ff */
[----:B------:R-:W-:Y:S02]  /*161e80*/  LOP3.LUT R11, R11, 0xffff7fff, RZ, 0xc0, !PT ;  /* 0xffff7fff0b0b7812 */ /* 0x000fe400078ec0ff */
[----:B------:R-:W-:Y:S02]  /*161e90*/  LOP3.LUT R0, R0, 0xfdffffff, RZ, 0xc0, !PT ;  /* 0xfdffffff00007812 */ /* 0x000fe400078ec0ff */
[----:B------:R-:W-:-:S02]  /*161ea0*/  R2UR UR54, R14 ;  /* 0x000000000e3672ca */ /* 0x000fc400000e0000 */
[----:B------:R-:W-:Y:S01]  /*161eb0*/  R2UR UR52, R15 ;  /* 0x000000000f3472ca */ /* 0x000fe200000e0000 */
[----:B------:R-:W3:Y:S04]  /*161ec0*/  LDL.LU R14, [R1+0x5734] ;  /* 0x00573400010e7983 */ /* 0x000ee80000300800 */
[----:B------:R-:W3:Y:S01]  /*161ed0*/  LDL.LU R15, [R1+0x5730] ;  /* 0x00573000010f7983 */ /* 0x000ee20000300800 */
[----:B------:R-:W-:Y:S02]  /*161ee0*/  @P6 LOP3.LUT R11, R11, 0x8000, RZ, 0xfc, !PT ;  /* 0x000080000b0b6812 */ /* 0x000fe400078efcff */
[----:B------:R-:W-:Y:S02]  /*161ef0*/  ISETP.LT.AND P6, PT, R2, UR38, !P0 ;  /* 0x0000002602007c0c */ /* 0x000fe4000c7c1270 */
[----:B------:R-:W-:-:S02]  /*161f00*/  @P5 LOP3.LUT R0, R0, 0x2000000, RZ, 0xfc, !PT ;  /* 0x0200000000005812 */ /* 0x000fc400078efcff */
[----:B------:R-:W-:Y:S02]  /*161f10*/  R2UR UR50, R17 ;  /* 0x00000000113272ca */ /* 0x000fe400000e0000 */
[----:B------:R-:W-:Y:S02]  /*161f20*/  LOP3.LUT R11, R11, 0xffffbfff, RZ, 0xc0, !PT ;  /* 0xffffbfff0b0b7812 */ /* 0x000fe400078ec0ff */
[----:B------:R-:W-:Y:S01]  /*161f30*/  LOP3.LUT P5, RZ, R7, 0x1000000, RZ, 0xc0, !PT ;  /* 0x0100000007ff7812 */ /* 0x000fe200078ac0ff */
[----:B------:R-:W3:Y:S01]  /*161f40*/  LDL.LU R17, [R1+0x572c] ;  /* 0x00572c0001117983 */ /* 0x000ee20000300800 */
[----:B------:R-:W-:-:S03]  /*161f50*/  R2UR UR48, R29 ;  /* 0x000000001d3072ca */ /* 0x000fc600000e0000 */
[----:B------:R-:W3:Y:S01]  /*161f60*/  LDL.LU R29, [R1+0x5728] ;  /* 0x00572800011d7983 */ /* 0x000ee20000300800 */
[----:B------:R-:W-:Y:S02]  /*161f70*/  R2UR UR44, R27 ;  /* 0x000000001b2c72ca */ /* 0x000fe400000e0000 */
[----:B------:R-:W-:Y:S01]  /*161f80*/  R2UR UR40, R5 ;  /* 0x00000000052872ca */ /* 0x000fe200000e0000 */
[----:B------:R-:W3:Y:S04]  /*161f90*/  LDL.LU R27, [R1+0x5724] ;  /* 0x00572400011b7983 */ /* 0x000ee80000300800 */
[----:B------:R-:W3:Y:S01]  /*161fa0*/  LDL.LU R5, [R1+0x5720] ;  /* 0x0057200001057983 */ /* 0x000ee20000300800 */
[----:B------:R-:W-:Y:S02]  /*161fb0*/  @P6 LOP3.LUT R11, R11, 0x4000, RZ, 0xfc, !PT ;  /* 0x000040000b0b6812 */ /* 0x000fe400078efcff */
[----:B------:R-:W-:-:S02]  /*161fc0*/  ISETP.LT.AND P6, PT, R26, UR36, !P5 ;  /* 0x000000241a007c0c */ /* 0x000fc4000efc1270 */
[----:B------:R-:W-:Y:S02]  /*161fd0*/  ISETP.LT.AND P5, PT, R2, UR34, !P5 ;  /* 0x0000002202007c0c */ /* 0x000fe4000efa1270 */
[----:B--2---:R-:W-:Y:S02]  /*161fe0*/  R2UR UR38, R12 ;  /* 0x000000000c2672ca */ /* 0x004fe400000e0000 */
[----:B----4-:R-:W-:Y:S02]  /*161ff0*/  R2UR UR36, R10 ;  /* 0x000000000a2472ca */ /* 0x010fe400000e0000 */
[----:B------:R-:W-:Y:S01]  /*162000*/  R2UR UR42, R3 ;  /* 0x00000000032a72ca */ /* 0x000fe200000e0000 */
[----:B------:R-:W2:Y:S04]  /*162010*/  LDL.LU R12, [R1+0x571c] ;  /* 0x00571c00010c7983 */ /* 0x000ea80000300800 */
[----:B------:R-:W4:Y:S04]  /*162020*/  LDL.LU R3, [R1+0x60] ;  /* 0x0000600001037983 */ /* 0x000f280000300800 */
[----:B------:R-:W4:Y:S01]  /*162030*/  LDL.LU R10, [R1+0x5718] ;  /* 0x00571800010a7983 */ /* 0x000f220000300800 */
[----:B---3--:R-:W-:-:S03]  /*162040*/  R2UR UR34, R13 ;  /* 0x000000000d2272ca */ /* 0x008fc600000e0000 */
[----:B------:R-:W3:Y:S01]  /*162050*/  LDL.LU R13, [R1+0x5714] ;  /* 0x00571400010d7983 */ /* 0x000ee20000300800 */
        /* <DEDUP_REMOVED lines=13> */
[----:B------:R-:W-:Y:S02]  /*162130*/  LOP3.LUT R11, R11, 0xfffffdff, RZ, 0xc0, !PT ;  /* 0xfffffdff0b0b7812 */ /* 0x000fe400078ec0ff */
[----:B------:R-:W-:-:S09]  /*162140*/  LOP3.LUT P4, RZ, R7, 0x200000, RZ, 0xc0, !PT ;  /* 0x0020000007ff7812 */ /* 0x000fd2000788c0ff */
[----:B------:R-:W-:Y:S02]  /*162150*/  @P6 LOP3.LUT R11, R11, 0x200, RZ, 0xfc, !PT ;  /* 0x000002000b0b6812 */ /* 0x000fe400078efcff */
[----:B------:R-:W-:Y:S02]  /*162160*/  ISETP.LT.AND P6, PT, R2, UR26, !P5 ;  /* 0x0000001a02007c0c */ /* 0x000fe4000efc1270 */
[----:B------:R-:W-:Y:S02]  /*162170*/  ISETP.LT.AND P5, PT, R26, UR24, !P4 ;  /* 0x000000181a007c0c */ /* 0x000fe4000e7a1270 */
[----:B------:R-:W-:Y:S02]  /*162180*/  LOP3.LUT R11, R11, 0xfffffeff, RZ, 0xc0, !PT ;  /* 0xfffffeff0b0b7812 */ /* 0x000fe400078ec0ff */
[----:B------:R-:W-:-:S07]  /*162190*/  ISETP.LT.AND P4, PT, R2, UR22, !P4 ;  /* 0x0000001602007c0c */ /* 0x000fce000e781270 */
[----:B------:R-:W-:-:S04]  /*1621a0*/  @P6 LOP3.LUT R11, R11, 0x100, RZ, 0xfc, !PT ;  /* 0x000001000b0b6812 */ /* 0x000fc800078efcff */
[----:B------:R-:W-:-:S04]  /*1621b0*/  LOP3.LUT R11, R11, 0xffffff7f, RZ, 0xc0, !PT ;  /* 0xffffff7f0b0b7812 */ /* 0x000fc800078ec0ff */
[----:B------:R-:W-:Y:S02]  /*1621c0*/  @P5 LOP3.LUT R11, R11, 0x80, RZ, 0xfc, !PT ;  /* 0x000000800b0b5812 */ /* 0x000fe400078efcff */
[C---:B------:R-:W-:Y:S02]  /*1621d0*/  LOP3.LUT P3, RZ, R7.reuse, 0x100000, RZ, 0xc0, !PT ;  /* 0x0010000007ff7812 */ /* 0x040fe4000786c0ff */
[----:B------:R-:W-:Y:S02]  /*1621e0*/  LOP3.LUT P2, RZ, R7, 0x80000, RZ, 0xc0, !PT ;  /* 0x0008000007ff7812 */ /* 0x000fe4000784c0ff */
[----:B------:R-:W-:Y:S02]  /*1621f0*/  LOP3.LUT R11, R11, 0xffffffbf, RZ, 0xc0, !PT ;  /* 0xffffffbf0b0b7812 */ /* 0x000fe400078ec0ff */
[----:B------:R-:W-:Y:S02]  /*162200*/  ISETP.LT.AND P5, PT, R26, UR20, !P3 ;  /* 0x000000141a007c0c */ /* 0x000fe4000dfa1270 */
[----:B------:R-:W-:-:S02]  /*162210*/  R2UR UR32, R14 ;  /* 0x000000000e2072ca */ /* 0x000fc400000e0000 */
[----:B------:R-:W-:Y:S01]  /*162220*/  R2UR UR30, R15 ;  /* 0x000000000f1e72ca */ /* 0x000fe200000e0000 */
[----:B------:R-:W3:Y:S04]  /*162230*/  LDL.LU R14, [R1+0x5710] ;  /* 0x00571000010e7983 */ /* 0x000ee80000300800 */
[----:B------:R-:W3:Y:S01]  /*162240*/  LDL.LU R15, [R1+0x570c] ;  /* 0x00570c00010f7983 */ /* 0x000ee20000300800 */
[----:B------:R-:W-:Y:S02]  /*162250*/  @P4 LOP3.LUT R11, R11, 0x40, RZ, 0xfc, !PT ;  /* 0x000000400b0b4812 */ /* 0x000fe400078efcff */
[----:B------:R-:W-:Y:S02]  /*162260*/  ISETP.LT.AND P4, PT, R2, UR18, !P3 ;  /* 0x0000001202007c0c */ /* 0x000fe4000df81270 */
[----:B------:R-:W-:-:S02]  /*162270*/  ISETP.LT.AND P3, PT, R26, UR16, !P2 ;  /* 0x000000101a007c0c */ /* 0x000fc4000d761270 */
[----:B------:R-:W-:Y:S02]  /*162280*/  ISETP.LT.AND P2, PT, R2, UR14, !P2 ;  /* 0x0000000e02007c0c */ /* 0x000fe4000d741270 */
[----:B------:R-:W-:Y:S02]  /*162290*/  R2UR UR28, R17 ;  /* 0x00000000111c72ca */ /* 0x000fe400000e0000 */
[----:B------:R-:W3:Y:S01]  /*1622a0*/  LDL.LU R17, [R1+0x5708] ;  /* 0x0057080001117983 */ /* 0x000ee20000300800 */
[----:B------:R-:W-:-:S03]  /*1622b0*/  R2UR UR26, R29 ;  /* 0x000000001d1a72ca */ /* 0x000fc600000e0000 */
[----:B------:R-:W3:Y:S01]  /*1622c0*/  LDL.LU R29, [R1+0x5704] ;  /* 0x00570400011d7983 */ /* 0x000ee20000300800 */
[----:B------:R-:W-:Y:S02]  /*1622d0*/  R2UR UR24, R27 ;  /* 0x000000001b1872ca */ /* 0x000fe400000e0000 */
[----:B------:R-:W-:Y:S01]  /*1622e0*/  R2UR UR20, R5 ;  /* 0x00000000051472ca */ /* 0x000fe200000e0000 */
[----:B------:R-:W3:Y:S04]  /*1622f0*/  LDL.LU R27, [R1+0x5700] ;  /* 0x00570000011b7983 */ /* 0x000ee80000300800 */
[----:B------:R-:W3:Y:S01]  /*162300*/  LDL.LU R5, [R1+0x56fc] ;  /* 0x0056fc0001057983 */ /* 0x000ee20000300800 */
[----:B--2---:R-:W-:-:S03]  /*162310*/  R2UR UR18, R12 ;  /* 0x000000000c1272ca */ /* 0x004fc600000e0000 */
[----:B------:R-:W2:Y:S01]  /*162320*/  LDL.LU R12, [R1+0x56f8] ;  /* 0x0056f800010c7983 */ /* 0x000ea20000300800 */
[----:B----4-:R-:W-:-:S03]  /*162330*/  R2UR UR16, R10 ;  /* 0x000000000a1072ca */ /* 0x010fc600000e0000 */
[----:B------:R-:W4:Y:S01]  /*162340*/  LDL.LU R10, [R1+0x56f4] ;  /* 0x0056f400010a7983 */ /* 0x000f220000300800 */
[----:B---3--:R-:W-:-:S03]  /*162350*/  R2UR UR14, R13 ;  /* 0x000000000d0e72ca */ /* 0x008fc600000e0000 */
[----:B------:R-:W3:Y:S01]  /*162360*/  LDL.LU R13, [R1+0x56f0] ;  /* 0x0056f000010d7983 */ /* 0x000ee20000300800 */
[----:B------:R-:W-:Y:S02]  /*162370*/  LOP3.LUT P6, RZ, R7, 0x80, RZ, 0xc0, !PT ;  /* 0x0000008007ff7812 */ /* 0x000fe400078cc0ff */
[----:B------:R-:W-:Y:S02]  /*162380*/  LOP3.LUT R11, R11, 0xffffffdf, RZ, 0xc0, !PT ;  /* 0xffffffdf0b0b7812 */ /* 0x000fe400078ec0ff */
[----:B------:R-:W-:Y:S02]  /*162390*/  LOP3.LUT R0, R0, 0xfffbffff, RZ, 0xc0, !PT ;  /* 0xfffbffff00007812 */ /* 0x000fe400078ec0ff */
[----:B------:R-:W-:-:S04]  /*1623a0*/  @P5 LOP3.LUT R11, R11, 0x20, RZ, 0xfc, !PT ;  /* 0x000000200b0b5812 */ /* 0x000fc800078efcff */
[----:B------:R-:W-:-:S03]  /*1623b0*/  LOP3.LUT R11, R11, 0xffffffef, RZ, 0xc0, !PT ;  /* 0xffffffef0b0b7812 */ /* 0x000fc600078ec0ff */
[----:B------:R-:W-:Y:S02]  /*1623c0*/  @P6 LOP3.LUT R0, R0, 0x40000, RZ, 0xfc, !PT ;  /* 0x0004000000006812 */ /* 0x000fe400078efcff */
[----:B------:R-:W-:Y:S02]  /*1623d0*/  LOP3.LUT P6, RZ, R7, 0x200, RZ, 0xc0, !PT ;  /* 0x0000020007ff7812 */ /* 0x000fe400078cc0ff */
[----:B------:R-:W-:Y:S02]  /*1623e0*/  @P4 LOP3.LUT R11, R11, 0x10, RZ, 0xfc, !PT ;  /* 0x000000100b0b4812 */ /* 0x000fe400078efcff */
[----:B------:R-:W-:Y:S02]  /*1623f0*/  LOP3.LUT R0, R0, 0xffefffff, RZ, 0xc0, !PT ;  /* 0xffefffff00007812 */ /* 0x000fe400078ec0ff */
[----:B------:R-:W-:Y:S02]  /*162400*/  LOP3.LUT R11, R11, 0xfffffff7, RZ, 0xc0, !PT ;  /* 0xfffffff70b0b7812 */ /* 0x000fe400078ec0ff */
[----:B------:R-:W-:-:S02]  /*162410*/  LOP3.LUT P1, RZ, R7, 0x40000, RZ, 0xc0, !PT ;  /* 0x0004000007ff7812 */ /* 0x000fc4000782c0ff */
[----:B------:R-:W-:Y:S02]  /*162420*/  @P3 LOP3.LUT R11, R11, 0x8, RZ, 0xfc, !PT ;  /* 0x000000080b0b3812 */ /* 0x000fe400078efcff */
[----:B------:R-:W-:Y:S02]  /*162430*/  ISETP.LT.AND P3, PT, R26, UR12, !P1 ;  /* 0x0000000c1a007c0c */ /* 0x000fe4000cf61270 */
[----:B------:R-:W-:Y:S02]  /*162440*/  @P6 LOP3.LUT R0, R0, 0x100000, RZ, 0xfc, !PT ;  /* 0x0010000000006812 */ /* 0x000fe400078efcff */
[----:B------:R-:W-:Y:S02]  /*162450*/  LOP3.LUT P6, RZ, R7, 0x800, RZ, 0xc0, !PT ;  /* 0x0000080007ff7812 */ /* 0x000fe400078cc0ff */
[----:B------:R-:W-:Y:S02]  /*162460*/  LOP3.LUT R11, R11, 0xfffffffb, RZ, 0xc0, !PT ;  /* 0xfffffffb0b0b7812 */ /* 0x000fe400078ec0ff */
[----:B------:R-:W-:-:S02]  /*162470*/  LOP3.LUT R0, R0, 0xffbfffff, RZ, 0xc0, !PT ;  /* 0xffbfffff00007812 */ /* 0x000fc400078ec0ff */
[----:B------:R-:W-:Y:S02]  /*162480*/  @P2 LOP3.LUT R11, R11, 0x4, RZ, 0xfc, !PT ;  /* 0x000000040b0b2812 */ /* 0x000fe400078efcff */
[----:B------:R-:W-:Y:S02]  /*162490*/  ISETP.LT.AND P2, PT, R2, UR10, !P1 ;  /* 0x0000000a02007c0c */ /* 0x000fe4000cf41270 */
[----:B------:R-:W-:Y:S02]  /*1624a0*/  R2UR UR6, R23 ;  /* 0x00000000170672ca */ /* 0x000fe400000e0000 */
[----:B------:R-:W-:Y:S02]  /*1624b0*/  LOP3.LUT P0, RZ, R7, 0x20000, RZ, 0xc0, !PT ;  /* 0x0002000007ff7812 */ /* 0x000fe4000780c0ff */
[----:B------:R-:W-:Y:S02]  /*1624c0*/  LOP3.LUT R11, R11, 0xfffffffd, RZ, 0xc0, !PT ;  /* 0xfffffffd0b0b7812 */ /* 0x000fe400078ec0ff */
[----:B------:R-:W-:-:S02]  /*1624d0*/  @P6 LOP3.LUT R0, R0, 0x400000, RZ, 0xfc, !PT ;  /* 0x0040000000006812 */ /* 0x000fc400078efcff */
[----:B------:R-:W-:Y:S02]  /*1624e0*/  LOP3.LUT P6, RZ, R7, 0x2000, RZ, 0xc0, !PT ;  /* 0x0000200007ff7812 */ /* 0x000fe400078cc0ff */
[----:B------:R-:W-:Y:S02]  /*1624f0*/  @P3 LOP3.LUT R11, R11, 0x2, RZ, 0xfc, !PT ;  /* 0x000000020b0b3812 */ /* 0x000fe400078efcff */
[----:B------:R-:W-:Y:S02]  /*162500*/  ISETP.LT.AND P3, PT, R26, UR8, !P0 ;  /* 0x000000081a007c0c */ /* 0x000fe4000c761270 */
[----:B------:R-:W-:Y:S02]  /*162510*/  LOP3.LUT R11, R11, 0xfffffffe, RZ, 0xc0, !PT ;  /* 0xfffffffe0b0b7812 */ /* 0x000fe400078ec0ff */
[----:B------:R-:W-:Y:S02]  /*162520*/  LOP3.LUT P5, RZ, R7, 0x40, RZ, 0xc0, !PT ;  /* 0x0000004007ff7812 */ /* 0x000fe400078ac0ff */
[----:B------:R-:W-:-:S02]  /*162530*/  LOP3.LUT R0, R0, 0xfeffffff, RZ, 0xc0, !PT ;  /* 0xfeffffff00007812 */ /* 0x000fc400078ec0ff */
[----:B------:R-:W-:Y:S02]  /*162540*/  @P2 LOP3.LUT R11, R11, 0x1, RZ, 0xfc, !PT ;  /* 0x000000010b0b2812 */ /* 0x000fe400078efcff */
[----:B------:R-:W-:Y:S02]  /*162550*/  ISETP.LT.AND P2, PT, R2, UR6, !P0 ;  /* 0x0000000602007c0c */ /* 0x000fe4000c741270 */
[----:B------:R-:W-:Y:S02]  /*162560*/  R2UR UR4, R28 ;  /* 0x000000001c0472ca */ /* 0x000fe400000e0000 */
[----:B------:R-:W-:Y:S02]  /*162570*/  @P6 LOP3.LUT R0, R0, 0x1000000, RZ, 0xfc, !PT ;  /* 0x0100000000006812 */ /* 0x000fe400078efcff */
[----:B------:R-:W-:Y:S02]  /*162580*/  R2UR UR46, R24 ;  /* 0x00000000182e72ca */ /* 0x000fe400000e0000 */
[----:B------:R-:W-:-:S02]  /*162590*/  LOP3.LUT R0, R0, 0xfffdffff, RZ, 0xc0, !PT ;  /* 0xfffdffff00007812 */ /* 0x000fc400078ec0ff */
[C---:B------:R-:W-:Y:S02]  /*1625a0*/  LOP3.LUT P1, RZ, R7.reuse, 0x10000, RZ, 0xc0, !PT ;  /* 0x0001000007ff7812 */ /* 0x040fe4000782c0ff */
[----:B------:R-:W-:Y:S02]  /*1625b0*/  @P5 LOP3.LUT R0, R0, 0x20000, RZ, 0xfc, !PT ;  /* 0x0002000000005812 */ /* 0x000fe400078efcff */
[----:B------:R-:W-:Y:S02]  /*1625c0*/  LOP3.LUT P5, RZ, R7, 0x100, RZ, 0xc0, !PT ;  /* 0x0000010007ff7812 */ /* 0x000fe400078ac0ff */
[----:B------:R-:W-:Y:S02]  /*1625d0*/  R2UR UR12, R14 ;  /* 0x000000000e0c72ca */ /* 0x000fe400000e0000 */
[----:B------:R-:W-:Y:S01]  /*1625e0*/  R2UR UR10, R15 ;  /* 0x000000000f0a72ca */ /* 0x000fe200000e0000 */
[----:B------:R-:W2:Y:S04]  /*1625f0*/  LDL.LU R14, [R1+0x56ec] ;  /* 0x0056ec00010e7983 */ /* 0x000ea80000300800 */
[----:B------:R-:W4:Y:S01]  /*162600*/  LDL.LU R15, [R1+0x56e8] ;  /* 0x0056e800010f7983 */ /* 0x000f220000300800 */
[----:B------:R-:W-:-:S02]  /*162610*/  R2UR UR47, R4 ;  /* 0x00000000042f72ca */ /* 0x000fc400000e0000 */
[----:B------:R-:W-:Y:S02]  /*162620*/  LOP3.LUT R0, R0, 0xfff7ffff, RZ, 0xc0, !PT ;  /* 0xfff7ffff00007812 */ /* 0x000fe400078ec0ff */
[C---:B------:R-:W-:Y:S02]  /*162630*/  LOP3.LUT P0, RZ, R7.reuse, 0x8000, RZ, 0xc0, !PT ;  /* 0x0000800007ff7812 */ /* 0x040fe4000780c0ff */
[----:B------:R-:W-:Y:S02]  /*162640*/  @P5 LOP3.LUT R0, R0, 0x80000, RZ, 0xfc, !PT ;  /* 0x0008000000005812 */ /* 0x000fe400078efcff */
[----:B------:R-:W-:-:S05]  /*162650*/  LOP3.LUT P5, RZ, R7, 0x400, RZ, 0xc0, !PT ;  /* 0x0000040007ff7812 */ /* 0x000fca00078ac0ff */
[----:B------:R-:W-:Y:S02]  /*162660*/  ISETP.LT.AND P6, PT, R26, UR47, !P0 ;  /* 0x0000002f1a007c0c */ /* 0x000fe4000c7c1270 */
[----:B------:R-:W-:-:S06]  /*162670*/  LOP3.LUT R0, R0, 0xffdfffff, RZ, 0xc0, !PT ;  /* 0xffdfffff00007812 */ /* 0x000fcc00078ec0ff */
[----:B------:R-:W-:Y:S02]  /*162680*/  @P5 LOP3.LUT R0, R0, 0x200000, RZ, 0xfc, !PT ;  /* 0x0020000000005812 */ /* 0x000fe400078efcff */
[----:B------:R-:W-:Y:S02]  /*162690*/  LOP3.LUT P5, RZ, R7, 0x1000, RZ, 0xc0, !PT ;  /* 0x0000100007ff7812 */ /* 0x000fe400078ac0ff */
[----:B------:R-:W-:Y:S02]  /*1626a0*/  LOP3.LUT R0, R0, 0xff7fffff, RZ, 0xc0, !PT ;  /* 0xff7fffff00007812 */ /* 0x000fe400078ec0ff */
[----:B------:R-:W-:-:S09]  /*1626b0*/  R2UR UR6, R29 ;  /* 0x000000001d0672ca */ /* 0x000fd200000e0000 */
[----:B------:R-:W-:Y:S02]  /*1626c0*/  @P5 LOP3.LUT R0, R0, 0x800000, RZ, 0xfc, !PT ;  /* 0x0080000000005812 */ /* 0x000fe400078efcff */
[----:B------:R-:W-:Y:S02]  /*1626d0*/  LOP3.LUT P5, RZ, R7, 0x4000, RZ, 0xc0, !PT ;  /* 0x0000400007ff7812 */ /* 0x000fe400078ac0ff */
[----:B------:R-:W-:Y:S02]  /*1626e0*/  R2UR UR8, R17 ;  /* 0x00000000110872ca */ /* 0x000fe400000e0000 */
[----:B------:R-:W-:Y:S02]  /*1626f0*/  R2UR UR22, R3 ;  /* 0x00000000031672ca */ /* 0x000fe400000e0000 */
[----:B---3--:R-:W-:-:S04]  /*162700*/  LOP3.LUT R13, R13, 0x7fffffff, RZ, 0xc0, !PT ;  /* 0x7fffffff0d0d7812 */ /* 0x008fc800078ec0ff */
[----:B------:R-:W-:-:S04]  /*162710*/  @P3 LOP3.LUT R13, R13, 0x80000000, RZ, 0xfc, !PT ;  /* 0x800000000d0d3812 */ /* 0x000fc800078efcff */
[----:B------:R-:W-:-:S04]  /*162720*/  LOP3.LUT R13, R13, 0xbfffffff, RZ, 0xc0, !PT ;  /* 0xbfffffff0d0d7812 */ /* 0x000fc800078ec0ff */
[----:B------:R-:W-:Y:S02]  /*162730*/  @P2 LOP3.LUT R13, R13, 0x40000000, RZ, 0xfc, !PT ;  /* 0x400000000d0d2812 */ /* 0x000fe400078efcff */
[----:B------:R-:W-:Y:S02]  /*162740*/  ISETP.LT.AND P2, PT, R26, UR4, !P1 ;  /* 0x000000041a007c0c */ /* 0x000fe4000cf41270 */
[----:B------:R-:W-:Y:S02]  /*162750*/  ISETP.LT.AND P1, PT, R2, UR46, !P1 ;  /* 0x0000002e02007c0c */ /* 0x000fe4000cf21270 */
[----:B------:R-:W-:-:S09]  /*162760*/  LOP3.LUT R13, R13, 0xdfffffff, RZ, 0xc0, !PT ;  /* 0xdfffffff0d0d7812 */ /* 0x000fd200078ec0ff */
[----:B------:R-:W-:-:S04]  /*162770*/  @P2 LOP3.LUT R13, R13, 0x20000000, RZ, 0xfc, !PT ;  /* 0x200000000d0d2812 */ /* 0x000fc800078efcff */
[----:B------:R-:W-:-:S04]  /*162780*/  LOP3.LUT R13, R13, 0xefffffff, RZ, 0xc0, !PT ;  /* 0xefffffff0d0d7812 */ /* 0x000fc800078ec0ff */
[----:B------:R-:W-:-:S04]  /*162790*/  @P1 LOP3.LUT R13, R13, 0x10000000, RZ, 0xfc, !PT ;  /* 0x100000000d0d1812 */ /* 0x000fc800078efcff */
[----:B------:R-:W-:Y:S02]  /*1627a0*/  LOP3.LUT R13, R13, 0xf7ffffff, RZ, 0xc0, !PT ;  /* 0xf7ffffff0d0d7812 */ /* 0x000fe400078ec0ff */
[----:B------:R-:W-:Y:S02]  /*1627b0*/  R2UR UR4, R27 ;  /* 0x000000001b0472ca */ /* 0x000fe400000e0000 */
[----:B------:R-:W-:Y:S02]  /*1627c0*/  @P6 LOP3.LUT R13, R13, 0x8000000, RZ, 0xfc, !PT ;  /* 0x080000000d0d6812 */ /* 0x000fe400078efcff */
[----:B------:R-:W-:Y:S02]  /*1627d0*/  ISETP.LT.AND P6, PT, R2, UR39, !P0 ;  /* 0x0000002702007c0c */ /* 0x000fe4000c7c1270 */
[----:B------:R-:W-:-:S11]  /*1627e0*/  LOP3.LUT R13, R13, 0xfbffffff, RZ, 0xc0, !PT ;  /* 0xfbffffff0d0d7812 */ /* 0x000fd600078ec0ff */
        /* <DEDUP_REMOVED lines=59> */
[----:B------:R-:W-:Y:S02]  /*162ba0*/  LOP3.LUT R13, R13, 0xfffffdff, RZ, 0xc0, !PT ;  /* 0xfffffdff0d0d7812 */ /* 0x000fe400078ec0ff */
[----:B------:R-:W-:-:S07]  /*162bb0*/  LOP3.LUT P4, RZ, R7, 0x20, RZ, 0xc0, !PT ;  /* 0x0000002007ff7812 */ /* 0x000fce000788c0ff */
[----:B------:R-:W-:Y:S02]  /*162bc0*/  @P6 LOP3.LUT R13, R13, 0x200, RZ, 0xfc, !PT ;  /* 0x000002000d0d6812 */ /* 0x000fe400078efcff */
[----:B------:R-:W-:Y:S02]  /*162bd0*/  ISETP.LT.AND P6, PT, R26, UR40, !P4 ;  /* 0x000000281a007c0c */ /* 0x000fe4000e7c1270 */
[----:B------:R-:W-:-:S04]  /*162be0*/  LOP3.LUT R13, R13, 0xfffffeff, RZ, 0xc0, !PT ;  /* 0xfffffeff0d0d7812 */ /* 0x000fc800078ec0ff */
[----:B------:R-:W-:Y:S02]  /*162bf0*/  @P5 LOP3.LUT R13, R13, 0x100, RZ, 0xfc, !PT ;  /* 0x000001000d0d5812 */ /* 0x000fe400078efcff */
[----:B------:R-:W-:Y:S02]  /*162c00*/  ISETP.LT.AND P5, PT, R2, UR42, !P4 ;  /* 0x0000002a02007c0c */ /* 0x000fe4000e7a1270 */
[----:B------:R-:W-:Y:S02]  /*162c10*/  LOP3.LUT R13, R13, 0xffffff7f, RZ, 0xc0, !PT ;  /* 0xffffff7f0d0d7812 */ /* 0x000fe400078ec0ff */
[----:B------:R-:W-:Y:S02]  /*162c20*/  LOP3.LUT P3, RZ, R7, 0x10, RZ, 0xc0, !PT ;  /* 0x0000001007ff7812 */ /* 0x000fe4000786c0ff */
[----:B------:R-:W-:Y:S02]  /*162c30*/  @P6 LOP3.LUT R13, R13, 0x80, RZ, 0xfc, !PT ;  /* 0x000000800d0d6812 */ /* 0x000fe400078efcff */
[----:B------:R-:W-:-:S02]  /*162c40*/  ISETP.LT.AND P4, PT, R26, UR44, !P3 ;  /* 0x0000002c1a007c0c */ /* 0x000fc4000df81270 */
[----:B------:R-:W-:Y:S02]  /*162c50*/  LOP3.LUT R13, R13, 0xffffffbf, RZ, 0xc0, !PT ;  /* 0xffffffbf0d0d7812 */ /* 0x000fe400078ec0ff */
[----:B------:R-:W-:Y:S02]  /*162c60*/  ISETP.LT.AND P3, PT, R2, UR48, !P3 ;  /* 0x0000003002007c0c */ /* 0x000fe4000df61270 */
[----:B------:R-:W-:Y:S02]  /*162c70*/  @P5 LOP3.LUT R13, R13, 0x40, RZ, 0xfc, !PT ;  /* 0x000000400d0d5812 */ /* 0x000fe400078efcff */
[----:B------:R-:W-:Y:S02]  /*162c80*/  LOP3.LUT P2, RZ, R7, 0x8, RZ, 0xc0, !PT ;  /* 0x0000000807ff7812 */ /* 0x000fe4000784c0ff */
[----:B------:R-:W-:Y:S02]  /*162c90*/  LOP3.LUT R13, R13, 0xffffffdf, RZ, 0xc0, !PT ;  /* 0xffffffdf0d0d7812 */ /* 0x000fe400078ec0ff */
[----:B------:R-:W-:-:S02]  /*162ca0*/  ISETP.LT.AND P5, PT, R26, UR50, !P2 ;  /* 0x000000321a007c0c */ /* 0x000fc4000d7a1270 */
[----:B------:R-:W-:-:S04]  /*162cb0*/  @P4 LOP3.LUT R13, R13, 0x20, RZ, 0xfc, !PT ;  /* 0x000000200d0d4812 */ /* 0x000fc800078efcff */
[----:B------:R-:W-:Y:S02]  /*162cc0*/  LOP3.LUT R13, R13, 0xffffffef, RZ, 0xc0, !PT ;  /* 0xffffffef0d0d7812 */ /* 0x000fe400078ec0ff */
[C---:B------:R-:W-:Y:S02]  /*162cd0*/  LOP3.LUT P1, RZ, R7.reuse, 0x4, RZ, 0xc0, !PT ;  /* 0x0000000407ff7812 */ /* 0x040fe4000782c0ff */
[----:B------:R-:W-:Y:S02]  /*162ce0*/  LOP3.LUT P0, RZ, R7, 0x2, RZ, 0xc0, !PT ;  /* 0x0000000207ff7812 */ /* 0x000fe4000780c0ff */
[----:B------:R-:W-:Y:S02]  /*162cf0*/  @P3 LOP3.LUT R13, R13, 0x10, RZ, 0xfc, !PT ;  /* 0x000000100d0d3812 */ /* 0x000fe400078efcff */
[----:B------:R-:W-:Y:S02]  /*162d00*/  ISETP.LT.AND P4, PT, R2, UR52, !P2 ;  /* 0x0000003402007c0c */ /* 0x000fe4000d781270 */
[----:B------:R-:W-:-:S02]  /*162d10*/  ISETP.LT.AND P3, PT, R26, UR54, !P1 ;  /* 0x000000361a007c0c */ /* 0x000fc4000cf61270 */
[----:B------:R-:W-:Y:S02]  /*162d20*/  ISETP.LT.AND P2, PT, R2, UR56, !P1 ;  /* 0x0000003802007c0c */ /* 0x000fe4000cf41270 */
[----:B------:R-:W-:Y:S02]  /*162d30*/  LOP3.LUT R13, R13, 0xfffffff7, RZ, 0xc0, !PT ;  /* 0xfffffff70d0d7812 */ /* 0x000fe400078ec0ff */
[----:B------:R-:W-:Y:S02]  /*162d40*/  ISETP.LT.AND P1, PT, R26, UR58, !P0 ;  /* 0x0000003a1a007c0c */ /* 0x000fe4000c721270 */
[----:B------:R-:W-:Y:S02]  /*162d50*/  R2UR UR47, R22 ;  /* 0x00000000162f72ca */ /* 0x000fe400000e0000 */
[----:B------:R-:W-:Y:S02]  /*162d60*/  @P5 LOP3.LUT R13, R13, 0x8, RZ, 0xfc, !PT ;  /* 0x000000080d0d5812 */ /* 0x000fe400078efcff */
[----:B------:R-:W-:-:S02]  /*162d70*/  R2UR UR20, R21 ;  /* 0x00000000151472ca */ /* 0x000fc400000e0000 */
[----:B------:R-:W-:Y:S02]  /*162d80*/  ISETP.LT.AND P0, PT, R2, UR60, !P0 ;  /* 0x0000003c02007c0c */ /* 0x000fe4000c701270 */
[----:B------:R-:W-:Y:S02]  /*162d90*/  LOP3.LUT R13, R13, 0xfffffffb, RZ, 0xc0, !PT ;  /* 0xfffffffb0d0d7812 */ /* 0x000fe400078ec0ff */
[----:B----4-:R-:W-:Y:S02]  /*162da0*/  LOP3.LUT R15, R15, 0x7fffffff, RZ, 0xc0, !PT ;  /* 0x7fffffff0f0f7812 */ /* 0x010fe400078ec0ff */
[----:B------:R-:W-:Y:S02]  /*162db0*/  @P4 LOP3.LUT R13, R13, 0x4, RZ, 0xfc, !PT ;  /* 0x000000040d0d4812 */ /* 0x000fe400078efcff */
[----:B------:R-:W-:Y:S02]  /*162dc0*/  LOP3.LUT P4, RZ, R7, 0x1, RZ, 0xc0, !PT ;  /* 0x0000000107ff7812 */ /* 0x000fe4000788c0ff */
[----:B------:R-:W-:-:S02]  /*162dd0*/  @P1 LOP3.LUT R15, R15, 0x80000000, RZ, 0xfc, !PT ;  /* 0x800000000f0f1812 */ /* 0x000fc400078efcff */
[----:B------:R-:W-:Y:S02]  /*162de0*/  ISETP.LT.AND P6, PT, R26, UR47, !P4 ;  /* 0x0000002f1a007c0c */ /* 0x000fe4000e7c1270 */
[----:B------:R-:W-:Y:S02]  /*162df0*/  LOP3.LUT R15, R15, 0xbfffffff, RZ, 0xc0, !PT ;  /* 0xbfffffff0f0f7812 */ /* 0x000fe400078ec0ff */
[----:B------:R-:W-:Y:S02]  /*162e00*/  MOV R23, UR21 ;  /* 0x0000001500177c02 */ /* 0x000fe40008000f00 */
[----:B------:R-:W-:Y:S01]  /*162e10*/  MOV R24, UR20 ;  /* 0x0000001400187c02 */ /* 0x000fe20008000f00 */
[----:B------:R-:W-:Y:S01]  /*162e20*/  ULDC.64 UR20, c[0x0][0x228] ;  /* 0x00008a0000147ab9 */ /* 0x000fe20000000a00 */
[----:B------:R-:W-:Y:S01]  /*162e30*/  @P0 LOP3.LUT R15, R15, 0x40000000, RZ, 0xfc, !PT ;  /* 0x400000000f0f0812 */ /* 0x000fe200078efcff */
[----:B------:R-:W-:Y:S01]  /*162e40*/  UMOV UR10, UR20 ;  /* 0x00000014000a7c82 */ /* 0x000fe20008000000 */
[----:B------:R-:W-:-:S02]  /*162e50*/  LOP3.LUT R13, R13, 0xfffffffd, RZ, 0xc0, !PT ;  /* 0xfffffffd0d0d7812 */ /* 0x000fc400078ec0ff */
[----:B------:R-:W-:Y:S02]  /*162e60*/  ISETP.LT.AND P4, PT, R2, UR10, !P4 ;  /* 0x0000000a02007c0c */ /* 0x000fe4000e781270 */
[----:B------:R-:W-:Y:S02]  /*162e70*/  LOP3.LUT R15, R15, 0xdfffffff, RZ, 0xc0, !PT ;  /* 0xdfffffff0f0f7812 */ /* 0x000fe400078ec0ff */
[----:B------:R-:W-:Y:S02]  /*162e80*/  @P3 LOP3.LUT R13, R13, 0x2, RZ, 0xfc, !PT ;  /* 0x000000020d0d3812 */ /* 0x000fe400078efcff */
[----:B------:R-:W-:Y:S02]  /*162e90*/  LOP3.LUT P3, RZ, R8, 0x80000000, RZ, 0xc0, !PT ;  /* 0x8000000008ff7812 */ /* 0x000fe4000786c0ff */
[----:B------:R-:W-:Y:S02]  /*162ea0*/  @P6 LOP3.LUT R15, R15, 0x20000000, RZ, 0xfc, !PT ;  /* 0x200000000f0f6812 */ /* 0x000fe400078efcff */
[----:B------:R-:W-:-:S02]  /*162eb0*/  ISETP.LT.AND P6, PT, R26, UR45, !P3 ;  /* 0x0000002d1a007c0c */ /* 0x000fc4000dfc1270 */
[----:B------:R-:W-:-:S04]  /*162ec0*/  LOP3.LUT R15, R15, 0xefffffff, RZ, 0xc0, !PT ;  /* 0xefffffff0f0f7812 */ /* 0x000fc800078ec0ff */
[----:B------:R-:W-:Y:S01]  /*162ed0*/  @P4 LOP3.LUT R15, R15, 0x10000000, RZ, 0xfc, !PT ;  /* 0x100000000f0f4812 */ /* 0x000fe200078efcff */
[----:B------:R-:W-:Y:S01]  /*162ee0*/  UMOV UR38, UR21 ;  /* 0x0000001500267c82 */ /* 0x000fe20008000000 */
[----:B------:R-:W-:Y:S02]  /*162ef0*/  ULDC.64 UR20, c[0x0][0x228] ;  /* 0x00008a0000147ab9 */ /* 0x000fe40000000a00 */
[----:B------:R-:W-:Y:S01]  /*162f00*/  LOP3.LUT R15, R15, 0xf7ffffff, RZ, 0xc0, !PT ;  /* 0xf7ffffff0f0f7812 */ /* 0x000fe200078ec0ff */
[----:B------:R-:W-:-:S03]  /*162f10*/  UMOV UR8, UR20 ;  /* 0x0000001400087c82 */ /* 0x000fc60008000000 */
[----:B------:R-:W-:Y:S02]  /*162f20*/  @P6 LOP3.LUT R15, R15, 0x8000000, RZ, 0xfc, !PT ;  /* 0x080000000f0f6812 */ /* 0x000fe400078efcff */
[----:B------:R-:W-:Y:S01]  /*162f30*/  ISETP.LT.AND P6, PT, R2, UR8, !P3 ;  /* 0x0000000802007c0c */ /* 0x000fe2000dfc1270 */
[----:B------:R-:W-:Y:S01]  /*162f40*/  UMOV UR30, UR21 ;  /* 0x00000015001e7c82 */ /* 0x000fe20008000000 */
[----:B------:R-:W-:Y:S01]  /*162f50*/  ULDC.64 UR20, c[0x0][0x228] ;  /* 0x00008a0000147ab9 */ /* 0x000fe20000000a00 */
[----:B------:R-:W-:Y:S01]  /*162f60*/  LOP3.LUT R13, R13, 0xfffffffe, RZ, 0xc0, !PT ;  /* 0xfffffffe0d0d7812 */ /* 0x000fe200078ec0ff */
[----:B------:R-:W-:Y:S01]  /*162f70*/  UMOV UR6, UR20 ;  /* 0x0000001400067c82 */ /* 0x000fe20008000000 */
[----:B------:R-:W-:Y:S01]  /*162f80*/  UMOV UR39, UR21 ;  /* 0x0000001500277c82 */ /* 0x000fe20008000000 */
[----:B------:R-:W-:Y:S01]  /*162f90*/  ULDC.64 UR20, c[0x0][0x228] ;  /* 0x00008a0000147ab9 */ /* 0x000fe20000000a00 */
[----:B------:R-:W-:Y:S01]  /*162fa0*/  @P2 LOP3.LUT R13, R13, 0x1, RZ, 0xfc, !PT ;  /* 0x000000010d0d2812 */ /* 0x000fe200078efcff */
[----:B------:R-:W-:Y:S01]  /*162fb0*/  UMOV UR4, UR20 ;  /* 0x0000001400047c82 */ /* 0x000fe20008000000 */
[----:B------:R-:W-:Y:S01]  /*162fc0*/  UMOV UR28, UR21 ;  /* 0x00000015001c7c82 */ /* 0x000fe20008000000 */
[----:B------:R-:W-:Y:S01]  /*162fd0*/  ULDC.64 UR20, c[0x0][0x228] ;  /* 0x00008a0000147ab9 */ /* 0x000fe20000000a00 */
[----:B------:R-:W-:-:S02]  /*162fe0*/  LOP3.LUT R15, R15, 0xfbffffff, RZ, 0xc0, !PT ;  /* 0xfbffffff0f0f7812 */ /* 0x000fc400078ec0ff */
[----:B------:R-:W-:Y:S01]  /*162ff0*/  LOP3.LUT P2, RZ, R8, 0x40000000, RZ, 0xc0, !PT ;  /* 0x4000000008ff7812 */ /* 0x000fe2000784c0ff */
[----:B------:R-:W-:Y:S01]  /*163000*/  UMOV UR18, UR20 ;  /* 0x0000001400127c82 */ /* 0x000fe20008000000 */
[----:B------:R-:W-:Y:S01]  /*163010*/  UMOV UR32, UR21 ;  /* 0x0000001500207c82 */ /* 0x000fe20008000000 */
[----:B------:R-:W-:Y:S01]  /*163020*/  ULDC.64 UR20, c[0x0][0x228] ;  /* 0x00008a0000147ab9 */ /* 0x000fe20000000a00 */
[----:B------:R-:W-:Y:S01]  /*163030*/  @P6 LOP3.LUT R15, R15, 0x4000000, RZ, 0xfc, !PT ;  /* 0x040000000f0f6812 */ /* 0x000fe200078efcff */
[----:B------:R-:W-:Y:S01]  /*163040*/  UMOV UR16, UR20 ;  /* 0x0000001400107c82 */ /* 0x000fe20008000000 */
[----:B------:R-:W-:Y:S01]  /*163050*/  UMOV UR42, UR21 ;  /* 0x00000015002a7c82 */ /* 0x000fe20008000000 */
[----:B------:R-:W-:Y:S01]  /*163060*/  ISETP.LT.AND P6, PT, R26, UR29, !P2 ;  /* 0x0000001d1a007c0c */ /* 0x000fe2000d7c1270 */
[----:B------:R-:W-:Y:S01]  /*163070*/  ULDC.64 UR20, c[0x0][0x228] ;  /* 0x00008a0000147ab9 */ /* 0x000fe20000000a00 */
[----:B------:R-:W-:Y:S01]  /*163080*/  STL [R1+0x4fe8], R11 ;  /* 0x004fe80b01007387 */ /* 0x000fe20000100800 */
[----:B------:R-:W-:Y:S01]  /*163090*/  UMOV UR14, UR20 ;  /* 0x00000014000e7c82 */ /* 0x000fe20008000000 */
[----:B------:R-:W-:-:S02]  /*1630a0*/  UMOV UR24, UR21 ;  /* 0x0000001500187c82 */ /* 0x000fc40008000000 */
[----:B------:R-:W3:Y:S01]  /*1630b0*/  LDL.LU R17, [R1+0x56e4] ;  /* 0x0056e40001117983 */ /* 0x000ee20000300800 */
[----:B------:R-:W-:Y:S01]  /*1630c0*/  ULDC.64 UR20, c[0x0][0x228] ;  /* 0x00008a0000147ab9 */ /* 0x000fe20000000a00 */
[----:B------:R-:W-:Y:S01]  /*1630d0*/  LOP3.LUT R15, R15, 0xfdffffff, RZ, 0xc0, !PT ;  /* 0xfdffffff0f0f7812 */ /* 0x000fe200078ec0ff */
[----:B------:R-:W-:Y:S01]  /*1630e0*/  UMOV UR12, UR20 ;  /* 0x00000014000c7c82 */ /* 0x000fe20008000000 */
[----:B------:R-:W-:Y:S01]  /*1630f0*/  UMOV UR34, UR21 ;  /* 0x0000001500227c82 */ /* 0x000fe20008000000 */
[----:B------:R-:W-:Y:S01]  /*163100*/  ULDC.64 UR20, c[0x0][0x228] ;  /* 0x00008a0000147ab9 */ /* 0x000fe20000000a00 */
[----:B------:R-:W-:Y:S01]  /*163110*/  LOP3.LUT P1, RZ, R8, 0x20000000, RZ, 0xc0, !PT ;  /* 0x2000000008ff7812 */ /* 0x000fe2000782c0ff */
[----:B------:R-:W-:Y:S01]  /*163120*/  UMOV UR10, UR20 ;  /* 0x00000014000a7c82 */ /* 0x000fe20008000000 */
[----:B------:R-:W-:Y:S01]  /*163130*/  UMOV UR40, UR21 ;  /* 0x0000001500287c82 */ /* 0x000fe20008000000 */
[----:B------:R-:W-:Y:S01]  /*163140*/  ULDC.64 UR20, c[0x0][0x228] ;  /* 0x00008a0000147ab9 */ /* 0x000fe20000000a00 */
[----:B------:R-:W-:Y:S01]  /*163150*/  @P6 LOP3.LUT R15, R15, 0x2000000, RZ, 0xfc, !PT ;  /* 0x020000000f0f6812 */ /* 0x000fe200078efcff */
[----:B------:R-:W-:Y:S01]  /*163160*/  UMOV UR8, UR20 ;  /* 0x0000001400087c82 */ /* 0x000fe20008000000 */
[----:B------:R-:W-:Y:S01]  /*163170*/  UMOV UR45, UR21 ;  /* 0x00000015002d7c82 */ /* 0x000fe20008000000 */
[----:B------:R-:W-:Y:S01]  /*163180*/  ULDC.64 UR20, c[0x0][0x228] ;  /* 0x00008a0000147ab9 */ /* 0x000fe20000000a00 */
[----:B------:R-:W-:Y:S01]  /*163190*/  ISETP.LT.AND P6, PT, R2, UR6, !P2 ;  /* 0x0000000602007c0c */ /* 0x000fe2000d7c1270 */
[----:B------:R-:W-:Y:S01]  /*1631a0*/  UMOV UR6, UR20 ;  /* 0x0000001400067c82 */ /* 0x000fe20008000000 */
[----:B------:R-:W-:-:S02]  /*1631b0*/  R2UR UR20, R24 ;  /* 0x00000000181472ca */ /* 0x000fc400000e0000 */
[----:B------:R-:W-:Y:S02]  /*1631c0*/  LOP3.LUT R15, R15, 0xfeffffff, RZ, 0xc0, !PT ;  /* 0xfeffffff0f0f7812 */ /* 0x000fe400078ec0ff */
[C---:B------:R-:W-:Y:S02]  /*1631d0*/  LOP3.LUT P5, RZ, R8.reuse, 0x10000000, RZ, 0xc0, !PT ;  /* 0x1000000008ff7812 */ /* 0x040fe400078ac0ff */
[----:B------:R-:W-:Y:S02]  /*1631e0*/  LOP3.LUT P0, RZ, R8, 0x8000000, RZ, 0xc0, !PT ;  /* 0x0800000008ff7812 */ /* 0x000fe4000780c0ff */
[----:B------:R-:W-:Y:S02]  /*1631f0*/  R2UR UR46, R20 ;  /* 0x00000000142e72ca */ /* 0x000fe400000e0000 */
[C---:B------:R-:W-:Y:S02]  /*163200*/  LOP3.LUT P4, RZ, R8.reuse, 0x4000000, RZ, 0xc0, !PT ;  /* 0x0400000008ff7812 */ /* 0x040fe4000788c0ff */
[----:B------:R-:W-:-:S02]  /*163210*/  LOP3.LUT P3, RZ, R8, 0x2000000, RZ, 0xc0, !PT ;  /* 0x0200000008ff7812 */ /* 0x000fc4000786c0ff */
[----:B------:R-:W-:Y:S02]  /*163220*/  R2UR UR47, R19 ;  /* 0x00000000132f72ca */ /* 0x000fe400000e0000 */
[----:B------:R-:W-:Y:S01]  /*163230*/  LOP3.LUT R0, R0, 0xfffeffff, RZ, 0xc0, !PT ;  /* 0xfffeffff00007812 */ /* 0x000fe200078ec0ff */
[----:B------:R-:W4:Y:S01]  /*163240*/  LDL.LU R29, [R1+0x56e0] ;  /* 0x0056e000011d7983 */ /* 0x000f220000300800 */
[----:B------:R-:W-:Y:S02]  /*163250*/  @P6 LOP3.LUT R15, R15, 0x1000000, RZ, 0xfc, !PT ;  /* 0x010000000f0f6812 */ /* 0x000fe400078efcff */
[----:B------:R-:W-:Y:S02]  /*163260*/  ISETP.LT.AND P6, PT, R26, UR20, !P1 ;  /* 0x000000141a007c0c */ /* 0x000fe4000cfc1270 */
[----:B------:R-:W-:Y:S02]  /*163270*/  ISETP.LT.AND P1, PT, R2, UR4, !P1 ;  /* 0x0000000402007c0c */ /* 0x000fe4000cf21270 */
[----:B------:R-:W-:-:S09]  /*163280*/  LOP3.LUT R15, R15, 0xff7fffff, RZ, 0xc0, !PT ;  /* 0xff7fffff0f0f7812 */ /* 0x000fd200078ec0ff */
[----:B------:R-:W-:Y:S02]  /*163290*/  @P6 LOP3.LUT R15, R15, 0x800000, RZ, 0xfc, !PT ;  /* 0x008000000f0f6812 */ /* 0x000fe400078efcff */
[----:B------:R-:W-:Y:S02]  /*1632a0*/  ISETP.LT.AND P6, PT, R26, UR41, !P5 ;  /* 0x000000291a007c0c */ /* 0x000fe4000efc1270 */
[----:B------:R-:W-:Y:S02]  /*1632b0*/  LOP3.LUT R15, R15, 0xffbfffff, RZ, 0xc0, !PT ;  /* 0xffbfffff0f0f7812 */ /* 0x000fe400078ec0ff */
[----:B------:R-:W-:Y:S02]  /*1632c0*/  ISETP.LT.AND P5, PT, R2, UR18, !P5 ;  /* 0x0000001202007c0c */ /* 0x000fe4000efa1270 */
[----:B------:R-:W-:-:S04]  /*1632d0*/  @P1 LOP3.LUT R15, R15, 0x400000, RZ, 0xfc, !PT ;  /* 0x004000000f0f1812 */ /* 0x000fc800078efcff */
[----:B------:R-:W-:-:S04]  /*1632e0*/  LOP3.LUT R15, R15, 0xffdfffff, RZ, 0xc0, !PT ;  /* 0xffdfffff0f0f7812 */ /* 0x000fc800078ec0ff */
[----:B------:R-:W-:Y:S02]  /*1632f0*/  @P6 LOP3.LUT R15, R15, 0x200000, RZ, 0xfc, !PT ;  /* 0x002000000f0f6812 */ /* 0x000fe400078efcff */
[----:B------:R-:W-:Y:S02]  /*163300*/  ISETP.LT.AND P6, PT, R26, UR43, !P0 ;  /* 0x0000002b1a007c0c */ /* 0x000fe4000c7c1270 */
[----:B------:R-:W-:-:S04]  /*163310*/  LOP3.LUT R15, R15, 0xffefffff, RZ, 0xc0, !PT ;  /* 0xffefffff0f0f7812 */ /* 0x000fc800078ec0ff */
[----:B------:R-:W-:Y:S02]  /*163320*/  @P5 LOP3.LUT R15, R15, 0x100000, RZ, 0xfc, !PT ;  /* 0x001000000f0f5812 */ /* 0x000fe400078efcff */
[----:B------:R-:W-:Y:S02]  /*163330*/  ISETP.LT.AND P5, PT, R2, UR16, !P0 ;  /* 0x0000001002007c0c */ /* 0x000fe4000c7a1270 */
[----:B------:R-:W-:-:S04]  /*163340*/  LOP3.LUT R15, R15, 0xfff7ffff, RZ, 0xc0, !PT ;  /* 0xfff7ffff0f0f7812 */ /* 0x000fc800078ec0ff */
        /* <DEDUP_REMOVED lines=18> */
[----:B------:R-:W-:Y:S02]  /*163470*/  LOP3.LUT R15, R15, 0xffffdfff, RZ, 0xc0, !PT ;  /* 0xffffdfff0f0f7812 */ /* 0x000fe400078ec0ff */
[C---:B------:R-:W-:Y:S02]  /*163480*/  LOP3.LUT P1, RZ, R8.reuse, 0x800000, RZ, 0xc0, !PT ;  /* 0x0080000008ff7812 */ /* 0x040fe4000782c0ff */
[----:B------:R-:W-:-:S02]  /*163490*/  LOP3.LUT P0, RZ, R8, 0x400000, RZ, 0xc0, !PT ;  /* 0x0040000008ff7812 */ /* 0x000fc4000780c0ff */
[C---:B------:R-:W-:Y:S01]  /*1634a0*/  LOP3.LUT P5, RZ, R8.reuse, 0x200000, RZ, 0xc0, !PT ;  /* 0x0020000008ff7812 */ /* 0x040fe200078ac0ff */
[----:B------:R-:W-:Y:S01]  /*1634b0*/  UMOV UR29, UR21 ;  /* 0x00000015001d7c82 */ /* 0x000fe20008000000 */
[----:B------:R-:W-:Y:S01]  /*1634c0*/  ULDC.64 UR20, c[0x0][0x228] ;  /* 0x00008a0000147ab9 */ /* 0x000fe20000000a00 */
[----:B------:R-:W-:Y:S01]  /*1634d0*/  LOP3.LUT P4, RZ, R8, 0x100000, RZ, 0xc0, !PT ;  /* 0x0010000008ff7812 */ /* 0x000fe2000788c0ff */
[----:B------:R-:W-:Y:S01]  /*1634e0*/  ULDC.64 UR46, c[0x0][0x228] ;  /* 0x00008a00002e7ab9 */ /* 0x000fe20000000a00 */
[----:B------:R-:W-:-:S04]  /*1634f0*/  @P3 LOP3.LUT R15, R15, 0x2000, RZ, 0xfc, !PT ;  /* 0x000020000f0f3812 */ /* 0x000fc800078efcff */
[----:B------:R-:W-:-:S04]  /*163500*/  LOP3.LUT R15, R15, 0xffffefff, RZ, 0xc0, !PT ;  /* 0xffffefff0f0f7812 */ /* 0x000fc800078ec0ff */
        /* <DEDUP_REMOVED lines=9> */
[----:B------:R-:W-:Y:S02]  /*1635a0*/  @P1 LOP3.LUT R0, R0, 0x10000, RZ, 0xfc, !PT ;  /* 0x0001000000001812 */ /* 0x000fe400078efcff */
[----:B------:R-:W-:Y:S02]  /*1635b0*/  ISETP.LT.AND P1, PT, R2, UR6, !P0 ;  /* 0x0000000602007c0c */ /* 0x000fe4000c721270 */
[----:B------:R-:W-:Y:S01]  /*1635c0*/  LOP3.LUT R15, R15, 0xfffffdff, RZ, 0xc0, !PT ;  /* 0xfffffdff0f0f7812 */ /* 0x000fe200078ec0ff */
[----:B------:R-:W-:Y:S01]  /*1635d0*/  UMOV UR4, UR20 ;  /* 0x0000001400047c82 */ /* 0x000fe20008000000 */
[----:B------:R-:W-:Y:S01]  /*1635e0*/  UMOV UR22, UR21 ;  /* 0x0000001500167c82 */ /* 0x000fe20008000000 */
[----:B------:R-:W-:Y:S01]  /*1635f0*/  ULDC.64 UR20, c[0x0][0x228] ;  /* 0x00008a0000147ab9 */ /* 0x000fe20000000a00 */
[----:B------:R-:W-:-:S02]  /*163600*/  LOP3.LUT P3, RZ, R8, 0x80000, RZ, 0xc0, !PT ;  /* 0x0008000008ff7812 */ /* 0x000fc4000786c0ff */
[C---:B------:R-:W-:Y:S01]  /*163610*/  LOP3.LUT P2, RZ, R8.reuse, 0x40000, RZ, 0xc0, !PT ;  /* 0x0004000008ff7812 */ /* 0x040fe2000784c0ff */
[----:B------:R-:W-:Y:S01]  /*163620*/  UMOV UR10, UR46 ;  /* 0x0000002e000a7c82 */ /* 0x000fe20008000000 */
[----:B------:R-:W-:Y:S01]  /*163630*/  UMOV UR36, UR47 ;  /* 0x0000002f00247c82 */ /* 0x000fe20008000000 */
[----:B------:R-:W-:Y:S01]  /*163640*/  ULDC.64 UR60, c[0x0][0x228] ;  /* 0x00008a00003c7ab9 */ /* 0x000fe20000000a00 */
[----:B------:R-:W-:Y:S01]  /*163650*/  @P6 LOP3.LUT R15, R15, 0x200, RZ, 0xfc, !PT ;  /* 0x000002000f0f6812 */ /* 0x000fe200078efcff */
[----:B------:R-:W-:Y:S01]  /*163660*/  UMOV UR18, UR20 ;  /* 0x0000001400127c82 */ /* 0x000fe20008000000 */
[----:B------:R-:W-:Y:S01]  /*163670*/  UMOV UR41, UR21 ;  /* 0x0000001500297c82 */ /* 0x000fe20008000000 */
[----:B------:R-:W-:Y:S01]  /*163680*/  ULDC.64 UR20, c[0x0][0x228] ;  /* 0x00008a0000147ab9 */ /* 0x000fe20000000a00 */
[----:B------:R-:W-:Y:S02]  /*163690*/  LOP3.LUT R15, R15, 0xfffffeff, RZ, 0xc0, !PT ;  /* 0xfffffeff0f0f7812 */ /* 0x000fe400078ec0ff */
[----:B------:R-:W-:Y:S01]  /*1636a0*/  LOP3.LUT P0, RZ, R8, 0x10000, RZ, 0xc0, !PT ;  /* 0x0001000008ff7812 */ /* 0x000fe2000780c0ff */
[----:B------:R-:W-:Y:S01]  /*1636b0*/  ULDC.64 UR46, c[0x0][0x228] ;  /* 0x00008a00002e7ab9 */ /* 0x000fe20000000a00 */
[----:B------:R-:W-:-:S02]  /*1636c0*/  @P1 LOP3.LUT R15, R15, 0x100, RZ, 0xfc, !PT ;  /* 0x000001000f0f1812 */ /* 0x000fc400078efcff */
[----:B------:R-:W-:Y:S02]  /*1636d0*/  ISETP.LT.AND P1, PT, R26, UR27, !P5 ;  /* 0x0000001b1a007c0c */ /* 0x000fe4000ef21270 */
[----:B------:R-:W-:-:S11]  /*1636e0*/  LOP3.LUT R15, R15, 0xffffff7f, RZ, 0xc0, !PT ;  /* 0xffffff7f0f0f7812 */ /* 0x000fd600078ec0ff */
[----:B------:R-:W-:Y:S02]  /*1636f0*/  @P1 LOP3.LUT R15, R15, 0x80, RZ, 0xfc, !PT ;  /* 0x000000800f0f1812 */ /* 0x000fe400078efcff */
[----:B------:R-:W-:Y:S02]  /*163700*/  ISETP.LT.AND P1, PT, R2, UR4, !P5 ;  /* 0x0000000402007c0c */ /* 0x000fe4000ef21270 */
[----:B------:R-:W-:-:S11]  /*163710*/  LOP3.LUT R15, R15, 0xffffffbf, RZ, 0xc0, !PT ;  /* 0xffffffbf0f0f7812 */ /* 0x000fd600078ec0ff */
[----:B------:R-:W-:Y:S02]  /*163720*/  @P1 LOP3.LUT R15, R15, 0x40, RZ, 0xfc, !PT ;  /* 0x000000400f0f1812 */ /* 0x000fe400078efcff */
[----:B------:R-:W-:Y:S01]  /*163730*/  ISETP.LT.AND P1, PT, R26, UR49, !P4 ;  /* 0x000000311a007c0c */ /* 0x000fe2000e721270 */
[----:B------:R-:W-:Y:S01]  /*163740*/  UMOV UR16, UR20 ;  /* 0x0000001400107c82 */ /* 0x000fe20008000000 */
[----:B------:R-:W-:Y:S01]  /*163750*/  UMOV UR43, UR21 ;  /* 0x00000015002b7c82 */ /* 0x000fe20008000000 */
[----:B------:R-:W-:Y:S01]  /*163760*/  LOP3.LUT R15, R15, 0xffffffdf, RZ, 0xc0, !PT ;  /* 0xffffffdf0f0f7812 */ /* 0x000fe200078ec0ff */
[----:B------:R-:W-:Y:S01]  /*163770*/  ULDC.64 UR20, c[0x0][0x228] ;  /* 0x00008a0000147ab9 */ /* 0x000fe20000000a00 */
[C---:B------:R-:W-:Y:S01]  /*163780*/  LOP3.LUT P6, RZ, R8.reuse, 0x8000, RZ, 0xc0, !PT ;  /* 0x0000800008ff7812 */ /* 0x040fe200078cc0ff */
[----:B------:R-:W-:Y:S01]  /*163790*/  UMOV UR8, UR46 ;  /* 0x0000002e00087c82 */ /* 0x000fe20008000000 */
[----:B------:R-:W-:Y:S02]  /*1637a0*/  LOP3.LUT P5, RZ, R8, 0x4000, RZ, 0xc0, !PT ;  /* 0x0000400008ff7812 */ /* 0x000fe400078ac0ff */
[----:B---3--:R-:W-:-:S04]  /*1637b0*/  LOP3.LUT R17, R17, 0x7fffffff, RZ, 0xc0, !PT ;  /* 0x7fffffff11117812 */ /* 0x008fc800078ec0ff */
[----:B------:R-:W-:Y:S02]  /*1637c0*/  @P1 LOP3.LUT R15, R15, 0x20, RZ, 0xfc, !PT ;  /* 0x000000200f0f1812 */ /* 0x000fe400078efcff */
[----:B------:R-:W-:Y:S02]  /*1637d0*/  ISETP.LT.AND P1, PT, R2, UR18, !P4 ;  /* 0x0000001202007c0c */ /* 0x000fe4000e721270 */
[----:B------:R-:W-:Y:S01]  /*1637e0*/  ISETP.LT.AND P4, PT, R26, UR51, !P3 ;  /* 0x000000331a007c0c */ /* 0x000fe2000df81270 */
[----:B------:R-:W-:Y:S01]  /*1637f0*/  UMOV UR14, UR20 ;  /* 0x00000014000e7c82 */ /* 0x000fe20008000000 */
[----:B------:R-:W-:Y:S01]  /*163800*/  LOP3.LUT R15, R15, 0xffffffef, RZ, 0xc0, !PT ;  /* 0xffffffef0f0f7812 */ /* 0x000fe200078ec0ff */
[----:B------:R-:W-:Y:S01]  /*163810*/  UMOV UR26, UR21 ;  /* 0x00000015001a7c82 */ /* 0x000fe20008000000 */
[----:B------:R-:W-:Y:S01]  /*163820*/  ULDC.64 UR20, c[0x0][0x228] ;  /* 0x00008a0000147ab9 */ /* 0x000fe20000000a00 */
[----:B------:R-:W-:Y:S01]  /*163830*/  UMOV UR6, UR60 ;  /* 0x0000003c00067c82 */ /* 0x000fe20008000000 */
[----:B------:R-:W-:Y:S01]  /*163840*/  UMOV UR44, UR61 ;  /* 0x0000003d002c7c82 */ /* 0x000fe20008000000 */
[----:B------:R-:W-:Y:S01]  /*163850*/  STL [R1+0x506c], R7 ;  /* 0x00506c0701007387 */ /* 0x000fe20000100800 */
[----:B------:R-:W-:Y:S01]  /*163860*/  ULDC.64 UR48, c[0x0][0x228] ;  /* 0x00008a0000307ab9 */ /* 0x000fe20000000a00 */
[----:B------:R-:W-:-:S02]  /*163870*/  ULDC.64 UR50, c[0x0][0x228] ;  /* 0x00008a0000327ab9 */ /* 0x000fc40000000a00 */
[----:B------:R-:W-:Y:S02]  /*163880*/  @P1 LOP3.LUT R15, R15, 0x10, RZ, 0xfc, !PT ;  /* 0x000000100f0f1812 */ /* 0x000fe400078efcff */
[----:B------:R-:W-:Y:S01]  /*163890*/  ISETP.LT.AND P1, PT, R2, UR16, !P3 ;  /* 0x0000001002007c0c */ /* 0x000fe2000df21270 */
[----:B------:R-:W-:Y:S01]  /*1638a0*/  UMOV UR12, UR20 ;  /* 0x00000014000c7c82 */ /* 0x000fe20008000000 */
[----:B------:R-:W-:Y:S01]  /*1638b0*/  ULDC.64 UR60, c[0x0][0x228] ;  /* 0x00008a00003c7ab9 */ /* 0x000fe20000000a00 */
[----:B------:R-:W-:-:S04]  /*1638c0*/  LOP3.LUT R15, R15, 0xfffffff7, RZ, 0xc0, !PT ;  /* 0xfffffff70f0f7812 */ /* 0x000fc800078ec0ff */
[----:B------:R-:W-:-:S04]  /*1638d0*/  @P4 LOP3.LUT R15, R15, 0x8, RZ, 0xfc, !PT ;  /* 0x000000080f0f4812 */ /* 0x000fc800078efcff */
[----:B------:R-:W-:-:S04]  /*1638e0*/  LOP3.LUT R15, R15, 0xfffffffb, RZ, 0xc0, !PT ;  /* 0xfffffffb0f0f7812 */ /* 0x000fc800078ec0ff */
[----:B------:R-:W-:Y:S02]  /*1638f0*/  @P1 LOP3.LUT R15, R15, 0x4, RZ, 0xfc, !PT ;  /* 0x000000040f0f1812 */ /* 0x000fe400078efcff */
[----:B------:R-:W-:Y:S02]  /*163900*/  ISETP.LT.AND P1, PT, R26, UR53, !P2 ;  /* 0x000000351a007c0c */ /* 0x000fe4000d721270 */
[----:B------:R-:W-:Y:S02]  /*163910*/  ISETP.LT.AND P2, PT, R2, UR14, !P2 ;  /* 0x0000000e02007c0c */ /* 0x000fe4000d741270 */
[C---:B------:R-:W-:Y:S02]  /*163920*/  LOP3.LUT P4, RZ, R8.reuse, 0x2000, RZ, 0xc0, !PT ;  /* 0x0000200008ff7812 */ /* 0x040fe4000788c0ff */
[----:B------:R-:W-:Y:S01]  /*163930*/  LOP3.LUT R15, R15, 0xfffffffd, RZ, 0xc0, !PT ;  /* 0xfffffffd0f0f7812 */ /* 0x000fe200078ec0ff */
[----:B------:R-:W-:Y:S01]  /*163940*/  UMOV UR4, UR60 ;  /* 0x0000003c00047c82 */ /* 0x000fe20008000000 */
[----:B------:R-:W-:Y:S01]  /*163950*/  LOP3.LUT P3, RZ, R8, 0x1000, RZ, 0xc0, !PT ;  /* 0x0000100008ff7812 */ /* 0x000fe2000786c0ff */
[----:B------:R-:W-:Y:S04]  /*163960*/  STL [R1+0x4fec], R13 ;  /* 0x004fec0d01007387 */ /* 0x000fe80000100800 */
[----:B------:R-:W3:Y:S01]  /*163970*/  LDL.LU R27, [R1+0x2ccc] ;  /* 0x002ccc00011b7983 */ /* 0x000ee20000300800 */
[----:B------:R-:W-:Y:S01]  /*163980*/  ULDC.64 UR52, c[0x0][0x228] ;  /* 0x00008a0000347ab9 */ /* 0x000fe20000000a00 */
[----:B------:R-:W-:-:S04]  /*163990*/  @P1 LOP3.LUT R15, R15, 0x2, RZ, 0xfc, !PT ;  /* 0x000000020f0f1812 */ /* 0x000fc800078efcff */
[----:B------:R-:W-:-:S04]  /*1639a0*/  LOP3.LUT R15, R15, 0xfffffffe, RZ, 0xc0, !PT ;  /* 0xfffffffe0f0f7812 */ /* 0x000fc800078ec0ff */
[----:B------:R-:W-:Y:S02]  /*1639b0*/  @P2 LOP3.LUT R15, R15, 0x1, RZ, 0xfc, !PT ;  /* 0x000000010f0f2812 */ /* 0x000fe400078efcff */
[----:B------:R-:W-:Y:S02]  /*1639c0*/  LOP3.LUT P2, RZ, R8, 0x400, RZ, 0xc0, !PT ;  /* 0x0000040008ff7812 */ /* 0x000fe4000784c0ff */
[C---:B------:R-:W-:Y:S02]  /*1639d0*/  LOP3.LUT P1, RZ, R0.reuse, 0x10000, RZ, 0xc0, !PT ;  /* 0x0001000000ff7812 */ /* 0x040fe4000782c0ff */
[----:B------:R-:W-:-:S09]  /*1639e0*/  LOP3.LUT R0, R0, 0xffff7fff, RZ, 0xc0, !PT ;  /* 0xffff7fff00007812 */ /* 0x000fd200078ec0ff */
[----:B------:R-:W-:Y:S02]  /*1639f0*/  @P2 LOP3.LUT R0, R0, 0x8000, RZ, 0xfc, !PT ;  /* 0x0000800000002812 */ /* 0x000fe400078efcff */
[----:B------:R-:W-:Y:S01]  /*163a00*/  ISETP.LT.AND P2, PT, R26, UR55, !P1 ;  /* 0x000000371a007c0c */ /* 0x000fe2000cf41270 */
[----:B------:R-:W-:-:S12]  /*163a10*/  ULDC.64 UR54, c[0x0][0x228] ;  /* 0x00008a0000367ab9 */ /* 0x000fd80000000a00 */
[----:B------:R-:W-:Y:S02]  /*163a20*/  @P2 LOP3.LUT R17, R17, 0x80000000, RZ, 0xfc, !PT ;  /* 0x8000000011112812 */ /* 0x000fe400078efcff */
[----:B------:R-:W-:Y:S02]  /*163a30*/  ISETP.LT.AND P2, PT, R2, UR12, !P1 ;  /* 0x0000000c02007c0c */ /* 0x000fe4000cf41270 */
[----:B------:R-:W-:-:S11]  /*163a40*/  LOP3.LUT R17, R17, 0xbfffffff, RZ, 0xc0, !PT ;  /* 0xbfffffff11117812 */ /* 0x000fd600078ec0ff */
[----:B------:R-:W-:Y:S02]  /*163a50*/  @P2 LOP3.LUT R17, R17, 0x40000000, RZ, 0xfc, !PT ;  /* 0x4000000011112812 */ /* 0x000fe400078efcff */
[----:B------:R-:W-:Y:S02]  /*163a60*/  ISETP.LT.AND P2, PT, R26, UR57, !P0 ;  /* 0x000000391a007c0c */ /* 0x000fe4000c741270 */
[----:B------:R-:W-:Y:S02]  /*163a70*/  LOP3.LUT P1, RZ, R8, 0x200, RZ, 0xc0, !PT ;  /* 0x0000020008ff7812 */ /* 0x000fe4000782c0ff */
[----:B------:R-:W-:Y:S02]  /*163a80*/  LOP3.LUT R0, R0, 0xffffbfff, RZ, 0xc0, !PT ;  /* 0xffffbfff00007812 */ /* 0x000fe400078ec0ff */
[----:B------:R-:W-:Y:S01]  /*163a90*/  LOP3.LUT R17, R17, 0xdfffffff, RZ, 0xc0, !PT ;  /* 0xdfffffff11117812 */ /* 0x000fe200078ec0ff */
[----:B------:R-:W-:-:S06]  /*163aa0*/  ULDC.64 UR56, c[0x0][0x228] ;  /* 0x00008a0000387ab9 */ /* 0x000fcc0000000a00 */
[----:B------:R-:W-:Y:S02]  /*163ab0*/  @P2 LOP3.LUT R17, R17, 0x20000000, RZ, 0xfc, !PT ;  /* 0x2000000011112812 */ /* 0x000fe400078efcff */
[----:B------:R-:W-:Y:S02]  /*163ac0*/  ISETP.LT.AND P2, PT, R2, UR10, !P0 ;  /* 0x0000000a02007c0c */ /* 0x000fe4000c741270 */
[----:B------:R-:W-:-:S11]  /*163ad0*/  LOP3.LUT R17, R17, 0xefffffff, RZ, 0xc0, !PT ;  /* 0xefffffff11117812 */ /* 0x000fd600078ec0ff */
[----:B------:R-:W-:Y:S02]  /*163ae0*/  @P2 LOP3.LUT R17, R17, 0x10000000, RZ, 0xfc, !PT ;  /* 0x1000000011112812 */ /* 0x000fe400078efcff */
[----:B------:R-:W-:Y:S02]  /*163af0*/  ISETP.LT.AND P2, PT, R26, UR59, !P6 ;  /* 0x0000003b1a007c0c */ /* 0x000fe4000f741270 */
[----:B------:R-:W-:Y:S02]  /*163b00*/  @P1 LOP3.LUT R0, R0, 0x4000, RZ, 0xfc, !PT ;  /* 0x0000400000001812 */ /* 0x000fe400078efcff */
[----:B------:R-:W-:Y:S02]  /*163b10*/  LOP3.LUT R17, R17, 0xf7ffffff, RZ, 0xc0, !PT ;  /* 0xf7ffffff11117812 */ /* 0x000fe400078ec0ff */
[----:B------:R-:W-:Y:S01]  /*163b20*/  LOP3.LUT P0, RZ, R8, 0x100, RZ, 0xc0, !PT ;  /* 0x0000010008ff7812 */ /* 0x000fe2000780c0ff */
[----:B------:R-:W-:-:S06]  /*163b30*/  ULDC.64 UR58, c[0x0][0x228] ;  /* 0x00008a00003a7ab9 */ /* 0x000fcc0000000a00 */
[----:B------:R-:W-:Y:S02]  /*163b40*/  @P2 LOP3.LUT R17, R17, 0x8000000, RZ, 0xfc, !PT ;  /* 0x0800000011112812 */ /* 0x000fe400078efcff */
[----:B------:R-:W-:Y:S02]  /*163b50*/  ISETP.LT.AND P2, PT, R2, UR8, !P6 ;  /* 0x0000000802007c0c */ /* 0x000fe4000f741270 */
[----:B------:R-:W-:-:S11]  /*163b60*/  LOP3.LUT R17, R17, 0xfbffffff, RZ, 0xc0, !PT ;  /* 0xfbffffff11117812 */ /* 0x000fd600078ec0ff */
        /* <DEDUP_REMOVED lines=11> */
[C---:B------:R-:W-:Y:S02]  /*163c20*/  LOP3.LUT P1, RZ, R8.reuse, 0x800, RZ, 0xc0, !PT ;  /* 0x0000080008ff7812 */ /* 0x040fe4000782c0ff */
[----:B------:R-:W-:Y:S02]  /*163c30*/  LOP3.LUT P5, RZ, R8, 0x20, RZ, 0xc0, !PT ;  /* 0x0000002008ff7812 */ /* 0x000fe400078ac0ff */
[----:B------:R-:W-:Y:S02]  /*163c40*/  LOP3.LUT R17, R17, 0xffbfffff, RZ, 0xc0, !PT ;  /* 0xffbfffff11117812 */ /* 0x000fe400078ec0ff */
[----:B------:R-:W-:-:S02]  /*163c50*/  LOP3.LUT R0, R0, 0xffffdfff, RZ, 0xc0, !PT ;  /* 0xffffdfff00007812 */ /* 0x000fc400078ec0ff */
[----:B------:R-:W-:Y:S01]  /*163c60*/  LOP3.LUT P6, RZ, R8, 0x40, RZ, 0xc0, !PT ;  /* 0x0000004008ff7812 */ /* 0x000fe200078cc0ff */
[----:B------:R-:W-:Y:S01]  /*163c70*/  UMOV UR27, UR61 ;  /* 0x0000003d001b7c82 */ /* 0x000fe20008000000 */
[----:B------:R-:W-:Y:S01]  /*163c80*/  ULDC.64 UR60, c[0x0][0x228] ;  /* 0x00008a00003c7ab9 */ /* 0x000fe20000000a00 */
[----:B------:R-:W-:Y:S01]  /*163c90*/  UMOV UR23, UR21 ;  /* 0x0000001500177c82 */ /* 0x000fe20008000000 */
[----:B------:R-:W-:Y:S01]  /*163ca0*/  ULDC.64 UR4, c[0x0][0x228] ;  /* 0x00008a0000047ab9 */ /* 0x000fe20000000a00 */
[----:B------:R-:W-:Y:S02]  /*163cb0*/  @P2 LOP3.LUT R17, R17, 0x400000, RZ, 0xfc, !PT ;  /* 0x0040000011112812 */ /* 0x000fe400078efcff */
[----:B------:R-:W-:Y:S02]  /*163cc0*/  ISETP.LT.AND P2, PT, R26, UR7, !P3 ;  /* 0x000000071a007c0c */ /* 0x000fe4000df41270 */
[----:B------:R-:W-:Y:S02]  /*163cd0*/  ISETP.LT.AND P3, PT, R2, UR48, !P3 ;  /* 0x0000003002007c0c */ /* 0x000fe4000df61270 */
[----:B------:R-:W-:-:S02]  /*163ce0*/  @P5 LOP3.LUT R0, R0, 0x2000, RZ, 0xfc, !PT ;  /* 0x0000200000005812 */ /* 0x000fc400078efcff */
[----:B------:R-:W-:Y:S02]  /*163cf0*/  LOP3.LUT R17, R17, 0xffdfffff, RZ, 0xc0, !PT ;  /* 0xffdfffff11117812 */ /* 0x000fe400078ec0ff */
[----:B------:R-:W-:Y:S02]  /*163d00*/  R2UR UR21, R23 ;  /* 0x00000000171572ca */ /* 0x000fe400000e0000 */
[----:B------:R-:W-:Y:S01]  /*163d10*/  LOP3.LUT P4, RZ, R8, 0x10, RZ, 0xc0, !PT ;  /* 0x0000001008ff7812 */ /* 0x000fe2000788c0ff */
[----:B------:R-:W-:Y:S02]  /*163d20*/  ULDC.64 UR6, c[0x0][0x228] ;  /* 0x00008a0000067ab9 */ /* 0x000fe40000000a00 */
[----:B------:R-:W-:-:S04]  /*163d30*/  @P2 LOP3.LUT R17, R17, 0x200000, RZ, 0xfc, !PT ;  /* 0x0020000011112812 */ /* 0x000fc800078efcff */
[----:B------:R-:W-:-:S04]  /*163d40*/  LOP3.LUT R17, R17, 0xffefffff, RZ, 0xc0, !PT ;  /* 0xffefffff11117812 */ /* 0x000fc800078ec0ff */
[----:B------:R-:W-:Y:S02]  /*163d50*/  @P3 LOP3.LUT R17, R17, 0x100000, RZ, 0xfc, !PT ;  /* 0x0010000011113812 */ /* 0x000fe400078efcff */
[----:B------:R-:W-:Y:S02]  /*163d60*/  ISETP.LT.AND P3, PT, R26, UR9, !P1 ;  /* 0x000000091a007c0c */ /* 0x000fe4000cf61270 */
[----:B------:R-:W-:Y:S02]  /*163d70*/  ISETP.LT.AND P1, PT, R2, UR50, !P1 ;  /* 0x0000003202007c0c */ /* 0x000fe4000cf21270 */
[----:B------:R-:W-:Y:S02]  /*163d80*/  LOP3.LUT P2, RZ, R0, 0x8000, RZ, 0xc0, !PT ;  /* 0x0000800000ff7812 */ /* 0x000fe4000784c0ff */
[----:B------:R-:W-:Y:S02]  /*163d90*/  LOP3.LUT R17, R17, 0xfff7ffff, RZ, 0xc0, !PT ;  /* 0xfff7ffff11117812 */ /* 0x000fe400078ec0ff */
[----:B------:R-:W-:Y:S01]  /*163da0*/  LOP3.LUT P5, RZ, R8, 0x80, RZ, 0xc0, !PT ;  /* 0x0000008008ff7812 */ /* 0x000fe200078ac0ff */
[----:B------:R-:W-:-:S04]  /*163db0*/  ULDC.64 UR8, c[0x0][0x228] ;  /* 0x00008a0000087ab9 */ /* 0x000fc80000000a00 */
[----:B------:R-:W-:-:S04]  /*163dc0*/  @P3 LOP3.LUT R17, R17, 0x80000, RZ, 0xfc, !PT ;  /* 0x0008000011113812 */ /* 0x000fc800078efcff */
[----:B------:R-:W-:-:S04]  /*163dd0*/  LOP3.LUT R17, R17, 0xfffbffff, RZ, 0xc0, !PT ;  /* 0xfffbffff11117812 */ /* 0x000fc800078ec0ff */
[----:B------:R-:W-:Y:S02]  /*163de0*/  @P1 LOP3.LUT R17, R17, 0x40000, RZ, 0xfc, !PT ;  /* 0x0004000011111812 */ /* 0x000fe400078efcff */
[----:B------:R-:W-:Y:S02]  /*163df0*/  ISETP.LT.AND P1, PT, R26, UR11, !P2 ;  /* 0x0000000b1a007c0c */ /* 0x000fe4000d721270 */
[----:B------:R-:W-:Y:S02]  /*163e00*/  ISETP.LT.AND P2, PT, R2, UR52, !P2 ;  /* 0x0000003402007c0c */ /* 0x000fe4000d741270 */
[----:B------:R-:W-:Y:S02]  /*163e10*/  LOP3.LUT P3, RZ, R8, 0x8, RZ, 0xc0, !PT ;  /* 0x0000000808ff7812 */ /* 0x000fe4000786c0ff */
[----:B------:R-:W-:Y:S01]  /*163e20*/  LOP3.LUT R17, R17, 0xfffdffff, RZ, 0xc0, !PT ;  /* 0xfffdffff11117812 */ /* 0x000fe200078ec0ff */
[----:B------:R-:W-:-:S06]  /*163e30*/  ULDC.64 UR10, c[0x0][0x228] ;  /* 0x00008a00000a7ab9 */ /* 0x000fcc0000000a00 */
[----:B------:R-:W-:Y:S02]  /*163e40*/  @P1 LOP3.LUT R17, R17, 0x20000, RZ, 0xfc, !PT ;  /* 0x0002000011111812 */ /* 0x000fe400078efcff */
[----:B------:R-:W-:Y:S02]  /*163e50*/  LOP3.LUT P1, RZ, R0, 0x4000, RZ, 0xc0, !PT ;  /* 0x0000400000ff7812 */ /* 0x000fe4000782c0ff */
[----:B------:R-:W-:-:S04]  /*163e60*/  LOP3.LUT R17, R17, 0xfffeffff, RZ, 0xc0, !PT ;  /* 0xfffeffff11117812 */ /* 0x000fc800078ec0ff */
[----:B------:R-:W-:Y:S02]  /*163e70*/  @P2 LOP3.LUT R17, R17, 0x10000, RZ, 0xfc, !PT ;  /* 0x0001000011112812 */ /* 0x000fe400078efcff */
[----:B------:R-:W-:Y:S02]  /*163e80*/  ISETP.LT.AND P2, PT, R26, UR13, !P1 ;  /* 0x0000000d1a007c0c */ /* 0x000fe4000cf41270 */
[----:B------:R-:W-:Y:S01]  /*163e90*/  ISETP.LT.AND P1, PT, R2, UR54, !P1 ;  /* 0x0000003602007c0c */ /* 0x000fe2000cf21270 */
[----:B------:R-:W-:Y:S01]  /*163ea0*/  ULDC.64 UR12, c[0x0][0x228] ;  /* 0x00008a00000c7ab9 */ /* 0x000fe20000000a00 */
[----:B------:R-:W-:-:S09]  /*163eb0*/  LOP3.LUT R17, R17, 0xffff7fff, RZ, 0xc0, !PT ;  /* 0xffff7fff11117812 */ /* 0x000fd200078ec0ff */
[----:B------:R-:W-:-:S04]  /*163ec0*/  @P2 LOP3.LUT R17, R17, 0x8000, RZ, 0xfc, !PT ;  /* 0x0000800011112812 */ /* 0x000fc800078efcff */
[----:B------:R-:W-:-:S04]  /*163ed0*/  LOP3.LUT R17, R17, 0xffffbfff, RZ, 0xc0, !PT ;  /* 0xffffbfff11117812 */ /* 0x000fc800078ec0ff */
[----:B------:R-:W-:Y:S02]  /*163ee0*/  @P1 LOP3.LUT R17, R17, 0x4000, RZ, 0xfc, !PT ;  /* 0x0000400011111812 */ /* 0x000fe400078efcff */
[----:B------:R-:W-:Y:S02]  /*163ef0*/  ISETP.LT.AND P1, PT, R26, UR15, !P0 ;  /* 0x0000000f1a007c0c */ /* 0x000fe4000c721270 */
[----:B------:R-:W-:Y:S01]  /*163f00*/  LOP3.LUT P2, RZ, R8, 0x4, RZ, 0xc0, !PT ;  /* 0x0000000408ff7812 */ /* 0x000fe2000784c0ff */
[----:B------:R-:W-:Y:S01]  /*163f10*/  ULDC.64 UR14, c[0x0][0x228] ;  /* 0x00008a00000e7ab9 */ /* 0x000fe20000000a00 */
[----:B------:R-:W-:-:S09]  /*163f20*/  LOP3.LUT R17, R17, 0xffffdfff, RZ, 0xc0, !PT ;  /* 0xffffdfff11117812 */ /* 0x000fd200078ec0ff */
[----:B------:R-:W-:Y:S02]  /*163f30*/  @P1 LOP3.LUT R17, R17, 0x2000, RZ, 0xfc, !PT ;  /* 0x0000200011111812 */ /* 0x000fe400078efcff */
[----:B------:R-:W-:Y:S02]  /*163f40*/  ISETP.LT.AND P1, PT, R2, UR56, !P0 ;  /* 0x0000003802007c0c */ /* 0x000fe4000c721270 */
[----:B------:R-:W-:-:S11]  /*163f50*/  LOP3.LUT R17, R17, 0xffffefff, RZ, 0xc0, !PT ;  /* 0xffffefff11117812 */ /* 0x000fd600078ec0ff */
[----:B------:R-:W-:Y:S02]  /*163f60*/  @P1 LOP3.LUT R17, R17, 0x1000, RZ, 0xfc, !PT ;  /* 0x0000100011111812 */ /* 0x000fe400078efcff */
[----:B------:R-:W-:Y:S02]  /*163f70*/  ISETP.LT.AND P1, PT, R26, UR17, !P5 ;  /* 0x000000111a007c0c */ /* 0x000fe4000ef21270 */
[----:B------:R-:W-:Y:S02]  /*163f80*/  ISETP.LT.AND P5, PT, R2, UR58, !P5 ;  /* 0x0000003a02007c0c */ /* 0x000fe4000efa1270 */
[----:B------:R-:W-:Y:S02]  /*163f90*/  LOP3.LUT P0, RZ, R8, 0x2, RZ, 0xc0, !PT ;  /* 0x0000000208ff7812 */ /* 0x000fe4000780c0ff */
[----:B------:R-:W-:Y:S02]  /*163fa0*/  LOP3.LUT R17, R17, 0xfffff7ff, RZ, 0xc0, !PT ;  /* 0xfffff7ff11117812 */ /* 0x000fe400078ec0ff */
[----:B------:R-:W-:Y:S01]  /*163fb0*/  LOP3.LUT R9, R9, 0x7fffffff, RZ, 0xc0, !PT ;  /* 0x7fffffff09097812 */ /* 0x000fe200078ec0ff */
        /* <DEDUP_REMOVED lines=39> */
[----:B------:R-:W-:-:S11]  /*164230*/  ISETP.LT.AND P0, PT, R2, UR14, !P0 ;  /* 0x0000000e02007c0c */ /* 0x000fd6000c701270 */
[----:B------:R-:W-:-:S04]  /*164240*/  @P2 LOP3.LUT R9, R9, 0x80000000, RZ, 0xfc, !PT ;  /* 0x8000000009092812 */ /* 0x000fc800078efcff */
        /* <DEDUP_REMOVED lines=9> */
[----:B------:R-:W-:Y:S01]  /*1642e0*/  ISETP.LT.AND P1, PT, R26, UR20, !P0 ;  /* 0x000000141a007c0c */ /* 0x000fe2000c721270 */
[----:B------:R-:W-:Y:S01]  /*1642f0*/  UMOV UR54, UR23 ;  /* 0x0000001700367c82 */ /* 0x000fe20008000000 */
[----:B------:R-:W-:Y:S01]  /*164300*/  UMOV UR6, UR22 ;  /* 0x0000001600067c82 */ /* 0x000fe20008000000 */
[----:B------:R-:W-:Y:S01]  /*164310*/  ULDC.64 UR22, c[0x0][0x228] ;  /* 0x00008a0000167ab9 */ /* 0x000fe20000000a00 */
[----:B---3--:R-:W-:Y:S02]  /*164320*/  R2UR UR33, R27 ;  /* 0x000000001b2172ca */ /* 0x008fe400000e0000 */
[----:B------:R-:W-:Y:S02]  /*164330*/  ISETP.LT.AND P0, PT, R2, UR22, !P0 ;  /* 0x0000001602007c0c */ /* 0x000fe4000c701270 */
[----:B------:R-:W-:-:S05]  /*164340*/  LOP3.LUT R9, R9, 0xf7ffffff, RZ, 0xc0, !PT ;  /* 0xf7ffffff09097812 */ /* 0x000fca00078ec0ff */
[----:B------:R-:W-:-:S04]  /*164350*/  @P1 LOP3.LUT R9, R9, 0x8000000, RZ, 0xfc, !PT ;  /* 0x0800000009091812 */ /* 0x000fc800078efcff */
[----:B------:R-:W-:Y:S01]  /*164360*/  LOP3.LUT R9, R9, 0xfbffffff, RZ, 0xc0, !PT ;  /* 0xfbffffff09097812 */ /* 0x000fe200078ec0ff */
[----:B------:R-:W-:Y:S01]  /*164370*/  UMOV UR4, UR34 ;  /* 0x0000002200047c82 */ /* 0x000fe20008000000 */
[----:B------:R-:W-:Y:S02]  /*164380*/  ULDC.64 UR34, c[0x0][0x228] ;  /* 0x00008a0000227ab9 */ /* 0x000fe40000000a00 */
[----:B------:R-:W-:Y:S02]  /*164390*/  @P0 LOP3.LUT R9, R9, 0x4000000, RZ, 0xfc, !PT ;  /* 0x0400000009090812 */ /* 0x000fe400078efcff */
[----:B------:R-:W-:-:S04]  /*1643a0*/  ISETP.GE.AND P0, PT, R26, UR33, PT ;  /* 0x000000211a007c0c */ /* 0x000fc8000bf06270 */
[----:B------:R-:W-:Y:S02]  /*1643b0*/  ISETP.LT.AND P0, PT, R25, UR35, !P0 ;  /* 0x0000002319007c0c */ /* 0x000fe4000c701270 */
[----:B------:R-:W-:Y:S02]  /*1643c0*/  LOP3.LUT R9, R9, 0xfeffffff, RZ, 0xc0, !PT ;  /* 0xfeffffff09097812 */ /* 0x000fe400078ec0ff */
[----:B------:R-:W-:-:S09]  /*1643d0*/  LOP3.LUT P1, RZ, R0, 0x40, RZ, 0xc0, !PT ;  /* 0x0000004000ff7812 */ /* 0x000fd2000782c0ff */
[----:B------:R-:W-:Y:S02]  /*1643e0*/  @P0 LOP3.LUT R9, R9, 0x1000000, RZ, 0xfc, !PT ;  /* 0x0100000009090812 */ /* 0x000fe400078efcff */
[----:B------:R-:W-:Y:S01]  /*1643f0*/  ISETP.LT.AND P0, PT, R26, UR34, !P1 ;  /* 0x000000221a007c0c */ /* 0x000fe2000cf01270 */
[----:B------:R-:W-:Y:S01]  /*164400*/  UMOV UR48, UR24 ;  /* 0x0000001800307c82 */ /* 0x000fe20008000000 */
[----:B------:R-:W-:Y:S01]  /*164410*/  ULDC.64 UR24, c[0x0][0x228] ;  /* 0x00008a0000187ab9 */ /* 0x000fe20000000a00 */
[----:B------:R-:W-:Y:S02]  /*164420*/  LOP3.LUT R9, R9, 0xfdffffff, RZ, 0xc0, !PT ;  /* 0xfdffffff09097812 */ /* 0x000fe400078ec0ff */
[C---:B------:R-:W-:Y:S01]  /*164430*/  LOP3.LUT P2, RZ, R0.reuse, 0x100, RZ, 0xc0, !PT ;  /* 0x0000010000ff7812 */ /* 0x040fe2000784c0ff */
[----:B------:R-:W-:Y:S01]  /*164440*/  UMOV UR52, UR27 ;  /* 0x0000001b00347c82 */ /* 0x000fe20008000000 */
[----:B------:R-:W-:Y:S01]  /*164450*/  UMOV UR50, UR26 ;  /* 0x0000001a00327c82 */ /* 0x000fe20008000000 */
[----:B------:R-:W-:Y:S01]  /*164460*/  ULDC.64 UR26, c[0x0][0x228] ;  /* 0x00008a00001a7ab9 */ /* 0x000fe20000000a00 */
[----:B------:R-:W-:Y:S01]  /*164470*/  UMOV UR58, UR29 ;  /* 0x0000001d003a7c82 */ /* 0x000fe20008000000 */
[----:B------:R-:W-:Y:S01]  /*164480*/  UMOV UR56, UR28 ;  /* 0x0000001c00387c82 */ /* 0x000fe20008000000 */
[----:B------:R-:W-:Y:S01]  /*164490*/  ULDC.64 UR28, c[0x0][0x228] ;  /* 0x00008a00001c7ab9 */ /* 0x000fe20000000a00 */
[----:B------:R-:W-:Y:S01]  /*1644a0*/  LOP3.LUT P3, RZ, R0, 0x200, RZ, 0xc0, !PT ;  /* 0x0000020000ff7812 */ /* 0x000fe2000786c0ff */
[----:B------:R-:W-:Y:S01]  /*1644b0*/  UMOV UR60, UR30 ;  /* 0x0000001e003c7c82 */ /* 0x000fe20008000000 */
[----:B------:R-:W-:-:S02]  /*1644c0*/  @P0 LOP3.LUT R9, R9, 0x2000000, RZ, 0xfc, !PT ;  /* 0x0200000009090812 */ /* 0x000fc400078efcff */
[----:B------:R-:W-:Y:S01]  /*1644d0*/  ISETP.LT.AND P0, PT, R2, UR24, !P1 ;  /* 0x0000001802007c0c */ /* 0x000fe2000cf01270 */
[----:B------:R-:W-:Y:S01]  /*1644e0*/  ULDC.64 UR30, c[0x0][0x228] ;  /* 0x00008a00001e7ab9 */ /* 0x000fe20000000a00 */
[----:B------:R-:W-:Y:S01]  /*1644f0*/  UMOV UR10, UR32 ;  /* 0x00000020000a7c82 */ /* 0x000fe20008000000 */
[----:B------:R-:W-:Y:S02]  /*164500*/  LOP3.LUT R9, R9, 0xff7fffff, RZ, 0xc0, !PT ;  /* 0xff7fffff09097812 */ /* 0x000fe400078ec0ff */
[----:B------:R-:W-:Y:S01]  /*164510*/  ISETP.LT.AND P1, PT, R26, UR30, !P3 ;  /* 0x0000001e1a007c0c */ /* 0x000fe2000df21270 */
[----:B------:R-:W-:Y:S01]  /*164520*/  ULDC.64 UR32, c[0x0][0x228] ;  /* 0x00008a0000207ab9 */ /* 0x000fe20000000a00 */
[----:B------:R-:W-:Y:S01]  /*164530*/  LOP3.LUT P4, RZ, R0, 0x400, RZ, 0xc0, !PT ;  /* 0x0000040000ff7812 */ /* 0x000fe2000788c0ff */
[----:B------:R-:W-:-:S05]  /*164540*/  ULDC.64 UR34, c[0x0][0x228] ;  /* 0x00008a0000227ab9 */ /* 0x000fca0000000a00 */
        /* <DEDUP_REMOVED lines=8> */
[----:B------:R-:W-:-:S04]  /*1645d0*/  LOP3.LUT R9, R9, 0xffefffff, RZ, 0xc0, !PT ;  /* 0xffefffff09097812 */ /* 0x000fc800078ec0ff */
[----:B------:R-:W-:Y:S02]  /*1645e0*/  @P1 LOP3.LUT R9, R9, 0x100000, RZ, 0xfc, !PT ;  /* 0x0010000009091812 */ /* 0x000fe400078efcff */
[----:B------:R-:W-:Y:S01]  /*1645f0*/  ISETP.LT.AND P1, PT, R26, UR34, !P4 ;  /* 0x000000221a007c0c */ /* 0x000fe2000e721270 */
[----:B------:R-:W-:Y:S01]  /*164600*/  UMOV UR37, UR47 ;  /* 0x0000002f00257c82 */ /* 0x000fe20008000000 */
[----:B------:R-:W-:Y:S01]  /*164610*/  LOP3.LUT R9, R9, 0xfff7ffff, RZ, 0xc0, !PT ;  /* 0xfff7ffff09097812 */ /* 0x000fe200078ec0ff */
[----:B------:R-:W-:Y:S01]  /*164620*/  UMOV UR20, UR56 ;  /* 0x0000003800147c82 */ /* 0x000fe20008000000 */
[----:B------:R-:W-:Y:S01]  /*164630*/  UMOV UR26, UR60 ;  /* 0x0000003c001a7c82 */ /* 0x000fe20008000000 */
[----:B------:R-:W-:Y:S01]  /*164640*/  UMOV UR56, UR52 ;  /* 0x0000003400387c82 */ /* 0x000fe20008000000 */
[----:B------:R-:W-:Y:S01]  /*164650*/  UMOV UR52, UR37 ;  /* 0x0000002500347c82 */ /* 0x000fe20008000000 */
[----:B------:R-:W-:Y:S01]  /*164660*/  UMOV UR60, UR36 ;  /* 0x00000024003c7c82 */ /* 0x000fe20008000000 */
[----:B------:R-:W-:Y:S01]  /*164670*/  @P0 LOP3.LUT R9, R9, 0x80000, RZ, 0xfc, !PT ;  /* 0x0008000009090812 */ /* 0x000fe200078efcff */
[----:B------:R-:W-:-:S02]  /*164680*/  ULDC.64 UR36, c[0x0][0x228] ;  /* 0x00008a0000247ab9 */ /* 0x000fc40000000a00 */
[----:B------:R-:W-:Y:S02]  /*164690*/  ISETP.LT.AND P0, PT, R2, UR36, !P4 ;  /* 0x0000002402007c0c */ /* 0x000fe4000e701270 */
[----:B------:R-:W-:Y:S02]  /*1646a0*/  LOP3.LUT R9, R9, 0xfffbffff, RZ, 0xc0, !PT ;  /* 0xfffbffff09097812 */ /* 0x000fe400078ec0ff */
[----:B------:R-:W-:Y:S01]  /*1646b0*/  LOP3.LUT P5, RZ, R0, 0x800, RZ, 0xc0, !PT ;  /* 0x0000080000ff7812 */ /* 0x000fe200078ac0ff */
[----:B------:R-:W-:Y:S01]  /*1646c0*/  UMOV UR30, UR39 ;  /* 0x00000027001e7c82 */ /* 0x000fe20008000000 */
[----:B------:R-:W-:Y:S01]  /*1646d0*/  UMOV UR32, UR38 ;  /* 0x0000002600207c82 */ /* 0x000fe20008000000 */
[----:B------:R-:W-:Y:S01]  /*1646e0*/  @P1 LOP3.LUT R9, R9, 0x40000, RZ, 0xfc, !PT ;  /* 0x0004000009091812 */ /* 0x000fe200078efcff */
[----:B------:R-:W-:Y:S02]  /*1646f0*/  ULDC.64 UR38, c[0x0][0x228] ;  /* 0x00008a0000267ab9 */ /* 0x000fe40000000a00 */
[----:B------:R-:W-:-:S02]  /*164700*/  ISETP.LT.AND P4, PT, R26, UR38, !P5 ;  /* 0x000000261a007c0c */ /* 0x000fc4000ef81270 */
[----:B------:R-:W-:Y:S01]  /*164710*/  LOP3.LUT R9, R9, 0xfffdffff, RZ, 0xc0, !PT ;  /* 0xfffdffff09097812 */ /* 0x000fe200078ec0ff */
[----:B------:R-:W-:Y:S01]  /*164720*/  UMOV UR22, UR41 ;  /* 0x0000002900167c82 */ /* 0x000fe20008000000 */
[----:B------:R-:W-:Y:S01]  /*164730*/  UMOV UR28, UR40 ;  /* 0x00000028001c7c82 */ /* 0x000fe20008000000 */
[----:B------:R-:W-:Y:S01]  /*164740*/  ULDC.64 UR40, c[0x0][0x228] ;  /* 0x00008a0000287ab9 */ /* 0x000fe20000000a00 */
[----:B------:R-:W-:Y:S02]  /*164750*/  @P0 LOP3.LUT R9, R9, 0x20000, RZ, 0xfc, !PT ;  /* 0x0002000009090812 */ /* 0x000fe400078efcff */
[----:B------:R-:W-:Y:S01]  /*164760*/  ISETP.LT.AND P0, PT, R2, UR40, !P5 ;  /* 0x0000002802007c0c */ /* 0x000fe2000ef01270 */
[----:B------:R-:W-:Y:S01]  /*164770*/  UMOV UR8, UR58 ;  /* 0x0000003a00087c82 */ /* 0x000fe20008000000 */
[----:B------:R-:W-:Y:S02]  /*164780*/  LOP3.LUT P6, RZ, R0, 0x1000, RZ, 0xc0, !PT ;  /* 0x0000100000ff7812 */ /* 0x000fe400078cc0ff */
[----:B------:R-:W-:Y:S01]  /*164790*/  LOP3.LUT R9, R9, 0xfffeffff, RZ, 0xc0, !PT ;  /* 0xfffeffff09097812 */ /* 0x000fe200078ec0ff */
[----:B------:R-:W-:Y:S01]  /*1647a0*/  UMOV UR58, UR50 ;  /* 0x00000032003a7c82 */ /* 0x000fe20008000000 */
[----:B------:R-:W-:Y:S01]  /*1647b0*/  UMOV UR50, UR43 ;  /* 0x0000002b00327c82 */ /* 0x000fe20008000000 */
[----:B------:R-:W-:Y:S01]  /*1647c0*/  UMOV UR12, UR42 ;  /* 0x0000002a000c7c82 */ /* 0x000fe20008000000 */
[----:B------:R-:W-:Y:S01]  /*1647d0*/  @P4 LOP3.LUT R9, R9, 0x10000, RZ, 0xfc, !PT ;  /* 0x0001000009094812 */ /* 0x000fe200078efcff */
[----:B------:R-:W-:Y:S01]  /*1647e0*/  ULDC.64 UR42, c[0x0][0x228] ;  /* 0x00008a00002a7ab9 */ /* 0x000fe20000000a00 */
[----:B------:R-:W-:Y:S01]  /*1647f0*/  UMOV UR16, UR48 ;  /* 0x0000003000107c82 */ /* 0x000fe20008000000 */
[----:B------:R-:W-:-:S02]  /*164800*/  ISETP.LT.AND P4, PT, R26, UR42, !P6 ;  /* 0x0000002a1a007c0c */ /* 0x000fc4000f781270 */
[----:B------:R-:W-:Y:S01]  /*164810*/  LOP3.LUT R9, R9, 0xffff7fff, RZ, 0xc0, !PT ;  /* 0xffff7fff09097812 */ /* 0x000fe200078ec0ff */
[----:B------:R-:W-:Y:S01]  /*164820*/  UMOV UR14, UR45 ;  /* 0x0000002d000e7c82 */ /* 0x000fe20008000000 */
[----:B------:R-:W-:Y:S01]  /*164830*/  UMOV UR48, UR44 ;  /* 0x0000002c00307c82 */ /* 0x000fe20008000000 */
[----:B------:R-:W-:Y:S01]  /*164840*/  ULDC.64 UR44, c[0x0][0x228] ;  /* 0x00008a00002c7ab9 */ /* 0x000fe20000000a00 */
[----:B------:R-:W-:Y:S02]  /*164850*/  @P0 LOP3.LUT R9, R9, 0x8000, RZ, 0xfc, !PT ;  /* 0x0000800009090812 */ /* 0x000fe400078efcff */
[----:B------:R-:W-:Y:S01]  /*164860*/  LOP3.LUT P5, RZ, R5, 0x80000000, RZ, 0xc0, !PT ;  /* 0x8000000005ff7812 */ /* 0x000fe200078ac0ff */
[----:B------:R-:W-:Y:S01]  /*164870*/  UMOV UR24, UR6 ;  /* 0x0000000600187c82 */ /* 0x000fe20008000000 */
[----:B------:R-:W-:Y:S01]  /*164880*/  ULDC UR6, c[0x0][0x228] ;  /* 0x00008a0000067ab9 */ /* 0x000fe20000000800 */
[----:B------:R-:W-:Y:S02]  /*164890*/  LOP3.LUT R9, R9, 0xffffbfff, RZ, 0xc0, !PT ;  /* 0xffffbfff09097812 */ /* 0x000fe400078ec0ff */
[----:B------:R-:W-:Y:S01]  /*1648a0*/  LOP3.LUT P1, RZ, R5, 0x8000000, RZ, 0xc0, !PT ;  /* 0x0800000005ff7812 */ /* 0x000fe2000782c0ff */
[----:B------:R-:W-:Y:S01]  /*1648b0*/  UMOV UR18, UR4 ;  /* 0x0000000400127c82 */ /* 0x000fe20008000000 */
[----:B------:R-:W-:Y:S01]  /*1648c0*/  ULDC UR4, c[0x0][0x228] ;  /* 0x00008a0000047ab9 */ /* 0x000fe20000000800 */
[----:B------:R-:W-:-:S02]  /*1648d0*/  @P4 LOP3.LUT R9, R9, 0x4000, RZ, 0xfc, !PT ;  /* 0x0000400009094812 */ /* 0x000fc400078efcff */
[----:B------:R-:W-:Y:S02]  /*1648e0*/  ISETP.LT.AND P4, PT, R2, UR44, !P6 ;  /* 0x0000002c02007c0c */ /* 0x000fe4000f781270 */
[----:B------:R-:W-:Y:S02]  /*1648f0*/  ISETP.LT.AND P6, PT, R26, UR6, !P5 ;  /* 0x000000061a007c0c */ /* 0x000fe4000efc1270 */
[----:B------:R-:W-:Y:S02]  /*164900*/  LOP3.LUT R0, R0, 0xffffffdf, RZ, 0xc0, !PT ;  /* 0xffffffdf00007812 */ /* 0x000fe400078ec0ff */
[----:B------:R-:W-:Y:S02]  /*164910*/  LOP3.LUT R9, R9, 0xffffefff, RZ, 0xc0, !PT ;  /* 0xffffefff09097812 */ /* 0x000fe400078ec0ff */
[----:B------:R-:W-:Y:S01]  /*164920*/  ISETP.LT.AND P5, PT, R2, UR4, !P5 ;  /* 0x0000000402007c0c */ /* 0x000fe2000efa1270 */
[----:B------:R-:W-:Y:S01]  /*164930*/  ULDC UR6, c[0x0][0x228] ;  /* 0x00008a0000067ab9 */ /* 0x000fe20000000800 */
[----:B------:R-:W-:Y:S01]  /*164940*/  ULDC UR4, c[0x0][0x228] ;  /* 0x00008a0000047ab9 */ /* 0x000fe20000000800 */
[----:B------:R-:W-:-:S02]  /*164950*/  LOP3.LUT P3, RZ, R5, 0x20000000, RZ, 0xc0, !PT ;  /* 0x2000000005ff7812 */ /* 0x000fc4000786c0ff */
[C---:B------:R-:W-:Y:S02]  /*164960*/  LOP3.LUT P2, RZ, R5.reuse, 0x10000000, RZ, 0xc0, !PT ;  /* 0x1000000005ff7812 */ /* 0x040fe4000784c0ff */
[----:B------:R-:W-:Y:S02]  /*164970*/  LOP3.LUT P0, RZ, R5, 0x4000000, RZ, 0xc0, !PT ;  /* 0x0400000005ff7812 */ /* 0x000fe4000780c0ff */
[----:B------:R-:W-:Y:S02]  /*164980*/  LOP3.LUT R10, R10, 0x7fffffff, RZ, 0xc0, !PT ;  /* 0x7fffffff0a0a7812 */ /* 0x000fe400078ec0ff */
[----:B--2---:R-:W-:Y:S02]  /*164990*/  LOP3.LUT R12, R12, 0x7fffffff, RZ, 0xc0, !PT ;  /* 0x7fffffff0c0c7812 */ /* 0x004fe400078ec0ff */
[----:B----4-:R-:W-:Y:S02]  /*1649a0*/  LOP3.LUT R29, R29, 0x7fffffff, RZ, 0xc0, !PT ;  /* 0x7fffffff1d1d7812 */ /* 0x010fe400078ec0ff */
[----:B------:R-:W-:-:S02]  /*1649b0*/  @P4 LOP3.LUT R9, R9, 0x1000, RZ, 0xfc, !PT ;  /* 0x0000100009094812 */ /* 0x000fc400078efcff */
[----:B------:R-:W-:Y:S01]  /*1649c0*/  LOP3.LUT R14, R14, 0x7fffffff, RZ, 0xc0, !PT ;  /* 0x7fffffff0e0e7812 */ /* 0x000fe200078ec0ff */
[----:B------:R-:W-:Y:S01]  /*1649d0*/  STL [R1+0x4ff0], R15 ;  /* 0x004ff00f01007387 */ /* 0x000fe20000100800 */
[----:B------:R-:W-:Y:S02]  /*1649e0*/  R2UR UR46, R16 ;  /* 0x00000000102e72ca */ /* 0x000fe400000e0000 */
[----:B------:R-:W-:Y:S02]  /*1649f0*/  LOP3.LUT R9, R9, 0xffffdfff, RZ, 0xc0, !PT ;  /* 0xffffdfff09097812 */ /* 0x000fe400078ec0ff */
[----:B------:R-:W-:Y:S01]  /*164a00*/  R2UR UR47, R18 ;  /* 0x00000000122f72ca */ /* 0x000fe200000e0000 */
[----:B------:R-:W-:Y:S01]  /*164a10*/  UMOV UR34, UR12 ;  /* 0x0000000c00227c82 */ /* 0x000fe20008000000 */
[----:B------:R-:W-:Y:S02]  /*164a20*/  @P1 LOP3.LUT R0, R0, 0x20, RZ, 0xfc, !PT ;  /* 0x0000002000001812 */ /* 0x000fe400078efcff */
[----:B------:R-:W-:-:S02]  /*164a30*/  @P6 LOP3.LUT R9, R9, 0x2000, RZ, 0xfc, !PT ;  /* 0x0000200009096812 */ /* 0x000fc400078efcff */
[C---:B------:R-:W-:Y:S02]  /*164a40*/  LOP3.LUT P1, RZ, R5.reuse, 0x40000000, RZ, 0xc0, !PT ;  /* 0x4000000005ff7812 */ /* 0x040fe4000782c0ff */
[----:B------:R-:W-:Y:S01]  /*164a50*/  LOP3.LUT P4, RZ, R5, 0x2000000, RZ, 0xc0, !PT ;  /* 0x0200000005ff7812 */ /* 0x000fe2000788c0ff */
[----:B------:R-:W-:Y:S01]  /*164a60*/  STL [R1+0x5058], R8 ;  /* 0x0050580801007387 */ /* 0x000fe20000100800 */
[----:B------:R-:W-:Y:S01]  /*164a70*/  LOP3.LUT R9, R9, 0xfffff7ff, RZ, 0xc0, !PT ;  /* 0xfffff7ff09097812 */ /* 0x000fe200078ec0ff */
[----:B------:R-:W-:Y:S01]  /*164a80*/  ULDC UR12, c[0x0][0x228] ;  /* 0x00008a00000c7ab9 */ /* 0x000fe20000000800 */
[----:B------:R-:W-:Y:S01]  /*164a90*/  UMOV UR36, UR60 ;  /* 0x0000003c00247c82 */ /* 0x000fe20008000000 */
[----:B------:R-:W-:Y:S01]  /*164aa0*/  ULDC UR42, c[0x0][0x228] ;  /* 0x00008a00002a7ab9 */ /* 0x000fe20000000800 */
[----:B------:R-:W-:Y:S02]  /*164ab0*/  @P5 LOP3.LUT R9, R9, 0x800, RZ, 0xfc, !PT ;  /* 0x0000080009095812 */ /* 0x000fe400078efcff */
[----:B------:R-:W-:-:S02]  /*164ac0*/  ISETP.LT.AND P5, PT, R26, UR6, !P1 ;  /* 0x000000061a007c0c */ /* 0x000fc4000cfa1270 */
[----:B------:R-:W-:Y:S01]  /*164ad0*/  ISETP.LT.AND P1, PT, R2, UR4, !P1 ;  /* 0x0000000402007c0c */ /* 0x000fe2000cf21270 */
[----:B------:R-:W-:Y:S01]  /*164ae0*/  ULDC UR6, c[0x0][0x228] ;  /* 0x00008a0000067ab9 */ /* 0x000fe20000000800 */
[----:B------:R-:W-:Y:S01]  /*164af0*/  LOP3.LUT R9, R9, 0xfffffbff, RZ, 0xc0, !PT ;  /* 0xfffffbff09097812 */ /* 0x000fe200078ec0ff */
[----:B------:R-:W-:Y:S01]  /*164b00*/  ULDC UR4, c[0x0][0x228] ;  /* 0x00008a0000047ab9 */ /* 0x000fe20000000800 */
[----:B------:R-:W-:Y:S01]  /*164b10*/  ULDC UR44, c[0x0][0x228] ;  /* 0x00008a00002c7ab9 */ /* 0x000fe20000000800 */
[----:B------:R-:W-:Y:S01]  /*164b20*/  ULDC UR40, c[0x0][0x228] ;  /* 0x00008a0000287ab9 */ /* 0x000fe20000000800 */
[----:B------:R-:W-:-:S05]  /*164b30*/  ULDC UR38, c[0x0][0x228] ;  /* 0x00008a0000267ab9 */ /* 0x000fca0000000800 */
[----:B------:R-:W-:-:S04]  /*164b40*/  @P5 LOP3.LUT R9, R9, 0x400, RZ, 0xfc, !PT ;  /* 0x0000040009095812 */ /* 0x000fc800078efcff */
[----:B------:R-:W-:-:S04]  /*164b50*/  LOP3.LUT R9, R9, 0xfffffdff, RZ, 0xc0, !PT ;  /* 0xfffffdff09097812 */ /* 0x000fc800078ec0ff */
[----:B------:R-:W-:Y:S02]  /*164b60*/  @P1 LOP3.LUT R9, R9, 0x200, RZ, 0xfc, !PT ;  /* 0x0000020009091812 */ /* 0x000fe400078efcff */
[----:B------:R-:W-:Y:S01]  /*164b70*/  ISETP.LT.AND P1, PT, R26, UR6, !P3 ;  /* 0x000000061a007c0c */ /* 0x000fe2000df21270 */
[----:B------:R-:W-:Y:S01]  /*164b80*/  ULDC UR6, c[0x0][0x228] ;  /* 0x00008a0000067ab9 */ /* 0x000fe20000000800 */
[----:B------:R-:W-:-:S11]  /*164b90*/  LOP3.LUT R9, R9, 0xfffffeff, RZ, 0xc0, !PT ;  /* 0xfffffeff09097812 */ /* 0x000fd600078ec0ff */
[----:B------:R-:W-:Y:S02]  /*164ba0*/  @P1 LOP3.LUT R9, R9, 0x100, RZ, 0xfc, !PT ;  /* 0x0000010009091812 */ /* 0x000fe400078efcff */
[----:B------:R-:W-:Y:S01]  /*164bb0*/  ISETP.LT.AND P1, PT, R2, UR4, !P3 ;  /* 0x0000000402007c0c */ /* 0x000fe2000df21270 */
[----:B------:R-:W-:Y:S01]  /*164bc0*/  ULDC UR4, c[0x0][0x228] ;  /* 0x00008a0000047ab9 */ /* 0x000fe20000000800 */
[----:B------:R-:W-:-:S11]  /*164bd0*/  LOP3.LUT R9, R9, 0xffffff7f, RZ, 0xc0, !PT ;  /* 0xffffff7f09097812 */ /* 0x000fd600078ec0ff */
[----:B------:R-:W-:Y:S02]  /*164be0*/  @P1 LOP3.LUT R9, R9, 0x80, RZ, 0xfc, !PT ;  /* 0x0000008009091812 */ /* 0x000fe400078efcff */
[----:B------:R-:W-:Y:S02]  /*164bf0*/  ISETP.LT.AND P1, PT, R26, UR6, !P2 ;  /* 0x000000061a007c0c */ /* 0x000fe4000d721270 */
[----:B------:R-:W-:Y:S01]  /*164c00*/  ISETP.LT.AND P2, PT, R2, UR4, !P2 ;  /* 0x0000000402007c0c */ /* 0x000fe2000d741270 */
[----:B------:R-:W-:Y:S01]  /*164c10*/  ULDC UR6, c[0x0][0x228] ;  /* 0x00008a0000067ab9 */ /* 0x000fe20000000800 */
[----:B------:R-:W-:Y:S01]  /*164c20*/  LOP3.LUT R9, R9, 0xffffffbf, RZ, 0xc0, !PT ;  /* 0xffffffbf09097812 */ /* 0x000fe200078ec0ff */
[----:B------:R-:W-:-:S08]  /*164c30*/  ULDC UR4, c[0x0][0x228] ;  /* 0x00008a0000047ab9 */ /* 0x000fd00000000800 */
[----:B------:R-:W-:Y:S02]  /*164c40*/  @P1 LOP3.LUT R9, R9, 0x40, RZ, 0xfc, !PT ;  /* 0x0000004009091812 */ /* 0x000fe400078efcff */
[----:B------:R-:W-:Y:S02]  /*164c50*/  LOP3.LUT P1, RZ, R0, 0x20, RZ, 0xc0, !PT ;  /* 0x0000002000ff7812 */ /* 0x000fe4000782c0ff */
[----:B------:R-:W-:-:S04]  /*164c60*/  LOP3.LUT R9, R9, 0xffffffdf, RZ, 0xc0, !PT ;  /* 0xffffffdf09097812 */ /* 0x000fc800078ec0ff */
[----:B------:R-:W-:Y:S02]  /*164c70*/  @P2 LOP3.LUT R9, R9, 0x20, RZ, 0xfc, !PT ;  /* 0x0000002009092812 */ /* 0x000fe400078efcff */
[----:B------:R-:W-:Y:S02]  /*164c80*/  ISETP.LT.AND P2, PT, R26, UR6, !P1 ;  /* 0x000000061a007c0c */ /* 0x000fe4000cf41270 */
[----:B------:R-:W-:Y:S02]  /*164c90*/  LOP3.LUT R9, R9, 0xffffffef, RZ, 0xc0, !PT ;  /* 0xffffffef09097812 */ /* 0x000fe400078ec0ff */
[----:B------:R-:W-:Y:S02]  /*164ca0*/  ISETP.LT.AND P1, PT, R2, UR4, !P1 ;  /* 0x0000000402007c0c */ /* 0x000fe4000cf21270 */
[----:B------:R-:W-:Y:S01]  /*164cb0*/  LOP3.LUT R0, R0, 0xffffffef, RZ, 0xc0, !PT ;  /* 0xffffffef00007812 */ /* 0x000fe200078ec0ff */
[----:B------:R-:W-:Y:S01]  /*164cc0*/  ULDC UR6, c[0x0][0x228] ;  /* 0x00008a0000067ab9 */ /* 0x000fe20000000800 */
[----:B------:R-:W-:-:S05]  /*164cd0*/  ULDC UR4, c[0x0][0x228] ;  /* 0x00008a0000047ab9 */ /* 0x000fca0000000800 */
[----:B------:R-:W-:Y:S02]  /*164ce0*/  @P2 LOP3.LUT R9, R9, 0x10, RZ, 0xfc, !PT ;  /* 0x0000001009092812 */ /* 0x000fe400078efcff */
[----:B------:R-:W-:Y:S02]  /*164cf0*/  LOP3.LUT P2, RZ, R5, 0x200000, RZ, 0xc0, !PT ;  /* 0x0020000005ff7812 */ /* 0x000fe4000784c0ff */
[----:B------:R-:W-:-:S04]  /*164d00*/  LOP3.LUT R9, R9, 0xfffffff7, RZ, 0xc0, !PT ;  /* 0xfffffff709097812 */ /* 0x000fc800078ec0ff */
[----:B------:R-:W-:-:S07]  /*164d10*/  @P1 LOP3.LUT R9, R9, 0x8, RZ, 0xfc, !PT ;  /* 0x0000000809091812 */ /* 0x000fce00078efcff */
[----:B------:R-:W-:Y:S02]  /*164d20*/  @P2 LOP3.LUT R0, R0, 0x10, RZ, 0xfc, !PT ;  /* 0x0000001000002812 */ /* 0x000fe400078efcff */
[----:B------:R-:W-:Y:S02]  /*164d30*/  ISETP.LT.AND P2, PT, R26, UR6, !P0 ;  /* 0x000000061a007c0c */ /* 0x000fe4000c741270 */
[----:B------:R-:W-:Y:S02]  /*164d40*/  ISETP.LT.AND P0, PT, R2, UR4, !P0 ;  /* 0x0000000402007c0c */ /* 0x000fe4000c701270 */
[----:B------:R-:W-:Y:S01]  /*164d50*/  LOP3.LUT R9, R9, 0xfffffffb, RZ, 0xc0, !PT ;  /* 0xfffffffb09097812 */ /* 0x000fe200078ec0ff */
[----:B------:R-:W-:Y:S01]  /*164d60*/  ULDC UR6, c[0x0][0x228] ;  /* 0x00008a0000067ab9 */ /* 0x000fe20000000800 */
[----:B------:R-:W-:-:S07]  /*164d70*/  ULDC UR4, c[0x0][0x228] ;  /* 0x00008a0000047ab9 */ /* 0x000fce0000000800 */
[----:B------:R-:W-:Y:S02]  /*164d80*/  @P2 LOP3.LUT R9, R9, 0x4, RZ, 0xfc, !PT ;  /* 0x0000000409092812 */ /* 0x000fe400078efcff */
[----:B------:R-:W-:Y:S02]  /*164d90*/  ISETP.LT.AND P2, PT, R26, UR6, !P4 ;  /* 0x000000061a007c0c */ /* 0x000fe4000e741270 */
[----:B------:R-:W-:Y:S01]  /*164da0*/  LOP3.LUT P6, RZ, R5, 0x1000000, RZ, 0xc0, !PT ;  /* 0x0100000005ff7812 */ /* 0x000fe200078cc0ff */
[----:B------:R-:W-:Y:S01]  /*164db0*/  ULDC UR6, c[0x0][0x228] ;  /* 0x00008a0000067ab9 */ /* 0x000fe20000000800 */
[----:B------:R-:W-:-:S04]  /*164dc0*/  LOP3.LUT R9, R9, 0xfffffffd, RZ, 0xc0, !PT ;  /* 0xfffffffd09097812 */ /* 0x000fc800078ec0ff */
[----:B------:R-:W-:-:S04]  /*164dd0*/  @P0 LOP3.LUT R9, R9, 0x2, RZ, 0xfc, !PT ;  /* 0x0000000209090812 */ /* 0x000fc800078efcff */
[----:B------:R-:W-:-:S04]  /*164de0*/  LOP3.LUT R9, R9, 0xfffffffe, RZ, 0xc0, !PT ;  /* 0xfffffffe09097812 */ /* 0x000fc800078ec0ff */
[----:B------:R-:W-:Y:S02]  /*164df0*/  @P2 LOP3.LUT R9, R9, 0x1, RZ, 0xfc, !PT ;  /* 0x0000000109092812 */ /* 0x000fe400078efcff */
[----:B------:R-:W-:Y:S01]  /*164e00*/  ISETP.LT.AND P2, PT, R2, UR4, !P4 ;  /* 0x0000000402007c0c */ /* 0x000fe2000e741270 */
[----:B------:R-:W-:-:S12]  /*164e10*/  ULDC UR4, c[0x0][0x228] ;  /* 0x00008a0000047ab9 */ /* 0x000fd80000000800 */
[----:B------:R-:W-:Y:S02]  /*164e20*/  @P2 LOP3.LUT R10, R10, 0x80000000, RZ, 0xfc, !PT ;  /* 0x800000000a0a2812 */ /* 0x000fe400078efcff */
[----:B------:R-:W-:Y:S02]  /*164e30*/  ISETP.LT.AND P2, PT, R26, UR6, !P6 ;  /* 0x000000061a007c0c */ /* 0x000fe4000f741270 */
[----:B------:R-:W-:Y:S01]  /*164e40*/  LOP3.LUT P5, RZ, R5, 0x800000, RZ, 0xc0, !PT ;  /* 0x0080000005ff7812 */ /* 0x000fe200078ac0ff */
[----:B------:R-:W-:Y:S01]  /*164e50*/  ULDC UR6, c[0x0][0x228] ;  /* 0x00008a0000067ab9 */ /* 0x000fe20000000800 */
[----:B------:R-:W-:-:S09]  /*164e60*/  LOP3.LUT R10, R10, 0xbfffffff, RZ, 0xc0, !PT ;  /* 0xbfffffff0a0a7812 */ /* 0x000fd200078ec0ff */
[----:B------:R-:W-:Y:S02]  /*164e70*/  @P2 LOP3.LUT R10, R10, 0x40000000, RZ, 0xfc, !PT ;  /* 0x400000000a0a2812 */ /* 0x000fe400078efcff */
[----:B------:R-:W-:Y:S01]  /*164e80*/  ISETP.LT.AND P2, PT, R2, UR4, !P6 ;  /* 0x0000000402007c0c */ /* 0x000fe2000f741270 */
[----:B------:R-:W-:Y:S01]  /*164e90*/  ULDC UR4, c[0x0][0x228] ;  /* 0x00008a0000047ab9 */ /* 0x000fe20000000800 */
[----:B------:R-:W-:-:S11]  /*164ea0*/  LOP3.LUT R10, R10, 0xdfffffff, RZ, 0xc0, !PT ;  /* 0xdfffffff0a0a7812 */ /* 0x000fd600078ec0ff */
        /* <DEDUP_REMOVED lines=15> */
[----:B------:R-:W-:-:S04]  /*164fa0*/  @P2 LOP3.LUT R10, R10, 0x4000000, RZ, 0xfc, !PT ;  /* 0x040000000a0a2812 */ /* 0x000fc800078efcff */
[----:B------:R-:W-:-:S04]  /*164fb0*/  LOP3.LUT R10, R10, 0xfdffffff, RZ, 0xc0, !PT ;  /* 0xfdffffff0a0a7812 */ /* 0x000fc800078ec0ff */
[----:B------:R-:W-:Y:S02]  /*164fc0*/  @P3 LOP3.LUT R10, R10, 0x2000000, RZ, 0xfc, !PT ;  /* 0x020000000a0a3812 */ /* 0x000fe400078efcff */
[----:B------:R-:W-:Y:S02]  /*164fd0*/  LOP3.LUT P3, RZ, R5, 0x8000, RZ, 0xc0, !PT ;  /* 0x0000800005ff7812 */ /* 0x000fe4000786c0ff */
[C---:B------:R-:W-:Y:S02]  /*164fe0*/  LOP3.LUT P2, RZ, R0.reuse, 0x10, RZ, 0xc0, !PT ;  /* 0x0000001000ff7812 */ /* 0x040fe4000784c0ff */
[----:B------:R-:W-:Y:S02]  /*164ff0*/  LOP3.LUT R0, R0, 0xfffffff7, RZ, 0xc0, !PT ;  /* 0xfffffff700007812 */ /* 0x000fe400078ec0ff */
[----:B------:R-:W-:-:S07]  /*165000*/  LOP3.LUT R10, R10, 0xfeffffff, RZ, 0xc0, !PT ;  /* 0xfeffffff0a0a7812 */ /* 0x000fce00078ec0ff */
[----:B------:R-:W-:Y:S02]  /*165010*/  @P3 LOP3.LUT R0, R0, 0x8, RZ, 0xfc, !PT ;  /* 0x0000000800003812 */ /* 0x000fe400078efcff */
[----:B------:R-:W-:Y:S02]  /*165020*/  ISETP.LT.AND P3, PT, R26, UR6, !P2 ;  /* 0x000000061a007c0c */ /* 0x000fe4000d761270 */
[----:B------:R-:W-:Y:S02]  /*165030*/  ISETP.LT.AND P2, PT, R2, UR4, !P2 ;  /* 0x0000000402007c0c */ /* 0x000fe4000d741270 */
[----:B------:R-:W-:Y:S01]  /*165040*/  LOP3.LUT P1, RZ, R5, 0x100000, RZ, 0xc0, !PT ;  /* 0x0010000005ff7812 */ /* 0x000fe2000782c0ff */
[----:B------:R-:W-:Y:S01]  /*165050*/  ULDC UR6, c[0x0][0x228] ;  /* 0x00008a0000067ab9 */ /* 0x000fe20000000800 */
[----:B------:R-:W-:-:S07]  /*165060*/  ULDC UR4, c[0x0][0x228] ;  /* 0x00008a0000047ab9 */ /* 0x000fce0000000800 */
[----:B------:R-:W-:Y:S02]  /*165070*/  @P3 LOP3.LUT R10, R10, 0x1000000, RZ, 0xfc, !PT ;  /* 0x010000000a0a3812 */ /* 0x000fe400078efcff */
[----:B------:R-:W-:Y:S02]  /*165080*/  ISETP.LT.AND P3, PT, R26, UR6, !P1 ;  /* 0x000000061a007c0c */ /* 0x000fe4000cf61270 */
[----:B------:R-:W-:Y:S02]  /*165090*/  LOP3.LUT R10, R10, 0xff7fffff, RZ, 0xc0, !PT ;  /* 0xff7fffff0a0a7812 */ /* 0x000fe400078ec0ff */
[----:B------:R-:W-:Y:S02]  /*1650a0*/  ISETP.LT.AND P1, PT, R2, UR4, !P1 ;  /* 0x0000000402007c0c */ /* 0x000fe4000cf21270 */
[----:B------:R-:W-:Y:S01]  /*1650b0*/  LOP3.LUT P0, RZ, R5, 0x80000, RZ, 0xc0, !PT ;  /* 0x0008000005ff7812 */ /* 0x000fe2000780c0ff */
[----:B------:R-:W-:Y:S01]  /*1650c0*/  ULDC UR6, c[0x0][0x228] ;  /* 0x00008a0000067ab9 */ /* 0x000fe20000000800 */
[----:B------:R-:W-:Y:S01]  /*1650d0*/  @P2 LOP3.LUT R10, R10, 0x800000, RZ, 0xfc, !PT ;  /* 0x008000000a0a2812 */ /* 0x000fe200078efcff */
[----:B------:R-:W-:-:S03]  /*1650e0*/  ULDC UR4, c[0x0][0x228] ;  /* 0x00008a0000047ab9 */ /* 0x000fc60000000800 */
[----:B------:R-:W-:-:S04]  /*1650f0*/  LOP3.LUT R10, R10, 0xffbfffff, RZ, 0xc0, !PT ;  /* 0xffbfffff0a0a7812 */ /* 0x000fc800078ec0ff */
        /* <DEDUP_REMOVED lines=40> */
[----:B------:R-:W-:Y:S01]  /*165380*/  LOP3.LUT P2, RZ, R5, 0x4000, RZ, 0xc0, !PT ;  /* 0x0000400005ff7812 */ /* 0x000fe2000784c0ff */
[----:B------:R-:W-:Y:S01]  /*165390*/  ULDC UR6, c[0x0][0x228] ;  /* 0x00008a0000067ab9 */ /* 0x000fe20000000800 */
[----:B------:R-:W-:-:S09]  /*1653a0*/  LOP3.LUT R10, R10, 0xffffefff, RZ, 0xc0, !PT ;  /* 0xffffefff0a0a7812 */ /* 0x000fd200078ec0ff */
[----:B------:R-:W-:Y:S02]  /*1653b0*/  @P5 LOP3.LUT R10, R10, 0x1000, RZ, 0xfc, !PT ;  /* 0x000010000a0a5812 */ /* 0x000fe400078efcff */
[----:B------:R-:W-:Y:S02]  /*1653c0*/  ISETP.LT.AND P5, PT, R2, UR4, !P3 ;  /* 0x0000000402007c0c */ /* 0x000fe4000dfa1270 */
[----:B------:R-:W-:Y:S02]  /*1653d0*/  LOP3.LUT P3, RZ, R5, 0x200, RZ, 0xc0, !PT ;  /* 0x0000020005ff7812 */ /* 0x000fe4000786c0ff */
[----:B------:R-:W-:Y:S02]  /*1653e0*/  LOP3.LUT R0, R0, 0xfffffffb, RZ, 0xc0, !PT ;  /* 0xfffffffb00007812 */ /* 0x000fe400078ec0ff */
[----:B------:R-:W-:Y:S01]  /*1653f0*/  LOP3.LUT R10, R10, 0xfffff7ff, RZ, 0xc0, !PT ;  /* 0xfffff7ff0a0a7812 */ /* 0x000fe200078ec0ff */
[----:B------:R-:W-:-:S06]  /*165400*/  ULDC UR4, c[0x0][0x228] ;  /* 0x00008a0000047ab9 */ /* 0x000fcc0000000800 */
[----:B------:R-:W-:Y:S02]  /*165410*/  @P5 LOP3.LUT R10, R10, 0x800, RZ, 0xfc, !PT ;  /* 0x000008000a0a5812 */ /* 0x000fe400078efcff */
[----:B------:R-:W-:Y:S02]  /*165420*/  ISETP.LT.AND P5, PT, R26, UR6, !P2 ;  /* 0x000000061a007c0c */ /* 0x000fe4000d7a1270 */
[----:B------:R-:W-:Y:S02]  /*165430*/  @P3 LOP3.LUT R0, R0, 0x4, RZ, 0xfc, !PT ;  /* 0x0000000400003812 */ /* 0x000fe400078efcff */
[----:B------:R-:W-:Y:S02]  /*165440*/  ISETP.LT.AND P3, PT, R2, UR4, !P2 ;  /* 0x0000000402007c0c */ /* 0x000fe4000d761270 */
[----:B------:R-:W-:Y:S02]  /*165450*/  LOP3.LUT R10, R10, 0xfffffbff, RZ, 0xc0, !PT ;  /* 0xfffffbff0a0a7812 */ /* 0x000fe400078ec0ff */
[----:B------:R-:W-:Y:S01]  /*165460*/  LOP3.LUT P1, RZ, R5, 0x2000, RZ, 0xc0, !PT ;  /* 0x0000200005ff7812 */ /* 0x000fe2000782c0ff */
[----:B------:R-:W-:Y:S01]  /*165470*/  ULDC UR6, c[0x0][0x228] ;  /* 0x00008a0000067ab9 */ /* 0x000fe20000000800 */
[----:B------:R-:W-:-:S03]  /*165480*/  ULDC UR4, c[0x0][0x228] ;  /* 0x00008a0000047ab9 */ /* 0x000fc60000000800 */
[----:B------:R-:W-:Y:S02]  /*165490*/  @P5 LOP3.LUT R10, R10, 0x400, RZ, 0xfc, !PT ;  /* 0x000004000a0a5812 */ /* 0x000fe400078efcff */
[----:B------:R-:W-:Y:S02]  /*1654a0*/  ISETP.LT.AND P5, PT, R26, UR6, !P1 ;  /* 0x000000061a007c0c */ /* 0x000fe4000cfa1270 */
[----:B------:R-:W-:Y:S01]  /*1654b0*/  LOP3.LUT P0, RZ, R5, 0x1000, RZ, 0xc0, !PT ;  /* 0x0000100005ff7812 */ /* 0x000fe2000780c0ff */
[----:B------:R-:W-:Y:S01]  /*1654c0*/  ULDC UR6, c[0x0][0x228] ;  /* 0x00008a0000067ab9 */ /* 0x000fe20000000800 */
[----:B------:R-:W-:-:S04]  /*1654d0*/  LOP3.LUT R10, R10, 0xfffffdff, RZ, 0xc0, !PT ;  /* 0xfffffdff0a0a7812 */ /* 0x000fc800078ec0ff */
[----:B------:R-:W-:Y:S02]  /*1654e0*/  @P3 LOP3.LUT R10, R10, 0x200, RZ, 0xfc, !PT ;  /* 0x000002000a0a3812 */ /* 0x000fe400078efcff */
[----:B------:R-:W-:Y:S01]  /*1654f0*/  ISETP.LT.AND P3, PT, R2, UR4, !P1 ;  /* 0x0000000402007c0c */ /* 0x000fe2000cf61270 */
[----:B------:R-:W-:Y:S01]  /*165500*/  ULDC UR4, c[0x0][0x228] ;  /* 0x00008a0000047ab9 */ /* 0x000fe20000000800 */
[----:B------:R-:W-:-:S04]  /*165510*/  LOP3.LUT R10, R10, 0xfffffeff, RZ, 0xc0, !PT ;  /* 0xfffffeff0a0a7812 */ /* 0x000fc800078ec0ff */
        /* <DEDUP_REMOVED lines=18> */
[----:B------:R-:W-:-:S04]  /*165640*/  @P5 LOP3.LUT R10, R10, 0x10, RZ, 0xfc, !PT ;  /* 0x000000100a0a5812 */ /* 0x000fc800078efcff */
[----:B------:R-:W-:-:S04]  /*165650*/  LOP3.LUT R10, R10, 0xfffffff7, RZ, 0xc0, !PT ;  /* 0xfffffff70a0a7812 */ /* 0x000fc800078ec0ff */
        /* <DEDUP_REMOVED lines=15> */
[----:B------:R-:W-:Y:S01]  /*165750*/  LOP3.LUT P2, RZ, R5, 0x100, RZ, 0xc0, !PT ;  /* 0x0000010005ff7812 */ /* 0x000fe2000784c0ff */
[----:B------:R-:W-:-:S10]  /*165760*/  ULDC UR6, c[0x0][0x228] ;  /* 0x00008a0000067ab9 */ /* 0x000fd40000000800 */
        /* <DEDUP_REMOVED lines=50> */
[----:B------:R-:W-:Y:S02]  /*165a90*/  ISETP.LT.AND P6, PT, R2, UR4, !P6 ;  /* 0x0000000402007c0c */ /* 0x000fe4000f7c1270 */
[----:B------:R-:W-:Y:S02]  /*165aa0*/  LOP3.LUT P3, RZ, R5, 0x4, RZ, 0xc0, !PT ;  /* 0x0000000405ff7812 */ /* 0x000fe4000786c0ff */
[----:B------:R-:W-:Y:S01]  /*165ab0*/  LOP3.LUT R12, R12, 0xffefffff, RZ, 0xc0, !PT ;  /* 0xffefffff0c0c7812 */ /* 0x000fe200078ec0ff */
[----:B------:R-:W-:Y:S01]  /*165ac0*/  ULDC UR6, c[0x0][0x228] ;  /* 0x00008a0000067ab9 */ /* 0x000fe20000000800 */
[----:B------:R-:W-:-:S05]  /*165ad0*/  ULDC UR4, c[0x0][0x228] ;  /* 0x00008a0000047ab9 */ /* 0x000fca0000000800 */
[----:B------:R-:W-:-:S04]  /*165ae0*/  @P4 LOP3.LUT R12, R12, 0x100000, RZ, 0xfc, !PT ;  /* 0x001000000c0c4812 */ /* 0x000fc800078efcff */
[----:B------:R-:W-:-:S04]  /*165af0*/  LOP3.LUT R12, R12, 0xfff7ffff, RZ, 0xc0, !PT ;  /* 0xfff7ffff0c0c7812 */ /* 0x000fc800078ec0ff */
        /* <DEDUP_REMOVED lines=20> */
[----:B------:R-:W-:Y:S02]  /*165c40*/  ISETP.LT.AND P1, PT, R2, UR4, !P1 ;  /* 0x0000000402007c0c */ /* 0x000fe4000cf21270 */
[----:B------:R-:W-:Y:S02]  /*165c50*/  LOP3.LUT P0, RZ, R6, 0x80000000, RZ, 0xc0, !PT ;  /* 0x8000000006ff7812 */ /* 0x000fe4000780c0ff */
[----:B------:R-:W-:Y:S01]  /*165c60*/  LOP3.LUT R12, R12, 0xffffbfff, RZ, 0xc0, !PT ;  /* 0xffffbfff0c0c7812 */ /* 0x000fe200078ec0ff */
[----:B------:R-:W-:Y:S01]  /*165c70*/  ULDC UR6, c[0x0][0x228] ;  /* 0x00008a0000067ab9 */ /* 0x000fe20000000800 */
[----:B------:R-:W-:-:S05]  /*165c80*/  ULDC UR4, c[0x0][0x228] ;  /* 0x00008a0000047ab9 */ /* 0x000fca0000000800 */
        /* <DEDUP_REMOVED lines=12> */
[----:B------:R-:W-:Y:S02]  /*165d50*/  LOP3.LUT R0, R0, 0xfffffffe, RZ, 0xc0, !PT ;  /* 0xfffffffe00007812 */ /* 0x000fe400078ec0ff */
[----:B------:R-:W-:Y:S01]  /*165d60*/  LOP3.LUT P4, RZ, R6, 0x20000000, RZ, 0xc0, !PT ;  /* 0x2000000006ff7812 */ /* 0x000fe2000788c0ff */
[----:B------:R-:W-:Y:S01]  /*165d70*/  ULDC UR6, c[0x0][0x228] ;  /* 0x00008a0000067ab9 */ /* 0x000fe20000000800 */
[----:B------:R-:W-:-:S04]  /*165d80*/  @P0 LOP3.LUT R12, R12, 0x800, RZ, 0xfc, !PT ;  /* 0x000008000c0c0812 */ /* 0x000fc800078efcff */
[----:B------:R-:W-:-:S04]  /*165d90*/  LOP3.LUT R12, R12, 0xfffffbff, RZ, 0xc0, !PT ;  /* 0xfffffbff0c0c7812 */ /* 0x000fc800078ec0ff */
[----:B------:R-:W-:Y:S02]  /*165da0*/  @P6 LOP3.LUT R12, R12, 0x400, RZ, 0xfc, !PT ;  /* 0x000004000c0c6812 */ /* 0x000fe400078efcff */
[----:B------:R-:W-:Y:S02]  /*165db0*/  LOP3.LUT P6, RZ, R6, 0x800000, RZ, 0xc0, !PT ;  /* 0x0080000006ff7812 */ /* 0x000fe400078cc0ff */
[----:B------:R-:W-:Y:S01]  /*165dc0*/  ISETP.LT.AND P5, PT, R2, UR4, !P5 ;  /* 0x0000000402007c0c */ /* 0x000fe2000efa1270 */
[----:B------:R-:W-:Y:S01]  /*165dd0*/  ULDC UR4, c[0x0][0x228] ;  /* 0x00008a0000047ab9 */ /* 0x000fe20000000800 */
[----:B------:R-:W-:-:S09]  /*165de0*/  LOP3.LUT R12, R12, 0xfffffdff, RZ, 0xc0, !PT ;  /* 0xfffffdff0c0c7812 */ /* 0x000fd200078ec0ff */
[----:B------:R-:W-:Y:S02]  /*165df0*/  @P6 LOP3.LUT R0, R0, 0x1, RZ, 0xfc, !PT ;  /* 0x0000000100006812 */ /* 0x000fe400078efcff */
[----:B------:R-:W-:Y:S02]  /*165e00*/  ISETP.LT.AND P6, PT, R26, UR6, !P4 ;  /* 0x000000061a007c0c */ /* 0x000fe4000e7c1270 */
[----:B------:R-:W-:Y:S02]  /*165e10*/  @P5 LOP3.LUT R12, R12, 0x200, RZ, 0xfc, !PT ;  /* 0x000002000c0c5812 */ /* 0x000fe400078efcff */
[----:B------:R-:W-:Y:S02]  /*165e20*/  ISETP.LT.AND P4, PT, R2, UR4, !P4 ;  /* 0x0000000402007c0c */ /* 0x000fe4000e781270 */
[----:B------:R-:W-:Y:S01]  /*165e30*/  LOP3.LUT P3, RZ, R6, 0x10000000, RZ, 0xc0, !PT ;  /* 0x1000000006ff7812 */ /* 0x000fe2000786c0ff */
[----:B------:R-:W-:Y:S01]  /*165e40*/  ULDC UR6, c[0x0][0x228] ;  /* 0x00008a0000067ab9 */ /* 0x000fe20000000800 */
[----:B------:R-:W-:Y:S01]  /*165e50*/  LOP3.LUT R12, R12, 0xfffffeff, RZ, 0xc0, !PT ;  /* 0xfffffeff0c0c7812 */ /* 0x000fe200078ec0ff */
[----:B------:R-:W-:-:S04]  /*165e60*/  ULDC UR4, c[0x0][0x228] ;  /* 0x00008a0000047ab9 */ /* 0x000fc80000000800 */
        /* <DEDUP_REMOVED lines=26> */
[----:B------:R-:W-:Y:S02]  /*166010*/  ISETP.LT.AND P6, PT, R2, UR4, !P1 ;  /* 0x0000000402007c0c */ /* 0x000fe4000cfc1270 */
[----:B------:R-:W-:Y:S01]  /*166020*/  LOP3.LUT P5, RZ, R6, 0x400000, RZ, 0xc0, !PT ;  /* 0x0040000006ff7812 */ /* 0x000fe200078ac0ff */
[----:B------:R-:W-:Y:S01]  /*166030*/  ULDC UR4, c[0x0][0x228] ;  /* 0x00008a0000047ab9 */ /* 0x000fe20000000800 */
[----:B------:R-:W-:-:S09]  /*166040*/  LOP3.LUT R12, R12, 0xfffffffd, RZ, 0xc0, !PT ;  /* 0xfffffffd0c0c7812 */ /* 0x000fd200078ec0ff */
[----:B------:R-:W-:Y:S02]  /*166050*/  @P6 LOP3.LUT R12, R12, 0x2, RZ, 0xfc, !PT ;  /* 0x000000020c0c6812 */ /* 0x000fe400078efcff */
[----:B------:R-:W-:Y:S02]  /*166060*/  ISETP.LT.AND P6, PT, R26, UR6, !P0 ;  /* 0x000000061a007c0c */ /* 0x000fe4000c7c1270 */
[----:B------:R-:W-:Y:S02]  /*166070*/  @P5 LOP3.LUT R29, R29, 0x80000000, RZ, 0xfc, !PT ;  /* 0x800000001d1d5812 */ /* 0x000fe400078efcff */
[----:B------:R-:W-:Y:S01]  /*166080*/  LOP3.LUT R12, R12, 0xfffffffe, RZ, 0xc0, !PT ;  /* 0xfffffffe0c0c7812 */ /* 0x000fe200078ec0ff */
[----:B------:R-:W-:-:S08]  /*166090*/  ULDC UR6, c[0x0][0x228] ;  /* 0x00008a0000067ab9 */ /* 0x000fd00000000800 */
[----:B------:R-:W-:Y:S02]  /*1660a0*/  @P6 LOP3.LUT R12, R12, 0x1, RZ, 0xfc, !PT ;  /* 0x000000010c0c6812 */ /* 0x000fe400078efcff */
[----:B------:R-:W-:Y:S02]  /*1660b0*/  ISETP.LT.AND P6, PT, R2, UR4, !P0 ;  /* 0x0000000402007c0c */ /* 0x000fe4000c7c1270 */
[C---:B------:R-:W-:Y:S01]  /*1660c0*/  LOP3.LUT P5, RZ, R6.reuse, 0x1000000, RZ, 0xc0, !PT ;  /* 0x0100000006ff7812 */ /* 0x040fe200078ac0ff */
[----:B------:R-:W-:Y:S04]  /*1660d0*/  STL [R1+0x4ff4], R17 ;  /* 0x004ff41101007387 */ /* 0x000fe80000100800 */
[----:B------:R-:W-:Y:S01]  /*1660e0*/  STL [R1+0x51f8], R25 ;  /* 0x0051f81901007387 */ /* 0x000fe20000100800 */
[----:B------:R-:W-:-:S02]  /*1660f0*/  LOP3.LUT P4, RZ, R6, 0x200000, RZ, 0xc0, !PT ;  /* 0x0020000006ff7812 */ /* 0x000fc4000788c0ff */
[C---:B------:R-:W-:Y:S02]  /*166100*/  LOP3.LUT P3, RZ, R6.reuse, 0x100000, RZ, 0xc0, !PT ;  /* 0x0010000006ff7812 */ /* 0x040fe4000786c0ff */
[C---:B------:R-:W-:Y:S02]  /*166110*/  LOP3.LUT P2, RZ, R6.reuse, 0x80000, RZ, 0xc0, !PT ;  /* 0x0008000006ff7812 */ /* 0x040fe4000784c0ff */
[----:B------:R-:W-:Y:S01]  /*166120*/  LOP3.LUT P1, RZ, R6, 0x40000, RZ, 0xc0, !PT ;  /* 0x0004000006ff7812 */ /* 0x000fe2000782c0ff */
[----:B------:R-:W-:Y:S01]  /*166130*/  ULDC UR4, c[0x0][0x228] ;  /* 0x00008a0000047ab9 */ /* 0x000fe20000000800 */
[----:B------:R-:W-:Y:S02]  /*166140*/  @P6 LOP3.LUT R14, R14, 0x80000000, RZ, 0xfc, !PT ;  /* 0x800000000e0e6812 */ /* 0x000fe400078efcff */
[----:B------:R-:W-:Y:S01]  /*166150*/  ISETP.LT.AND P6, PT, R26, UR6, !P5 ;  /* 0x000000061a007c0c */ /* 0x000fe2000efc1270 */
[----:B------:R-:W-:Y:S01]  /*166160*/  STL [R1+0x4ff8], R9 ;  /* 0x004ff80901007387 */ /* 0x000fe20000100800 */
[----:B------:R-:W-:-:S03]  /*166170*/  LOP3.LUT R14, R14, 0xbfffffff, RZ, 0xc0, !PT ;  /* 0xbfffffff0e0e7812 */ /* 0x000fc600078ec0ff */
[----:B------:R-:W-:Y:S04]  /*166180*/  STL [R1+0x4ffc], R10 ;  /* 0x004ffc0a01007387 */ /* 0x000fe80000100800 */
[----:B------:R-:W-:Y:S04]  /*166190*/  STL [R1+0x509c], R5 ;  /* 0x00509c0501007387 */ /* 0x000fe80000100800 */
[----:B------:R-:W-:Y:S04]  /*1661a0*/  STL [R1+0x5000], R12 ;  /* 0x0050000c01007387 */ /* 0x000fe80000100800 */
[----:B------:R-:W-:Y:S01]  /*1661b0*/  STL [R1+0x5084], R6 ;  /* 0x0050840601007387 */ /* 0x000fe20000100800 */
[----:B------:R-:W-:Y:S01]  /*1661c0*/  LOP3.LUT P0, RZ, R6, 0x20000, RZ, 0xc0, !PT ;  /* 0x0002000006ff7812 */ /* 0x000fe2000780c0ff */
[----:B------:R-:W-:Y:S01]  /*1661d0*/  ULDC UR6, c[0x0][0x228] ;  /* 0x00008a0000067ab9 */ /* 0x000fe20000000800 */
[----:B------:R-:W-:-:S02]  /*1661e0*/  @P6 LOP3.LUT R14, R14, 0x40000000, RZ, 0xfc, !PT ;  /* 0x400000000e0e6812 */ /* 0x000fc400078efcff */
[----:B------:R-:W-:Y:S02]  /*1661f0*/  LOP3.LUT P6, RZ, R0, 0x1, RZ, 0xc0, !PT ;  /* 0x0000000100ff7812 */ /* 0x000fe400078cc0ff */
[----:B------:R-:W2:Y:S04]  /*166200*/  LDL.LU R0, [R1+0x1bd8] ;  /* 0x001bd80001007983 */ /* 0x000ea80000300800 */
[----:B--2---:R0:W-:Y:S04]  /*166210*/  STL [R1+0x56d8], R0 ;  /* 0x0056d80001007387 */ /* 0x0041e80000100800 */
[----:B0-----:R-:W2:Y:S04]  /*166220*/  LDL.LU R0, [R1+0x1bec] ;  /* 0x001bec0001007983 */ /* 0x001ea80000300800 */
[----:B------:R-:W3:Y:S01]  /*166230*/  LDL.LU R6, [R1+0x1bdc] ;  /* 0x001bdc0001067983 */ /* 0x000ee20000300800 */
[----:B------:R-:W-:-:S02]  /*166240*/  ISETP.LT.AND P5, PT, R2, UR4, !P5 ;  /* 0x0000000402007c0c */ /* 0x000fc4000efa1270 */
[----:B------:R-:W-:Y:S01]  /*166250*/  LOP3.LUT R14, R14, 0xdfffffff, RZ, 0xc0, !PT ;  /* 0xdfffffff0e0e7812 */ /* 0x000fe200078ec0ff */
[----:B------:R-:W-:-:S10]  /*166260*/  ULDC UR4, c[0x0][0x228] ;  /* 0x00008a0000047ab9 */ /* 0x000fd40000000800 */
[----:B------:R-:W-:Y:S02]  /*166270*/  @P5 LOP3.LUT R14, R14, 0x20000000, RZ, 0xfc, !PT ;  /* 0x200000000e0e5812 */ /* 0x000fe400078efcff */
[----:B------:R-:W-:Y:S02]  /*166280*/  ISETP.LT.AND P5, PT, R26, UR6, !P6 ;  /* 0x000000061a007c0c */ /* 0x000fe4000f7a1270 */
[----:B------:R-:W-:Y:S01]  /*166290*/  LOP3.LUT R14, R14, 0xefffffff, RZ, 0xc0, !PT ;  /* 0xefffffff0e0e7812 */ /* 0x000fe200078ec0ff */
[----:B------:R-:W-:-:S10]  /*1662a0*/  ULDC UR6, c[0x0][0x228] ;  /* 0x00008a0000067ab9 */ /* 0x000fd40000000800 */
[----:B------:R-:W-:Y:S02]  /*1662b0*/  @P5 LOP3.LUT R14, R14, 0x10000000, RZ, 0xfc, !PT ;  /* 0x100000000e0e5812 */ /* 0x000fe400078efcff */
[----:B------:R-:W-:Y:S01]  /*1662c0*/  LOP3.LUT P5, RZ, R29, 0x80000000, RZ, 0xc0, !PT ;  /* 0x800000001dff7812 */ /* 0x000fe200078ac0ff */
[----:B---3--:R0:W-:Y:S04]  /*1662d0*/  STL [R1+0x56dc], R6 ;  /* 0x0056dc0601007387 */ /* 0x0081e80000100800 */
        /* <DEDUP_REMOVED lines=26> */
[----:B0-----:R-:W2:Y:S01]  /*166480*/  LDL R29, [R1+0xd8c] ;  /* 0x000d8c00011d7983 */ /* 0x001ea20000100800 */
[----:B------:R-:W-:-:S02]  /*166490*/  ISETP.LT.AND P6, PT, R2, UR4, !P6 ;  /* 0x0000000402007c0c */ /* 0x000fc4000f7c1270 */
[----:B------:R-:W-:Y:S01]  /*1664a0*/  LOP3.LUT R14, R14, 0xf7ffffff, RZ, 0xc0, !PT ;  /* 0xf7ffffff0e0e7812 */ /* 0x000fe200078ec0ff */
[----:B------:R-:W-:-:S10]  /*1664b0*/  ULDC UR4, c[0x0][0x228] ;  /* 0x00008a0000047ab9 */ /* 0x000fd40000000800 */
[----:B------:R-:W-:-:S04]  /*1664c0*/  @P6 LOP3.LUT R14, R14, 0x8000000, RZ, 0xfc, !PT ;  /* 0x080000000e0e6812 */ /* 0x000fc800078efcff */
[----:B------:R-:W-:Y:S02]  /*1664d0*/  LOP3.LUT R14, R14, 0xfbffffff, RZ, 0xc0, !PT ;  /* 0xfbffffff0e0e7812 */ /* 0x000fe400078ec0ff */
[----:B--2---:R-:W-:Y:S02]  /*1664e0*/  ISETP.LT.AND P6, PT, R29, UR6, !P5 ;  /* 0x000000061d007c0c */ /* 0x004fe4000efc1270 */
[----:B------:R-:W-:Y:S01]  /*1664f0*/  ISETP.LT.AND P5, PT, R2, UR4, !P5 ;  /* 0x0000000402007c0c */ /* 0x000fe2000efa1270 */
[----:B------:R-:W-:Y:S01]  /*166500*/  ULDC UR6, c[0x0][0x228] ;  /* 0x00008a0000067ab9 */ /* 0x000fe20000000800 */
[----:B------:R-:W-:-:S09]  /*166510*/  ULDC UR4, c[0x0][0x228] ;  /* 0x00008a0000047ab9 */ /* 0x000fd20000000800 */
        /* <DEDUP_REMOVED lines=33> */
[----:B------:R-:W-:Y:S01]  /*166730*/  LOP3.LUT R14, R14, 0xfffdffff, RZ, 0xc0, !PT ;  /* 0xfffdffff0e0e7812 */ /* 0x000fe200078ec0ff */
[----:B------:R0:W-:Y:S01]  /*166740*/  STL [R1+0x51fc], R29 ;  /* 0x0051fc1d01007387 */ /* 0x0001e20000100800 */
[----:B------:R-:W-:Y:S02]  /*166750*/  F2FP.SATFINITE.E4M3.F32.PACK_AB_MERGE_C R0, R0, R6, RZ ;  /* 0x000000060000723e */ /* 0x000fe400048070ff */
[----:B------:R-:W-:Y:S02]  /*166760*/  @P1 LOP3.LUT R14, R14, 0x20000, RZ, 0xfc, !PT ;  /* 0x000200000e0e1812 */ /* 0x000fe400078efcff */
[----:B------:R-:W-:Y:S02]  /*166770*/  ISETP.LT.AND P1, PT, R29, UR6, !P0 ;  /* 0x000000061d007c0c */ /* 0x000fe4000c721270 */
[----:B------:R-:W-:Y:S02]  /*166780*/  ISETP.LT.AND P0, PT, R2, UR4, !P0 ;  /* 0x0000000402007c0c */ /* 0x000fe4000c701270 */
[----:B---3--:R-:W-:-:S02]  /*166790*/  F2FP.SATFINITE.E4M3.F32.PACK_AB_MERGE_C R5, R5, R12, RZ ;  /* 0x0000000c0505723e */ /* 0x008fc400048070ff */
[----:B------:R-:W-:Y:S01]  /*1667a0*/  LOP3.LUT R14, R14, 0xfffeffff, RZ, 0xc0, !PT ;  /* 0xfffeffff0e0e7812 */ /* 0x000fe200078ec0ff */
[----:B------:R-:W-:Y:S01]  /*1667b0*/  ULDC UR6, c[0x0][0x228] ;  /* 0x00008a0000067ab9 */ /* 0x000fe20000000800 */
[----:B------:R-:W-:Y:S01]  /*1667c0*/  ULDC UR4, c[0x0][0x228] ;  /* 0x00008a0000047ab9 */ /* 0x000fe20000000800 */
[----:B0-----:R-:W2:Y:S04]  /*1667d0*/  LDL.LU R29, [R1+0x1bd4] ;  /* 0x001bd400011d7983 */ /* 0x001ea80000300800 */
[----:B------:R0:W-:Y:S04]  /*1667e0*/  STL [R1+0x5200], R2 ;  /* 0x0052000201007387 */ /* 0x0001e80000100800 */
[----:B0-----:R-:W2:Y:S04]  /*1667f0*/  LDL.LU R2, [R1+0x1bd0] ;  /* 0x001bd00001027983 */ /* 0x001ea80000300800 */
[----:B------:R-:W3:Y:S04]  /*166800*/  LDL.LU R6, [R1+0x56dc] ;  /* 0x0056dc0001067983 */ /* 0x000ee80000300800 */
[----:B------:R0:W-:Y:S04]  /*166810*/  STL [R1+0x368], R0 ;  /* 0x0003680001007387 */ /* 0x0001e80000100800 */
[----:B0-----:R-:W3:Y:S01]  /*166820*/  LDL.LU R0, [R1+0x56d8] ;  /* 0x0056d80001007983 */ /* 0x001ee20000300800 */
[----:B------:R-:W-:-:S04]  /*166830*/  @P1 LOP3.LUT R14, R14, 0x10000, RZ, 0xfc, !PT ;  /* 0x000100000e0e1812 */ /* 0x000fc800078efcff */
[----:B------:R-:W-:-:S04]  /*166840*/  LOP3.LUT R14, R14, 0xffff7fff, RZ, 0xc0, !PT ;  /* 0xffff7fff0e0e7812 */ /* 0x000fc800078ec0ff */
[----:B------:R-:W-:Y:S02]  /*166850*/  @P0 LOP3.LUT R14, R14, 0x8000, RZ, 0xfc, !PT ;  /* 0x000080000e0e0812 */ /* 0x000fe400078efcff */
[----:B--2---:R-:W-:-:S05]  /*166860*/  F2FP.SATFINITE.E4M3.F32.PACK_AB_MERGE_C R2, R29, R2, RZ ;  /* 0x000000021d02723e */ /* 0x004fca00048070ff */
[----:B------:R4:W-:Y:S04]  /*166870*/  STL [R1+0x364], R2 ;  /* 0x0003640201007387 */ /* 0x0009e80000100800 */
[----:B------:R-:W-:Y:S01]  /*166880*/  STL [R1+0x5204], R14 ;  /* 0x0052040e01007387 */ /* 0x000fe20000100800 */
[----:B---3--:R-:W-:Y:S02]  /*166890*/  F2FP.SATFINITE.E4M3.F32.PACK_AB_MERGE_C R0, R6, R0, RZ ;  /* 0x000000000600723e */ /* 0x008fe400048070ff */
[----:B----4-:R-:W-:-:S03]  /*1668a0*/  F2FP.SATFINITE.E4M3.F32.PACK_AB_MERGE_C R2, R9, R10, RZ ;  /* 0x0000000a0902723e */ /* 0x010fc600048070ff */
[----:B------:R0:W-:Y:S04]  /*1668b0*/  STL [R1+0x1bd0], R0 ;  /* 0x001bd00001007387 */ /* 0x0001e80000100800 */
[----:B------:R1:W-:Y:S04]  /*1668c0*/  STL [R1+0x360], R5 ;  /* 0x0003600501007387 */ /* 0x0003e80000100800 */
[----:B------:R2:W-:Y:S01]  /*1668d0*/  STL [R1+0x35c], R2 ;  /* 0x00035c0201007387 */ /* 0x0005e20000100800 */
[----:B0-----:R-:W-:Y:S02]  /*1668e0*/  F2FP.SATFINITE.E4M3.F32.PACK_AB_MERGE_C R0, R17, R25, RZ ;  /* 0x000000191100723e */ /* 0x001fe400048070ff */
[----:B-1----:R-:W-:-:S02]  /*1668f0*/  F2FP.SATFINITE.E4M3.F32.PACK_AB_MERGE_C R5, R15, R8, RZ ;  /* 0x000000080f05723e */ /* 0x002fc400048070ff */
[----:B--2---:R-:W-:Y:S01]  /*166900*/  F2FP.SATFINITE.E4M3.F32.PACK_AB_MERGE_C R2, R24, R23, RZ ;  /* 0x000000171802723e */ /* 0x004fe200048070ff */
[----:B------:R0:W-:Y:S04]  /*166910*/  STL [R1+0x358], R0 ;  /* 0x0003580001007387 */ /* 0x0001e80000100800 */
[----:B------:R1:W-:Y:S04]  /*166920*/  STL [R1+0x1bb0], R5 ;  /* 0x001bb00501007387 */ /* 0x0003e80000100800 */
[----:B------:R2:W-:Y:S01]  /*166930*/  STL [R1+0x354], R2 ;  /* 0x0003540201007387 */ /* 0x0005e20000100800 */
[----:B0-----:R-:W-:-:S02]  /*166940*/  F2FP.SATFINITE.E4M3.F32.PACK_AB_MERGE_C R0, R7, R13, RZ ;  /* 0x0000000d0700723e */ /* 0x001fc400048070ff */
[----:B-1----:R-:W-:Y:S02]  /*166950*/  F2FP.SATFINITE.E4M3.F32.PACK_AB_MERGE_C R5, R28, R11, RZ ;  /* 0x0000000b1c05723e */ /* 0x002fe400048070ff */
[----:B--2---:R-:W-:Y:S02]  /*166960*/  F2FP.SATFINITE.E4M3.F32.PACK_AB_MERGE_C R2, R3, R4, RZ ;  /* 0x000000040302723e */ /* 0x004fe400048070ff */
[----:B------:R-:W-:Y:S01]  /*166970*/  F2FP.SATFINITE.E4M3.F32.PACK_AB_MERGE_C R3, R20, R19, RZ ;  /* 0x000000131403723e */ /* 0x000fe200048070ff */
[----:B------:R0:W-:Y:S04]  /*166980*/  STL [R1+0x350], R0 ;  /* 0x0003500001007387 */ /* 0x0001e80000100800 */
[----:B------:R-:W-:Y:S04]  /*166990*/  STL [R1+0x34c], R5 ;  /* 0x00034c0501007387 */ /* 0x000fe80000100800 */
[----:B------:R1:W-:Y:S01]  /*1669a0*/  STL [R1+0x1b90], R2 ;  /* 0x001b900201007387 */ /* 0x0003e20000100800 */
[----:B0-----:R-:W-:-:S05]  /*1669b0*/  F2FP.SATFINITE.E4M3.F32.PACK_AB_MERGE_C R0, R18, R16, RZ ;  /* 0x000000101200723e */ /* 0x001fca00048070ff */
[----:B------:R0:W-:Y:S04]  /*1669c0*/  STL [R1+0x348], R0 ;  /* 0x0003480001007387 */ /* 0x0001e80000100800 */
[----:B------:R-:W-:Y:S04]  /*1669d0*/  STL [R1+0x344], R3 ;  /* 0x0003440301007387 */ /* 0x000fe80000100800 */
[----:B------:R-:W2:Y:S01]  /*1669e0*/  LDL.LU R14, [R1+0x1b04] ;  /* 0x001b0400010e7983 */ /* 0x000ea20000300800 */
[----:B-1----:R-:W-:Y:S02]  /*1669f0*/  F2FP.SATFINITE.E4M3.F32.PACK_AB_MERGE_C R2, R22, R21, RZ ;  /* 0x000000151602723e */ /* 0x002fe400048070ff */
[----:B0-----:R-:W-:-:S03]  /*166a00*/  F2FP.SATFINITE.E4M3.F32.PACK_AB_MERGE_C R0, R26, R27, RZ ;  /* 0x0000001b1a00723e */ /* 0x001fc600048070ff */
[----:B------:R-:W-:Y:S04]  /*166a10*/  STL [R1+0x340], R2 ;  /* 0x0003400201007387 */ /* 0x000fe80000100800 */
[----:B--2---:R0:W-:Y:S04]  /*166a20*/  STL [R1+0x5658], R14 ;  /* 0x0056580e01007387 */ /* 0x0041e80000100800 */
[----:B------:R-:W-:Y:S04]  /*166a30*/  STL [R1+0x1b74], R0 ;  /* 0x001b740001007387 */ /* 0x000fe80000100800 */
        /* <DEDUP_REMOVED lines=65> */
[----:B0-----:R-:W2:Y:S04]  /*166e50*/  LDL.LU R2, [R1+0x1e70] ;  /* 0x001e700001027983 */ /* 0x001ea80000300800 */
[----:B------:R-:W3:Y:S04]  /*166e60*/  LDL.LU R29, [R1+0x1b0c] ;  /* 0x001b0c00011d7983 */ /* 0x000ee80000300800 */
        /* <DEDUP_REMOVED lines=26> */
[----:B--2---:R-:W-:-:S03]  /*167010*/  F2FP.SATFINITE.E4M3.F32.PACK_AB_MERGE_C R14, R14, R2, RZ ;  /* 0x000000020e0e723e */ /* 0x004fc600048070ff */
[----:B------:R-:W2:Y:S04]  /*167020*/  LDL.LU R2, [R1+0x56d4] ;  /* 0x0056d40001027983 */ /* 0x000ea80000300800 */
[----:B------:R0:W-:Y:S04]  /*167030*/  STL [R1+0x33c], R14 ;  /* 0x00033c0e01007387 */ /* 0x0001e80000100800 */
[----:B0-----:R-:W2:Y:S02]  /*167040*/  LDL.LU R14, [R1+0x56d0] ;  /* 0x0056d000010e7983 */ /* 0x001ea40000300800 */
[----:B--2---:R-:W-:-:S02]  /*167050*/  F2FP.SATFINITE.E4M3.F32.PACK_AB_MERGE_C R14, R14, R2, RZ ;  /* 0x000000020e0e723e */ /* 0x004fc400048070ff */
        /* <DEDUP_REMOVED lines=60> */
[----:B------:R-:W2:Y:S01]  /*167420*/  LDL.LU R2, [R1+0x5654] ;  /* 0x0056540001027983 */ /* 0x000ea20000300800 */
[----:B----4-:R-:W-:-:S03]  /*167430*/  F2FP.SATFINITE.E4M3.F32.PACK_AB_MERGE_C R0, R6, R0, RZ ;  /* 0x000000000600723e */ /* 0x010fc600048070ff */
[----:B------:R-:W-:Y:S01]  /*167440*/  STL [R1+0x3b4], R14 ;  /* 0x0003b40e01007387 */ /* 0x000fe20000100800 */
[----:B---3--:R-:W-:Y:S02]  /*167450*/  F2FP.SATFINITE.E4M3.F32.PACK_AB_MERGE_C R5, R5, R12, RZ ;  /* 0x0000000c0505723e */ /* 0x008fe400048070ff */
[----:B--2---:R-:W-:-:S05]  /*167460*/  F2FP.SATFINITE.E4M3.F32.PACK_AB_MERGE_C R2, R29, R2, RZ ;  /* 0x000000021d02723e */ /* 0x004fca00048070ff */
        /* <DEDUP_REMOVED lines=11> */
[----:B--2---:R-:W-:Y:S01]  /*167520*/  F2FP.SATFINITE.E4M3.F32.PACK_AB_MERGE_C R5, R28, R11, RZ ;  /* 0x0000000b1c05723e */ /* 0x004fe200048070ff */
[----:B------:R0:W-:Y:S04]  /*167530*/  STL [R1+0x318], R2 ;  /* 0x0003180201007387 */ /* 0x0001e80000100800 */
[----:B------:R1:W-:Y:S04]  /*167540*/  STL [R1+0x314], R0 ;  /* 0x0003140001007387 */ /* 0x0003e80000100800 */
[----:B------:R-:W-:Y:S01]  /*167550*/  STL [R1+0x310], R5 ;  /* 0x0003100501007387 */ /* 0x000fe20000100800 */
[----:B0-----:R-:W-:-:S02]  /*167560*/  F2FP.SATFINITE.E4M3.F32.PACK_AB_MERGE_C R2, R3, R4, RZ ;  /* 0x000000040302723e */ /* 0x001fc400048070ff */
[----:B-1----:R-:W-:Y:S02]  /*167570*/  F2FP.SATFINITE.E4M3.F32.PACK_AB_MERGE_C R0, R18, R16, RZ ;  /* 0x000000101200723e */ /* 0x002fe400048070ff */
[----:B------:R-:W-:Y:S01]  /*167580*/  F2FP.SATFINITE.E4M3.F32.PACK_AB_MERGE_C R3, R20, R19, RZ ;  /* 0x000000131403723e */ /* 0x000fe200048070ff */
[----:B------:R0:W-:Y:S04]  /*167590*/  STL [R1+0x30c], R2 ;  /* 0x00030c0201007387 */ /* 0x0001e80000100800 */
[----:B------:R1:W-:Y:S04]  /*1675a0*/  STL [R1+0x308], R0 ;  /* 0x0003080001007387 */ /* 0x0003e80000100800 */
[----:B------:R-:W-:Y:S04]  /*1675b0*/  STL [R1+0x304], R3 ;  /* 0x0003040301007387 */ /* 0x000fe80000100800 */
[----:B------:R-:W2:Y:S01]  /*1675c0*/  LDL.LU R9, [R1+0x1a74] ;  /* 0x001a740001097983 */ /* 0x000ea20000300800 */
[----:B0-----:R-:W-:-:S02]  /*1675d0*/  F2FP.SATFINITE.E4M3.F32.PACK_AB_MERGE_C R2, R22, R21, RZ ;  /* 0x000000151602723e */ /* 0x001fc400048070ff */
[----:B-1----:R-:W-:-:S03]  /*1675e0*/  F2FP.SATFINITE.E4M3.F32.PACK_AB_MERGE_C R0, R26, R27, RZ ;  /* 0x0000001b1a00723e */ /* 0x002fc600048070ff */
        /* <DEDUP_REMOVED lines=43> */
[----:B--2---:R-:W-:-:S03]  /*1678a0*/  F2FP.SATFINITE.E4M3.F32.PACK_AB_MERGE_C R9, R9, R8, RZ ;  /* 0x000000080909723e */ /* 0x004fc600048070ff */
[----:B------:R-:W2:Y:S04]  /*1678b0*/  LDL.LU R22, [R1+0x1a04] ;  /* 0x001a040001167983 */ /* 0x000ea80000300800 */
[----:B------:R-:W2:Y:S04]  /*1678c0*/  LDL.LU R27, [R1+0x1a08] ;  /* 0x001a0800011b7983 */ /* 0x000ea80000300800 */
[----:B------:R-:W2:Y:S04]  /*1678d0*/  LDL.LU R26, [R1+0x1a0c] ;  /* 0x001a0c00011a7983 */ /* 0x000ea80000300800 */
[----:B------:R-:W3:Y:S04]  /*1678e0*/  LDL.LU R8, [R1+0x5650] ;  /* 0x0056500001087983 */ /* 0x000ee80000300800 */
[----:B------:R0:W-:Y:S04]  /*1678f0*/  STL [R1+0x2f8], R9 ;  /* 0x0002f80901007387 */ /* 0x0001e80000100800 */
[----:B0-----:R-:W3:Y:S02]  /*167900*/  LDL.LU R9, [R1+0x564c] ;  /* 0x00564c0001097983 */ /* 0x001ee40000300800 */
[----:B---3--:R-:W-:-:S02]  /*167910*/  F2FP.SATFINITE.E4M3.F32.PACK_AB_MERGE_C R9, R9, R8, RZ ;  /* 0x000000080909723e */ /* 0x008fc400048070ff */
        /* <DEDUP_REMOVED lines=10> */
[----:B0-----:R-:W2:Y:S01]  /*1679c0*/  LDL.LU R9, [R1+0x1a60] ;  /* 0x001a600001097983 */ /* 0x001ea20000300800 */
[----:B---3--:R-:W-:-:S03]  /*1679d0*/  F2FP.SATFINITE.E4M3.F32.PACK_AB_MERGE_C R8, R8, R18, RZ ;  /* 0x000000120808723e */ /* 0x008fc600048070ff */
[----:B------:R-:W3:Y:S01]  /*1679e0*/  LDL.LU R18, [R1+0x5634] ;  /* 0x0056340001127983 */ /* 0x000ee20000300800 */
[----:B----4-:R-:W-:-:S03]  /*1679f0*/  F2FP.SATFINITE.E4M3.F32.PACK_AB_MERGE_C R17, R17, R14, RZ ;  /* 0x0000000e1111723e */ /* 0x010fc600048070ff */
[----:B------:R0:W-:Y:S01]  /*167a00*/  STL [R1+0x52c0], R8 ;  /* 0x0052c00801007387 */ /* 0x0001e20000100800 */
[----:B------:R-:W-:Y:S02]  /*167a10*/  F2FP.SATFINITE.E4M3.F32.PACK_AB_MERGE_C R11, R11, R2, RZ ;  /* 0x000000020b0b723e */ /* 0x000fe400048070ff */
[----:B------:R-:W-:Y:S02]  /*167a20*/  F2FP.SATFINITE.E4M3.F32.PACK_AB_MERGE_C R13, R13, R6, RZ ;  /* 0x000000060d0d723e */ /* 0x000fe400048070ff */
[----:B------:R-:W-:Y:S02]  /*167a30*/  F2FP.SATFINITE.E4M3.F32.PACK_AB_MERGE_C R2, R25, R10, RZ ;  /* 0x0000000a1902723e */ /* 0x000fe400048070ff */
[----:B0-----:R-:W-:Y:S02]  /*167a40*/  F2FP.SATFINITE.E4M3.F32.PACK_AB_MERGE_C R8, R0, R29, RZ ;  /* 0x0000001d0008723e */ /* 0x001fe400048070ff */
[----:B------:R-:W-:Y:S02]  /*167a50*/  F2FP.SATFINITE.E4M3.F32.PACK_AB_MERGE_C R0, R23, R15, RZ ;  /* 0x0000000f1700723e */ /* 0x000fe400048070ff */
[----:B--2---:R-:W-:-:S02]  /*167a60*/  F2FP.SATFINITE.E4M3.F32.PACK_AB_MERGE_C R29, R22, R21, RZ ;  /* 0x00000015161d723e */ /* 0x004fc400048070ff */
[----:B---3--:R-:W-:-:S05]  /*167a70*/  F2FP.SATFINITE.E4M3.F32.PACK_AB_MERGE_C R18, R18, R9, RZ ;  /* 0x000000091212723e */ /* 0x008fca00048070ff */
[----:B------:R-:W-:Y:S04]  /*167a80*/  STL [R1+0x52c4], R18 ;  /* 0x0052c41201007387 */ /* 0x000fe80000100800 */
[----:B------:R-:W-:Y:S04]  /*167a90*/  STL [R1+0x52c8], R17 ;  /* 0x0052c81101007387 */ /* 0x000fe80000100800 */
[----:B------:R-:W-:Y:S04]  /*167aa0*/  STL [R1+0x52cc], R11 ;  /* 0x0052cc0b01007387 */ /* 0x000fe80000100800 */
[----:B------:R0:W-:Y:S04]  /*167ab0*/  STL [R1+0x52d0], R8 ;  /* 0x0052d00801007387 */ /* 0x0001e80000100800 */
[----:B------:R-:W-:Y:S01]  /*167ac0*/  STL [R1+0x52d4], R13 ;  /* 0x0052d40d01007387 */ /* 0x000fe20000100800 */
[----:B0-----:R-:W-:-:S05]  /*167ad0*/  F2FP.SATFINITE.E4M3.F32.PACK_AB_MERGE_C R8, R5, R12, RZ ;  /* 0x0000000c0508723e */ /* 0x001fca00048070ff */
[----:B------:R-:W-:Y:S04]  /*167ae0*/  STL [R1+0x52d8], R8 ;  /* 0x0052d80801007387 */ /* 0x000fe80000100800 */
[----:B------:R0:W-:Y:S02]  /*167af0*/  STL [R1+0x52f0], R2 ;  /* 0x0052f00201007387 */ /* 0x0001e40000100800 */
[----:B0-----:R-:W-:-:S05]  /*167b00*/  F2FP.SATFINITE.E4M3.F32.PACK_AB_MERGE_C R2, R7, R24, RZ ;  /* 0x000000180702723e */ /* 0x001fca00048070ff */
[----:B------:R0:W-:Y:S04]  /*167b10*/  STL [R1+0x530c], R2 ;  /* 0x00530c0201007387 */ /* 0x0001e80000100800 */
[----:B------:R1:W-:Y:S01]  /*167b20*/  STL [R1+0x2cc], R0 ;  /* 0x0002cc0001007387 */ /* 0x0003e20000100800 */
[----:B0-----:R-:W-:Y:S02]  /*167b30*/  F2FP.SATFINITE.E4M3.F32.PACK_AB_MERGE_C R2, R16, R3, RZ ;  /* 0x000000031002723e */ /* 0x001fe400048070ff */
[----:B-1----:R-:W-:-:S03]  /*167b40*/  F2FP.SATFINITE.E4M3.F32.PACK_AB_MERGE_C R0, R4, R28, RZ ;  /* 0x0000001c0400723e */ /* 0x002fc600048070ff */
[----:B------:R-:W-:Y:S04]  /*167b50*/  STL [R1+0x5328], R2 ;  /* 0x0053280201007387 */ /* 0x000fe80000100800 */
[----:B------:R0:W-:Y:S04]  /*167b60*/  STL [R1+0x2c4], R0 ;  /* 0x0002c40001007387 */ /* 0x0001e80000100800 */
[----:B------:R1:W-:Y:S01]  /*167b70*/  STL [R1+0x5330], R29 ;  /* 0x0053301d01007387 */ /* 0x0003e20000100800 */
[----:B0-----:R-:W-:-:S05]  /*167b80*/  F2FP.SATFINITE.E4M3.F32.PACK_AB_MERGE_C R0, R20, R19, RZ ;  /* 0x000000131400723e */ /* 0x001fca00048070ff */
[----:B------:R-:W-:Y:S04]  /*167b90*/  STL [R1+0x2bc], R0 ;  /* 0x0002bc0001007387 */ /* 0x000fe80000100800 */
[----:B-1----:R-:W2:Y:S04]  /*167ba0*/  LDL.LU R29, [R1+0x19f4] ;  /* 0x0019f400011d7983 */ /* 0x002ea80000300800 */
        /* <DEDUP_REMOVED lines=29> */
[----:B0-----:R-:W3:Y:S01]  /*167d80*/  LDL.LU R8, [R1+0x19e0] ;  /* 0x0019e00001087983 */ /* 0x001ee20000300800 */
[----:B------:R-:W-:-:S02]  /*167d90*/  F2FP.SATFINITE.E4M3.F32.PACK_AB_MERGE_C R27, R26, R27, RZ ;  /* 0x0000001b1a1b723e */ /* 0x000fc400048070ff */
[----:B--2---:R-:W-:Y:S01]  /*167da0*/  F2FP.SATFINITE.E4M3.F32.PACK_AB_MERGE_C R29, R29, R2, RZ ;  /* 0x000000021d1d723e */ /* 0x004fe200048070ff */
[----:B---3--:R0:W-:Y:S04]  /*167db0*/  STL [R1+0x562c], R8 ;  /* 0x00562c0801007387 */ /* 0x0081e80000100800 */
[----:B0-----:R-:W2:Y:S04]  /*167dc0*/  LDL.LU R8, [R1+0x19f8] ;  /* 0x0019f80001087983 */ /* 0x001ea80000300800 */
[----:B------:R-:W3:Y:S04]  /*167dd0*/  LDL.LU R13, [R1+0x19ac] ;  /* 0x0019ac00010d7983 */ /* 0x000ee80000300800 */
[----:B------:R-:W4:Y:S04]  /*167de0*/  LDL.LU R11, [R1+0x1990] ;  /* 0x00199000010b7983 */ /* 0x000f280000300800 */
[----:B------:R-:W4:Y:S04]  /*167df0*/  LDL.LU R17, [R1+0x1994] ;  /* 0x0019940001117983 */ /* 0x000f280000300800 */
[----:B------:R-:W4:Y:S04]  /*167e00*/  LDL.LU R18, [R1+0x1998] ;  /* 0x0019980001127983 */ /* 0x000f280000300800 */
[----:B------:R-:W4:Y:S04]  /*167e10*/  LDL.LU R9, [R1+0x199c] ;  /* 0x00199c0001097983 */ /* 0x000f280000300800 */
        /* <DEDUP_REMOVED lines=22> */
[----:B------:R-:W2:Y:S04]  /*167f80*/  LDL.LU R2, [R1+0x5630] ;  /* 0x0056300001027983 */ /* 0x000ea80000300800 */
[----:B------:R0:W-:Y:S04]  /*167f90*/  STL [R1+0x534c], R29 ;  /* 0x00534c1d01007387 */ /* 0x0001e80000100800 */
[----:B0-----:R-:W3:Y:S01]  /*167fa0*/  LDL.LU R29, [R1+0x19ec] ;  /* 0x0019ec00011d7983 */ /* 0x001ee20000300800 */
[----:B--2---:R-:W-:-:S03]  /*167fb0*/  F2FP.SATFINITE.E4M3.F32.PACK_AB_MERGE_C R2, R2, R8, RZ ;  /* 0x000000080202723e */ /* 0x004fc600048070ff */
[----:B------:R-:W2:Y:S04]  /*167fc0*/  LDL.LU R8, [R1+0x562c] ;  /* 0x00562c0001087983 */ /* 0x000ea80000300800 */
[----:B------:R0:W-:Y:S04]  /*167fd0*/  STL [R1+0x2ac], R2 ;  /* 0x0002ac0201007387 */ /* 0x0001e80000100800 */
[----:B0-----:R-:W2:Y:S02]  /*167fe0*/  LDL.LU R2, [R1+0x5628] ;  /* 0x0056280001027983 */ /* 0x001ea40000300800 */
[----:B--2---:R-:W-:-:S02]  /*167ff0*/  F2FP.SATFINITE.E4M3.F32.PACK_AB_MERGE_C R2, R2, R8, RZ ;  /* 0x000000080202723e */ /* 0x004fc400048070ff */
[----:B------:R-:W2:Y:S04]  /*168000*/  LDL.LU R8, [R1+0x5624] ;  /* 0x0056240001087983 */ /* 0x000ea80000300800 */
[----:B------:R0:W-:Y:S04]  /*168010*/  STL [R1+0x2a8], R2 ;  /* 0x0002a80201007387 */ /* 0x0001e80000100800 */
[----:B0-----:R-:W3:Y:S02]  /*168020*/  LDL.LU R2, [R1+0x5620] ;  /* 0x0056200001027983 */ /* 0x001ee40000300800 */
[----:B---3--:R-:W-:-:S02]  /*168030*/  F2FP.SATFINITE.E4M3.F32.PACK_AB_MERGE_C R29, R29, R2, RZ ;  /* 0x000000021d1d723e */ /* 0x008fc400048070ff */
[----:B------:R-:W2:Y:S04]  /*168040*/  LDL.LU R2, [R1+0x561c] ;  /* 0x00561c0001027983 */ /* 0x000ea80000300800 */
[----:B------:R0:W-:Y:S04]  /*168050*/  STL [R1+0x5364], R29 ;  /* 0x0053641d01007387 */ /* 0x0001e80000100800 */
[----:B0-----:R-:W3:Y:S01]  /*168060*/  LDL.LU R29, [R1+0x19dc] ;  /* 0x0019dc00011d7983 */ /* 0x001ee20000300800 */
[----:B--2---:R-:W-:-:S03]  /*168070*/  F2FP.SATFINITE.E4M3.F32.PACK_AB_MERGE_C R2, R2, R8, RZ ;  /* 0x000000080202723e */ /* 0x004fc600048070ff */
        /* <DEDUP_REMOVED lines=21> */
[----:B------:R2:W-:Y:S01]  /*1681d0*/  STL [R1+0x28c], R29 ;  /* 0x00028c1d01007387 */ /* 0x0005e20000100800 */
[----:B------:R-:W-:Y:S02]  /*1681e0*/  F2FP.SATFINITE.E4M3.F32.PACK_AB_MERGE_C R0, R0, R14, RZ ;  /* 0x0000000e0000723e */ /* 0x000fe400048070ff */
[----:B--2---:R-:W-:-:S05]  /*1681f0*/  F2FP.SATFINITE.E4M3.F32.PACK_AB_MERGE_C R29, R13, R8, RZ ;  /* 0x000000080d1d723e */ /* 0x004fca00048070ff */
[----:B------:R0:W-:Y:S01]  /*168200*/  STL [R1+0x53a4], R29 ;  /* 0x0053a41d01007387 */ /* 0x0001e20000100800 */
[----:B----4-:R-:W-:Y:S02]  /*168210*/  F2FP.SATFINITE.E4M3.F32.PACK_AB_MERGE_C R6, R12, R6, RZ ;  /* 0x000000060c06723e */ /* 0x010fe400048070ff */
[----:B0-----:R-:W-:Y:S02]  /*168220*/  F2FP.SATFINITE.E4M3.F32.PACK_AB_MERGE_C R29, R9, R18, RZ ;  /* 0x00000012091d723e */ /* 0x001fe400048070ff */
[----:B---3--:R-:W-:-:S05]  /*168230*/  F2FP.SATFINITE.E4M3.F32.PACK_AB_MERGE_C R2, R2, R27, RZ ;  /* 0x0000001b0202723e */ /* 0x008fca00048070ff */
[----:B------:R0:W-:Y:S04]  /*168240*/  STL [R1+0x288], R2 ;  /* 0x0002880201007387 */ /* 0x0001e80000100800 */
[----:B------:R-:W-:Y:S01]  /*168250*/  STL [R1+0x53bc], R29 ;  /* 0x0053bc1d01007387 */ /* 0x000fe20000100800 */
[----:B0-----:R-:W-:-:S05]  /*168260*/  F2FP.SATFINITE.E4M3.F32.PACK_AB_MERGE_C R2, R17, R11, RZ ;  /* 0x0000000b1102723e */ /* 0x001fca00048070ff */
[----:B------:R0:W-:Y:S04]  /*168270*/  STL [R1+0x280], R2 ;  /* 0x0002800201007387 */ /* 0x0001e80000100800 */
[----:B------:R1:W-:Y:S04]  /*168280*/  STL [R1+0x278], R0 ;  /* 0x0002780001007387 */ /* 0x0003e80000100800 */
[----:B------:R-:W-:Y:S01]  /*168290*/  STL [R1+0x274], R6 ;  /* 0x0002740601007387 */ /* 0x000fe20000100800 */
[----:B0-----:R-:W-:Y:S02]  /*1682a0*/  F2FP.SATFINITE.E4M3.F32.PACK_AB_MERGE_C R2, R10, R5, RZ ;  /* 0x000000050a02723e */ /* 0x001fe400048070ff */
[----:B-1----:R-:W-:-:S02]  /*1682b0*/  F2FP.SATFINITE.E4M3.F32.PACK_AB_MERGE_C R0, R15, R25, RZ ;  /* 0x000000190f00723e */ /* 0x002fc400048070ff */
[----:B------:R-:W-:Y:S01]  /*1682c0*/  F2FP.SATFINITE.E4M3.F32.PACK_AB_MERGE_C R5, R24, R23, RZ ;  /* 0x000000171805723e */ /* 0x000fe200048070ff */
        /* <DEDUP_REMOVED lines=153> */
[----:B--2---:R-:W-:Y:S02]  /*168c60*/  F2FP.SATFINITE.E4M3.F32.PACK_AB_MERGE_C R27, R2, R27, RZ ;  /* 0x0000001b021b723e */ /* 0x004fe400048070ff */
[----:B------:R-:W-:-:S03]  /*168c70*/  F2FP.SATFINITE.E4M3.F32.PACK_AB_MERGE_C R2, R17, R11, RZ ;  /* 0x0000000b1102723e */ /* 0x000fc600048070ff */
[----:B------:R-:W-:Y:S04]  /*168c80*/  STL [R1+0x244], R27 ;  /* 0x0002441b01007387 */ /* 0x000fe80000100800 */
[----:B------:R0:W-:Y:S04]  /*168c90*/  STL [R1+0x18e0], R8 ;  /* 0x0018e00801007387 */ /* 0x0001e80000100800 */
[----:B------:R1:W-:Y:S04]  /*168ca0*/  STL [R1+0x240], R2 ;  /* 0x0002400201007387 */ /* 0x0003e80000100800 */
[----:B------:R-:W-:Y:S01]  /*168cb0*/  STL [R1+0x23c], R9 ;  /* 0x00023c0901007387 */ /* 0x000fe20000100800 */
[----:B0-----:R-:W-:-:S02]  /*168cc0*/  F2FP.SATFINITE.E4M3.F32.PACK_AB_MERGE_C R8, R0, R14, RZ ;  /* 0x0000000e0008723e */ /* 0x001fc400048070ff */
[----:B-1----:R-:W-:Y:S02]  /*168cd0*/  F2FP.SATFINITE.E4M3.F32.PACK_AB_MERGE_C R2, R12, R6, RZ ;  /* 0x000000060c02723e */ /* 0x002fe400048070ff */
[----:B------:R-:W-:Y:S02]  /*168ce0*/  F2FP.SATFINITE.E4M3.F32.PACK_AB_MERGE_C R0, R10, R5, RZ ;  /* 0x000000050a00723e */ /* 0x000fe400048070ff */
[----:B------:R-:W-:Y:S01]  /*168cf0*/  F2FP.SATFINITE.E4M3.F32.PACK_AB_MERGE_C R5, R15, R25, RZ ;  /* 0x000000190f05723e */ /* 0x000fe200048070ff */
[----:B------:R-:W-:Y:S04]  /*168d00*/  STL [R1+0x238], R8 ;  /* 0x0002380801007387 */ /* 0x000fe80000100800 */
[----:B------:R0:W-:Y:S04]  /*168d10*/  STL [R1+0x18c0], R2 ;  /* 0x0018c00201007387 */ /* 0x0001e80000100800 */
[----:B------:R1:W-:Y:S01]  /*168d20*/  STL [R1+0x234], R0 ;  /* 0x0002340001007387 */ /* 0x0003e20000100800 */
[----:B------:R-:W-:-:S03]  /*168d30*/  F2FP.SATFINITE.E4M3.F32.PACK_AB_MERGE_C R6, R19, R16, RZ ;  /* 0x000000101306723e */ /* 0x000fc600048070ff */
[----:B------:R-:W-:Y:S01]  /*168d40*/  STL [R1+0x230], R5 ;  /* 0x0002300501007387 */ /* 0x000fe20000100800 */
[----:B------:R-:W-:Y:S02]  /*168d50*/  F2FP.SATFINITE.E4M3.F32.PACK_AB_MERGE_C R10, R21, R20, RZ ;  /* 0x00000014150a723e */ /* 0x000fe400048070ff */
[----:B0-----:R-:W-:Y:S02]  /*168d60*/  F2FP.SATFINITE.E4M3.F32.PACK_AB_MERGE_C R2, R24, R23, RZ ;  /* 0x000000171802723e */ /* 0x001fe400048070ff */
[----:B-1----:R-:W-:Y:S02]  /*168d70*/  F2FP.SATFINITE.E4M3.F32.PACK_AB_MERGE_C R0, R28, R7, RZ ;  /* 0x000000071c00723e */ /* 0x002fe400048070ff */
[----:B------:R-:W-:Y:S01]  /*168d80*/  F2FP.SATFINITE.E4M3.F32.PACK_AB_MERGE_C R7, R3, R4, RZ ;  /* 0x000000040307723e */ /* 0x000fe200048070ff */
[----:B------:R-:W-:Y:S04]  /*168d90*/  STL [R1+0x22c], R2 ;  /* 0x00022c0201007387 */ /* 0x000fe80000100800 */
[----:B------:R-:W-:Y:S04]  /*168da0*/  STL [R1+0x52dc], R7 ;  /* 0x0052dc0701007387 */ /* 0x000fe80000100800 */
[----:B------:R0:W-:Y:S04]  /*168db0*/  STL [R1+0x18a0], R0 ;  /* 0x0018a00001007387 */ /* 0x0001e80000100800 */
[----:B------:R-:W-:Y:S04]  /*168dc0*/  STL [R1+0x52e0], R6 ;  /* 0x0052e00601007387 */ /* 0x000fe80000100800 */
[----:B------:R-:W-:Y:S04]  /*168dd0*/  STL [R1+0x52e4], R10 ;  /* 0x0052e40a01007387 */ /* 0x000fe80000100800 */
[----:B------:R-:W2:Y:S04]  /*168de0*/  LDL.LU R21, [R1+0x1874] ;  /* 0x0018740001157983 */ /* 0x000ea80000300800 */
[----:B------:R-:W3:Y:S01]  /*168df0*/  LDL.LU R20, [R1+0x187c] ;  /* 0x00187c0001147983 */ /* 0x000ee20000300800 */
[----:B0-----:R-:W-:-:S05]  /*168e00*/  F2FP.SATFINITE.E4M3.F32.PACK_AB_MERGE_C R0, R26, R22, RZ ;  /* 0x000000161a00723e */ /* 0x001fca00048070ff */
[----:B------:R-:W-:Y:S04]  /*168e10*/  STL [R1+0x1880], R0 ;  /* 0x0018800001007387 */ /* 0x000fe80000100800 */
[----:B---3--:R0:W-:Y:S04]  /*168e20*/  STL [R1+0x5588], R20 ;  /* 0x0055881401007387 */ /* 0x0081e80000100800 */
[----:B0-----:R-:W2:Y:S04]  /*168e30*/  LDL.LU R20, [R1+0x1870] ;  /* 0x0018700001147983 */ /* 0x001ea80000300800 */
[----:B------:R-:W3:Y:S04]  /*168e40*/  LDL.LU R18, [R1+0x1864] ;  /* 0x0018640001127983 */ /* 0x000ee80000300800 */
[----:B---3--:R0:W-:Y:S04]  /*168e50*/  STL [R1+0x5584], R18 ;  /* 0x0055841201007387 */ /* 0x0081e80000100800 */
[----:B0-----:R-:W3:Y:S04]  /*168e60*/  LDL.LU R18, [R1+0x1878] ;  /* 0x0018780001127983 */ /* 0x001ee80000300800 */
        /* <DEDUP_REMOVED lines=24> */
[----:B------:R-:W2:Y:S01]  /*168ff0*/  LDL.LU R7, [R1+0x1800] ;  /* 0x0018000001077983 */ /* 0x000ea20000300800 */
[----:B------:R-:W-:-:S03]  /*169000*/  F2FP.SATFINITE.E4M3.F32.PACK_AB_MERGE_C R21, R21, R20, RZ ;  /* 0x000000141515723e */ /* 0x000fc600048070ff */
        /* <DEDUP_REMOVED lines=23> */
[----:B------:R-:W3:Y:S04]  /*169180*/  LDL.LU R20, [R1+0x5588] ;  /* 0x0055880001147983 */ /* 0x000ee80000300800 */
[----:B------:R0:W-:Y:S04]  /*169190*/  STL [R1+0x52e8], R21 ;  /* 0x0052e81501007387 */ /* 0x0001e80000100800 */
[----:B0-----:R-:W2:Y:S01]  /*1691a0*/  LDL.LU R21, [R1+0x1834] ;  /* 0x0018340001157983 */ /* 0x001ea20000300800 */
[----:B---3--:R-:W-:-:S03]  /*1691b0*/  F2FP.SATFINITE.E4M3.F32.PACK_AB_MERGE_C R20, R20, R18, RZ ;  /* 0x000000121414723e */ /* 0x008fc600048070ff */
        /* <DEDUP_REMOVED lines=16> */
[----:B------:R-:W4:Y:S04]  /*1692c0*/  LDL.LU R26, [R1+0x5570] ;  /* 0x00557000011a7983 */ /* 0x000f280000300800 */
[----:B------:R0:W-:Y:S04]  /*1692d0*/  STL [R1+0x52fc], R8 ;  /* 0x0052fc0801007387 */ /* 0x0001e80000100800 */
[----:B0-----:R-:W3:Y:S01]  /*1692e0*/  LDL.LU R8, [R1+0x1810] ;  /* 0x0018100001087983 */ /* 0x001ee20000300800 */
[----:B----4-:R-:W-:-:S03]  /*1692f0*/  F2FP.SATFINITE.E4M3.F32.PACK_AB_MERGE_C R26, R26, R6, RZ ;  /* 0x000000061a1a723e */ /* 0x010fc600048070ff */
[----:B------:R-:W2:Y:S04]  /*169300*/  LDL.LU R6, [R1+0x556c] ;  /* 0x00556c0001067983 */ /* 0x000ea80000300800 */
[----:B------:R0:W-:Y:S04]  /*169310*/  STL [R1+0x5300], R26 ;  /* 0x0053001a01007387 */ /* 0x0001e80000100800 */
[----:B0-----:R-:W4:Y:S01]  /*169320*/  LDL.LU R26, [R1+0x182c] ;  /* 0x00182c00011a7983 */ /* 0x001f220000300800 */
[----:B--2---:R-:W-:-:S03]  /*169330*/  F2FP.SATFINITE.E4M3.F32.PACK_AB_MERGE_C R6, R6, R7, RZ ;  /* 0x000000070606723e */ /* 0x004fc600048070ff */
[----:B------:R-:W2:Y:S04]  /*169340*/  LDL.LU R7, [R1+0x5568] ;  /* 0x0055680001077983 */ /* 0x000ea80000300800 */
[----:B------:R0:W-:Y:S04]  /*169350*/  STL [R1+0x1840], R6 ;  /* 0x0018400601007387 */ /* 0x0001e80000100800 */
[----:B0-----:R-:W3:Y:S02]  /*169360*/  LDL.LU R6, [R1+0x5564] ;  /* 0x0055640001067983 */ /* 0x001ee40000300800 */
[----:B---3--:R-:W-:-:S02]  /*169370*/  F2FP.SATFINITE.E4M3.F32.PACK_AB_MERGE_C R21, R21, R6, RZ ;  /* 0x000000061515723e */ /* 0x008fc400048070ff */
[----:B------:R-:W3:Y:S04]  /*169380*/  LDL.LU R6, [R1+0x5560] ;  /* 0x0055600001067983 */ /* 0x000ee80000300800 */
[----:B------:R0:W-:Y:S04]  /*169390*/  STL [R1+0x5318], R21 ;  /* 0x0053181501007387 */ /* 0x0001e80000100800 */
[----:B0-----:R-:W4:Y:S01]  /*1693a0*/  LDL.LU R21, [R1+0x1828] ;  /* 0x0018280001157983 */ /* 0x001f220000300800 */
[----:B---3--:R-:W-:-:S03]  /*1693b0*/  F2FP.SATFINITE.E4M3.F32.PACK_AB_MERGE_C R10, R10, R6, RZ ;  /* 0x000000060a0a723e */ /* 0x008fc600048070ff */
[----:B------:R-:W3:Y:S04]  /*1693c0*/  LDL.LU R6, [R1+0x555c] ;  /* 0x00555c0001067983 */ /* 0x000ee80000300800 */
[----:B------:R0:W-:Y:S04]  /*1693d0*/  STL [R1+0x531c], R10 ;  /* 0x00531c0a01007387 */ /* 0x0001e80000100800 */
[----:B0-----:R-:W3:Y:S01]  /*1693e0*/  LDL.LU R10, [R1+0x1824] ;  /* 0x00182400010a7983 */ /* 0x001ee20000300800 */
[----:B----4-:R-:W-:Y:S02]  /*1693f0*/  F2FP.SATFINITE.E4M3.F32.PACK_AB_MERGE_C R21, R26, R21, RZ ;  /* 0x000000151a15723e */ /* 0x010fe400048070ff */
[----:B---3--:R-:W-:-:S02]  /*169400*/  F2FP.SATFINITE.E4M3.F32.PACK_AB_MERGE_C R10, R10, R6, RZ ;  /* 0x000000060a0a723e */ /* 0x008fc400048070ff */
[----:B------:R-:W3:Y:S04]  /*169410*/  LDL.LU R6, [R1+0x5558] ;  /* 0x0055580001067983 */ /* 0x000ee80000300800 */
[----:B------:R0:W-:Y:S04]  /*169420*/  STL [R1+0x1fc], R10 ;  /* 0x0001fc0a01007387 */ /* 0x0001e80000100800 */
[----:B------:R-:W-:Y:S01]  /*169430*/  STL [R1+0x1820], R21 ;  /* 0x0018201501007387 */ /* 0x000fe20000100800 */
[----:B0-----:R-:W-:Y:S02]  /*169440*/  F2FP.SATFINITE.E4M3.F32.PACK_AB_MERGE_C R10, R18, R8, RZ ;  /* 0x00000008120a723e */ /* 0x001fe400048070ff */
[----:B--2---:R-:W-:-:S02]  /*169450*/  F2FP.SATFINITE.E4M3.F32.PACK_AB_MERGE_C R8, R29, R7, RZ ;  /* 0x000000071d08723e */ /* 0x004fc400048070ff */
[----:B------:R-:W-:Y:S01]  /*169460*/  F2FP.SATFINITE.E4M3.F32.PACK_AB_MERGE_C R7, R2, R27, RZ ;  /* 0x0000001b0207723e */ /* 0x000fe200048070ff */
[----:B------:R-:W-:Y:S01]  /*169470*/  STL [R1+0x1f8], R10 ;  /* 0x0001f80a01007387 */ /* 0x000fe20000100800 */
[----:B------:R-:W-:Y:S02]  /*169480*/  F2FP.SATFINITE.E4M3.F32.PACK_AB_MERGE_C R2, R9, R17, RZ ;  /* 0x000000110902723e */ /* 0x000fe400048070ff */
[----:B------:R-:W-:Y:S02]  /*169490*/  F2FP.SATFINITE.E4M3.F32.PACK_AB_MERGE_C R0, R0, R14, RZ ;  /* 0x0000000e0000723e */ /* 0x000fe400048070ff */
[----:B------:R-:W-:Y:S02]  /*1694a0*/  F2FP.SATFINITE.E4M3.F32.PACK_AB_MERGE_C R5, R5, R12, RZ ;  /* 0x0000000c0505723e */ /* 0x000fe400048070ff */
[----:B------:R-:W-:Y:S02]  /*1694b0*/  F2FP.SATFINITE.E4M3.F32.PACK_AB_MERGE_C R4, R4, R28, RZ ;  /* 0x0000001c0404723e */ /* 0x000fe400048070ff */
[----:B---3--:R-:W-:-:S05]  /*1694c0*/  F2FP.SATFINITE.E4M3.F32.PACK_AB_MERGE_C R6, R6, R20, RZ ;  /* 0x000000140606723e */ /* 0x008fca00048070ff */
[----:B------:R0:W-:Y:S04]  /*1694d0*/  STL [R1+0x1f4], R6 ;  /* 0x0001f40601007387 */ /* 0x0001e80000100800 */
[----:B------:R-:W-:Y:S04]  /*1694e0*/  STL [R1+0x1f0], R8 ;  /* 0x0001f00801007387 */ /* 0x000fe80000100800 */
[----:B------:R-:W-:Y:S01]  /*1694f0*/  STL [R1+0x1800], R7 ;  /* 0x0018000701007387 */ /* 0x000fe20000100800 */
[----:B0-----:R-:W-:-:S05]  /*169500*/  F2FP.SATFINITE.E4M3.F32.PACK_AB_MERGE_C R6, R11, R13, RZ ;  /* 0x0000000d0b06723e */ /* 0x001fca00048070ff */
[----:B------:R-:W-:Y:S04]  /*169510*/  STL [R1+0x1ec], R6 ;  /* 0x0001ec0601007387 */ /* 0x000fe80000100800 */
[----:B------:R0:W-:Y:S04]  /*169520*/  STL [R1+0x1e8], R2 ;  /* 0x0001e80201007387 */ /* 0x0001e80000100800 */
[----:B------:R1:W-:Y:S04]  /*169530*/  STL [R1+0x1e4], R0 ;  /* 0x0001e40001007387 */ /* 0x0003e80000100800 */
[----:B------:R-:W-:Y:S01]  /*169540*/  STL [R1+0x17e0], R5 ;  /* 0x0017e00501007387 */ /* 0x000fe20000100800 */
[----:B0-----:R-:W-:-:S02]  /*169550*/  F2FP.SATFINITE.E4M3.F32.PACK_AB_MERGE_C R2, R15, R25, RZ ;  /* 0x000000190f02723e */ /* 0x001fc400048070ff */
[----:B-1----:R-:W-:-:S03]  /*169560*/  F2FP.SATFINITE.E4M3.F32.PACK_AB_MERGE_C R0, R24, R23, RZ ;  /* 0x000000171800723e */ /* 0x002fc600048070ff */
        /* <DEDUP_REMOVED lines=168> */
[----:B------:R4:W-:Y:S01]  /*169ff0*/  STL [R1+0x1a4], R10 ;  /* 0x0001a40a01007387 */ /* 0x0009e20000100800 */
[----:B---3--:R-:W-:Y:S02]  /*16a000*/  F2FP.SATFINITE.E4M3.F32.PACK_AB_MERGE_C R6, R6, R20, RZ ;  /* 0x000000140606723e */ /* 0x008fe400048070ff */
[----:B----4-:R-:W-:Y:S02]  /*16a010*/  F2FP.SATFINITE.E4M3.F32.PACK_AB_MERGE_C R10, R18, R8, RZ ;  /* 0x00000008120a723e */ /* 0x010fe400048070ff */
[----:B------:R-:W-:Y:S02]  /*16a020*/  F2FP.SATFINITE.E4M3.F32.PACK_AB_MERGE_C R8, R29, R7, RZ ;  /* 0x000000071d08723e */ /* 0x000fe400048070ff */
[----:B------:R-:W-:-:S02]  /*16a030*/  F2FP.SATFINITE.E4M3.F32.PACK_AB_MERGE_C R7, R2, R27, RZ ;  /* 0x0000001b0207723e */ /* 0x000fc400048070ff */
[----:B------:R-:W-:Y:S02]  /*16a040*/  F2FP.SATFINITE.E4M3.F32.PACK_AB_MERGE_C R2, R9, R17, RZ ;  /* 0x000000110902723e */ /* 0x000fe400048070ff */
[----:B------:R-:W-:Y:S02]  /*16a050*/  F2FP.SATFINITE.E4M3.F32.PACK_AB_MERGE_C R0, R0, R14, RZ ;  /* 0x0000000e0000723e */ /* 0x000fe400048070ff */
[----:B------:R-:W-:Y:S02]  /*16a060*/  F2FP.SATFINITE.E4M3.F32.PACK_AB_MERGE_C R5, R5, R12, RZ ;  /* 0x0000000c0505723e */ /* 0x000fe400048070ff */
[----:B------:R-:W-:Y:S02]  /*16a070*/  F2FP.SATFINITE.E4M3.F32.PACK_AB_MERGE_C R4, R4, R28, RZ ;  /* 0x0000001c0404723e */ /* 0x000fe400048070ff */
[----:B--2---:R-:W-:-:S05]  /*16a080*/  F2FP.SATFINITE.E4M3.F32.PACK_AB_MERGE_C R21, R26, R21, RZ ;  /* 0x000000151a15723e */ /* 0x004fca00048070ff */
[----:B------:R-:W-:Y:S04]  /*16a090*/  STL [R1+0x1a0], R21 ;  /* 0x0001a01501007387 */ /* 0x000fe80000100800 */
[----:B------:R-:W-:Y:S04]  /*16a0a0*/  STL [R1+0x19c], R10 ;  /* 0x00019c0a01007387 */ /* 0x000fe80000100800 */
        /* <DEDUP_REMOVED lines=74> */
[----:B----4-:R-:W-:Y:S02]  /*16a550*/  F2FP.SATFINITE.E4M3.F32.PACK_AB_MERGE_C R4, R4, R26, RZ ;  /* 0x0000001a0404723e */ /* 0x010fe400048070ff */
[----:B---3--:R-:W-:Y:S02]  /*16a560*/  F2FP.SATFINITE.E4M3.F32.PACK_AB_MERGE_C R19, R19, R8, RZ ;  /* 0x000000081313723e */ /* 0x008fe400048070ff */
[----:B------:R-:W-:Y:S02]  /*16a570*/  F2FP.SATFINITE.E4M3.F32.PACK_AB_MERGE_C R12, R12, R18, RZ ;  /* 0x000000120c0c723e */ /* 0x000fe400048070ff */
[----:B------:R-:W-:Y:S02]  /*16a580*/  F2FP.SATFINITE.E4M3.F32.PACK_AB_MERGE_C R9, R9, R20, RZ ;  /* 0x000000140909723e */ /* 0x000fe400048070ff */
[----:B------:R-:W-:Y:S02]  /*16a590*/  F2FP.SATFINITE.E4M3.F32.PACK_AB_MERGE_C R25, R25, R6, RZ ;  /* 0x000000061919723e */ /* 0x000fe400048070ff */
[----:B------:R-:W-:-:S02]  /*16a5a0*/  F2FP.SATFINITE.E4M3.F32.PACK_AB_MERGE_C R22, R22, R7, RZ ;  /* 0x000000071616723e */ /* 0x000fc400048070ff */
[----:B------:R-:W-:Y:S02]  /*16a5b0*/  F2FP.SATFINITE.E4M3.F32.PACK_AB_MERGE_C R6, R27, R29, RZ ;  /* 0x0000001d1b06723e */ /* 0x000fe400048070ff */
[----:B------:R-:W-:Y:S02]  /*16a5c0*/  F2FP.SATFINITE.E4M3.F32.PACK_AB_MERGE_C R17, R17, R2, RZ ;  /* 0x000000021111723e */ /* 0x000fe400048070ff */
[----:B------:R-:W-:Y:S02]  /*16a5d0*/  F2FP.SATFINITE.E4M3.F32.PACK_AB_MERGE_C R20, R11, R13, RZ ;  /* 0x0000000d0b14723e */ /* 0x000fe400048070ff */
[----:B------:R-:W-:Y:S02]  /*16a5e0*/  F2FP.SATFINITE.E4M3.F32.PACK_AB_MERGE_C R2, R28, R24, RZ ;  /* 0x000000181c02723e */ /* 0x000fe400048070ff */
[----:B--2---:R-:W-:-:S05]  /*16a5f0*/  F2FP.SATFINITE.E4M3.F32.PACK_AB_MERGE_C R5, R5, R21, RZ ;  /* 0x000000150505723e */ /* 0x004fca00048070ff */
[----:B------:R0:W-:Y:S04]  /*16a600*/  STL [R1+0x5304], R5 ;  /* 0x0053040501007387 */ /* 0x0001e80000100800 */
[----:B------:R-:W-:Y:S04]  /*16a610*/  STL [R1+0x15c], R10 ;  /* 0x00015c0a01007387 */ /* 0x000fe80000100800 */
[----:B------:R1:W-:Y:S04]  /*16a620*/  STL [R1+0x5308], R4 ;  /* 0x0053080401007387 */ /* 0x0003e80000100800 */
[----:B------:R-:W-:Y:S04]  /*16a630*/  STL [R1+0x5310], R19 ;  /* 0x0053101301007387 */ /* 0x000fe80000100800 */
[----:B------:R-:W-:Y:S04]  /*16a640*/  STL [R1+0x5314], R12 ;  /* 0x0053140c01007387 */ /* 0x000fe80000100800 */
[----:B------:R2:W-:Y:S04]  /*16a650*/  STL [R1+0x5320], R9 ;  /* 0x0053200901007387 */ /* 0x0005e80000100800 */
[----:B------:R-:W-:Y:S04]  /*16a660*/  STL [R1+0x5324], R25 ;  /* 0x0053241901007387 */ /* 0x000fe80000100800 */
[----:B------:R-:W-:Y:S04]  /*16a670*/  STL [R1+0x532c], R22 ;  /* 0x00532c1601007387 */ /* 0x000fe80000100800 */
[----:B------:R-:W-:Y:S01]  /*16a680*/  STL [R1+0x5338], R6 ;  /* 0x0053380601007387 */ /* 0x000fe20000100800 */
[----:B0-----:R-:W-:-:S02]  /*16a690*/  F2FP.SATFINITE.E4M3.F32.PACK_AB_MERGE_C R5, R0, R14, RZ ;  /* 0x0000000e0005723e */ /* 0x001fc400048070ff */
[----:B-1----:R-:W-:Y:S01]  /*16a6a0*/  F2FP.SATFINITE.E4M3.F32.PACK_AB_MERGE_C R4, R23, R15, RZ ;  /* 0x0000000f1704723e */ /* 0x002fe200048070ff */
[----:B------:R-:W-:Y:S04]  /*16a6b0*/  STL [R1+0x533c], R17 ;  /* 0x00533c1101007387 */ /* 0x000fe80000100800 */
[----:B------:R-:W-:Y:S04]  /*16a6c0*/  STL [R1+0x5340], R20 ;  /* 0x0053401401007387 */ /* 0x000fe80000100800 */
[----:B------:R-:W-:Y:S04]  /*16a6d0*/  STL [R1+0x5344], R5 ;  /* 0x0053440501007387 */ /* 0x000fe80000100800 */
[----:B------:R-:W-:Y:S04]  /*16a6e0*/  STL [R1+0x5348], R4 ;  /* 0x0053480401007387 */ /* 0x000fe80000100800 */
[----:B------:R-:W-:Y:S04]  /*16a6f0*/  STL [R1+0x5350], R2 ;  /* 0x0053500201007387 */ /* 0x000fe80000100800 */
[----:B--2---:R-:W2:Y:S04]  /*16a700*/  LDL.LU R9, [R1+0x1644] ;  /* 0x0016440001097983 */ /* 0x004ea80000300800 */
[----:B------:R-:W3:Y:S04]  /*16a710*/  LDL.LU R8, [R1+0x164c] ;  /* 0x00164c0001087983 */ /* 0x000ee80000300800 */
        /* <DEDUP_REMOVED lines=8> */
[----:B------:R-:W3:Y:S01]  /*16a7a0*/  LDL.LU R2, [R1+0x1610] ;  /* 0x0016100001027983 */ /* 0x000ee20000300800 */
[----:B------:R-:W-:-:S02]  /*16a7b0*/  F2FP.SATFINITE.E4M3.F32.PACK_AB_MERGE_C R21, R16, R3, RZ ;  /* 0x000000031015723e */ /* 0x000fc400048070ff */
[----:B--2---:R-:W-:Y:S01]  /*16a7c0*/  F2FP.SATFINITE.E4M3.F32.PACK_AB_MERGE_C R9, R9, R8, RZ ;  /* 0x000000080909723e */ /* 0x004fe200048070ff */
[----:B---3--:R0:W-:Y:S04]  /*16a7d0*/  STL [R1+0x54a8], R2 ;  /* 0x0054a80201007387 */ /* 0x0081e80000100800 */
        /* <DEDUP_REMOVED lines=25> */
[----:B0-----:R-:W3:Y:S04]  /*16a970*/  LDL.LU R21, [R1+0x162c] ;  /* 0x00162c0001157983 */ /* 0x001ee80000300800 */
[----:B------:R-:W4:Y:S04]  /*16a980*/  LDL.LU R8, [R1+0x54b4] ;  /* 0x0054b40001087983 */ /* 0x000f280000300800 */
[----:B------:R0:W-:Y:S04]  /*16a990*/  STL [R1+0x5358], R9 ;  /* 0x0053580901007387 */ /* 0x0001e80000100800 */
[----:B0-----:R-:W3:Y:S01]  /*16a9a0*/  LDL.LU R9, [R1+0x1628] ;  /* 0x0016280001097983 */ /* 0x001ee20000300800 */
[----:B----4-:R-:W-:-:S03]  /*16a9b0*/  F2FP.SATFINITE.E4M3.F32.PACK_AB_MERGE_C R8, R8, R19, RZ ;  /* 0x000000130808723e */ /* 0x010fc600048070ff */
        /* <DEDUP_REMOVED lines=8> */
[----:B------:R-:W2:Y:S01]  /*16aa40*/  LDL.LU R2, [R1+0x54a8] ;  /* 0x0054a80001027983 */ /* 0x000ea20000300800 */
[----:B---3--:R-:W-:-:S03]  /*16aa50*/  F2FP.SATFINITE.E4M3.F32.PACK_AB_MERGE_C R9, R21, R9, RZ ;  /* 0x000000091509723e */ /* 0x008fc600048070ff */
[----:B------:R-:W-:Y:S01]  /*16aa60*/  STL [R1+0x5368], R10 ;  /* 0x0053680a01007387 */ /* 0x000fe20000100800 */
[----:B----4-:R-:W-:Y:S02]  /*16aa70*/  F2FP.SATFINITE.E4M3.F32.PACK_AB_MERGE_C R19, R8, R19, RZ ;  /* 0x000000130813723e */ /* 0x010fe400048070ff */
[----:B------:R-:W-:-:S03]  /*16aa80*/  F2FP.SATFINITE.E4M3.F32.PACK_AB_MERGE_C R8, R25, R22, RZ ;  /* 0x000000161908723e */ /* 0x000fc600048070ff */
[----:B------:R0:W-:Y:S04]  /*16aa90*/  STL [R1+0x5370], R19 ;  /* 0x0053701301007387 */ /* 0x0001e80000100800 */
[----:B------:R-:W-:Y:S01]  /*16aaa0*/  STL [R1+0x5374], R9 ;  /* 0x0053740901007387 */ /* 0x000fe20000100800 */
[----:B------:R-:W-:Y:S02]  /*16aab0*/  F2FP.SATFINITE.E4M3.F32.PACK_AB_MERGE_C R22, R28, R24, RZ ;  /* 0x000000181c16723e */ /* 0x000fe400048070ff */
[----:B0-----:R-:W-:Y:S02]  /*16aac0*/  F2FP.SATFINITE.E4M3.F32.PACK_AB_MERGE_C R19, R7, R18, RZ ;  /* 0x000000120713723e */ /* 0x001fe400048070ff */
[----:B--2---:R-:W-:Y:S02]  /*16aad0*/  F2FP.SATFINITE.E4M3.F32.PACK_AB_MERGE_C R2, R4, R2, RZ ;  /* 0x000000020402723e */ /* 0x004fe400048070ff */
[----:B------:R-:W-:-:S02]  /*16aae0*/  F2FP.SATFINITE.E4M3.F32.PACK_AB_MERGE_C R4, R20, R5, RZ ;  /* 0x000000051404723e */ /* 0x000fc400048070ff */
[----:B------:R-:W-:-:S03]  /*16aaf0*/  F2FP.SATFINITE.E4M3.F32.PACK_AB_MERGE_C R20, R6, R17, RZ ;  /* 0x000000110614723e */ /* 0x000fc600048070ff */
[----:B------:R0:W-:Y:S04]  /*16ab00*/  STL [R1+0x5380], R4 ;  /* 0x0053800401007387 */ /* 0x0001e80000100800 */
[----:B------:R-:W-:Y:S04]  /*16ab10*/  STL [R1+0x108], R2 ;  /* 0x0001080201007387 */ /* 0x000fe80000100800 */
[----:B------:R1:W-:Y:S04]  /*16ab20*/  STL [R1+0x5388], R20 ;  /* 0x0053881401007387 */ /* 0x0003e80000100800 */
[----:B------:R2:W-:Y:S01]  /*16ab30*/  STL [R1+0x5390], R8 ;  /* 0x0053900801007387 */ /* 0x0005e20000100800 */
[----:B0-----:R-:W-:-:S02]  /*16ab40*/  F2FP.SATFINITE.E4M3.F32.PACK_AB_MERGE_C R4, R27, R29, RZ ;  /* 0x0000001d1b04723e */ /* 0x001fc400048070ff */
[----:B-1----:R-:W-:Y:S02]  /*16ab50*/  F2FP.SATFINITE.E4M3.F32.PACK_AB_MERGE_C R20, R26, R12, RZ ;  /* 0x0000000c1a14723e */ /* 0x002fe400048070ff */
[----:B------:R-:W-:Y:S02]  /*16ab60*/  F2FP.SATFINITE.E4M3.F32.PACK_AB_MERGE_C R29, R0, R14, RZ ;  /* 0x0000000e001d723e */ /* 0x000fe400048070ff */
[----:B------:R-:W-:Y:S02]  /*16ab70*/  F2FP.SATFINITE.E4M3.F32.PACK_AB_MERGE_C R2, R11, R13, RZ ;  /* 0x0000000d0b02723e */ /* 0x000fe400048070ff */
[----:B--2---:R-:W-:Y:S01]  /*16ab80*/  F2FP.SATFINITE.E4M3.F32.PACK_AB_MERGE_C R8, R23, R15, RZ ;  /* 0x0000000f1708723e */ /* 0x004fe200048070ff */
[----:B------:R-:W-:Y:S04]  /*16ab90*/  STL [R1+0x5394], R20 ;  /* 0x0053941401007387 */ /* 0x000fe80000100800 */
[----:B------:R-:W-:Y:S04]  /*16aba0*/  STL [R1+0x5398], R19 ;  /* 0x0053981301007387 */ /* 0x000fe80000100800 */
[----:B------:R-:W-:Y:S04]  /*16abb0*/  STL [R1+0xf0], R4 ;  /* 0x0000f00401007387 */ /* 0x000fe80000100800 */
[----:B------:R-:W-:Y:S04]  /*16abc0*/  STL [R1+0x53c0], R29 ;  /* 0x0053c01d01007387 */ /* 0x000fe80000100800 */
[----:B------:R-:W-:Y:S04]  /*16abd0*/  STL [R1+0xec], R2 ;  /* 0x0000ec0201007387 */ /* 0x000fe80000100800 */
[----:B------:R-:W-:Y:S04]  /*16abe0*/  STL [R1+0x53c4], R8 ;  /* 0x0053c40801007387 */ /* 0x000fe80000100800 */
[----:B------:R0:W-:Y:S04]  /*16abf0*/  STL [R1+0x53c8], R22 ;  /* 0x0053c81601007387 */ /* 0x0001e80000100800 */
[----:B0-----:R-:W2:Y:S04]  /*16ac00*/  LDL.LU R22, [R1+0x1bf4] ;  /* 0x001bf40001167983 */ /* 0x001ea80000300800 */
[----:B------:R-:W3:Y:S04]  /*16ac10*/  LDL.LU R8, [R1+0x1bfc] ;  /* 0x001bfc0001087983 */ /* 0x000ee80000300800 */
        /* <DEDUP_REMOVED lines=49> */
[----:B0-----:R-:W4:Y:S01]  /*16af30*/  LDL.LU R20, [R1+0x15c8] ;  /* 0x0015c80001147983 */ /* 0x001f220000300800 */
[----:B------:R-:W-:-:S02]  /*16af40*/  F2FP.SATFINITE.E4M3.F32.PACK_AB_MERGE_C R19, R16, R3, RZ ;  /* 0x000000031013723e */ /* 0x000fc400048070ff */
[----:B--2---:R-:W-:Y:S01]  /*16af50*/  F2FP.SATFINITE.E4M3.F32.PACK_AB_MERGE_C R22, R22, R8, RZ ;  /* 0x000000081616723e */ /* 0x004fe200048070ff */
        /* <DEDUP_REMOVED lines=28> */
[----:B------:R-:W3:Y:S04]  /*16b120*/  LDL.LU R8, [R1+0x54a4] ;  /* 0x0054a40001087983 */ /* 0x000ee80000300800 */
[----:B------:R0:W-:Y:S04]  /*16b130*/  STL [R1+0x53d4], R22 ;  /* 0x0053d41601007387 */ /* 0x0001e80000100800 */
[----:B0-----:R-:W4:Y:S01]  /*16b140*/  LDL.LU R22, [R1+0x1560] ;  /* 0x0015600001167983 */ /* 0x001f220000300800 */
[----:B---3--:R-:W-:-:S03]  /*16b150*/  F2FP.SATFINITE.E4M3.F32.PACK_AB_MERGE_C R8, R8, R29, RZ ;  /* 0x0000001d0808723e */ /* 0x008fc600048070ff */
        /* <DEDUP_REMOVED lines=49> */
[----:B------:R0:W-:Y:S01]  /*16b470*/  STL [R1+0xa4], R8 ;  /* 0x0000a40801007387 */ /* 0x0001e20000100800 */
[----:B----4-:R-:W-:Y:S02]  /*16b480*/  F2FP.SATFINITE.E4M3.F32.PACK_AB_MERGE_C R4, R9, R4, RZ ;  /* 0x000000040904723e */ /* 0x010fe400048070ff */
[----:B------:R-:W-:Y:S02]  /*16b490*/  F2FP.SATFINITE.E4M3.F32.PACK_AB_MERGE_C R5, R5, R2, RZ ;  /* 0x000000020505723e */ /* 0x000fe400048070ff */
[----:B0-----:R-:W-:-:S05]  /*16b4a0*/  F2FP.SATFINITE.E4M3.F32.PACK_AB_MERGE_C R8, R19, R22, RZ ;  /* 0x000000161308723e */ /* 0x001fca00048070ff */
[----:B------:R0:W-:Y:S01]  /*16b4b0*/  STL [R1+0xa0], R8 ;  /* 0x0000a00801007387 */ /* 0x0001e20000100800 */
[----:B------:R-:W-:Y:S02]  /*16b4c0*/  F2FP.SATFINITE.E4M3.F32.PACK_AB_MERGE_C R2, R12, R25, RZ ;  /* 0x000000190c02723e */ /* 0x000fe400048070ff */
[----:B0-----:R-:W-:Y:S02]  /*16b4d0*/  F2FP.SATFINITE.E4M3.F32.PACK_AB_MERGE_C R8, R21, R10, RZ ;  /* 0x0000000a1508723e */ /* 0x001fe400048070ff */
[----:B------:R-:W-:Y:S02]  /*16b4e0*/  F2FP.SATFINITE.E4M3.F32.PACK_AB_MERGE_C R0, R0, R14, RZ ;  /* 0x0000000e0000723e */ /* 0x000fe400048070ff */
[----:B--2---:R-:W-:-:S05]  /*16b4f0*/  F2FP.SATFINITE.E4M3.F32.PACK_AB_MERGE_C R19, R20, R29, RZ ;  /* 0x0000001d1413723e */ /* 0x004fca00048070ff */
[----:B------:R-:W-:Y:S04]  /*16b500*/  STL [R1+0x9c], R19 ;  /* 0x00009c1301007387 */ /* 0x000fe80000100800 */
[----:B------:R0:W-:Y:S04]  /*16b510*/  STL [R1+0x98], R4 ;  /* 0x0000980401007387 */ /* 0x0001e80000100800 */
[----:B------:R-:W-:Y:S04]  /*16b520*/  STL [R1+0x94], R8 ;  /* 0x0000940801007387 */ /* 0x000fe80000100800 */
[----:B------:R1:W-:Y:S01]  /*16b530*/  STL [R1+0x90], R5 ;  /* 0x0000900501007387 */ /* 0x0003e20000100800 */
[----:B0-----:R-:W-:-:S02]  /*16b540*/  F2FP.SATFINITE.E4M3.F32.PACK_AB_MERGE_C R4, R6, R17, RZ ;  /* 0x000000110604723e */ /* 0x001fc400048070ff */
[----:B-1----:R-:W-:-:S03]  /*16b550*/  F2FP.SATFINITE.E4M3.F32.PACK_AB_MERGE_C R5, R18, R26, RZ ;  /* 0x0000001a1205723e */ /* 0x002fc600048070ff */
[----:B------:R0:W-:Y:S04]  /*16b560*/  STL [R1+0x8c], R4 ;  /* 0x00008c0401007387 */ /* 0x0001e80000100800 */
[----:B------:R1:W-:Y:S04]  /*16b570*/  STL [R1+0x88], R2 ;  /* 0x0000880201007387 */ /* 0x0003e80000100800 */
[----:B------:R-:W-:Y:S01]  /*16b580*/  STL [R1+0x84], R5 ;  /* 0x0000840501007387 */ /* 0x000fe20000100800 */
[----:B0-----:R-:W-:Y:S02]  /*16b590*/  F2FP.SATFINITE.E4M3.F32.PACK_AB_MERGE_C R4, R27, R7, RZ ;  /* 0x000000071b04723e */ /* 0x001fe400048070ff */
[----:B-1----:R-:W-:-:S03]  /*16b5a0*/  F2FP.SATFINITE.E4M3.F32.PACK_AB_MERGE_C R2, R11, R13, RZ ;  /* 0x0000000d0b02723e */ /* 0x002fc600048070ff */
[----:B------:R0:W-:Y:S04]  /*16b5b0*/  STL [R1+0x80], R4 ;  /* 0x0000800401007387 */ /* 0x0001e80000100800 */
[----:B------:R-:W-:Y:S04]  /*16b5c0*/  STL [R1+0x7c], R2 ;  /* 0x00007c0201007387 */ /* 0x000fe80000100800 */
[----:B------:R1:W-:Y:S01]  /*16b5d0*/  STL [R1+0x78], R0 ;  /* 0x0000780001007387 */ /* 0x0003e20000100800 */
[----:B0-----:R-:W-:Y:S02]  /*16b5e0*/  F2FP.SATFINITE.E4M3.F32.PACK_AB_MERGE_C R4, R23, R15, RZ ;  /* 0x0000000f1704723e */ /* 0x001fe400048070ff */
[----:B-1----:R-:W-:-:S03]  /*16b5f0*/  F2FP.SATFINITE.E4M3.F32.PACK_AB_MERGE_C R0, R16, R3, RZ ;  /* 0x000000031000723e */ /* 0x002fc600048070ff */
[----:B------:R-:W-:Y:S04]  /*16b600*/  STL [R1+0x74], R4 ;  /* 0x0000740401007387 */ /* 0x000fe80000100800 */
[----:B------:R-:W2:Y:S01]  /*16b610*/  LDL.LU R3, [R1+0x14d4] ;  /* 0x0014d40001037983 */ /* 0x000ea20000300800 */
[----:B------:R-:W-:-:S05]  /*16b620*/  F2FP.SATFINITE.E4M3.F32.PACK_AB_MERGE_C R2, R28, R24, RZ ;  /* 0x000000181c02723e */ /* 0x000fca00048070ff */
        /* <DEDUP_REMOVED lines=84> */
[----:B------:R0:W-:Y:S04]  /*16bb70*/  STL [R1+0x58], R3 ;  /* 0x0000580301007387 */ /* 0x0001e80000100800 */
[----:B------:R-:W-:Y:S04]  /*16bb80*/  STL [R1+0x5384], R15 ;  /* 0x0053840f01007387 */ /* 0x000fe80000100800 */
[----:B------:R-:W-:Y:S04]  /*16bb90*/  STL [R1+0x539c], R14 ;  /* 0x00539c0e01007387 */ /* 0x000fe80000100800 */
[----:B------:R-:W-:Y:S01]  /*16bba0*/  STL [R1+0x53a0], R13 ;  /* 0x0053a00d01007387 */ /* 0x000fe20000100800 */
[----:B0-----:R-:W-:-:S05]  /*16bbb0*/  F2FP.SATFINITE.E4M3.F32.PACK_AB_MERGE_C R3, R20, R29, RZ ;  /* 0x0000001d1403723e */ /* 0x001fca00048070ff */
[----:B------:R-:W-:Y:S04]  /*16bbc0*/  STL [R1+0x3a8], R3 ;  /* 0x0003a80301007387 */ /* 0x000fe80000100800 */
[----:B------:R-:W-:Y:S04]  /*16bbd0*/  STL [R1+0x53a8], R11 ;  /* 0x0053a80b01007387 */ /* 0x000fe80000100800 */
[----:B------:R-:W-:Y:S04]  /*16bbe0*/  STL [R1+0x53ac], R7 ;  /* 0x0053ac0701007387 */ /* 0x000fe80000100800 */
[----:B------:R-:W-:Y:S04]  /*16bbf0*/  STL [R1+0x53b0], R26 ;  /* 0x0053b01a01007387 */ /* 0x000fe80000100800 */
[----:B------:R0:W-:Y:S04]  /*16bc00*/  STL [R1+0x3a4], R2 ;  /* 0x0003a40201007387 */ /* 0x0001e80000100800 */
[----:B------:R-:W-:Y:S04]  /*16bc10*/  STL [R1+0x53b4], R18 ;  /* 0x0053b41201007387 */ /* 0x000fe80000100800 */
[----:B------:R-:W-:Y:S04]  /*16bc20*/  STL [R1+0x53b8], R12 ;  /* 0x0053b80c01007387 */ /* 0x000fe80000100800 */
[----:B------:R-:W-:Y:S01]  /*16bc30*/  STL [R1+0x53d0], R17 ;  /* 0x0053d01101007387 */ /* 0x000fe20000100800 */
[----:B0-----:R-:W-:-:S05]  /*16bc40*/  F2FP.SATFINITE.E4M3.F32.PACK_AB_MERGE_C R2, R27, R25, RZ ;  /* 0x000000191b02723e */ /* 0x001fca00048070ff */
[----:B------:R-:W-:Y:S04]  /*16bc50*/  STL [R1+0x3c0], R2 ;  /* 0x0003c00201007387 */ /* 0x000fe80000100800 */
[----:B------:R-:W2:Y:S04]  /*16bc60*/  LDL.LU R6, [R1+0xf34] ;  /* 0x000f340001067983 */ /* 0x000ea80000300800 */
[----:B------:R-:W3:Y:S04]  /*16bc70*/  LDL.LU R21, [R1+0xf24] ;  /* 0x000f240001157983 */ /* 0x000ee80000300800 */
        /* <DEDUP_REMOVED lines=12> */
[----:B------:R-:W2:Y:S04]  /*16bd40*/  LDL.LU R14, [R1+0xf1c] ;  /* 0x000f1c00010e7983 */ /* 0x000ea80000300800 */
[----:B--2---:R0:W-:Y:S04]  /*16bd50*/  STL [R1+0x5404], R14 ;  /* 0x0054040e01007387 */ /* 0x0041e80000100800 */
[----:B0-----:R-:W2:Y:S04]  /*16bd60*/  LDL.LU R14, [R1+0xf10] ;  /* 0x000f1000010e7983 */ /* 0x001ea80000300800 */
[----:B------:R-:W3:Y:S04]  /*16bd70*/  LDL.LU R16, [R1+0xf00] ;  /* 0x000f000001107983 */ /* 0x000ee80000300800 */
[----:B---3--:R0:W-:Y:S04]  /*16bd80*/  STL [R1+0x5400], R16 ;  /* 0x0054001001007387 */ /* 0x0081e80000100800 */
        /* <DEDUP_REMOVED lines=17> */
[----:B0-----:R-:W3:Y:S01]  /*16bea0*/  LDL.LU R9, [R1+0xedc] ;  /* 0x000edc0001097983 */ /* 0x001ee20000300800 */
[----:B------:R-:W-:-:S03]  /*16beb0*/  F2FP.SATFINITE.E4M3.F32.PACK_AB_MERGE_C R27, R28, R24, RZ ;  /* 0x000000181c1b723e */ /* 0x000fc600048070ff */
        /* <DEDUP_REMOVED lines=10> */
[----:B------:R-:W3:Y:S01]  /*16bf60*/  LDL.LU R17, [R1+0xebc] ;  /* 0x000ebc0001117983 */ /* 0x000ee20000300800 */
[----:B------:R-:W-:-:S03]  /*16bf70*/  F2FP.SATFINITE.E4M3.F32.PACK_AB_MERGE_C R6, R6, R21, RZ ;  /* 0x000000150606723e */ /* 0x000fc600048070ff */
        /* <DEDUP_REMOVED lines=12> */
[----:B------:R-:W4:Y:S02]  /*16c040*/  LDL.LU R21, [R1+0x5418] ;  /* 0x0054180001157983 */ /* 0x000f240000300800 */
[----:B----4-:R-:W-:-:S02]  /*16c050*/  F2FP.SATFINITE.E4M3.F32.PACK_AB_MERGE_C R21, R21, R2, RZ ;  /* 0x000000021515723e */ /* 0x010fc400048070ff */
[----:B------:R-:W4:Y:S04]  /*16c060*/  LDL.LU R2, [R1+0x5414] ;  /* 0x0054140001027983 */ /* 0x000f280000300800 */
[----:B------:R0:W-:Y:S04]  /*16c070*/  STL [R1+0x3ac], R21 ;  /* 0x0003ac1501007387 */ /* 0x0001e80000100800 */
[----:B0-----:R-:W4:Y:S02]  /*16c080*/  LDL.LU R21, [R1+0x5410] ;  /* 0x0054100001157983 */ /* 0x001f240000300800 */
[----:B----4-:R-:W-:-:S02]  /*16c090*/  F2FP.SATFINITE.E4M3.F32.PACK_AB_MERGE_C R21, R21, R2, RZ ;  /* 0x000000021515723e */ /* 0x010fc400048070ff */
[----:B------:R-:W4:Y:S02]  /*16c0a0*/  LDL.LU R2, [R1+0x540c] ;  /* 0x00540c0001027983 */ /* 0x000f240000300800 */
[----:B----4-:R-:W-:Y:S02]  /*16c0b0*/  F2FP.SATFINITE.E4M3.F32.PACK_AB_MERGE_C R2, R2, R3, RZ ;  /* 0x000000030202723e */ /* 0x010fe400048070ff */
[----:B------:R-:W4:Y:S02]  /*16c0c0*/  LDL.LU R3, [R1+0x5408] ;  /* 0x0054080001037983 */ /* 0x000f240000300800 */
[----:B----4-:R-:W-:Y:S02]  /*16c0d0*/  F2FP.SATFINITE.E4M3.F32.PACK_AB_MERGE_C R3, R3, R14, RZ ;  /* 0x0000000e0303723e */ /* 0x010fe400048070ff */
[----:B------:R-:W4:Y:S02]  /*16c0e0*/  LDL.LU R14, [R1+0x5404] ;  /* 0x00540400010e7983 */ /* 0x000f240000300800 */
[----:B----4-:R-:W-:-:S02]  /*16c0f0*/  F2FP.SATFINITE.E4M3.F32.PACK_AB_MERGE_C R14, R14, R16, RZ ;  /* 0x000000100e0e723e */ /* 0x010fc400048070ff */
[----:B------:R-:W4:Y:S04]  /*16c100*/  LDL.LU R16, [R1+0x5400] ;  /* 0x0054000001107983 */ /* 0x000f280000300800 */
[----:B------:R0:W-:Y:S01]  /*16c110*/  STL [R1+0x3c8], R14 ;  /* 0x0003c80e01007387 */ /* 0x0001e20000100800 */
[----:B------:R-:W-:Y:S02]  /*16c120*/  F2FP.SATFINITE.E4M3.F32.PACK_AB_MERGE_C R4, R4, R22, RZ ;  /* 0x000000160404723e */ /* 0x000fe400048070ff */
[----:B------:R-:W-:Y:S02]  /*16c130*/  F2FP.SATFINITE.E4M3.F32.PACK_AB_MERGE_C R10, R10, R19, RZ ;  /* 0x000000130a0a723e */ /* 0x000fe400048070ff */
[----:B------:R-:W-:Y:S01]  /*16c140*/  F2FP.SATFINITE.E4M3.F32.PACK_AB_MERGE_C R20, R20, R15, RZ ;  /* 0x0000000f1414723e */ /* 0x000fe200048070ff */
[----:B0-----:R-:W3:Y:S04]  /*16c150*/  LDL.LU R14, [R1+0x2d14] ;  /* 0x002d1400010e7983 */ /* 0x001ee80000300800 */
[----:B------:R-:W3:Y:S01]  /*16c160*/  LDL.LU R22, [R1+0x2d10] ;  /* 0x002d100001167983 */ /* 0x000ee20000300800 */
[----:B----4-:R-:W-:-:S02]  /*16c170*/  F2FP.SATFINITE.E4M3.F32.PACK_AB_MERGE_C R5, R5, R16, RZ ;  /* 0x000000100505723e */ /* 0x010fc400048070ff */
[----:B------:R-:W-:-:S05]  /*16c180*/  F2FP.SATFINITE.E4M3.F32.PACK_AB_MERGE_C R16, R25, R29, RZ ;  /* 0x0000001d1910723e */ /* 0x000fca00048070ff */
[----:B------:R0:W-:Y:S04]  /*16c190*/  STL [R1+0x3c4], R16 ;  /* 0x0003c41001007387 */ /* 0x0001e80000100800 */
[----:B0-----:R-:W4:Y:S04]  /*16c1a0*/  LDL.LU R16, [R1+0x330] ;  /* 0x0003300001107983 */ /* 0x001f280000300800 */
[----:B------:R-:W4:Y:S04]  /*16c1b0*/  LDL.LU R19, [R1+0x32c] ;  /* 0x00032c0001137983 */ /* 0x000f280000300800 */
[----:B------:R-:W4:Y:S04]  /*16c1c0*/  LDL.LU R29, [R1+0x268] ;  /* 0x00026800011d7983 */ /* 0x000f280000300800 */
[----:B------:R-:W4:Y:S04]  /*16c1d0*/  LDL.LU R25, [R1+0x264] ;  /* 0x0002640001197983 */ /* 0x000f280000300800 */
[----:B------:R-:W2:Y:S02]  /*16c1e0*/  LDL.LU R15, [R1+0x53fc] ;  /* 0x0053fc00010f7983 */ /* 0x000ea40000300800 */
[----:B--2---:R-:W-:-:S02]  /*16c1f0*/  F2FP.SATFINITE.E4M3.F32.PACK_AB_MERGE_C R15, R15, R7, RZ ;  /* 0x000000070f0f723e */ /* 0x004fc400048070ff */
[----:B------:R-:W2:Y:S02]  /*16c200*/  LDL.LU R7, [R1+0x53f8] ;  /* 0x0053f80001077983 */ /* 0x000ea40000300800 */
[----:B--2---:R-:W-:Y:S02]  /*16c210*/  F2FP.SATFINITE.E4M3.F32.PACK_AB_MERGE_C R7, R7, R9, RZ ;  /* 0x000000090707723e */ /* 0x004fe400048070ff */
[----:B------:R-:W2:Y:S02]  /*16c220*/  LDL.LU R9, [R1+0x53f4] ;  /* 0x0053f40001097983 */ /* 0x000ea40000300800 */
[----:B--2---:R-:W-:Y:S02]  /*16c230*/  F2FP.SATFINITE.E4M3.F32.PACK_AB_MERGE_C R9, R9, R28, RZ ;  /* 0x0000001c0909723e */ /* 0x004fe400048070ff */
[----:B------:R-:W2:Y:S04]  /*16c240*/  LDL.LU R28, [R1+0x53f0] ;  /* 0x0053f000011c7983 */ /* 0x000ea80000300800 */
[----:B------:R0:W-:Y:S04]  /*16c250*/  STL [R1+0x3ec], R9 ;  /* 0x0003ec0901007387 */ /* 0x0001e80000100800 */
[----:B0-----:R-:W2:Y:S02]  /*16c260*/  LDL.LU R9, [R1+0x53ec] ;  /* 0x0053ec0001097983 */ /* 0x001ea40000300800 */
[----:B--2---:R-:W-:-:S02]  /*16c270*/  F2FP.SATFINITE.E4M3.F32.PACK_AB_MERGE_C R9, R9, R28, RZ ;  /* 0x0000001c0909723e */ /* 0x004fc400048070ff */
[----:B------:R-:W2:Y:S02]  /*16c280*/  LDL.LU R28, [R1+0x53e8] ;  /* 0x0053e800011c7983 */ /* 0x000ea40000300800 */
[----:B--2---:R-:W-:Y:S02]  /*16c290*/  F2FP.SATFINITE.E4M3.F32.PACK_AB_MERGE_C R28, R28, R24, RZ ;  /* 0x000000181c1c723e */ /* 0x004fe400048070ff */
[----:B------:R-:W3:Y:S02]  /*16c2a0*/  LDL.LU R24, [R1+0x53e4] ;  /* 0x0053e40001187983 */ /* 0x000ee40000300800 */
[----:B---3--:R-:W-:Y:S02]  /*16c2b0*/  F2FP.SATFINITE.E4M3.F32.PACK_AB_MERGE_C R24, R24, R17, RZ ;  /* 0x000000111818723e */ /* 0x008fe400048070ff */
[----:B------:R-:W2:Y:S01]  /*16c2c0*/  LDL.LU R17, [R1+0x53e0] ;  /* 0x0053e00001117983 */ /* 0x000ea20000300800 */
[----:B------:R-:W-:Y:S02]  /*16c2d0*/  F2FP.SATFINITE.E4M3.F32.PACK_AB_MERGE_C R0, R0, R18, RZ ;  /* 0x000000120000723e */ /* 0x000fe400048070ff */
[----:B------:R-:W-:-:S02]  /*16c2e0*/  LOP3.LUT R8, R8, 0xffff, RZ, 0xc0, !PT ;  /* 0x0000ffff08087812 */ /* 0x000fc400078ec0ff */
[----:B------:R-:W-:Y:S02]  /*16c2f0*/  LOP3.LUT R18, R11, 0xffff, RZ, 0xc0, !PT ;  /* 0x0000ffff0b127812 */ /* 0x000fe400078ec0ff */
[----:B------:R-:W-:Y:S02]  /*16c300*/  F2FP.SATFINITE.E4M3.F32.PACK_AB_MERGE_C R23, R23, R12, RZ ;  /* 0x0000000c1717723e */ /* 0x000fe400048070ff */
[----:B------:R-:W-:-:S04]  /*16c310*/  SHF.R.U32.HI R11, RZ, 0x8, R18 ;  /* 0x00000008ff0b7819 */ /* 0x000fc80000011612 */
[----:B------:R-:W-:Y:S02]  /*16c320*/  LOP3.LUT R11, R11, 0xffff, RZ, 0xc0, !PT ;  /* 0x0000ffff0b0b7812 */ /* 0x000fe400078ec0ff */
[----:B------:R-:W-:Y:S02]  /*16c330*/  LOP3.LUT R22, R22, 0xffff, RZ, 0xc0, !PT ;  /* 0x0000ffff16167812 */ /* 0x000fe400078ec0ff */
[----:B------:R-:W-:Y:S02]  /*16c340*/  LOP3.LUT R23, R23, 0xffff, RZ, 0xc0, !PT ;  /* 0x0000ffff17177812 */ /* 0x000fe400078ec0ff */
[----:B------:R-:W-:Y:S02]  /*16c350*/  LOP3.LUT R0, R0, 0xffff, RZ, 0xc0, !PT ;  /* 0x0000ffff00007812 */ /* 0x000fe400078ec0ff */
[----:B--2---:R-:W-:Y:S02]  /*16c360*/  F2FP.SATFINITE.E4M3.F32.PACK_AB_MERGE_C R17, R17, R27, RZ ;  /* 0x0000001b1111723e */ /* 0x004fe400048070ff */
[----:B------:R-:W-:-:S02]  /*16c370*/  LOP3.LUT R27, R26, 0xffff, RZ, 0xc0, !PT ;  /* 0x0000ffff1a1b7812 */ /* 0x000fc400078ec0ff */
[----:B------:R-:W-:Y:S02]  /*16c380*/  LOP3.LUT R26, R13, 0xffff, RZ, 0xc0, !PT ;  /* 0x0000ffff0d1a7812 */ /* 0x000fe400078ec0ff */
[----:B------:R-:W-:Y:S01]  /*16c390*/  SHF.R.U32.HI R13, RZ, 0x8, R8 ;  /* 0x00000008ff0d7819 */ /* 0x000fe20000011608 */
[----:B------:R0:W-:Y:S01]  /*16c3a0*/  STL [R1+0x3cc], R17 ;  /* 0x0003cc1101007387 */ /* 0x0001e20000100800 */
[----:B------:R-:W-:Y:S02]  /*16c3b0*/  SHF.R.U32.HI R12, RZ, 0x8, R26 ;  /* 0x00000008ff0c7819 */ /* 0x000fe4000001161a */
[----:B------:R-:W-:Y:S02]  /*16c3c0*/  LOP3.LUT R13, R13, 0xffff, RZ, 0xc0, !PT ;  /* 0x0000ffff0d0d7812 */ /* 0x000fe400078ec0ff */
[----:B------:R-:W-:Y:S02]  /*16c3d0*/  PRMT R8, R8, 0x3340, R27 ;  /* 0x0000334008087816 */ /* 0x000fe4000000001b */
[----:B------:R-:W-:-:S02]  /*16c3e0*/  LOP3.LUT R12, R12, 0xffff, RZ, 0xc0, !PT ;  /* 0x0000ffff0c0c7812 */ /* 0x000fc400078ec0ff */
[----:B0-----:R-:W-:Y:S02]  /*16c3f0*/  SHF.R.U32.HI R17, RZ, 0x8, R27 ;  /* 0x00000008ff117819 */ /* 0x001fe4000001161b */
[----:B------:R-:W-:Y:S01]  /*16c400*/  PRMT R18, R18, 0x3340, R26 ;  /* 0x0000334012127816 */ /* 0x000fe2000000001a */
[----:B------:R-:W2:Y:S01]  /*16c410*/  LDL.LU R27, [R1+0x53dc] ;  /* 0x0053dc00011b7983 */ /* 0x000ea20000300800 */
[----:B------:R-:W-:Y:S02]  /*16c420*/  LOP3.LUT R17, R17, 0xffff, RZ, 0xc0, !PT ;  /* 0x0000ffff11117812 */ /* 0x000fe400078ec0ff */
[----:B------:R-:W-:Y:S01]  /*16c430*/  PRMT R11, R11, 0x3340, R12 ;  /* 0x000033400b0b7816 */ /* 0x000fe2000000000c */
[----:B------:R0:W-:Y:S01]  /*16c440*/  STL [R1+0x1a18], R8 ;  /* 0x001a180801007387 */ /* 0x0001e20000100800 */
[----:B------:R-:W-:Y:S02]  /*16c450*/  PRMT R13, R13, 0x3340, R17 ;  /* 0x000033400d0d7816 */ /* 0x000fe40000000011 */
[----:B------:R-:W-:Y:S01]  /*16c460*/  LOP3.LUT R17, R14, 0xffff, RZ, 0xc0, !PT ;  /* 0x0000ffff0e117812 */ /* 0x000fe200078ec0ff */
[----:B0-----:R-:W3:Y:S04]  /*16c470*/  LDL.LU R8, [R1+0x53d8] ;  /* 0x0053d80001087983 */ /* 0x001ee80000300800 */
[----:B------:R-:W-:Y:S04]  /*16c480*/  STL [R1+0x1a14], R18 ;  /* 0x001a141201007387 */ /* 0x000fe80000100800 */
[----:B------:R0:W-:Y:S04]  /*16c490*/  STL [R1+0x189c], R13 ;  /* 0x00189c0d01007387 */ /* 0x0001e80000100800 */
[----:B------:R1:W-:Y:S04]  /*16c4a0*/  STL [R1+0x1898], R11 ;  /* 0x0018980b01007387 */ /* 0x0003e80000100800 */
[----:B------:R-:W2:Y:S01]  /*16c4b0*/  LDL.LU R14, [R1+0x2cf0] ;  /* 0x002cf000010e7983 */ /* 0x000ea20000300800 */
[----:B----4-:R-:W-:-:S02]  /*16c4c0*/  LOP3.LUT R26, R19, 0xffff, RZ, 0xc0, !PT ;  /* 0x0000ffff131a7812 */ /* 0x010fc400078ec0ff */
[----:B------:R-:W-:Y:S02]  /*16c4d0*/  LOP3.LUT R12, R29, 0xffff, RZ, 0xc0, !PT ;  /* 0x0000ffff1d0c7812 */ /* 0x000fe400078ec0ff */
[----:B0-----:R-:W-:Y:S02]  /*16c4e0*/  LOP3.LUT R13, R16, 0xffff, RZ, 0xc0, !PT ;  /* 0x0000ffff100d7812 */ /* 0x001fe400078ec0ff */
[----:B------:R-:W4:Y:S04]  /*16c4f0*/  LDL.LU R16, [R1+0x2cdc] ;  /* 0x002cdc0001107983 */ /* 0x000f280000300800 */
[----:B------:R-:W4:Y:S01]  /*16c500*/  LDL.LU R19, [R1+0x2cd8] ;  /* 0x002cd80001137983 */ /* 0x000f220000300800 */
[----:B------:R-:W-:-:S03]  /*16c510*/  LOP3.LUT R18, R25, 0xffff, RZ, 0xc0, !PT ;  /* 0x0000ffff19127812 */ /* 0x000fc600078ec0ff */
[----:B------:R-:W4:Y:S04]  /*16c520*/  LDL.LU R29, [R1+0x334] ;  /* 0x00033400011d7983 */ /* 0x000f280000300800 */
[----:B------:R-:W4:Y:S01]  /*16c530*/  LDL.LU R25, [R1+0x1c0] ;  /* 0x0001c00001197983 */ /* 0x000f220000300800 */
[----:B-1----:R-:W-:Y:S02]  /*16c540*/  SHF.R.U32.HI R11, RZ, 0x8, R17 ;  /* 0x00000008ff0b7819 */ /* 0x002fe40000011611 */
[----:B------:R-:W-:-:S05]  /*16c550*/  PRMT R17, R17, 0x3340, R12 ;  /* 0x0000334011117816 */ /* 0x000fca000000000c */
[----:B------:R0:W-:Y:S02]  /*16c560*/  STL [R1+0x1a10], R17 ;  /* 0x001a101101007387 */ /* 0x0001e40000100800 */
[----:B0-----:R-:W-:Y:S02]  /*16c570*/  SHF.R.U32.HI R17, RZ, 0x8, R22 ;  /* 0x00000008ff117819 */ /* 0x001fe40000011616 */
[----:B------:R-:W-:-:S05]  /*16c580*/  PRMT R22, R22, 0x3340, R18 ;  /* 0x0000334016167816 */ /* 0x000fca0000000012 */
[----:B------:R0:W-:Y:S02]  /*16c590*/  STL [R1+0x1a0c], R22 ;  /* 0x001a0c1601007387 */ /* 0x0001e40000100800 */
[----:B0-----:R-:W-:Y:S02]  /*16c5a0*/  SHF.R.U32.HI R22, RZ, 0x8, R18 ;  /* 0x00000008ff167819 */ /* 0x001fe40000011612 */
[----:B------:R-:W-:Y:S02]  /*16c5b0*/  SHF.R.U32.HI R18, RZ, 0x8, R13 ;  /* 0x00000008ff127819 */ /* 0x000fe4000001160d */
[--C-:B------:R-:W-:Y:S02]  /*16c5c0*/  PRMT R13, R13, 0x3340, R23.reuse ;  /* 0x000033400d0d7816 */ /* 0x100fe40000000017 */
[----:B------:R-:W-:-:S03]  /*16c5d0*/  SHF.R.U32.HI R23, RZ, 0x8, R23 ;  /* 0x00000008ff177819 */ /* 0x000fc60000011617 */
[----:B------:R0:W-:Y:S02]  /*16c5e0*/  STL [R1+0x1a08], R13 ;  /* 0x001a080d01007387 */ /* 0x0001e40000100800 */
[----:B0-----:R-:W-:Y:S02]  /*16c5f0*/  SHF.R.U32.HI R13, RZ, 0x8, R26 ;  /* 0x00000008ff0d7819 */ /* 0x001fe4000001161a */
[--C-:B------:R-:W-:Y:S02]  /*16c600*/  PRMT R26, R26, 0x3340, R0.reuse ;  /* 0x000033401a1a7816 */ /* 0x100fe40000000000 */
[----:B------:R-:W-:-:S03]  /*16c610*/  SHF.R.U32.HI R0, RZ, 0x8, R0 ;  /* 0x00000008ff007819 */ /* 0x000fc60000011600 */
[----:B------:R0:W-:Y:S02]  /*16c620*/  STL [R1+0x1a04], R26 ;  /* 0x001a041a01007387 */ /* 0x0001e40000100800 */
[----:B0-----:R-:W-:Y:S01]  /*16c630*/  LOP3.LUT R26, R23, 0xffff, RZ, 0xc0, !PT ;  /* 0x0000ffff171a7812 */ /* 0x001fe200078ec0ff */
[----:B------:R-:W-:Y:S01]  /*16c640*/  IMAD.MOV.U32 R23, RZ, RZ, R17 ;  /* 0x000000ffff177224 */ /* 0x000fe200078e0011 */
[----:B------:R-:W-:Y:S02]  /*16c650*/  LOP3.LUT R17, R0, 0xffff, RZ, 0xc0, !PT ;  /* 0x0000ffff00117812 */ /* 0x000fe400078ec0ff */
[----:B------:R-:W-:Y:S02]  /*16c660*/  LOP3.LUT R0, R22, 0xffff, RZ, 0xc0, !PT ;  /* 0x0000ffff16007812 */ /* 0x000fe400078ec0ff */
[----:B------:R-:W4:Y:S01]  /*16c670*/  LDL.LU R22, [R1+0x53d4] ;  /* 0x0053d40001167983 */ /* 0x000f220000300800 */
[----:B------:R-:W-:Y:S02]  /*16c680*/  SHF.R.U32.HI R12, RZ, 0x8, R12 ;  /* 0x00000008ff0c7819 */ /* 0x000fe4000001160c */
[----:B------:R-:W-:-:S02]  /*16c690*/  LOP3.LUT R18, R18, 0xffff, RZ, 0xc0, !PT ;  /* 0x0000ffff12127812 */ /* 0x000fc400078ec0ff */
[----:B------:R-:W-:Y:S02]  /*16c6a0*/  LOP3.LUT R13, R13, 0xffff, RZ, 0xc0, !PT ;  /* 0x0000ffff0d0d7812 */ /* 0x000fe400078ec0ff */
[----:B------:R-:W-:Y:S02]  /*16c6b0*/  LOP3.LUT R11, R11, 0xffff, RZ, 0xc0, !PT ;  /* 0x0000ffff0b0b7812 */ /* 0x000fe400078ec0ff */
[----:B------:R-:W-:Y:S02]  /*16c6c0*/  LOP3.LUT R12, R12, 0xffff, RZ, 0xc0, !PT ;  /* 0x0000ffff0c0c7812 */ /* 0x000fe400078ec0ff */
[----:B------:R-:W-:Y:S02]  /*16c6d0*/  LOP3.LUT R23, R23, 0xffff, RZ, 0xc0, !PT ;  /* 0x0000ffff17177812 */ /* 0x000fe400078ec0ff */
[----:B------:R-:W-:Y:S02]  /*16c6e0*/  PRMT R18, R18, 0x3340, R26 ;  /* 0x0000334012127816 */ /* 0x000fe4000000001a */
[----:B------:R-:W-:-:S02]  /*16c6f0*/  PRMT R13, R13, 0x3340, R17 ;  /* 0x000033400d0d7816 */ /* 0x000fc40000000011 */
[----:B------:R-:W-:Y:S02]  /*16c700*/  PRMT R11, R11, 0x3340, R12 ;  /* 0x000033400b0b7816 */ /* 0x000fe4000000000c */
[----:B------:R-:W-:Y:S01]  /*16c710*/  PRMT R0, R23, 0x3340, R0 ;  /* 0x0000334017007816 */ /* 0x000fe20000000000 */
[----:B------:R-:W-:Y:S04]  /*16c720*/  STL [R1+0x1890], R18 ;  /* 0x0018901201007387 */ /* 0x000fe80000100800 */
[----:B------:R0:W-:Y:S04]  /*16c730*/  STL [R1+0x188c], R13 ;  /* 0x00188c0d01007387 */ /* 0x0001e80000100800 */
[----:B------:R-:W-:Y:S04]  /*16c740*/  STL [R1+0x1888], R11 ;  /* 0x0018880b01007387 */ /* 0x000fe80000100800 */
[----:B------:R3:W-:Y:S04]  /*16c750*/  STL [R1+0x1884], R0 ;  /* 0x0018840001007387 */ /* 0x0007e80000100800 */
[----:B0-----:R-:W4:Y:S01]  /*16c760*/  LDL.LU R13, [R1+0x2d30] ;  /* 0x002d3000010d7983 */ /* 0x001f220000300800 */
[----:B--2---:R-:W-:-:S02]  /*16c770*/  LOP3.LUT R12, R14, 0xffff, RZ, 0xc0, !PT ;  /* 0x0000ffff0e0c7812 */ /* 0x004fc400078ec0ff */
[----:B---3--:R-:W-:Y:S02]  /*16c780*/  LOP3.LUT R0, R8, 0xffff, RZ, 0xc0, !PT ;  /* 0x0000ffff08007812 */ /* 0x008fe400078ec0ff */
[----:B----4-:R-:W-:Y:S02]  /*16c790*/  LOP3.LUT R14, R16, 0xffff, RZ, 0xc0, !PT ;  /* 0x0000ffff100e7812 */ /* 0x010fe400078ec0ff */
[----:B------:R-:W2:Y:S04]  /*16c7a0*/  LDL.LU R16, [R1+0x2d2c] ;  /* 0x002d2c0001107983 */ /* 0x000ea80000300800 */
[----:B------:R-:W3:Y:S01]  /*16c7b0*/  LDL.LU R8, [R1+0x2d00] ;  /* 0x002d000001087983 */ /* 0x000ee20000300800 */
[----:B------:R-:W-:Y:S02]  /*16c7c0*/  LOP3.LUT R17, R29, 0xffff, RZ, 0xc0, !PT ;  /* 0x0000ffff1d117812 */ /* 0x000fe400078ec0ff */
[----:B------:R-:W-:Y:S01]  /*16c7d0*/  LOP3.LUT R11, R25, 0xffff, RZ, 0xc0, !PT ;  /* 0x0000ffff190b7812 */ /* 0x000fe200078ec0ff */
[----:B------:R-:W4:Y:S04]  /*16c7e0*/  LDL.LU R29, [R1+0x2cfc] ;  /* 0x002cfc00011d7983 */ /* 0x000f280000300800 */
[----:B------:R-:W4:Y:S01]  /*16c7f0*/  LDL.LU R25, [R1+0x270] ;  /* 0x0002700001197983 */ /* 0x000f220000300800 */
[----:B------:R-:W-:-:S02]  /*16c800*/  PRMT R18, R12, 0x3340, R11 ;  /* 0x000033400c127816 */ /* 0x000fc4000000000b */
[----:B------:R-:W-:Y:S02]  /*16c810*/  LOP3.LUT R19, R19, 0xffff, RZ, 0xc0, !PT ;  /* 0x0000ffff13137812 */ /* 0x000fe400078ec0ff */
[----:B------:R-:W-:Y:S01]  /*16c820*/  LOP3.LUT R24, R24, 0xffff, RZ, 0xc0, !PT ;  /* 0x0000ffff18187812 */ /* 0x000fe200078ec0ff */
[----:B------:R0:W-:Y:S01]  /*16c830*/  STL [R1+0x1a00], R18 ;  /* 0x001a001201007387 */ /* 0x0001e20000100800 */
[----:B------:R-:W-:Y:S02]  /*16c840*/  SHF.R.U32.HI R11, RZ, 0x8, R11 ;  /* 0x00000008ff0b7819 */ /* 0x000fe4000001160b */
[----:B------:R-:W-:Y:S02]  /*16c850*/  LOP3.LUT R23, R22, 0xffff, RZ, 0xc0, !PT ;  /* 0x0000ffff16177812 */ /* 0x000fe400078ec0ff */
[----:B------:R-:W-:Y:S02]  /*16c860*/  SHF.R.U32.HI R22, RZ, 0x8, R12 ;  /* 0x00000008ff167819 */ /* 0x000fe4000001160c */
[----:B------:R-:W-:-:S02]  /*16c870*/  PRMT R26, R14, 0x3340, R23 ;  /* 0x000033400e1a7816 */ /* 0x000fc40000000017 */
[----:B0-----:R-:W-:Y:S02]  /*16c880*/  SHF.R.U32.HI R18, RZ, 0x8, R23 ;  /* 0x00000008ff127819 */ /* 0x001fe40000011617 */
[----:B------:R-:W-:Y:S02]  /*16c890*/  SHF.R.U32.HI R12, RZ, 0x8, R14 ;  /* 0x00000008ff0c7819 */ /* 0x000fe4000001160e */
[----:B------:R-:W-:Y:S01]  /*16c8a0*/  SHF.R.U32.HI R23, RZ, 0x8, R19 ;  /* 0x00000008ff177819 */ /* 0x000fe20000011613 */
[----:B------:R-:W4:Y:S01]  /*16c8b0*/  LDL.LU R14, [R1+0x1c4] ;  /* 0x0001c400010e7983 */ /* 0x000f220000300800 */
[----:B------:R-:W-:-:S03]  /*16c8c0*/  PRMT R19, R19, 0x3340, R0 ;  /* 0x0000334013137816 */ /* 0x000fc60000000000 */
[----:B------:R0:W-:Y:S04]  /*16c8d0*/  STL [R1+0x19fc], R26 ;  /* 0x0019fc1a01007387 */ /* 0x0001e80000100800 */
[----:B------:R1:W-:Y:S01]  /*16c8e0*/  STL [R1+0x19f8], R19 ;  /* 0x0019f81301007387 */ /* 0x0003e20000100800 */
[----:B0-----:R-:W-:Y:S02]  /*16c8f0*/  SHF.R.U32.HI R26, RZ, 0x8, R0 ;  /* 0x00000008ff1a7819 */ /* 0x001fe40000011600 */
[----:B------:R-:W-:Y:S02]  /*16c900*/  PRMT R0, R17, 0x3340, R24 ;  /* 0x0000334011007816 */ /* 0x000fe40000000018 */
[----:B-1----:R-:W-:Y:S02]  /*16c910*/  SHF.R.U32.HI R19, RZ, 0x8, R17 ;  /* 0x00000008ff137819 */ /* 0x002fe40000011611 */
[----:B------:R-:W4:Y:S04]  /*16c920*/  LDL.LU R17, [R1+0x53d0] ;  /* 0x0053d00001117983 */ /* 0x000f280000300800 */
[----:B------:R0:W-:Y:S01]  /*16c930*/  STL [R1+0x19f4], R0 ;  /* 0x0019f40001007387 */ /* 0x0001e20000100800 */
[----:B------:R-:W-:-:S02]  /*16c940*/  LOP3.LUT R12, R12, 0xffff, RZ, 0xc0, !PT ;  /* 0x0000ffff0c0c7812 */ /* 0x000fc400078ec0ff */
[----:B------:R-:W-:Y:S02]  /*16c950*/  LOP3.LUT R18, R18, 0xffff, RZ, 0xc0, !PT ;  /* 0x0000ffff12127812 */ /* 0x000fe400078ec0ff */
[----:B0-----:R-:W-:Y:S01]  /*16c960*/  SHF.R.U32.HI R0, RZ, 0x8, R24 ;  /* 0x00000008ff007819 */ /* 0x001fe20000011618 */
[----:B------:R-:W-:Y:S01]  /*16c970*/  IMAD.MOV.U32 R24, RZ, RZ, R26 ;  /* 0x000000ffff187224 */ /* 0x000fe200078e001a */
[----:B------:R-:W-:Y:S02]  /*16c980*/  LOP3.LUT R26, R22, 0xffff, RZ, 0xc0, !PT ;  /* 0x0000ffff161a7812 */ /* 0x000fe400078ec0ff */
[----:B------:R-:W-:Y:S02]  /*16c990*/  LOP3.LUT R22, R11, 0xffff, RZ, 0xc0, !PT ;  /* 0x0000ffff0b167812 */ /* 0x000fe400078ec0ff */
[----:B------:R-:W-:Y:S02]  /*16c9a0*/  LOP3.LUT R11, R23, 0xffff, RZ, 0xc0, !PT ;  /* 0x0000ffff170b7812 */ /* 0x000fe400078ec0ff */
[----:B------:R-:W-:-:S02]  /*16c9b0*/  LOP3.LUT R24, R24, 0xffff, RZ, 0xc0, !PT ;  /* 0x0000ffff18187812 */ /* 0x000fc400078ec0ff */
[----:B------:R-:W-:Y:S02]  /*16c9c0*/  PRMT R26, R26, 0x3340, R22 ;  /* 0x000033401a1a7816 */ /* 0x000fe40000000016 */
[----:B------:R-:W-:Y:S02]  /*16c9d0*/  LOP3.LUT R23, R19, 0xffff, RZ, 0xc0, !PT ;  /* 0x0000ffff13177812 */ /* 0x000fe400078ec0ff */
[----:B------:R-:W-:Y:S01]  /*16c9e0*/  PRMT R18, R12, 0x3340, R18 ;  /* 0x000033400c127816 */ /* 0x000fe20000000012 */
[----:B------:R-:W4:Y:S01]  /*16c9f0*/  LDL.LU R19, [R1+0x53cc] ;  /* 0x0053cc0001137983 */ /* 0x000f220000300800 */
[----:B------:R-:W-:Y:S02]  /*16ca00*/  LOP3.LUT R0, R0, 0xffff, RZ, 0xc0, !PT ;  /* 0x0000ffff00007812 */ /* 0x000fe400078ec0ff */
[----:B------:R-:W-:Y:S01]  /*16ca10*/  PRMT R12, R11, 0x3340, R24 ;  /* 0x000033400b0c7816 */ /* 0x000fe20000000018 */
[----:B------:R-:W4:Y:S04]  /*16ca20*/  LDL.LU R22, [R1+0x53c8] ;  /* 0x0053c80001167983 */ /* 0x000f280000300800 */
[----:B------:R-:W-:Y:S04]  /*16ca30*/  STL [R1+0x187c], R26 ;  /* 0x00187c1a01007387 */ /* 0x000fe80000100800 */
[----:B------:R-:W4:Y:S04]  /*16ca40*/  LDL.LU R24, [R1+0x26c] ;  /* 0x00026c0001187983 */ /* 0x000f280000300800 */
[----:B------:R-:W-:Y:S01]  /*16ca50*/  STL [R1+0x1878], R18 ;  /* 0x0018781201007387 */ /* 0x000fe20000100800 */
[----:B------:R-:W-:-:S03]  /*16ca60*/  PRMT R11, R23, 0x3340, R0 ;  /* 0x00003340170b7816 */ /* 0x000fc60000000000 */
[----:B------:R0:W-:Y:S04]  /*16ca70*/  STL [R1+0x1874], R12 ;  /* 0x0018740c01007387 */ /* 0x0001e80000100800 */
[----:B------:R-:W4:Y:S04]  /*16ca80*/  LDL.LU R0, [R1+0x1c8] ;  /* 0x0001c80001007983 */ /* 0x000f280000300800 */
[----:B------:R1:W-:Y:S01]  /*16ca90*/  STL [R1+0x1870], R11 ;  /* 0x0018700b01007387 */ /* 0x0003e20000100800 */
[----:B0-----:R-:W-:Y:S02]  /*16caa0*/  LOP3.LUT R12, R13, 0xffff, RZ, 0xc0, !PT ;  /* 0x0000ffff0d0c7812 */ /* 0x001fe400078ec0ff */
[----:B--2---:R-:W-:-:S02]  /*16cab0*/  LOP3.LUT R13, R16, 0xffff, RZ, 0xc0, !PT ;  /* 0x0000ffff100d7812 */ /* 0x004fc400078ec0ff */
[----:B------:R-:W2:Y:S01]  /*16cac0*/  LDL.LU R16, [R1+0x2ce4] ;  /* 0x002ce40001107983 */ /* 0x000ea20000300800 */
[----:B---3--:R-:W-:-:S03]  /*16cad0*/  LOP3.LUT R26, R8, 0xffff, RZ, 0xc0, !PT ;  /* 0x0000ffff081a7812 */ /* 0x008fc600078ec0ff */
[----:B------:R-:W3:Y:S01]  /*16cae0*/  LDL.LU R8, [R1+0x2ce0] ;  /* 0x002ce00001087983 */ /* 0x000ee20000300800 */
[----:B----4-:R-:W-:Y:S02]  /*16caf0*/  LOP3.LUT R18, R29, 0xffff, RZ, 0xc0, !PT ;  /* 0x0000ffff1d127812 */ /* 0x010fe400078ec0ff */
[----:B-1----:R-:W-:Y:S01]  /*16cb00*/  LOP3.LUT R11, R25, 0xffff, RZ, 0xc0, !PT ;  /* 0x0000ffff190b7812 */ /* 0x002fe200078ec0ff */
[----:B------:R-:W4:Y:S04]  /*16cb10*/  LDL.LU R29, [R1+0x33c] ;  /* 0x00033c00011d7983 */ /* 0x000f280000300800 */
[----:B------:R-:W4:Y:S01]  /*16cb20*/  LDL.LU R25, [R1+0x338] ;  /* 0x0003380001197983 */ /* 0x000f220000300800 */
[----:B------:R-:W-:Y:S02]  /*16cb30*/  LOP3.LUT R28, R28, 0xffff, RZ, 0xc0, !PT ;  /* 0x0000ffff1c1c7812 */ /* 0x000fe400078ec0ff */
[----:B------:R-:W-:-:S02]  /*16cb40*/  LOP3.LUT R23, R0, 0xffff, RZ, 0xc0, !PT ;  /* 0x0000ffff00177812 */ /* 0x000fc400078ec0ff */
[----:B------:R-:W-:Y:S02]  /*16cb50*/  LOP3.LUT R0, R14, 0xffff, RZ, 0xc0, !PT ;  /* 0x0000ffff0e007812 */ /* 0x000fe400078ec0ff */
[----:B------:R-:W-:Y:S02]  /*16cb60*/  SHF.R.U32.HI R14, RZ, 0x8, R12 ;  /* 0x00000008ff0e7819 */ /* 0x000fe4000001160c */
[----:B------:R-:W-:Y:S02]  /*16cb70*/  PRMT R12, R12, 0x3340, R11 ;  /* 0x000033400c0c7816 */ /* 0x000fe4000000000b */
[----:B------:R-:W-:-:S03]  /*16cb80*/  LOP3.LUT R24, R24, 0xffff, RZ, 0xc0, !PT ;  /* 0x0000ffff18187812 */ /* 0x000fc600078ec0ff */
[----:B------:R0:W-:Y:S02]  /*16cb90*/  STL [R1+0x19f0], R12 ;  /* 0x0019f00c01007387 */ /* 0x0001e40000100800 */
[----:B0-----:R-:W-:Y:S02]  /*16cba0*/  SHF.R.U32.HI R12, RZ, 0x8, R13 ;  /* 0x00000008ff0c7819 */ /* 0x001fe4000001160d */
[----:B------:R-:W-:-:S05]  /*16cbb0*/  PRMT R13, R13, 0x3340, R24 ;  /* 0x000033400d0d7816 */ /* 0x000fca0000000018 */
[----:B------:R0:W-:Y:S02]  /*16cbc0*/  STL [R1+0x19ec], R13 ;  /* 0x0019ec0d01007387 */ /* 0x0001e40000100800 */
[----:B0-----:R-:W-:Y:S02]  /*16cbd0*/  SHF.R.U32.HI R13, RZ, 0x8, R24 ;  /* 0x00000008ff0d7819 */ /* 0x001fe40000011618 */
[----:B------:R-:W-:Y:S02]  /*16cbe0*/  SHF.R.U32.HI R24, RZ, 0x8, R26 ;  /* 0x00000008ff187819 */ /* 0x000fe4000001161a */
[----:B------:R-:W-:Y:S02]  /*16cbf0*/  PRMT R26, R26, 0x3340, R23 ;  /* 0x000033401a1a7816 */ /* 0x000fe40000000017 */
[----:B------:R-:W-:-:S03]  /*16cc00*/  SHF.R.U32.HI R11, RZ, 0x8, R11 ;  /* 0x00000008ff0b7819 */ /* 0x000fc6000001160b */
[----:B------:R0:W-:Y:S01]  /*16cc10*/  STL [R1+0x19e8], R26 ;  /* 0x0019e81a01007387 */ /* 0x0001e20000100800 */
[----:B------:R-:W-:Y:S02]  /*16cc20*/  SHF.R.U32.HI R23, RZ, 0x8, R23 ;  /* 0x00000008ff177819 */ /* 0x000fe40000011617 */
[----:B------:R-:W-:Y:S02]  /*16cc30*/  LOP3.LUT R14, R14, 0xffff, RZ, 0xc0, !PT ;  /* 0x0000ffff0e0e7812 */ /* 0x000fe400078ec0ff */
[----:B0-----:R-:W-:Y:S02]  /*16cc40*/  SHF.R.U32.HI R26, RZ, 0x8, R18 ;  /* 0x00000008ff1a7819 */ /* 0x001fe40000011612 */
[--C-:B------:R-:W-:Y:S02]  /*16cc50*/  PRMT R18, R18, 0x3340, R0.reuse ;  /* 0x0000334012127816 */ /* 0x100fe40000000000 */
[----:B------:R-:W-:Y:S02]  /*16cc60*/  SHF.R.U32.HI R0, RZ, 0x8, R0 ;  /* 0x00000008ff007819 */ /* 0x000fe40000011600 */
[----:B------:R-:W-:-:S02]  /*16cc70*/  LOP3.LUT R12, R12, 0xffff, RZ, 0xc0, !PT ;  /* 0x0000ffff0c0c7812 */ /* 0x000fc400078ec0ff */
[----:B------:R-:W-:Y:S01]  /*16cc80*/  LOP3.LUT R13, R13, 0xffff, RZ, 0xc0, !PT ;  /* 0x0000ffff0d0d7812 */ /* 0x000fe200078ec0ff */
[----:B------:R0:W-:Y:S01]  /*16cc90*/  STL [R1+0x19e4], R18 ;  /* 0x0019e41201007387 */ /* 0x0001e20000100800 */
[----:B------:R-:W-:Y:S02]  /*16cca0*/  LOP3.LUT R0, R0, 0xffff, RZ, 0xc0, !PT ;  /* 0x0000ffff00007812 */ /* 0x000fe400078ec0ff */
[----:B------:R-:W-:Y:S02]  /*16ccb0*/  PRMT R12, R12, 0x3340, R13 ;  /* 0x000033400c0c7816 */ /* 0x000fe4000000000d */
[----:B0-----:R-:W-:Y:S02]  /*16ccc0*/  LOP3.LUT R18, R11, 0xffff, RZ, 0xc0, !PT ;  /* 0x0000ffff0b127812 */ /* 0x001fe400078ec0ff */
[----:B------:R-:W-:Y:S02]  /*16ccd0*/  LOP3.LUT R11, R24, 0xffff, RZ, 0xc0, !PT ;  /* 0x0000ffff180b7812 */ /* 0x000fe400078ec0ff */
[----:B------:R-:W-:-:S02]  /*16cce0*/  LOP3.LUT R24, R23, 0xffff, RZ, 0xc0, !PT ;  /* 0x0000ffff17187812 */ /* 0x000fc400078ec0ff */
[----:B------:R-:W-:Y:S02]  /*16ccf0*/  LOP3.LUT R23, R26, 0xffff, RZ, 0xc0, !PT ;  /* 0x0000ffff1a177812 */ /* 0x000fe400078ec0ff */
[----:B------:R-:W-:Y:S02]  /*16cd00*/  PRMT R14, R14, 0x3340, R18 ;  /* 0x000033400e0e7816 */ /* 0x000fe40000000012 */
[----:B------:R-:W-:Y:S02]  /*16cd10*/  PRMT R11, R11, 0x3340, R24 ;  /* 0x000033400b0b7816 */ /* 0x000fe40000000018 */
[----:B------:R-:W-:Y:S01]  /*16cd20*/  PRMT R0, R23, 0x3340, R0 ;  /* 0x0000334017007816 */ /* 0x000fe20000000000 */
[----:B------:R0:W-:Y:S04]  /*16cd30*/  STL [R1+0x186c], R14 ;  /* 0x00186c0e01007387 */ /* 0x0001e80000100800 */
[----:B------:R-:W-:Y:S01]  /*16cd40*/  STL [R1+0x1868], R12 ;  /* 0x0018680c01007387 */ /* 0x000fe20000100800 */
[----:B------:R-:W-:-:S03]  /*16cd50*/  LOP3.LUT R24, R22, 0xffff, RZ, 0xc0, !PT ;  /* 0x0000ffff16187812 */ /* 0x000fc600078ec0ff */
[----:B------:R-:W-:Y:S04]  /*16cd60*/  STL [R1+0x1864], R11 ;  /* 0x0018640b01007387 */ /* 0x000fe80000100800 */
[----:B------:R1:W-:Y:S01]  /*16cd70*/  STL [R1+0x185c], R0 ;  /* 0x00185c0001007387 */ /* 0x0003e20000100800 */
[----:B------:R-:W-:-:S03]  /*16cd80*/  LOP3.LUT R23, R19, 0xffff, RZ, 0xc0, !PT ;  /* 0x0000ffff13177812 */ /* 0x000fc600078ec0ff */
[----:B0-----:R-:W4:Y:S01]  /*16cd90*/  LDL.LU R14, [R1+0x2d4c] ;  /* 0x002d4c00010e7983 */ /* 0x001f220000300800 */
[----:B-1----:R-:W-:Y:S02]  /*16cda0*/  LOP3.LUT R0, R9, 0xffff, RZ, 0xc0, !PT ;  /* 0x0000ffff09007812 */ /* 0x002fe400078ec0ff */
[----:B--2---:R-:W-:Y:S02]  /*16cdb0*/  LOP3.LUT R12, R16, 0xffff, RZ, 0xc0, !PT ;  /* 0x0000ffff100c7812 */ /* 0x004fe400078ec0ff */
[----:B---3--:R-:W-:Y:S01]  /*16cdc0*/  LOP3.LUT R11, R8, 0xffff, RZ, 0xc0, !PT ;  /* 0x0000ffff080b7812 */ /* 0x008fe200078ec0ff */
[----:B------:R-:W2:Y:S01]  /*16cdd0*/  LDL.LU R16, [R1+0x2d48] ;  /* 0x002d480001107983 */ /* 0x000ea20000300800 */
[----:B------:R-:W-:-:S03]  /*16cde0*/  PRMT R26, R12, 0x3340, R24 ;  /* 0x000033400c1a7816 */ /* 0x000fc60000000018 */
[----:B------:R-:W3:Y:S04]  /*16cdf0*/  LDL.LU R19, [R1+0x2d0c] ;  /* 0x002d0c0001137983 */ /* 0x000ee80000300800 */
[----:B------:R-:W3:Y:S01]  /*16ce00*/  LDL.LU R9, [R1+0x2ce8] ;  /* 0x002ce80001097983 */ /* 0x000ee20000300800 */
[----:B------:R-:W-:Y:S02]  /*16ce10*/  SHF.R.U32.HI R18, RZ, 0x8, R12 ;  /* 0x00000008ff127819 */ /* 0x000fe4000001160c */
[----:B----4-:R-:W-:Y:S02]  /*16ce20*/  LOP3.LUT R29, R29, 0xffff, RZ, 0xc0, !PT ;  /* 0x0000ffff1d1d7812 */ /* 0x010fe400078ec0ff */
[----:B------:R-:W-:Y:S01]  /*16ce30*/  LOP3.LUT R8, R25, 0xffff, RZ, 0xc0, !PT ;  /* 0x0000ffff19087812 */ /* 0x000fe200078ec0ff */
[----:B------:R-:W4:Y:S01]  /*16ce40*/  LDL.LU R22, [R1+0x278] ;  /* 0x0002780001167983 */ /* 0x000f220000300800 */
[----:B------:R-:W-:-:S03]  /*16ce50*/  SHF.R.U32.HI R12, RZ, 0x8, R24 ;  /* 0x00000008ff0c7819 */ /* 0x000fc60000011618 */
[----:B------:R-:W4:Y:S01]  /*16ce60*/  LDL.LU R25, [R1+0x274] ;  /* 0x0002740001197983 */ /* 0x000f220000300800 */
[----:B------:R-:W-:-:S03]  /*16ce70*/  PRMT R24, R11, 0x3340, R23 ;  /* 0x000033400b187816 */ /* 0x000fc60000000017 */
[----:B------:R0:W-:Y:S01]  /*16ce80*/  STL [R1+0x19e0], R26 ;  /* 0x0019e01a01007387 */ /* 0x0001e20000100800 */
[----:B------:R-:W-:-:S03]  /*16ce90*/  SHF.R.U32.HI R13, RZ, 0x8, R11 ;  /* 0x00000008ff0d7819 */ /* 0x000fc6000001160b */
[----:B------:R-:W4:Y:S04]  /*16cea0*/  LDL.LU R11, [R1+0x1cc] ;  /* 0x0001cc00010b7983 */ /* 0x000f280000300800 */
[----:B------:R1:W-:Y:S01]  /*16ceb0*/  STL [R1+0x19dc], R24 ;  /* 0x0019dc1801007387 */ /* 0x0003e20000100800 */
[----:B0-----:R-:W-:Y:S02]  /*16cec0*/  SHF.R.U32.HI R26, RZ, 0x8, R23 ;  /* 0x00000008ff1a7819 */ /* 0x001fe40000011617 */
[----:B------:R-:W-:Y:S02]  /*16ced0*/  SHF.R.U32.HI R23, RZ, 0x8, R29 ;  /* 0x00000008ff177819 */ /* 0x000fe4000001161d */
[--C-:B------:R-:W-:Y:S02]  /*16cee0*/  PRMT R29, R29, 0x3340, R0.reuse ;  /* 0x000033401d1d7816 */ /* 0x100fe40000000000 */
[----:B-1----:R-:W-:-:S02]  /*16cef0*/  SHF.R.U32.HI R24, RZ, 0x8, R0 ;  /* 0x00000008ff187819 */ /* 0x002fc40000011600 */
[----:B------:R-:W-:Y:S01]  /*16cf00*/  PRMT R0, R8, 0x3340, R28 ;  /* 0x0000334008007816 */ /* 0x000fe2000000001c */
[----:B------:R0:W-:Y:S02]  /*16cf10*/  STL [R1+0x19d8], R29 ;  /* 0x0019d81d01007387 */ /* 0x0001e40000100800 */
[----:B0-----:R-:W-:Y:S02]  /*16cf20*/  SHF.R.U32.HI R29, RZ, 0x8, R8 ;  /* 0x00000008ff1d7819 */ /* 0x001fe40000011608 */
[----:B------:R-:W4:Y:S04]  /*16cf30*/  LDL.LU R8, [R1+0x53c4] ;  /* 0x0053c40001087983 */ /* 0x000f280000300800 */
[----:B------:R0:W-:Y:S02]  /*16cf40*/  STL [R1+0x19d4], R0 ;  /* 0x0019d40001007387 */ /* 0x0001e40000100800 */
[----:B0-----:R-:W-:Y:S01]  /*16cf50*/  SHF.R.U32.HI R0, RZ, 0x8, R28 ;  /* 0x00000008ff007819 */ /* 0x001fe2000001161c */
[----:B------:R-:W-:Y:S01]  /*16cf60*/  IMAD.MOV.U32 R28, RZ, RZ, R26 ;  /* 0x000000ffff1c7224 */ /* 0x000fe200078e001a */
[----:B------:R-:W-:-:S02]  /*16cf70*/  LOP3.LUT R26, R12, 0xffff, RZ, 0xc0, !PT ;  /* 0x0000ffff0c1a7812 */ /* 0x000fc400078ec0ff */
[----:B------:R-:W-:Y:S02]  /*16cf80*/  LOP3.LUT R12, R23, 0xffff, RZ, 0xc0, !PT ;  /* 0x0000ffff170c7812 */ /* 0x000fe400078ec0ff */
[----:B------:R-:W-:Y:S02]  /*16cf90*/  LOP3.LUT R23, R29, 0xffff, RZ, 0xc0, !PT ;  /* 0x0000ffff1d177812 */ /* 0x000fe400078ec0ff */
[----:B------:R-:W4:Y:S01]  /*16cfa0*/  LDL.LU R29, [R1+0x53c0] ;  /* 0x0053c000011d7983 */ /* 0x000f220000300800 */
[----:B------:R-:W-:Y:S02]  /*16cfb0*/  LOP3.LUT R18, R18, 0xffff, RZ, 0xc0, !PT ;  /* 0x0000ffff12127812 */ /* 0x000fe400078ec0ff */
[----:B------:R-:W-:Y:S02]  /*16cfc0*/  LOP3.LUT R13, R13, 0xffff, RZ, 0xc0, !PT ;  /* 0x0000ffff0d0d7812 */ /* 0x000fe400078ec0ff */
[----:B------:R-:W-:Y:S02]  /*16cfd0*/  LOP3.LUT R28, R28, 0xffff, RZ, 0xc0, !PT ;  /* 0x0000ffff1c1c7812 */ /* 0x000fe400078ec0ff */
[----:B------:R-:W-:-:S02]  /*16cfe0*/  LOP3.LUT R24, R24, 0xffff, RZ, 0xc0, !PT ;  /* 0x0000ffff18187812 */ /* 0x000fc400078ec0ff */
[----:B------:R-:W-:Y:S02]  /*16cff0*/  LOP3.LUT R0, R0, 0xffff, RZ, 0xc0, !PT ;  /* 0x0000ffff00007812 */ /* 0x000fe400078ec0ff */
[----:B------:R-:W-:Y:S02]  /*16d000*/  PRMT R26, R18, 0x3340, R26 ;  /* 0x00003340121a7816 */ /* 0x000fe4000000001a */
[----:B------:R-:W-:Y:S02]  /*16d010*/  PRMT R18, R13, 0x3340, R28 ;  /* 0x000033400d127816 */ /* 0x000fe4000000001c */
[----:B------:R-:W-:Y:S02]  /*16d020*/  PRMT R13, R12, 0x3340, R24 ;  /* 0x000033400c0d7816 */ /* 0x000fe40000000018 */
[----:B------:R-:W-:Y:S01]  /*16d030*/  PRMT R0, R23, 0x3340, R0 ;  /* 0x0000334017007816 */ /* 0x000fe20000000000 */
[----:B------:R-:W-:Y:S04]  /*16d040*/  STL [R1+0x1858], R26 ;  /* 0x0018581a01007387 */ /* 0x000fe80000100800 */
[----:B------:R2:W-:Y:S04]  /*16d050*/  STL [R1+0x1854], R18 ;  /* 0x0018541201007387 */ /* 0x0005e80000100800 */
[----:B------:R0:W-:Y:S04]  /*16d060*/  STL [R1+0x1850], R13 ;  /* 0x0018500d01007387 */ /* 0x0001e80000100800 */
[----:B------:R1:W-:Y:S01]  /*16d070*/  STL [R1+0x184c], R0 ;  /* 0x00184c0001007387 */ /* 0x0003e20000100800 */
[----:B------:R-:W-:-:S02]  /*16d080*/  LOP3.LUT R12, R14, 0xffff, RZ, 0xc0, !PT ;  /* 0x0000ffff0e0c7812 */ /* 0x000fc400078ec0ff */
[----:B--2---:R-:W-:Y:S02]  /*16d090*/  LOP3.LUT R18, R16, 0xffff, RZ, 0xc0, !PT ;  /* 0x0000ffff10127812 */ /* 0x004fe400078ec0ff */
[----:B---3--:R-:W-:Y:S01]  /*16d0a0*/  LOP3.LUT R14, R19, 0xffff, RZ, 0xc0, !PT ;  /* 0x0000ffff130e7812 */ /* 0x008fe200078ec0ff */
[----:B------:R-:W2:Y:S01]  /*16d0b0*/  LDL.LU R16, [R1+0x2d60] ;  /* 0x002d600001107983 */ /* 0x000ea20000300800 */
[----:B0-----:R-:W-:-:S03]  /*16d0c0*/  LOP3.LUT R13, R9, 0xffff, RZ, 0xc0, !PT ;  /* 0x0000ffff090d7812 */ /* 0x001fc600078ec0ff */
[----:B------:R-:W3:Y:S04]  /*16d0d0*/  LDL.LU R19, [R1+0x2d5c] ;  /* 0x002d5c0001137983 */ /* 0x000ee80000300800 */
[----:B------:R-:W3:Y:S01]  /*16d0e0*/  LDL.LU R9, [R1+0x2cec] ;  /* 0x002cec0001097983 */ /* 0x000ee20000300800 */
[----:B----4-:R-:W-:Y:S02]  /*16d0f0*/  LOP3.LUT R28, R22, 0xffff, RZ, 0xc0, !PT ;  /* 0x0000ffff161c7812 */ /* 0x010fe400078ec0ff */
[----:B------:R-:W-:Y:S01]  /*16d100*/  LOP3.LUT R24, R25, 0xffff, RZ, 0xc0, !PT ;  /* 0x0000ffff19187812 */ /* 0x000fe200078ec0ff */
[----:B------:R-:W4:Y:S04]  /*16d110*/  LDL.LU R22, [R1+0x340] ;  /* 0x0003400001167983 */ /* 0x000f280000300800 */
[----:B------:R-:W4:Y:S01]  /*16d120*/  LDL.LU R25, [R1+0x280] ;  /* 0x0002800001197983 */ /* 0x000f220000300800 */
[----:B-1----:R-:W-:-:S03]  /*16d130*/  LOP3.LUT R0, R29, 0xffff, RZ, 0xc0, !PT ;  /* 0x0000ffff1d007812 */ /* 0x002fc600078ec0ff */
[----:B------:R-:W4:Y:S01]  /*16d140*/  LDL.LU R29, [R1+0x53bc] ;  /* 0x0053bc00011d7983 */ /* 0x000f220000300800 */
[----:B------:R-:W-:Y:S02]  /*16d150*/  PRMT R26, R12, 0x3340, R28 ;  /* 0x000033400c1a7816 */ /* 0x000fe4000000001c */
[----:B------:R-:W-:Y:S02]  /*16d160*/  LOP3.LUT R23, R11, 0xffff, RZ, 0xc0, !PT ;  /* 0x0000ffff0b177812 */ /* 0x000fe400078ec0ff */
[----:B------:R-:W-:Y:S02]  /*16d170*/  SHF.R.U32.HI R11, RZ, 0x8, R12 ;  /* 0x00000008ff0b7819 */ /* 0x000fe4000001160c */
[----:B------:R-:W-:Y:S02]  /*16d180*/  SHF.R.U32.HI R12, RZ, 0x8, R18 ;  /* 0x00000008ff0c7819 */ /* 0x000fe40000011612 */
[--C-:B------:R-:W-:Y:S01]  /*16d190*/  PRMT R18, R18, 0x3340, R24.reuse ;  /* 0x0000334012127816 */ /* 0x100fe20000000018 */
[----:B------:R0:W-:Y:S04]  /*16d1a0*/  STL [R1+0x19d0], R26 ;  /* 0x0019d01a01007387 */ /* 0x0001e80000100800 */
[----:B------:R1:W-:Y:S01]  /*16d1b0*/  STL [R1+0x19cc], R18 ;  /* 0x0019cc1201007387 */ /* 0x0003e20000100800 */
[----:B0-----:R-:W-:-:S02]  /*16d1c0*/  SHF.R.U32.HI R26, RZ, 0x8, R24 ;  /* 0x00000008ff1a7819 */ /* 0x001fc40000011618 */
[----:B------:R-:W-:Y:S02]  /*16d1d0*/  SHF.R.U32.HI R24, RZ, 0x8, R14 ;  /* 0x00000008ff187819 */ /* 0x000fe4000001160e */
[----:B------:R-:W-:Y:S02]  /*16d1e0*/  PRMT R14, R14, 0x3340, R23 ;  /* 0x000033400e0e7816 */ /* 0x000fe40000000017 */
[----:B------:R-:W-:-:S03]  /*16d1f0*/  SHF.R.U32.HI R28, RZ, 0x8, R28 ;  /* 0x00000008ff1c7819 */ /* 0x000fc6000001161c */
[----:B------:R0:W-:Y:S01]  /*16d200*/  STL [R1+0x19c8], R14 ;  /* 0x0019c80e01007387 */ /* 0x0001e20000100800 */
[----:B------:R-:W-:Y:S02]  /*16d210*/  SHF.R.U32.HI R23, RZ, 0x8, R23 ;  /* 0x00000008ff177819 */ /* 0x000fe40000011617 */
[----:B-1----:R-:W-:Y:S02]  /*16d220*/  SHF.R.U32.HI R18, RZ, 0x8, R13 ;  /* 0x00000008ff127819 */ /* 0x002fe4000001160d */
[----:B------:R-:W-:Y:S02]  /*16d230*/  LOP3.LUT R12, R12, 0xffff, RZ, 0xc0, !PT ;  /* 0x0000ffff0c0c7812 */ /* 0x000fe400078ec0ff */
[--C-:B0-----:R-:W-:Y:S02]  /*16d240*/  PRMT R14, R13, 0x3340, R0.reuse ;  /* 0x000033400d0e7816 */ /* 0x101fe40000000000 */
[----:B------:R-:W-:Y:S02]  /*16d250*/  SHF.R.U32.HI R0, RZ, 0x8, R0 ;  /* 0x00000008ff007819 */ /* 0x000fe40000011600 */
[----:B------:R-:W-:-:S02]  /*16d260*/  LOP3.LUT R13, R11, 0xffff, RZ, 0xc0, !PT ;  /* 0x0000ffff0b0d7812 */ /* 0x000fc400078ec0ff */
[----:B------:R-:W-:Y:S01]  /*16d270*/  LOP3.LUT R11, R24, 0xffff, RZ, 0xc0, !PT ;  /* 0x0000ffff180b7812 */ /* 0x000fe200078ec0ff */
[----:B------:R0:W-:Y:S01]  /*16d280*/  STL [R1+0x19c4], R14 ;  /* 0x0019c40e01007387 */ /* 0x0001e20000100800 */
[----:B------:R-:W-:Y:S02]  /*16d290*/  LOP3.LUT R24, R23, 0xffff, RZ, 0xc0, !PT ;  /* 0x0000ffff17187812 */ /* 0x000fe400078ec0ff */
[----:B------:R-:W-:Y:S02]  /*16d2a0*/  LOP3.LUT R23, R18, 0xffff, RZ, 0xc0, !PT ;  /* 0x0000ffff12177812 */ /* 0x000fe400078ec0ff */
[----:B------:R-:W-:Y:S02]  /*16d2b0*/  LOP3.LUT R0, R0, 0xffff, RZ, 0xc0, !PT ;  /* 0x0000ffff00007812 */ /* 0x000fe400078ec0ff */
[----:B0-----:R-:W-:Y:S02]  /*16d2c0*/  LOP3.LUT R14, R28, 0xffff, RZ, 0xc0, !PT ;  /* 0x0000ffff1c0e7812 */ /* 0x001fe400078ec0ff */
[----:B------:R-:W-:-:S02]  /*16d2d0*/  LOP3.LUT R28, R26, 0xffff, RZ, 0xc0, !PT ;  /* 0x0000ffff1a1c7812 */ /* 0x000fc400078ec0ff */
[----:B------:R-:W-:Y:S02]  /*16d2e0*/  PRMT R11, R11, 0x3340, R24 ;  /* 0x000033400b0b7816 */ /* 0x000fe40000000018 */
[----:B------:R-:W-:Y:S02]  /*16d2f0*/  PRMT R13, R13, 0x3340, R14 ;  /* 0x000033400d0d7816 */ /* 0x000fe4000000000e */
[----:B------:R-:W-:Y:S02]  /*16d300*/  PRMT R12, R12, 0x3340, R28 ;  /* 0x000033400c0c7816 */ /* 0x000fe4000000001c */
[----:B------:R-:W-:Y:S01]  /*16d310*/  PRMT R0, R23, 0x3340, R0 ;  /* 0x0000334017007816 */ /* 0x000fe20000000000 */
[----:B------:R-:W-:Y:S04]  /*16d320*/  STL [R1+0x1848], R13 ;  /* 0x0018480d01007387 */ /* 0x000fe80000100800 */
[----:B------:R-:W-:Y:S04]  /*16d330*/  STL [R1+0x1844], R12 ;  /* 0x0018440c01007387 */ /* 0x000fe80000100800 */
[----:B------:R-:W-:Y:S04]  /*16d340*/  STL [R1+0x183c], R11 ;  /* 0x00183c0b01007387 */ /* 0x000fe80000100800 */
[----:B------:R0:W-:Y:S01]  /*16d350*/  STL [R1+0x1838], R0 ;  /* 0x0018380001007387 */ /* 0x0001e20000100800 */
[----:B------:R-:W-:-:S02]  /*16d360*/  LOP3.LUT R23, R8, 0xffff, RZ, 0xc0, !PT ;  /* 0x0000ffff08177812 */ /* 0x000fc400078ec0ff */
[----:B0-----:R-:W-:Y:S02]  /*16d370*/  LOP3.LUT R0, R7, 0xffff, RZ, 0xc0, !PT ;  /* 0x0000ffff07007812 */ /* 0x001fe400078ec0ff */
[----:B--2---:R-:W-:Y:S02]  /*16d380*/  LOP3.LUT R13, R16, 0xffff, RZ, 0xc0, !PT ;  /* 0x0000ffff100d7812 */ /* 0x004fe400078ec0ff */
[----:B---3--:R-:W-:Y:S02]  /*16d390*/  LOP3.LUT R14, R19, 0xffff, RZ, 0xc0, !PT ;  /* 0x0000ffff130e7812 */ /* 0x008fe400078ec0ff */
[----:B------:R-:W-:Y:S01]  /*16d3a0*/  LOP3.LUT R11, R9, 0xffff, RZ, 0xc0, !PT ;  /* 0x0000ffff090b7812 */ /* 0x000fe200078ec0ff */
[----:B------:R-:W2:Y:S04]  /*16d3b0*/  LDL.LU R19, [R1+0x2d24] ;  /* 0x002d240001137983 */ /* 0x000ea80000300800 */
[----:B------:R-:W3:Y:S04]  /*16d3c0*/  LDL.LU R8, [R1+0x2d20] ;  /* 0x002d200001087983 */ /* 0x000ee80000300800 */
[----:B------:R-:W3:Y:S01]  /*16d3d0*/  LDL.LU R9, [R1+0x2cf8] ;  /* 0x002cf80001097983 */ /* 0x000ee20000300800 */
[----:B----4-:R-:W-:-:S02]  /*16d3e0*/  LOP3.LUT R28, R25, 0xffff, RZ, 0xc0, !PT ;  /* 0x0000ffff191c7812 */ /* 0x010fc400078ec0ff */
[----:B------:R-:W-:Y:S02]  /*16d3f0*/  LOP3.LUT R12, R22, 0xffff, RZ, 0xc0, !PT ;  /* 0x0000ffff160c7812 */ /* 0x000fe400078ec0ff */
[----:B------:R-:W-:Y:S02]  /*16d400*/  PRMT R16, R13, 0x3340, R28 ;  /* 0x000033400d107816 */ /* 0x000fe4000000001c */
[----:B------:R-:W-:Y:S02]  /*16d410*/  SHF.R.U32.HI R7, RZ, 0x8, R13 ;  /* 0x00000008ff077819 */ /* 0x000fe4000001160d */
[----:B------:R-:W-:Y:S02]  /*16d420*/  SHF.R.U32.HI R13, RZ, 0x8, R14 ;  /* 0x00000008ff0d7819 */ /* 0x000fe4000001160e */
[----:B------:R-:W-:Y:S02]  /*16d430*/  LOP3.LUT R24, R29, 0xffff, RZ, 0xc0, !PT ;  /* 0x0000ffff1d187812 */ /* 0x000fe400078ec0ff */
[----:B------:R-:W4:Y:S04]  /*16d440*/  LDL.LU R29, [R1+0x2cf4] ;  /* 0x002cf400011d7983 */ /* 0x000f280000300800 */
[----:B------:R-:W4:Y:S04]  /*16d450*/  LDL.LU R22, [R1+0x1d4] ;  /* 0x0001d40001167983 */ /* 0x000f280000300800 */
[----:B------:R-:W4:Y:S04]  /*16d460*/  LDL.LU R25, [R1+0x1d0] ;  /* 0x0001d00001197983 */ /* 0x000f280000300800 */
[----:B------:R0:W-:Y:S01]  /*16d470*/  STL [R1+0x19c0], R16 ;  /* 0x0019c01001007387 */ /* 0x0001e20000100800 */
[----:B------:R-:W-:-:S03]  /*16d480*/  PRMT R18, R14, 0x3340, R24 ;  /* 0x000033400e127816 */ /* 0x000fc60000000018 */
[----:B------:R-:W4:Y:S04]  /*16d490*/  LDL.LU R14, [R1+0xf0] ;  /* 0x0000f000010e7983 */ /* 0x000f280000300800 */
[----:B0-----:R-:W4:Y:S01]  /*16d4a0*/  LDL.LU R16, [R1+0xec] ;  /* 0x0000ec0001107983 */ /* 0x001f220000300800 */
[----:B------:R-:W-:Y:S02]  /*16d4b0*/  SHF.R.U32.HI R26, RZ, 0x8, R28 ;  /* 0x00000008ff1a7819 */ /* 0x000fe4000001161c */
[----:B------:R-:W-:Y:S01]  /*16d4c0*/  PRMT R28, R11, 0x3340, R23 ;  /* 0x000033400b1c7816 */ /* 0x000fe20000000017 */
[----:B------:R0:W-:Y:S04]  /*16d4d0*/  STL [R1+0x19bc], R18 ;  /* 0x0019bc1201007387 */ /* 0x0001e80000100800 */
[----:B------:R1:W-:Y:S01]  /*16d4e0*/  STL [R1+0x19b8], R28 ;  /* 0x0019b81c01007387 */ /* 0x0003e20000100800 */
[----:B0-----:R-:W-:-:S02]  /*16d4f0*/  SHF.R.U32.HI R18, RZ, 0x8, R24 ;  /* 0x00000008ff127819 */ /* 0x001fc40000011618 */
[----:B------:R-:W-:Y:S02]  /*16d500*/  SHF.R.U32.HI R24, RZ, 0x8, R11 ;  /* 0x00000008ff187819 */ /* 0x000fe4000001160b */
[----:B-1----:R-:W-:Y:S02]  /*16d510*/  PRMT R28, R12, 0x3340, R0 ;  /* 0x000033400c1c7816 */ /* 0x002fe40000000000 */
[----:B------:R-:W-:Y:S02]  /*16d520*/  SHF.R.U32.HI R11, RZ, 0x8, R12 ;  /* 0x00000008ff0b7819 */ /* 0x000fe4000001160c */
[----:B------:R-:W4:Y:S04]  /*16d530*/  LDL.LU R12, [R1+0x53b8] ;  /* 0x0053b800010c7983 */ /* 0x000f280000300800 */
[----:B------:R0:W-:Y:S01]  /*16d540*/  STL [R1+0x19b4], R28 ;  /* 0x0019b41c01007387 */ /* 0x0001e20000100800 */
[----:B------:R-:W-:-:S02]  /*16d550*/  SHF.R.U32.HI R23, RZ, 0x8, R23 ;  /* 0x00000008ff177819 */ /* 0x000fc40000011617 */
[----:B------:R-:W-:Y:S02]  /*16d560*/  LOP3.LUT R11, R11, 0xffff, RZ, 0xc0, !PT ;  /* 0x0000ffff0b0b7812 */ /* 0x000fe400078ec0ff */
[----:B0-----:R-:W-:Y:S01]  /*16d570*/  SHF.R.U32.HI R28, RZ, 0x8, R0 ;  /* 0x00000008ff1c7819 */ /* 0x001fe20000011600 */
[----:B------:R-:W-:Y:S01]  /*16d580*/  IMAD.MOV.U32 R0, RZ, RZ, R13 ;  /* 0x000000ffff007224 */ /* 0x000fe200078e000d */
[----:B------:R-:W-:Y:S01]  /*16d590*/  LOP3.LUT R13, R24, 0xffff, RZ, 0xc0, !PT ;  /* 0x0000ffff180d7812 */ /* 0x000fe200078ec0ff */
[----:B------:R-:W-:Y:S01]  /*16d5a0*/  IMAD.MOV.U32 R24, RZ, RZ, R26 ;  /* 0x000000ffff187224 */ /* 0x000fe200078e001a */
[----:B------:R-:W-:Y:S02]  /*16d5b0*/  LOP3.LUT R26, R23, 0xffff, RZ, 0xc0, !PT ;  /* 0x0000ffff171a7812 */ /* 0x000fe400078ec0ff */
[----:B------:R-:W-:Y:S02]  /*16d5c0*/  LOP3.LUT R28, R28, 0xffff, RZ, 0xc0, !PT ;  /* 0x0000ffff1c1c7812 */ /* 0x000fe400078ec0ff */
[----:B------:R-:W-:-:S02]  /*16d5d0*/  LOP3.LUT R7, R7, 0xffff, RZ, 0xc0, !PT ;  /* 0x0000ffff07077812 */ /* 0x000fc400078ec0ff */
[----:B------:R-:W-:Y:S02]  /*16d5e0*/  LOP3.LUT R23, R0, 0xffff, RZ, 0xc0, !PT ;  /* 0x0000ffff00177812 */ /* 0x000fe400078ec0ff */
[----:B------:R-:W-:Y:S02]  /*16d5f0*/  LOP3.LUT R24, R24, 0xffff, RZ, 0xc0, !PT ;  /* 0x0000ffff18187812 */ /* 0x000fe400078ec0ff */
[----:B------:R-:W-:Y:S02]  /*16d600*/  LOP3.LUT R0, R18, 0xffff, RZ, 0xc0, !PT ;  /* 0x0000ffff12007812 */ /* 0x000fe400078ec0ff */
[----:B------:R-:W-:Y:S02]  /*16d610*/  PRMT R13, R13, 0x3340, R26 ;  /* 0x000033400d0d7816 */ /* 0x000fe4000000001a */
[----:B------:R-:W-:Y:S02]  /*16d620*/  PRMT R11, R11, 0x3340, R28 ;  /* 0x000033400b0b7816 */ /* 0x000fe4000000001c */
[----:B------:R-:W-:Y:S01]  /*16d630*/  PRMT R7, R7, 0x3340, R24 ;  /* 0x0000334007077816 */ /* 0x000fe20000000018 */
[----:B------:R-:W4:Y:S01]  /*16d640*/  LDL.LU R18, [R1+0x53b4] ;  /* 0x0053b40001127983 */ /* 0x000f220000300800 */
[----:B------:R-:W-:-:S03]  /*16d650*/  PRMT R0, R23, 0x3340, R0 ;  /* 0x0000334017007816 */ /* 0x000fc60000000000 */
[----:B------:R-:W4:Y:S04]  /*16d660*/  LDL.LU R26, [R1+0x53b0] ;  /* 0x0053b000011a7983 */ /* 0x000f280000300800 */
[----:B------:R2:W-:Y:S04]  /*16d670*/  STL [R1+0x1834], R13 ;  /* 0x0018340d01007387 */ /* 0x0005e80000100800 */
[----:B------:R3:W-:Y:S04]  /*16d680*/  STL [R1+0x1830], R11 ;  /* 0x0018300b01007387 */ /* 0x0007e80000100800 */
[----:B------:R0:W-:Y:S04]  /*16d690*/  STL [R1+0x182c], R7 ;  /* 0x00182c0701007387 */ /* 0x0001e80000100800 */
[----:B------:R1:W-:Y:S01]  /*16d6a0*/  STL [R1+0x1828], R0 ;  /* 0x0018280001007387 */ /* 0x0003e20000100800 */
[----:B--2---:R-:W-:-:S02]  /*16d6b0*/  LOP3.LUT R13, R19, 0xffff, RZ, 0xc0, !PT ;  /* 0x0000ffff130d7812 */ /* 0x004fc400078ec0ff */
        /* <DEDUP_REMOVED lines=9> */
[----:B-1----:R-:W-:-:S02]  /*16d750*/  LOP3.LUT R0, R16, 0xffff, RZ, 0xc0, !PT ;  /* 0x0000ffff10007812 */ /* 0x002fc400078ec0ff */
[----:B------:R-:W-:Y:S02]  /*16d760*/  SHF.R.U32.HI R16, RZ, 0x8, R13 ;  /* 0x00000008ff107819 */ /* 0x000fe4000001160d */
[--C-:B------:R-:W-:Y:S02]  /*16d770*/  PRMT R13, R13, 0x3340, R28.reuse ;  /* 0x000033400d0d7816 */ /* 0x100fe4000000001c */
[----:B------:R-:W-:Y:S02]  /*16d780*/  LOP3.LUT R23, R14, 0xffff, RZ, 0xc0, !PT ;  /* 0x0000ffff0e177812 */ /* 0x000fe400078ec0ff */
[----:B------:R-:W-:Y:S01]  /*16d790*/  SHF.R.U32.HI R14, RZ, 0x8, R28 ;  /* 0x00000008ff0e7819 */ /* 0x000fe2000001161c */
[----:B------:R0:W-:Y:S01]  /*16d7a0*/  STL [R1+0x19b0], R13 ;  /* 0x0019b00d01007387 */ /* 0x0001e20000100800 */
[----:B------:R-:W-:Y:S02]  /*16d7b0*/  SHF.R.U32.HI R28, RZ, 0x8, R24 ;  /* 0x00000008ff1c7819 */ /* 0x000fe40000011618 */
[----:B------:R-:W-:-:S02]  /*16d7c0*/  LOP3.LUT R29, R29, 0xffff, RZ, 0xc0, !PT ;  /* 0x0000ffff1d1d7812 */ /* 0x000fc400078ec0ff */
[----:B0-----:R-:W-:Y:S02]  /*16d7d0*/  SHF.R.U32.HI R13, RZ, 0x8, R11 ;  /* 0x00000008ff0d7819 */ /* 0x001fe4000001160b */
[----:B------:R-:W-:Y:S02]  /*16d7e0*/  PRMT R11, R11, 0x3340, R24 ;  /* 0x000033400b0b7816 */ /* 0x000fe40000000018 */
[----:B------:R-:W-:-:S03]  /*16d7f0*/  PRMT R24, R7, 0x3340, R23 ;  /* 0x0000334007187816 */ /* 0x000fc60000000017 */
[----:B------:R0:W-:Y:S02]  /*16d800*/  STL [R1+0x19ac], R11 ;  /* 0x0019ac0b01007387 */ /* 0x0001e40000100800 */
[----:B0-----:R-:W-:Y:S02]  /*16d810*/  SHF.R.U32.HI R11, RZ, 0x8, R7 ;  /* 0x00000008ff0b7819 */ /* 0x001fe40000011607 */
[----:B------:R-:W4:Y:S04]  /*16d820*/  LDL.LU R7, [R1+0x53ac] ;  /* 0x0053ac0001077983 */ /* 0x000f280000300800 */
[----:B------:R0:W-:Y:S01]  /*16d830*/  STL [R1+0x19a8], R24 ;  /* 0x0019a81801007387 */ /* 0x0001e20000100800 */
[----:B------:R-:W-:Y:S02]  /*16d840*/  LOP3.LUT R16, R16, 0xffff, RZ, 0xc0, !PT ;  /* 0x0000ffff10107812 */ /* 0x000fe400078ec0ff */
[----:B0-----:R-:W-:-:S02]  /*16d850*/  SHF.R.U32.HI R24, RZ, 0x8, R23 ;  /* 0x00000008ff187819 */ /* 0x001fc40000011617 */
[----:B------:R-:W-:Y:S02]  /*16d860*/  SHF.R.U32.HI R23, RZ, 0x8, R29 ;  /* 0x00000008ff177819 */ /* 0x000fe4000001161d */
[----:B------:R-:W-:-:S05]  /*16d870*/  PRMT R29, R29, 0x3340, R0 ;  /* 0x000033401d1d7816 */ /* 0x000fca0000000000 */
[----:B------:R0:W-:Y:S02]  /*16d880*/  STL [R1+0x19a4], R29 ;  /* 0x0019a41d01007387 */ /* 0x0001e40000100800 */
[----:B0-----:R-:W-:Y:S02]  /*16d890*/  LOP3.LUT R29, R14, 0xffff, RZ, 0xc0, !PT ;  /* 0x0000ffff0e1d7812 */ /* 0x001fe400078ec0ff */
[----:B------:R-:W-:Y:S02]  /*16d8a0*/  LOP3.LUT R14, R28, 0xffff, RZ, 0xc0, !PT ;  /* 0x0000ffff1c0e7812 */ /* 0x000fe400078ec0ff */
[----:B------:R-:W-:Y:S02]  /*16d8b0*/  LOP3.LUT R28, R11, 0xffff, RZ, 0xc0, !PT ;  /* 0x0000ffff0b1c7812 */ /* 0x000fe400078ec0ff */
[----:B------:R-:W4:Y:S01]  /*16d8c0*/  LDL.LU R11, [R1+0x53a8] ;  /* 0x0053a800010b7983 */ /* 0x000f220000300800 */
[----:B------:R-:W-:-:S03]  /*16d8d0*/  PRMT R16, R16, 0x3340, R29 ;  /* 0x0000334010107816 */ /* 0x000fc6000000001d */
[----:B------:R-:W4:Y:S01]  /*16d8e0*/  LDL.LU R29, [R1+0x53a4] ;  /* 0x0053a400011d7983 */ /* 0x000f220000300800 */
[----:B------:R-:W-:Y:S02]  /*16d8f0*/  SHF.R.U32.HI R0, RZ, 0x8, R0 ;  /* 0x00000008ff007819 */ /* 0x000fe40000011600 */
[----:B------:R-:W-:Y:S02]  /*16d900*/  LOP3.LUT R13, R13, 0xffff, RZ, 0xc0, !PT ;  /* 0x0000ffff0d0d7812 */ /* 0x000fe400078ec0ff */
[----:B------:R-:W-:Y:S02]  /*16d910*/  LOP3.LUT R24, R24, 0xffff, RZ, 0xc0, !PT ;  /* 0x0000ffff18187812 */ /* 0x000fe400078ec0ff */
[----:B------:R-:W-:Y:S02]  /*16d920*/  LOP3.LUT R23, R23, 0xffff, RZ, 0xc0, !PT ;  /* 0x0000ffff17177812 */ /* 0x000fe400078ec0ff */
[----:B------:R-:W-:Y:S02]  /*16d930*/  LOP3.LUT R0, R0, 0xffff, RZ, 0xc0, !PT ;  /* 0x0000ffff00007812 */ /* 0x000fe400078ec0ff */
[----:B------:R-:W-:-:S02]  /*16d940*/  PRMT R14, R13, 0x3340, R14 ;  /* 0x000033400d0e7816 */ /* 0x000fc4000000000e */
[----:B------:R-:W-:Y:S02]  /*16d950*/  PRMT R13, R28, 0x3340, R24 ;  /* 0x000033401c0d7816 */ /* 0x000fe40000000018 */
[----:B------:R-:W-:Y:S01]  /*16d960*/  PRMT R0, R23, 0x3340, R0 ;  /* 0x0000334017007816 */ /* 0x000fe20000000000 */
[----:B------:R-:W-:Y:S04]  /*16d970*/  STL [R1+0x1824], R16 ;  /* 0x0018241001007387 */ /* 0x000fe80000100800 */
[----:B------:R-:W-:Y:S04]  /*16d980*/  STL [R1+0x181c], R14 ;  /* 0x00181c0e01007387 */ /* 0x000fe80000100800 */
[----:B------:R-:W-:Y:S01]  /*16d990*/  STL [R1+0x1818], R13 ;  /* 0x0018180d01007387 */ /* 0x000fe20000100800 */
[----:B------:R-:W-:-:S03]  /*16d9a0*/  LOP3.LUT R23, R20, 0xffff, RZ, 0xc0, !PT ;  /* 0x0000ffff14177812 */ /* 0x000fc600078ec0ff */
[----:B------:R0:W-:Y:S02]  /*16d9b0*/  STL [R1+0x1814], R0 ;  /* 0x0018140001007387 */ /* 0x0001e40000100800 */
[----:B0-----:R-:W-:Y:S02]  /*16d9c0*/  LOP3.LUT R0, R15, 0xffff, RZ, 0xc0, !PT ;  /* 0x0000ffff0f007812 */ /* 0x001fe400078ec0ff */
[----:B--2---:R-:W-:Y:S02]  /*16d9d0*/  LOP3.LUT R19, R19, 0xffff, RZ, 0xc0, !PT ;  /* 0x0000ffff13137812 */ /* 0x004fe400078ec0ff */
[----:B---3--:R-:W-:Y:S02]  /*16d9e0*/  LOP3.LUT R14, R8, 0xffff, RZ, 0xc0, !PT ;  /* 0x0000ffff080e7812 */ /* 0x008fe400078ec0ff */
[----:B------:R-:W-:Y:S02]  /*16d9f0*/  LOP3.LUT R16, R9, 0xffff, RZ, 0xc0, !PT ;  /* 0x0000ffff09107812 */ /* 0x000fe400078ec0ff */
[----:B------:R-:W-:Y:S01]  /*16da00*/  SHF.R.U32.HI R15, RZ, 0x8, R19 ;  /* 0x00000008ff0f7819 */ /* 0x000fe20000011613 */
[----:B------:R-:W2:Y:S04]  /*16da10*/  LDL.LU R8, [R1+0x2d3c] ;  /* 0x002d3c0001087983 */ /* 0x000ea80000300800 */
[----:B------:R-:W3:Y:S01]  /*16da20*/  LDL.LU R9, [R1+0x2d08] ;  /* 0x002d080001097983 */ /* 0x000ee20000300800 */
[----:B----4-:R-:W-:-:S02]  /*16da30*/  LOP3.LUT R28, R25, 0xffff, RZ, 0xc0, !PT ;  /* 0x0000ffff191c7812 */ /* 0x010fc400078ec0ff */
[----:B------:R-:W-:Y:S02]  /*16da40*/  LOP3.LUT R13, R22, 0xffff, RZ, 0xc0, !PT ;  /* 0x0000ffff160d7812 */ /* 0x000fe400078ec0ff */
[----:B------:R-:W4:Y:S01]  /*16da50*/  LDL.LU R22, [R1+0x2d04] ;  /* 0x002d040001167983 */ /* 0x000f220000300800 */
[--C-:B------:R-:W-:Y:S02]  /*16da60*/  PRMT R20, R19, 0x3340, R28.reuse ;  /* 0x0000334013147816 */ /* 0x100fe4000000001c */
[----:B------:R-:W-:Y:S02]  /*16da70*/  SHF.R.U32.HI R19, RZ, 0x8, R28 ;  /* 0x00000008ff137819 */ /* 0x000fe4000001161c */
[----:B------:R-:W-:Y:S02]  /*16da80*/  LOP3.LUT R24, R29, 0xffff, RZ, 0xc0, !PT ;  /* 0x0000ffff1d187812 */ /* 0x000fe400078ec0ff */
[----:B------:R-:W4:Y:S04]  /*16da90*/  LDL.LU R29, [R1+0x34c] ;  /* 0x00034c00011d7983 */ /* 0x000f280000300800 */
[----:B------:R-:W4:Y:S01]  /*16daa0*/  LDL.LU R25, [R1+0x1d8] ;  /* 0x0001d80001197983 */ /* 0x000f220000300800 */
[----:B------:R-:W-:-:S03]  /*16dab0*/  PRMT R28, R14, 0x3340, R24 ;  /* 0x000033400e1c7816 */ /* 0x000fc60000000018 */
[----:B------:R-:W-:Y:S04]  /*16dac0*/  STL [R1+0x19a0], R20 ;  /* 0x0019a01401007387 */ /* 0x000fe80000100800 */
[----:B------:R0:W-:Y:S02]  /*16dad0*/  STL [R1+0x199c], R28 ;  /* 0x00199c1c01007387 */ /* 0x0001e40000100800 */
[----:B0-----:R-:W-:Y:S02]  /*16dae0*/  PRMT R28, R16, 0x3340, R23 ;  /* 0x00003340101c7816 */ /* 0x001fe40000000017 */
[----:B------:R-:W-:Y:S02]  /*16daf0*/  SHF.R.U32.HI R20, RZ, 0x8, R14 ;  /* 0x00000008ff147819 */ /* 0x000fe4000001160e */
[----:B------:R-:W-:Y:S01]  /*16db00*/  SHF.R.U32.HI R14, RZ, 0x8, R24 ;  /* 0x00000008ff0e7819 */ /* 0x000fe20000011618 */
[----:B------:R0:W-:Y:S01]  /*16db10*/  STL [R1+0x1998], R28 ;  /* 0x0019981c01007387 */ /* 0x0001e20000100800 */
[----:B------:R-:W-:-:S02]  /*16db20*/  SHF.R.U32.HI R24, RZ, 0x8, R16 ;  /* 0x00000008ff187819 */ /* 0x000fc40000011610 */
[----:B------:R-:W-:Y:S02]  /*16db30*/  SHF.R.U32.HI R16, RZ, 0x8, R13 ;  /* 0x00000008ff107819 */ /* 0x000fe4000001160d */
[----:B------:R-:W-:Y:S02]  /*16db40*/  SHF.R.U32.HI R23, RZ, 0x8, R23 ;  /* 0x00000008ff177819 */ /* 0x000fe40000011617 */
[--C-:B0-----:R-:W-:Y:S02]  /*16db50*/  PRMT R28, R13, 0x3340, R0.reuse ;  /* 0x000033400d1c7816 */ /* 0x101fe40000000000 */
[----:B------:R-:W4:Y:S04]  /*16db60*/  LDL.LU R13, [R1+0x53a0] ;  /* 0x0053a000010d7983 */ /* 0x000f280000300800 */
[----:B------:R0:W-:Y:S02]  /*16db70*/  STL [R1+0x1994], R28 ;  /* 0x0019941c01007387 */ /* 0x0001e40000100800 */
[----:B0-----:R-:W-:Y:S01]  /*16db80*/  SHF.R.U32.HI R28, RZ, 0x8, R0 ;  /* 0x00000008ff1c7819 */ /* 0x001fe20000011600 */
[----:B------:R-:W-:Y:S01]  /*16db90*/  IMAD.MOV.U32 R0, RZ, RZ, R20 ;  /* 0x000000ffff007224 */ /* 0x000fe200078e0014 */
[----:B------:R-:W-:Y:S01]  /*16dba0*/  LOP3.LUT R20, R24, 0xffff, RZ, 0xc0, !PT ;  /* 0x0000ffff18147812 */ /* 0x000fe200078ec0ff */
[----:B------:R-:W-:Y:S01]  /*16dbb0*/  IMAD.MOV.U32 R24, RZ, RZ, R19 ;  /* 0x000000ffff187224 */ /* 0x000fe200078e0013 */
[----:B------:R-:W-:-:S02]  /*16dbc0*/  LOP3.LUT R19, R23, 0xffff, RZ, 0xc0, !PT ;  /* 0x0000ffff17137812 */ /* 0x000fc400078ec0ff */
[----:B------:R-:W-:Y:S02]  /*16dbd0*/  LOP3.LUT R23, R0, 0xffff, RZ, 0xc0, !PT ;  /* 0x0000ffff00177812 */ /* 0x000fe400078ec0ff */
[----:B------:R-:W-:Y:S02]  /*16dbe0*/  PRMT R20, R20, 0x3340, R19 ;  /* 0x0000334014147816 */ /* 0x000fe40000000013 */
[----:B------:R-:W-:Y:S02]  /*16dbf0*/  LOP3.LUT R0, R14, 0xffff, RZ, 0xc0, !PT ;  /* 0x0000ffff0e007812 */ /* 0x000fe400078ec0ff */
[----:B------:R-:W4:Y:S04]  /*16dc00*/  LDL.LU R14, [R1+0x539c] ;  /* 0x00539c00010e7983 */ /* 0x000f280000300800 */
[----:B------:R-:W4:Y:S04]  /*16dc10*/  LDL.LU R19, [R1+0x5398] ;  /* 0x0053980001137983 */ /* 0x000f280000300800 */
[----:B------:R0:W-:Y:S04]  /*16dc20*/  STL [R1+0x1810], R20 ;  /* 0x0018101401007387 */ /* 0x0001e80000100800 */
[----:B0-----:R-:W4:Y:S01]  /*16dc30*/  LDL.LU R20, [R1+0x5394] ;  /* 0x0053940001147983 */ /* 0x001f220000300800 */
[----:B------:R-:W-:-:S02]  /*16dc40*/  LOP3.LUT R16, R16, 0xffff, RZ, 0xc0, !PT ;  /* 0x0000ffff10107812 */ /* 0x000fc400078ec0ff */
[----:B------:R-:W-:Y:S02]  /*16dc50*/  LOP3.LUT R28, R28, 0xffff, RZ, 0xc0, !PT ;  /* 0x0000ffff1c1c7812 */ /* 0x000fe400078ec0ff */
[----:B------:R-:W-:Y:S02]  /*16dc60*/  LOP3.LUT R15, R15, 0xffff, RZ, 0xc0, !PT ;  /* 0x0000ffff0f0f7812 */ /* 0x000fe400078ec0ff */
[----:B------:R-:W-:Y:S02]  /*16dc70*/  LOP3.LUT R24, R24, 0xffff, RZ, 0xc0, !PT ;  /* 0x0000ffff18187812 */ /* 0x000fe400078ec0ff */
[----:B------:R-:W-:Y:S02]  /*16dc80*/  PRMT R28, R16, 0x3340, R28 ;  /* 0x00003340101c7816 */ /* 0x000fe4000000001c */
[----:B------:R-:W-:Y:S02]  /*16dc90*/  PRMT R0, R23, 0x3340, R0 ;  /* 0x0000334017007816 */ /* 0x000fe40000000000 */
[----:B------:R-:W-:Y:S01]  /*16dca0*/  PRMT R16, R15, 0x3340, R24 ;  /* 0x000033400f107816 */ /* 0x000fe20000000018 */
[----:B------:R-:W-:Y:S04]  /*16dcb0*/  STL [R1+0x180c], R28 ;  /* 0x00180c1c01007387 */ /* 0x000fe80000100800 */
[----:B------:R-:W-:Y:S04]  /*16dcc0*/  STL [R1+0x1808], R16 ;  /* 0x0018081001007387 */ /* 0x000fe80000100800 */
[----:B------:R0:W-:Y:S02]  /*16dcd0*/  STL [R1+0x1804], R0 ;  /* 0x0018040001007387 */ /* 0x0001e40000100800 */
[----:B0-----:R-:W-:-:S02]  /*16dce0*/  LOP3.LUT R0, R10, 0xffff, RZ, 0xc0, !PT ;  /* 0x0000ffff0a007812 */ /* 0x001fc400078ec0ff */
[----:B--2---:R-:W-:Y:S02]  /*16dcf0*/  LOP3.LUT R15, R8, 0xffff, RZ, 0xc0, !PT ;  /* 0x0000ffff080f7812 */ /* 0x004fe400078ec0ff */
[----:B---3--:R-:W-:Y:S02]  /*16dd00*/  LOP3.LUT R9, R9, 0xffff, RZ, 0xc0, !PT ;  /* 0x0000ffff09097812 */ /* 0x008fe400078ec0ff */
[----:B----4-:R-:W-:Y:S02]  /*16dd10*/  LOP3.LUT R8, R22, 0xffff, RZ, 0xc0, !PT ;  /* 0x0000ffff16087812 */ /* 0x010fe400078ec0ff */
[----:B------:R-:W-:-:S04]  /*16dd20*/  LOP3.LUT R28, R25, 0xffff, RZ, 0xc0, !PT ;  /* 0x0000ffff191c7812 */ /* 0x000fc800078ec0ff */
[--C-:B------:R-:W-:Y:S02]  /*16dd30*/  PRMT R16, R15, 0x3340, R28.reuse ;  /* 0x000033400f107816 */ /* 0x100fe4000000001c */
[----:B------:R-:W-:Y:S02]  /*16dd40*/  LOP3.LUT R29, R29, 0xffff, RZ, 0xc0, !PT ;  /* 0x0000ffff1d1d7812 */ /* 0x000fe400078ec0ff */
[----:B------:R-:W-:Y:S02]  /*16dd50*/  SHF.R.U32.HI R28, RZ, 0x8, R28 ;  /* 0x00000008ff1c7819 */ /* 0x000fe4000001161c */
[----:B------:R-:W-:Y:S02]  /*16dd60*/  LOP3.LUT R23, R19, 0xffff, RZ, 0xc0, !PT ;  /* 0x0000ffff13177812 */ /* 0x000fe400078ec0ff */
[----:B------:R-:W2:Y:S04]  /*16dd70*/  LDL.LU R19, [R1+0x2d9c] ;  /* 0x002d9c0001137983 */ /* 0x000ea80000300800 */
[----:B------:R-:W3:Y:S04]  /*16dd80*/  LDL.LU R10, [R1+0x2d98] ;  /* 0x002d9800010a7983 */ /* 0x000ee80000300800 */
[----:B------:R-:W4:Y:S04]  /*16dd90*/  LDL.LU R22, [R1+0x2d54] ;  /* 0x002d540001167983 */ /* 0x000f280000300800 */
[----:B------:R-:W4:Y:S01]  /*16dda0*/  LDL.LU R25, [R1+0x2d50] ;  /* 0x002d500001197983 */ /* 0x000f220000300800 */
[----:B------:R-:W-:-:S02]  /*16ddb0*/  LOP3.LUT R24, R20, 0xffff, RZ, 0xc0, !PT ;  /* 0x0000ffff14187812 */ /* 0x000fc400078ec0ff */
[----:B------:R-:W-:Y:S02]  /*16ddc0*/  SHF.R.U32.HI R20, RZ, 0x8, R15 ;  /* 0x00000008ff147819 */ /* 0x000fe4000001160f */
[----:B------:R-:W-:Y:S02]  /*16ddd0*/  SHF.R.U32.HI R15, RZ, 0x8, R9 ;  /* 0x00000008ff0f7819 */ /* 0x000fe40000011609 */
[--C-:B------:R-:W-:Y:S01]  /*16dde0*/  PRMT R9, R9, 0x3340, R24.reuse ;  /* 0x0000334009097816 */ /* 0x100fe20000000018 */
[----:B------:R0:W-:Y:S04]  /*16ddf0*/  STL [R1+0x1990], R16 ;  /* 0x0019901001007387 */ /* 0x0001e80000100800 */
[----:B0-----:R-:W4:Y:S04]  /*16de00*/  LDL.LU R16, [R1+0x1dc] ;  /* 0x0001dc0001107983 */ /* 0x001f280000300800 */
[----:B------:R0:W-:Y:S02]  /*16de10*/  STL [R1+0x198c], R9 ;  /* 0x00198c0901007387 */ /* 0x0001e40000100800 */
[----:B0-----:R-:W-:-:S02]  /*16de20*/  SHF.R.U32.HI R9, RZ, 0x8, R24 ;  /* 0x00000008ff097819 */ /* 0x001fc40000011618 */
[----:B------:R-:W-:Y:S02]  /*16de30*/  SHF.R.U32.HI R24, RZ, 0x8, R8 ;  /* 0x00000008ff187819 */ /* 0x000fe40000011608 */
[----:B------:R-:W-:-:S05]  /*16de40*/  PRMT R8, R8, 0x3340, R23 ;  /* 0x0000334008087816 */ /* 0x000fca0000000017 */
[----:B------:R0:W-:Y:S01]  /*16de50*/  STL [R1+0x1988], R8 ;  /* 0x0019880801007387 */ /* 0x0001e20000100800 */
[----:B------:R-:W-:Y:S02]  /*16de60*/  LOP3.LUT R20, R20, 0xffff, RZ, 0xc0, !PT ;  /* 0x0000ffff14147812 */ /* 0x000fe400078ec0ff */
[----:B------:R-:W-:Y:S02]  /*16de70*/  SHF.R.U32.HI R23, RZ, 0x8, R23 ;  /* 0x00000008ff177819 */ /* 0x000fe40000011617 */
[----:B0-----:R-:W-:Y:S02]  /*16de80*/  SHF.R.U32.HI R8, RZ, 0x8, R29 ;  /* 0x00000008ff087819 */ /* 0x001fe4000001161d */
[----:B------:R-:W-:-:S05]  /*16de90*/  PRMT R29, R29, 0x3340, R0 ;  /* 0x000033401d1d7816 */ /* 0x000fca0000000000 */
[----:B------:R0:W-:Y:S01]  /*16dea0*/  STL [R1+0x1984], R29 ;  /* 0x0019841d01007387 */ /* 0x0001e20000100800 */
[----:B------:R-:W-:Y:S02]  /*16deb0*/  LOP3.LUT R15, R15, 0xffff, RZ, 0xc0, !PT ;  /* 0x0000ffff0f0f7812 */ /* 0x000fe400078ec0ff */
[----:B------:R-:W-:Y:S02]  /*16dec0*/  SHF.R.U32.HI R0, RZ, 0x8, R0 ;  /* 0x00000008ff007819 */ /* 0x000fe40000011600 */
[----:B0-----:R-:W-:Y:S01]  /*16ded0*/  LOP3.LUT R29, R28, 0xffff, RZ, 0xc0, !PT ;  /* 0x0000ffff1c1d7812 */ /* 0x001fe200078ec0ff */
[----:B------:R-:W-:Y:S01]  /*16dee0*/  IMAD.MOV.U32 R28, RZ, RZ, R9 ;  /* 0x000000ffff1c7224 */ /* 0x000fe200078e0009 */
[----:B------:R-:W-:Y:S02]  /*16def0*/  LOP3.LUT R9, R24, 0xffff, RZ, 0xc0, !PT ;  /* 0x0000ffff18097812 */ /* 0x000fe400078ec0ff */
[----:B------:R-:W-:Y:S02]  /*16df00*/  LOP3.LUT R24, R23, 0xffff, RZ, 0xc0, !PT ;  /* 0x0000ffff17187812 */ /* 0x000fe400078ec0ff */
[----:B------:R-:W-:-:S02]  /*16df10*/  PRMT R20, R20, 0x3340, R29 ;  /* 0x0000334014147816 */ /* 0x000fc4000000001d */
[----:B------:R-:W-:Y:S02]  /*16df20*/  LOP3.LUT R23, R8, 0xffff, RZ, 0xc0, !PT ;  /* 0x0000ffff08177812 */ /* 0x000fe400078ec0ff */
[----:B------:R-:W-:Y:S01]  /*16df30*/  LOP3.LUT R28, R28, 0xffff, RZ, 0xc0, !PT ;  /* 0x0000ffff1c1c7812 */ /* 0x000fe200078ec0ff */
[----:B------:R-:W4:Y:S04]  /*16df40*/  LDL.LU R8, [R1+0x5390] ;  /* 0x0053900001087983 */ /* 0x000f280000300800 */
[----:B------:R-:W4:Y:S04]  /*16df50*/  LDL.LU R29, [R1+0x538c] ;  /* 0x00538c00011d7983 */ /* 0x000f280000300800 */
[----:B------:R0:W-:Y:S01]  /*16df60*/  STL [R1+0x17fc], R20 ;  /* 0x0017fc1401007387 */ /* 0x0001e20000100800 */
[----:B------:R-:W-:-:S02]  /*16df70*/  LOP3.LUT R0, R0, 0xffff, RZ, 0xc0, !PT ;  /* 0x0000ffff00007812 */ /* 0x000fc400078ec0ff */
[----:B0-----:R-:W-:Y:S02]  /*16df80*/  PRMT R20, R15, 0x3340, R28 ;  /* 0x000033400f147816 */ /* 0x001fe4000000001c */
[----:B------:R-:W-:Y:S02]  /*16df90*/  PRMT R15, R9, 0x3340, R24 ;  /* 0x00003340090f7816 */ /* 0x000fe40000000018 */
[----:B------:R-:W4:Y:S04]  /*16dfa0*/  LDL.LU R24, [R1+0x28c] ;  /* 0x00028c0001187983 */ /* 0x000f280000300800 */
[----:B------:R-:W-:Y:S01]  /*16dfb0*/  STL [R1+0x17f8], R20 ;  /* 0x0017f81401007387 */ /* 0x000fe20000100800 */
[----:B------:R-:W-:-:S03]  /*16dfc0*/  PRMT R9, R23, 0x3340, R0 ;  /* 0x0000334017097816 */ /* 0x000fc60000000000 */
[----:B------:R2:W-:Y:S04]  /*16dfd0*/  STL [R1+0x17f4], R15 ;  /* 0x0017f40f01007387 */ /* 0x0005e80000100800 */
[----:B------:R-:W4:Y:S04]  /*16dfe0*/  LDL.LU R0, [R1+0x1e0] ;  /* 0x0001e00001007983 */ /* 0x000f280000300800 */
[----:B------:R3:W-:Y:S01]  /*16dff0*/  STL [R1+0x17f0], R9 ;  /* 0x0017f00901007387 */ /* 0x0007e20000100800 */
[----:B--2---:R-:W-:Y:S02]  /*16e000*/  LOP3.LUT R15, R19, 0xffff, RZ, 0xc0, !PT ;  /* 0x0000ffff130f7812 */ /* 0x004fe400078ec0ff */
[----:B---3--:R-:W-:-:S02]  /*16e010*/  LOP3.LUT R9, R10, 0xffff, RZ, 0xc0, !PT ;  /* 0x0000ffff0a097812 */ /* 0x008fc400078ec0ff */
[----:B----4-:R-:W-:Y:S01]  /*16e020*/  LOP3.LUT R20, R22, 0xffff, RZ, 0xc0, !PT ;  /* 0x0000ffff16147812 */ /* 0x010fe200078ec0ff */
[----:B------:R-:W2:Y:S01]  /*16e030*/  LDL.LU R10, [R1+0x2d1c] ;  /* 0x002d1c00010a7983 */ /* 0x000ea20000300800 */
[----:B------:R-:W-:-:S03]  /*16e040*/  LOP3.LUT R19, R25, 0xffff, RZ, 0xc0, !PT ;  /* 0x0000ffff19137812 */ /* 0x000fc600078ec0ff */
[----:B------:R-:W3:Y:S04]  /*16e050*/  LDL.LU R22, [R1+0x2d18] ;  /* 0x002d180001167983 */ /* 0x000ee80000300800 */
[----:B------:R-:W4:Y:S01]  /*16e060*/  LDL.LU R25, [R1+0x354] ;  /* 0x0003540001197983 */ /* 0x000f220000300800 */
[----:B------:R-:W-:-:S03]  /*16e070*/  LOP3.LUT R28, R29, 0xffff, RZ, 0xc0, !PT ;  /* 0x0000ffff1d1c7812 */ /* 0x000fc600078ec0ff */
[----:B------:R-:W4:Y:S01]  /*16e080*/  LDL.LU R29, [R1+0x350] ;  /* 0x00035000011d7983 */ /* 0x000f220000300800 */
[----:B------:R-:W-:Y:S02]  /*16e090*/  LOP3.LUT R23, R0, 0xffff, RZ, 0xc0, !PT ;  /* 0x0000ffff00177812 */ /* 0x000fe400078ec0ff */
        /* <DEDUP_REMOVED lines=14> */
[----:B0-----:R-:W-:Y:S02]  /*16e180*/  SHF.R.U32.HI R20, RZ, 0x8, R19 ;  /* 0x00000008ff147819 */ /* 0x001fe40000011613 */
[----:B------:R-:W-:-:S05]  /*16e190*/  PRMT R19, R19, 0x3340, R0 ;  /* 0x0000334013137816 */ /* 0x000fca0000000000 */
[----:B------:R0:W-:Y:S02]  /*16e1a0*/  STL [R1+0x1974], R19 ;  /* 0x0019741301007387 */ /* 0x0001e40000100800 */
[----:B0-----:R-:W-:Y:S01]  /*16e1b0*/  LOP3.LUT R19, R28, 0xffff, RZ, 0xc0, !PT ;  /* 0x0000ffff1c137812 */ /* 0x001fe200078ec0ff */
[----:B------:R-:W-:Y:S01]  /*16e1c0*/  IMAD.MOV.U32 R28, RZ, RZ, R9 ;  /* 0x000000ffff1c7224 */ /* 0x000fe200078e0009 */
[----:B------:R-:W-:Y:S02]  /*16e1d0*/  LOP3.LUT R9, R24, 0xffff, RZ, 0xc0, !PT ;  /* 0x0000ffff18097812 */ /* 0x000fe400078ec0ff */
[----:B------:R-:W-:Y:S02]  /*16e1e0*/  LOP3.LUT R24, R23, 0xffff, RZ, 0xc0, !PT ;  /* 0x0000ffff17187812 */ /* 0x000fe400078ec0ff */
[----:B------:R-:W-:Y:S02]  /*16e1f0*/  LOP3.LUT R23, R20, 0xffff, RZ, 0xc0, !PT ;  /* 0x0000ffff14177812 */ /* 0x000fe400078ec0ff */
[----:B------:R-:W4:Y:S01]  /*16e200*/  LDL.LU R20, [R1+0x5388] ;  /* 0x0053880001147983 */ /* 0x000f220000300800 */
[----:B------:R-:W-:-:S02]  /*16e210*/  SHF.R.U32.HI R0, RZ, 0x8, R0 ;  /* 0x00000008ff007819 */ /* 0x000fc40000011600 */
        /* <DEDUP_REMOVED lines=9> */
[----:B------:R-:W-:Y:S04]  /*16e2b0*/  STL [R1+0x17e8], R15 ;  /* 0x0017e80f01007387 */ /* 0x000fe80000100800 */
[----:B------:R-:W-:Y:S04]  /*16e2c0*/  STL [R1+0x17e4], R9 ;  /* 0x0017e40901007387 */ /* 0x000fe80000100800 */
[----:B------:R0:W-:Y:S01]  /*16e2d0*/  STL [R1+0x17dc], R0 ;  /* 0x0017dc0001007387 */ /* 0x0001e20000100800 */
[----:B------:R-:W-:-:S02]  /*16e2e0*/  LOP3.LUT R24, R8, 0xffff, RZ, 0xc0, !PT ;  /* 0x0000ffff08187812 */ /* 0x000fc400078ec0ff */
[----:B------:R-:W-:Y:S01]  /*16e2f0*/  LOP3.LUT R23, R5, 0xffff, RZ, 0xc0, !PT ;  /* 0x0000ffff05177812 */ /* 0x000fe200078ec0ff */
[----:B------:R-:W4:Y:S04]  /*16e300*/  LDL.LU R8, [R1+0x2dbc] ;  /* 0x002dbc0001087983 */ /* 0x000f280000300800 */
[----:B------:R-:W4:Y:S01]  /*16e310*/  LDL.LU R5, [R1+0x2db8] ;  /* 0x002db80001057983 */ /* 0x000f220000300800 */
[----:B0-----:R-:W-:Y:S02]  /*16e320*/  LOP3.LUT R0, R4, 0xffff, RZ, 0xc0, !PT ;  /* 0x0000ffff04007812 */ /* 0x001fe400078ec0ff */
[----:B--2---:R-:W-:Y:S02]  /*16e330*/  LOP3.LUT R10, R10, 0xffff, RZ, 0xc0, !PT ;  /* 0x0000ffff0a0a7812 */ /* 0x004fe400078ec0ff */
[----:B---3--:R-:W-:-:S02]  /*16e340*/  LOP3.LUT R9, R22, 0xffff, RZ, 0xc0, !PT ;  /* 0x0000ffff16097812 */ /* 0x008fc400078ec0ff */
[----:B------:R-:W-:Y:S02]  /*16e350*/  SHF.R.U32.HI R4, RZ, 0x8, R10 ;  /* 0x00000008ff047819 */ /* 0x000fe4000001160a */
[----:B----4-:R-:W-:Y:S02]  /*16e360*/  LOP3.LUT R15, R25, 0xffff, RZ, 0xc0, !PT ;  /* 0x0000ffff190f7812 */ /* 0x010fe400078ec0ff */
[----:B------:R-:W-:Y:S02]  /*16e370*/  LOP3.LUT R19, R29, 0xffff, RZ, 0xc0, !PT ;  /* 0x0000ffff1d137812 */ /* 0x000fe400078ec0ff */
[----:B------:R-:W2:Y:S01]  /*16e380*/  LDL.LU R29, [R1+0x2d6c] ;  /* 0x002d6c00011d7983 */ /* 0x000ea20000300800 */
[----:B------:R-:W-:-:S03]  /*16e390*/  LOP3.LUT R28, R20, 0xffff, RZ, 0xc0, !PT ;  /* 0x0000ffff141c7812 */ /* 0x000fc600078ec0ff */
[----:B------:R-:W3:Y:S04]  /*16e3a0*/  LDL.LU R20, [R1+0x2d28] ;  /* 0x002d280001147983 */ /* 0x000ee80000300800 */
[----:B------:R-:W4:Y:S01]  /*16e3b0*/  LDL.LU R22, [R1+0x298] ;  /* 0x0002980001167983 */ /* 0x000f220000300800 */
[----:B------:R-:W-:Y:S02]  /*16e3c0*/  PRMT R16, R10, 0x3340, R28 ;  /* 0x000033400a107816 */ /* 0x000fe4000000001c */
[----:B------:R-:W-:Y:S02]  /*16e3d0*/  SHF.R.U32.HI R10, RZ, 0x8, R9 ;  /* 0x00000008ff0a7819 */ /* 0x000fe40000011609 */
[--C-:B------:R-:W-:Y:S01]  /*16e3e0*/  PRMT R9, R9, 0x3340, R24.reuse ;  /* 0x0000334009097816 */ /* 0x100fe20000000018 */
[----:B------:R-:W3:Y:S04]  /*16e3f0*/  LDL.LU R25, [R1+0x294] ;  /* 0x0002940001197983 */ /* 0x000ee80000300800 */
[----:B------:R0:W-:Y:S04]  /*16e400*/  STL [R1+0x1970], R16 ;  /* 0x0019701001007387 */ /* 0x0001e80000100800 */
[----:B0-----:R-:W3:Y:S04]  /*16e410*/  LDL.LU R16, [R1+0x108] ;  /* 0x0001080001107983 */ /* 0x001ee80000300800 */
[----:B------:R0:W-:Y:S02]  /*16e420*/  STL [R1+0x196c], R9 ;  /* 0x00196c0901007387 */ /* 0x0001e40000100800 */
[----:B0-----:R-:W-:-:S02]  /*16e430*/  SHF.R.U32.HI R9, RZ, 0x8, R24 ;  /* 0x00000008ff097819 */ /* 0x001fc40000011618 */
[----:B------:R-:W-:Y:S02]  /*16e440*/  SHF.R.U32.HI R24, RZ, 0x8, R15 ;  /* 0x00000008ff187819 */ /* 0x000fe4000001160f */
[----:B------:R-:W-:-:S05]  /*16e450*/  PRMT R15, R15, 0x3340, R23 ;  /* 0x000033400f0f7816 */ /* 0x000fca0000000017 */
[----:B------:R0:W-:Y:S01]  /*16e460*/  STL [R1+0x1968], R15 ;  /* 0x0019680f01007387 */ /* 0x0001e20000100800 */
[----:B------:R-:W-:Y:S02]  /*16e470*/  SHF.R.U32.HI R28, RZ, 0x8, R28 ;  /* 0x00000008ff1c7819 */ /* 0x000fe4000001161c */
[----:B0-----:R-:W-:Y:S02]  /*16e480*/  SHF.R.U32.HI R15, RZ, 0x8, R19 ;  /* 0x00000008ff0f7819 */ /* 0x001fe40000011613 */
[----:B------:R-:W-:Y:S02]  /*16e490*/  PRMT R19, R19, 0x3340, R0 ;  /* 0x0000334013137816 */ /* 0x000fe40000000000 */
[----:B------:R-:W-:-:S03]  /*16e4a0*/  SHF.R.U32.HI R23, RZ, 0x8, R23 ;  /* 0x00000008ff177819 */ /* 0x000fc60000011617 */
[----:B------:R0:W-:Y:S01]  /*16e4b0*/  STL [R1+0x1964], R19 ;  /* 0x0019641301007387 */ /* 0x0001e20000100800 */
[----:B------:R-:W-:Y:S02]  /*16e4c0*/  SHF.R.U32.HI R0, RZ, 0x8, R0 ;  /* 0x00000008ff007819 */ /* 0x000fe40000011600 */
[----:B------:R-:W-:Y:S02]  /*16e4d0*/  LOP3.LUT R10, R10, 0xffff, RZ, 0xc0, !PT ;  /* 0x0000ffff0a0a7812 */ /* 0x000fe400078ec0ff */
[----:B0-----:R-:W-:Y:S02]  /*16e4e0*/  LOP3.LUT R19, R4, 0xffff, RZ, 0xc0, !PT ;  /* 0x0000ffff04137812 */ /* 0x001fe400078ec0ff */
[----:B------:R-:W-:Y:S01]  /*16e4f0*/  LOP3.LUT R4, R28, 0xffff, RZ, 0xc0, !PT ;  /* 0x0000ffff1c047812 */ /* 0x000fe200078ec0ff */
[----:B------:R-:W-:Y:S01]  /*16e500*/  IMAD.MOV.U32 R28, RZ, RZ, R9 ;  /* 0x000000ffff1c7224 */ /* 0x000fe200078e0009 */
[----:B------:R-:W-:Y:S02]  /*16e510*/  LOP3.LUT R9, R24, 0xffff, RZ, 0xc0, !PT ;  /* 0x0000ffff18097812 */ /* 0x000fe400078ec0ff */
[----:B------:R-:W-:-:S02]  /*16e520*/  LOP3.LUT R24, R23, 0xffff, RZ, 0xc0, !PT ;  /* 0x0000ffff17187812 */ /* 0x000fc400078ec0ff */
[----:B------:R-:W-:Y:S02]  /*16e530*/  PRMT R19, R19, 0x3340, R4 ;  /* 0x0000334013137816 */ /* 0x000fe40000000004 */
[----:B------:R-:W-:Y:S02]  /*16e540*/  LOP3.LUT R23, R15, 0xffff, RZ, 0xc0, !PT ;  /* 0x0000ffff0f177812 */ /* 0x000fe400078ec0ff */
[----:B------:R-:W-:Y:S01]  /*16e550*/  LOP3.LUT R28, R28, 0xffff, RZ, 0xc0, !PT ;  /* 0x0000ffff1c1c7812 */ /* 0x000fe200078ec0ff */
[----:B------:R-:W3:Y:S04]  /*16e560*/  LDL.LU R15, [R1+0x5384] ;  /* 0x00538400010f7983 */ /* 0x000ee80000300800 */
[----:B------:R-:W3:Y:S04]  /*16e570*/  LDL.LU R4, [R1+0x5380] ;  /* 0x0053800001047983 */ /* 0x000ee80000300800 */
[----:B------:R0:W-:Y:S01]  /*16e580*/  STL [R1+0x17d8], R19 ;  /* 0x0017d81301007387 */ /* 0x0001e20000100800 */
[----:B------:R-:W-:-:S02]  /*16e590*/  LOP3.LUT R0, R0, 0xffff, RZ, 0xc0, !PT ;  /* 0x0000ffff00007812 */ /* 0x000fc400078ec0ff */
[----:B0-----:R-:W-:Y:S02]  /*16e5a0*/  PRMT R19, R10, 0x3340, R28 ;  /* 0x000033400a137816 */ /* 0x001fe4000000001c */
[----:B------:R-:W-:Y:S02]  /*16e5b0*/  PRMT R10, R9, 0x3340, R24 ;  /* 0x00003340090a7816 */ /* 0x000fe40000000018 */
[----:B------:R-:W-:Y:S01]  /*16e5c0*/  PRMT R9, R23, 0x3340, R0 ;  /* 0x0000334017097816 */ /* 0x000fe20000000000 */
[----:B------:R-:W-:Y:S04]  /*16e5d0*/  STL [R1+0x17d4], R19 ;  /* 0x0017d41301007387 */ /* 0x000fe80000100800 */
[----:B------:R-:W3:Y:S04]  /*16e5e0*/  LDL.LU R0, [R1+0x1e4] ;  /* 0x0001e40001007983 */ /* 0x000ee80000300800 */
[----:B------:R0:W-:Y:S04]  /*16e5f0*/  STL [R1+0x17d0], R10 ;  /* 0x0017d00a01007387 */ /* 0x0001e80000100800 */
[----:B------:R1:W-:Y:S01]  /*16e600*/  STL [R1+0x17cc], R9 ;  /* 0x0017cc0901007387 */ /* 0x0003e20000100800 */
[----:B0-----:R-:W-:-:S02]  /*16e610*/  LOP3.LUT R10, R8, 0xffff, RZ, 0xc0, !PT ;  /* 0x0000ffff080a7812 */ /* 0x001fc400078ec0ff */
[----:B-1----:R-:W-:Y:S01]  /*16e620*/  LOP3.LUT R9, R5, 0xffff, RZ, 0xc0, !PT ;  /* 0x0000ffff05097812 */ /* 0x002fe200078ec0ff */
[----:B------:R-:W3:Y:S04]  /*16e630*/  LDL.LU R8, [R1+0x2dcc] ;  /* 0x002dcc0001087983 */ /* 0x000ee80000300800 */
[----:B------:R-:W3:Y:S01]  /*16e640*/  LDL.LU R5, [R1+0x2dc8] ;  /* 0x002dc80001057983 */ /* 0x000ee20000300800 */
[----:B--2---:R-:W-:Y:S02]  /*16e650*/  LOP3.LUT R29, R29, 0xffff, RZ, 0xc0, !PT ;  /* 0x0000ffff1d1d7812 */ /* 0x004fe400078ec0ff */
[----:B----4-:R-:W-:Y:S02]  /*16e660*/  LOP3.LUT R28, R22, 0xffff, RZ, 0xc0, !PT ;  /* 0x0000ffff161c7812 */ /* 0x010fe400078ec0ff */
[----:B---3--:R-:W-:-:S02]  /*16e670*/  LOP3.LUT R19, R20, 0xffff, RZ, 0xc0, !PT ;  /* 0x0000ffff14137812 */ /* 0x008fc400078ec0ff */
[----:B------:R-:W2:Y:S01]  /*16e680*/  LDL.LU R20, [R1+0x2d34] ;  /* 0x002d340001147983 */ /* 0x000ea20000300800 */
[----:B------:R-:W-:-:S03]  /*16e690*/  LOP3.LUT R24, R25, 0xffff, RZ, 0xc0, !PT ;  /* 0x0000ffff19187812 */ /* 0x000fc600078ec0ff */
[----:B------:R-:W3:Y:S04]  /*16e6a0*/  LDL.LU R22, [R1+0x358] ;  /* 0x0003580001167983 */ /* 0x000ee80000300800 */
[----:B------:R-:W4:Y:S01]  /*16e6b0*/  LDL.LU R25, [R1+0x2a0] ;  /* 0x0002a00001197983 */ /* 0x000f220000300800 */
[----:B------:R-:W-:Y:S02]  /*16e6c0*/  LOP3.LUT R23, R0, 0xffff, RZ, 0xc0, !PT ;  /* 0x0000ffff00177812 */ /* 0x000fe400078ec0ff */
[----:B------:R-:W-:Y:S02]  /*16e6d0*/  LOP3.LUT R0, R16, 0xffff, RZ, 0xc0, !PT ;  /* 0x0000ffff10007812 */ /* 0x000fe400078ec0ff */
[----:B------:R-:W-:Y:S02]  /*16e6e0*/  SHF.R.U32.HI R16, RZ, 0x8, R10 ;  /* 0x00000008ff107819 */ /* 0x000fe4000001160a */
[----:B------:R-:W-:-:S05]  /*16e6f0*/  PRMT R10, R10, 0x3340, R28 ;  /* 0x000033400a0a7816 */ /* 0x000fca000000001c */
        /* <DEDUP_REMOVED lines=18> */
[----:B------:R-:W3:Y:S01]  /*16e820*/  LDL.LU R29, [R1+0x537c] ;  /* 0x00537c00011d7983 */ /* 0x000ee20000300800 */
        /* <DEDUP_REMOVED lines=11> */
[----:B------:R1:W-:Y:S01]  /*16e8e0*/  STL [R1+0x17bc], R9 ;  /* 0x0017bc0901007387 */ /* 0x0003e20000100800 */
[----:B------:R-:W-:-:S03]  /*16e8f0*/  LOP3.LUT R23, R4, 0xffff, RZ, 0xc0, !PT ;  /* 0x0000ffff04177812 */ /* 0x000fc600078ec0ff */
[----:B------:R1:W-:Y:S04]  /*16e900*/  STL [R1+0x17b8], R0 ;  /* 0x0017b80001007387 */ /* 0x0003e80000100800 */
[----:B------:R-:W3:Y:S01]  /*16e910*/  LDL.LU R4, [R1+0x2d90] ;  /* 0x002d900001047983 */ /* 0x000ee20000300800 */
[----:B0-----:R-:W-:Y:S02]  /*16e920*/  LOP3.LUT R10, R8, 0xffff, RZ, 0xc0, !PT ;  /* 0x0000ffff080a7812 */ /* 0x001fe400078ec0ff */
[----:B-1----:R-:W-:Y:S02]  /*16e930*/  LOP3.LUT R9, R5, 0xffff, RZ, 0xc0, !PT ;  /* 0x0000ffff05097812 */ /* 0x002fe400078ec0ff */
[----:B------:R-:W-:Y:S02]  /*16e940*/  LOP3.LUT R0, R3, 0xffff, RZ, 0xc0, !PT ;  /* 0x0000ffff03007812 */ /* 0x000fe400078ec0ff */
[----:B------:R-:W-:Y:S01]  /*16e950*/  SHF.R.U32.HI R3, RZ, 0x8, R10 ;  /* 0x00000008ff037819 */ /* 0x000fe2000001160a */
[----:B------:R-:W3:Y:S01]  /*16e960*/  LDL.LU R5, [R1+0x2d8c] ;  /* 0x002d8c0001057983 */ /* 0x000ee20000300800 */
[----:B----4-:R-:W-:-:S02]  /*16e970*/  LOP3.LUT R28, R25, 0xffff, RZ, 0xc0, !PT ;  /* 0x0000ffff191c7812 */ /* 0x010fc400078ec0ff */
[----:B--2---:R-:W-:Y:S02]  /*16e980*/  LOP3.LUT R8, R20, 0xffff, RZ, 0xc0, !PT ;  /* 0x0000ffff14087812 */ /* 0x004fe400078ec0ff */
[----:B---3--:R-:W-:Y:S01]  /*16e990*/  LOP3.LUT R16, R22, 0xffff, RZ, 0xc0, !PT ;  /* 0x0000ffff16107812 */ /* 0x008fe200078ec0ff */
[----:B------:R-:W2:Y:S01]  /*16e9a0*/  LDL.LU R20, [R1+0x2d44] ;  /* 0x002d440001147983 */ /* 0x000ea20000300800 */
[--C-:B------:R-:W-:Y:S02]  /*16e9b0*/  PRMT R10, R10, 0x3340, R28.reuse ;  /* 0x000033400a0a7816 */ /* 0x100fe4000000001c */
[----:B------:R-:W-:Y:S02]  /*16e9c0*/  SHF.R.U32.HI R19, RZ, 0x8, R28 ;  /* 0x00000008ff137819 */ /* 0x000fe4000001161c */
[----:B------:R-:W-:Y:S02]  /*16e9d0*/  LOP3.LUT R24, R29, 0xffff, RZ, 0xc0, !PT ;  /* 0x0000ffff1d187812 */ /* 0x000fe400078ec0ff */
[----:B------:R-:W3:Y:S04]  /*16e9e0*/  LDL.LU R29, [R1+0x2d40] ;  /* 0x002d4000011d7983 */ /* 0x000ee80000300800 */
[----:B------:R-:W4:Y:S01]  /*16e9f0*/  LDL.LU R22, [R1+0x1ec] ;  /* 0x0001ec0001167983 */ /* 0x000f220000300800 */
[----:B------:R-:W-:-:S03]  /*16ea00*/  PRMT R28, R9, 0x3340, R24 ;  /* 0x00003340091c7816 */ /* 0x000fc60000000018 */
[----:B------:R-:W3:Y:S04]  /*16ea10*/  LDL.LU R25, [R1+0x1e8] ;  /* 0x0001e80001197983 */ /* 0x000ee80000300800 */
[----:B------:R-:W-:Y:S04]  /*16ea20*/  STL [R1+0x1950], R10 ;  /* 0x0019500a01007387 */ /* 0x000fe80000100800 */
[----:B------:R0:W-:Y:S02]  /*16ea30*/  STL [R1+0x194c], R28 ;  /* 0x00194c1c01007387 */ /* 0x0001e40000100800 */
[----:B0-----:R-:W-:-:S02]  /*16ea40*/  PRMT R28, R8, 0x3340, R23 ;  /* 0x00003340081c7816 */ /* 0x001fc40000000017 */
[----:B------:R-:W-:Y:S02]  /*16ea50*/  SHF.R.U32.HI R10, RZ, 0x8, R9 ;  /* 0x00000008ff0a7819 */ /* 0x000fe40000011609 */
[----:B------:R-:W-:Y:S01]  /*16ea60*/  SHF.R.U32.HI R9, RZ, 0x8, R24 ;  /* 0x00000008ff097819 */ /* 0x000fe20000011618 */
[----:B------:R0:W-:Y:S01]  /*16ea70*/  STL [R1+0x1948], R28 ;  /* 0x0019481c01007387 */ /* 0x0001e20000100800 */
[----:B------:R-:W-:Y:S02]  /*16ea80*/  SHF.R.U32.HI R24, RZ, 0x8, R8 ;  /* 0x00000008ff187819 */ /* 0x000fe40000011608 */
[----:B------:R-:W-:Y:S02]  /*16ea90*/  SHF.R.U32.HI R8, RZ, 0x8, R16 ;  /* 0x00000008ff087819 */ /* 0x000fe40000011610 */
[----:B------:R-:W-:Y:S02]  /*16eaa0*/  SHF.R.U32.HI R23, RZ, 0x8, R23 ;  /* 0x00000008ff177819 */ /* 0x000fe40000011617 */
[----:B0-----:R-:W-:-:S02]  /*16eab0*/  PRMT R28, R16, 0x3340, R0 ;  /* 0x00003340101c7816 */ /* 0x001fc40000000000 */
[----:B------:R-:W3:Y:S04]  /*16eac0*/  LDL.LU R16, [R1+0x5378] ;  /* 0x0053780001107983 */ /* 0x000ee80000300800 */
[----:B------:R0:W-:Y:S02]  /*16ead0*/  STL [R1+0x1944], R28 ;  /* 0x0019441c01007387 */ /* 0x0001e40000100800 */
[----:B0-----:R-:W-:Y:S01]  /*16eae0*/  SHF.R.U32.HI R28, RZ, 0x8, R0 ;  /* 0x00000008ff1c7819 */ /* 0x001fe20000011600 */
[----:B------:R-:W-:Y:S01]  /*16eaf0*/  IMAD.MOV.U32 R0, RZ, RZ, R10 ;  /* 0x000000ffff007224 */ /* 0x000fe200078e000a */
[----:B------:R-:W-:Y:S01]  /*16eb00*/  LOP3.LUT R10, R24, 0xffff, RZ, 0xc0, !PT ;  /* 0x0000ffff180a7812 */ /* 0x000fe200078ec0ff */
[----:B------:R-:W-:Y:S01]  /*16eb10*/  IMAD.MOV.U32 R24, RZ, RZ, R19 ;  /* 0x000000ffff187224 */ /* 0x000fe200078e0013 */
[----:B------:R-:W-:-:S02]  /*16eb20*/  LOP3.LUT R19, R23, 0xffff, RZ, 0xc0, !PT ;  /* 0x0000ffff17137812 */ /* 0x000fc400078ec0ff */
[----:B------:R-:W-:Y:S02]  /*16eb30*/  LOP3.LUT R23, R0, 0xffff, RZ, 0xc0, !PT ;  /* 0x0000ffff00177812 */ /* 0x000fe400078ec0ff */
[----:B------:R-:W-:Y:S02]  /*16eb40*/  LOP3.LUT R0, R9, 0xffff, RZ, 0xc0, !PT ;  /* 0x0000ffff09007812 */ /* 0x000fe400078ec0ff */
[----:B------:R-:W-:Y:S01]  /*16eb50*/  PRMT R10, R10, 0x3340, R19 ;  /* 0x000033400a0a7816 */ /* 0x000fe20000000013 */
[----:B------:R-:W3:Y:S04]  /*16eb60*/  LDL.LU R9, [R1+0x5374] ;  /* 0x0053740001097983 */ /* 0x000ee80000300800 */
[----:B------:R-:W3:Y:S01]  /*16eb70*/  LDL.LU R19, [R1+0x5370] ;  /* 0x0053700001137983 */ /* 0x000ee20000300800 */
[----:B------:R-:W-:-:S02]  /*16eb80*/  LOP3.LUT R8, R8, 0xffff, RZ, 0xc0, !PT ;  /* 0x0000ffff08087812 */ /* 0x000fc400078ec0ff */
[----:B------:R-:W-:Y:S02]  /*16eb90*/  LOP3.LUT R28, R28, 0xffff, RZ, 0xc0, !PT ;  /* 0x0000ffff1c1c7812 */ /* 0x000fe400078ec0ff */
[----:B------:R-:W-:Y:S02]  /*16eba0*/  LOP3.LUT R3, R3, 0xffff, RZ, 0xc0, !PT ;  /* 0x0000ffff03037812 */ /* 0x000fe400078ec0ff */
[----:B------:R-:W-:Y:S02]  /*16ebb0*/  LOP3.LUT R24, R24, 0xffff, RZ, 0xc0, !PT ;  /* 0x0000ffff18187812 */ /* 0x000fe400078ec0ff */
[----:B------:R-:W-:Y:S01]  /*16ebc0*/  PRMT R8, R8, 0x3340, R28 ;  /* 0x0000334008087816 */ /* 0x000fe2000000001c */
[----:B------:R-:W-:Y:S01]  /*16ebd0*/  STL [R1+0x17ac], R10 ;  /* 0x0017ac0a01007387 */ /* 0x000fe20000100800 */
[----:B------:R-:W-:Y:S02]  /*16ebe0*/  PRMT R3, R3, 0x3340, R24 ;  /* 0x0000334003037816 */ /* 0x000fe40000000018 */
[----:B------:R-:W-:Y:S01]  /*16ebf0*/  PRMT R0, R23, 0x3340, R0 ;  /* 0x0000334017007816 */ /* 0x000fe20000000000 */
[----:B------:R0:W-:Y:S04]  /*16ec00*/  STL [R1+0x17a8], R8 ;  /* 0x0017a80801007387 */ /* 0x0001e80000100800 */
[----:B------:R2:W-:Y:S04]  /*16ec10*/  STL [R1+0x17a4], R3 ;  /* 0x0017a40301007387 */ /* 0x0005e80000100800 */
[----:B------:R1:W-:Y:S01]  /*16ec20*/  STL [R1+0x1798], R0 ;  /* 0x0017980001007387 */ /* 0x0003e20000100800 */
[----:B0-----:R-:W-:-:S02]  /*16ec30*/  LOP3.LUT R8, R4, 0xffff, RZ, 0xc0, !PT ;  /* 0x0000ffff04087812 */ /* 0x001fc400078ec0ff */
[----:B------:R-:W-:Y:S01]  /*16ec40*/  LOP3.LUT R10, R5, 0xffff, RZ, 0xc0, !PT ;  /* 0x0000ffff050a7812 */ /* 0x000fe200078ec0ff */
[----:B------:R-:W3:Y:S04]  /*16ec50*/  LDL.LU R4, [R1+0x2de4] ;  /* 0x002de40001047983 */ /* 0x000ee80000300800 */
[----:B------:R-:W3:Y:S01]  /*16ec60*/  LDL.LU R5, [R1+0x2de0] ;  /* 0x002de00001057983 */ /* 0x000ee20000300800 */
[----:B--2---:R-:W-:-:S03]  /*16ec70*/  LOP3.LUT R3, R20, 0xffff, RZ, 0xc0, !PT ;  /* 0x0000ffff14037812 */ /* 0x004fc600078ec0ff */
[----:B------:R-:W2:Y:S01]  /*16ec80*/  LDL.LU R20, [R1+0x360] ;  /* 0x0003600001147983 */ /* 0x000ea20000300800 */
[----:B----4-:R-:W-:Y:S02]  /*16ec90*/  LOP3.LUT R28, R22, 0xffff, RZ, 0xc0, !PT ;  /* 0x0000ffff161c7812 */ /* 0x010fe400078ec0ff */
[----:B---3--:R-:W-:Y:S01]  /*16eca0*/  LOP3.LUT R24, R25, 0xffff, RZ, 0xc0, !PT ;  /* 0x0000ffff19187812 */ /* 0x008fe200078ec0ff */
[----:B------:R-:W3:Y:S04]  /*16ecb0*/  LDL.LU R22, [R1+0x35c] ;  /* 0x00035c0001167983 */ /* 0x000ee80000300800 */
[----:B------:R-:W4:Y:S01]  /*16ecc0*/  LDL.LU R25, [R1+0x2a8] ;  /* 0x0002a80001197983 */ /* 0x000f220000300800 */
[----:B------:R-:W-:Y:S02]  /*16ecd0*/  LOP3.LUT R29, R29, 0xffff, RZ, 0xc0, !PT ;  /* 0x0000ffff1d1d7812 */ /* 0x000fe400078ec0ff */
[----:B------:R-:W-:-:S02]  /*16ece0*/  LOP3.LUT R23, R19, 0xffff, RZ, 0xc0, !PT ;  /* 0x0000ffff13177812 */ /* 0x000fc400078ec0ff */
[----:B------:R-:W-:Y:S02]  /*16ecf0*/  SHF.R.U32.HI R19, RZ, 0x8, R8 ;  /* 0x00000008ff137819 */ /* 0x000fe40000011608 */
[--C-:B------:R-:W-:Y:S02]  /*16ed00*/  PRMT R8, R8, 0x3340, R28.reuse ;  /* 0x0000334008087816 */ /* 0x100fe4000000001c */
[----:B-1----:R-:W-:Y:S02]  /*16ed10*/  LOP3.LUT R0, R9, 0xffff, RZ, 0xc0, !PT ;  /* 0x0000ffff09007812 */ /* 0x002fe400078ec0ff */
[----:B------:R-:W-:Y:S01]  /*16ed20*/  SHF.R.U32.HI R9, RZ, 0x8, R28 ;  /* 0x00000008ff097819 */ /* 0x000fe2000001161c */
[----:B------:R0:W-:Y:S01]  /*16ed30*/  STL [R1+0x193c], R8 ;  /* 0x00193c0801007387 */ /* 0x0001e20000100800 */
[----:B------:R-:W-:Y:S02]  /*16ed40*/  SHF.R.U32.HI R28, RZ, 0x8, R24 ;  /* 0x00000008ff1c7819 */ /* 0x000fe40000011618 */
[----:B0-----:R-:W-:-:S02]  /*16ed50*/  SHF.R.U32.HI R8, RZ, 0x8, R10 ;  /* 0x00000008ff087819 */ /* 0x001fc4000001160a */
[----:B------:R-:W-:Y:S02]  /*16ed60*/  PRMT R10, R10, 0x3340, R24 ;  /* 0x000033400a0a7816 */ /* 0x000fe40000000018 */
[----:B------:R-:W-:-:S03]  /*16ed70*/  PRMT R24, R3, 0x3340, R23 ;  /* 0x0000334003187816 */ /* 0x000fc60000000017 */
[----:B------:R0:W-:Y:S02]  /*16ed80*/  STL [R1+0x1938], R10 ;  /* 0x0019380a01007387 */ /* 0x0001e40000100800 */
[----:B0-----:R-:W-:Y:S02]  /*16ed90*/  SHF.R.U32.HI R10, RZ, 0x8, R3 ;  /* 0x00000008ff0a7819 */ /* 0x001fe40000011603 */
[----:B------:R-:W3:Y:S04]  /*16eda0*/  LDL.LU R3, [R1+0x536c] ;  /* 0x00536c0001037983 */ /* 0x000ee80000300800 */
        /* <DEDUP_REMOVED lines=9> */
[----:B------:R-:W3:Y:S01]  /*16ee40*/  LDL.LU R10, [R1+0x5368] ;  /* 0x00536800010a7983 */ /* 0x000ee20000300800 */
[----:B------:R-:W-:-:S03]  /*16ee50*/  PRMT R19, R19, 0x3340, R29 ;  /* 0x0000334013137816 */ /* 0x000fc6000000001d */
[----:B------:R-:W3:Y:S01]  /*16ee60*/  LDL.LU R29, [R1+0x5364] ;  /* 0x00536400011d7983 */ /* 0x000ee20000300800 */
[----:B------:R-:W-:Y:S02]  /*16ee70*/  SHF.R.U32.HI R0, RZ, 0x8, R0 ;  /* 0x00000008ff007819 */ /* 0x000fe40000011600 */
[----:B------:R-:W-:Y:S02]  /*16ee80*/  LOP3.LUT R8, R8, 0xffff, RZ, 0xc0, !PT ;  /* 0x0000ffff08087812 */ /* 0x000fe400078ec0ff */
[----:B------:R-:W-:Y:S02]  /*16ee90*/  LOP3.LUT R24, R24, 0xffff, RZ, 0xc0, !PT ;  /* 0x0000ffff18187812 */ /* 0x000fe400078ec0ff */
[----:B------:R-:W-:Y:S02]  /*16eea0*/  LOP3.LUT R23, R23, 0xffff, RZ, 0xc0, !PT ;  /* 0x0000ffff17177812 */ /* 0x000fe400078ec0ff */
[----:B------:R-:W-:Y:S02]  /*16eeb0*/  LOP3.LUT R0, R0, 0xffff, RZ, 0xc0, !PT ;  /* 0x0000ffff00007812 */ /* 0x000fe400078ec0ff */
[----:B------:R-:W-:-:S02]  /*16eec0*/  PRMT R9, R8, 0x3340, R9 ;  /* 0x0000334008097816 */ /* 0x000fc40000000009 */
[----:B------:R-:W-:Y:S01]  /*16eed0*/  PRMT R8, R28, 0x3340, R24 ;  /* 0x000033401c087816 */ /* 0x000fe20000000018 */
[----:B------:R-:W-:Y:S01]  /*16eee0*/  STL [R1+0x1790], R19 ;  /* 0x0017901301007387 */ /* 0x000fe20000100800 */
[----:B------:R-:W-:-:S03]  /*16eef0*/  PRMT R0, R23, 0x3340, R0 ;  /* 0x0000334017007816 */ /* 0x000fc60000000000 */
[----:B------:R0:W-:Y:S04]  /*16ef00*/  STL [R1+0x178c], R9 ;  /* 0x00178c0901007387 */ /* 0x0001e80000100800 */
[----:B------:R1:W-:Y:S04]  /*16ef10*/  STL [R1+0x1778], R8 ;  /* 0x0017780801007387 */ /* 0x0003e80000100800 */
[----:B------:R2:W-:Y:S01]  /*16ef20*/  STL [R1+0x1774], R0 ;  /* 0x0017740001007387 */ /* 0x0005e20000100800 */
[----:B------:R-:W-:Y:S02]  /*16ef30*/  LOP3.LUT R23, R21, 0xffff, RZ, 0xc0, !PT ;  /* 0x0000ffff15177812 */ /* 0x000fe400078ec0ff */
[----:B0-----:R-:W-:-:S02]  /*16ef40*/  LOP3.LUT R9, R4, 0xffff, RZ, 0xc0, !PT ;  /* 0x0000ffff04097812 */ /* 0x001fc400078ec0ff */
[----:B-1----:R-:W-:Y:S02]  /*16ef50*/  LOP3.LUT R8, R5, 0xffff, RZ, 0xc0, !PT ;  /* 0x0000ffff05087812 */ /* 0x002fe400078ec0ff */
[----:B--2---:R-:W-:Y:S02]  /*16ef60*/  LOP3.LUT R0, R2, 0xffff, RZ, 0xc0, !PT ;  /* 0x0000ffff02007812 */ /* 0x004fe400078ec0ff */
[----:B------:R-:W-:Y:S01]  /*16ef70*/  SHF.R.U32.HI R2, RZ, 0x8, R9 ;  /* 0x00000008ff027819 */ /* 0x000fe20000011609 */
[----:B------:R-:W2:Y:S01]  /*16ef80*/  LDL.LU R5, [R1+0x2dac] ;  /* 0x002dac0001057983 */ /* 0x000ea20000300800 */
[----:B------:R-:W-:-:S03]  /*16ef90*/  LOP3.LUT R4, R20, 0xffff, RZ, 0xc0, !PT ;  /* 0x0000ffff14047812 */ /* 0x000fc600078ec0ff */
[----:B------:R-:W2:Y:S01]  /*16efa0*/  LDL.LU R20, [R1+0x2d68] ;  /* 0x002d680001147983 */ /* 0x000ea20000300800 */
[----:B----4-:R-:W-:Y:S02]  /*16efb0*/  LOP3.LUT R28, R25, 0xffff, RZ, 0xc0, !PT ;  /* 0x0000ffff191c7812 */ /* 0x010fe400078ec0ff */
[----:B---3--:R-:W-:Y:S02]  /*16efc0*/  LOP3.LUT R19, R22, 0xffff, RZ, 0xc0, !PT ;  /* 0x0000ffff16137812 */ /* 0x008fe400078ec0ff */
[----:B------:R-:W3:Y:S01]  /*16efd0*/  LDL.LU R22, [R1+0x2d64] ;  /* 0x002d640001167983 */ /* 0x000ee20000300800 */
[--C-:B------:R-:W-:Y:S02]  /*16efe0*/  PRMT R21, R9, 0x3340, R28.reuse ;  /* 0x0000334009157816 */ /* 0x100fe4000000001c */
[----:B------:R-:W-:Y:S02]  /*16eff0*/  SHF.R.U32.HI R9, RZ, 0x8, R28 ;  /* 0x00000008ff097819 */ /* 0x000fe4000001161c */
[----:B------:R-:W-:-:S02]  /*16f000*/  LOP3.LUT R24, R29, 0xffff, RZ, 0xc0, !PT ;  /* 0x0000ffff1d187812 */ /* 0x000fc400078ec0ff */
[----:B------:R-:W4:Y:S04]  /*16f010*/  LDL.LU R29, [R1+0x364] ;  /* 0x00036400011d7983 */ /* 0x000f280000300800 */
[----:B------:R-:W4:Y:S01]  /*16f020*/  LDL.LU R25, [R1+0x1f0] ;  /* 0x0001f00001197983 */ /* 0x000f220000300800 */
[----:B------:R-:W-:-:S03]  /*16f030*/  PRMT R28, R8, 0x3340, R24 ;  /* 0x00003340081c7816 */ /* 0x000fc60000000018 */
[----:B------:R0:W-:Y:S04]  /*16f040*/  STL [R1+0x192c], R21 ;  /* 0x00192c1501007387 */ /* 0x0001e80000100800 */
[----:B------:R1:W-:Y:S01]  /*16f050*/  STL [R1+0x1928], R28 ;  /* 0x0019281c01007387 */ /* 0x0003e20000100800 */
[----:B0-----:R-:W-:Y:S02]  /*16f060*/  SHF.R.U32.HI R21, RZ, 0x8, R8 ;  /* 0x00000008ff157819 */ /* 0x001fe40000011608 */
[----:B-1----:R-:W-:Y:S02]  /*16f070*/  PRMT R28, R4, 0x3340, R23 ;  /* 0x00003340041c7816 */ /* 0x002fe40000000017 */
[----:B------:R-:W-:Y:S02]  /*16f080*/  SHF.R.U32.HI R8, RZ, 0x8, R24 ;  /* 0x00000008ff087819 */ /* 0x000fe40000011618 */
[----:B------:R-:W-:-:S02]  /*16f090*/  SHF.R.U32.HI R24, RZ, 0x8, R4 ;  /* 0x00000008ff187819 */ /* 0x000fc40000011604 */
[----:B------:R-:W-:Y:S01]  /*16f0a0*/  SHF.R.U32.HI R4, RZ, 0x8, R19 ;  /* 0x00000008ff047819 */ /* 0x000fe20000011613 */
[----:B------:R0:W-:Y:S02]  /*16f0b0*/  STL [R1+0x1924], R28 ;  /* 0x0019241c01007387 */ /* 0x0001e40000100800 */
[----:B0-----:R-:W-:Y:S02]  /*16f0c0*/  PRMT R28, R19, 0x3340, R0 ;  /* 0x00003340131c7816 */ /* 0x001fe40000000000 */
        /* <DEDUP_REMOVED lines=13> */
[----:B------:R-:W-:Y:S02]  /*16f1a0*/  PRMT R21, R21, 0x3340, R9 ;  /* 0x0000334015157816 */ /* 0x000fe40000000009 */
[----:B------:R-:W-:Y:S02]  /*16f1b0*/  LOP3.LUT R0, R8, 0xffff, RZ, 0xc0, !PT ;  /* 0x0000ffff08007812 */ /* 0x000fe400078ec0ff */
[----:B------:R-:W-:Y:S01]  /*16f1c0*/  PRMT R4, R4, 0x3340, R28 ;  /* 0x0000334004047816 */ /* 0x000fe2000000001c */
[----:B------:R-:W4:Y:S04]  /*16f1d0*/  LDL.LU R8, [R1+0x535c] ;  /* 0x00535c0001087983 */ /* 0x000f280000300800 */
[----:B------:R-:W4:Y:S01]  /*16f1e0*/  LDL.LU R9, [R1+0x5358] ;  /* 0x0053580001097983 */ /* 0x000f220000300800 */
[----:B------:R-:W-:-:S03]  /*16f1f0*/  PRMT R2, R2, 0x3340, R24 ;  /* 0x0000334002027816 */ /* 0x000fc60000000018 */
[----:B------:R0:W-:Y:S01]  /*16f200*/  STL [R1+0x176c], R21 ;  /* 0x00176c1501007387 */ /* 0x0001e20000100800 */
[----:B------:R-:W-:Y:S02]  /*16f210*/  PRMT R0, R23, 0x3340, R0 ;  /* 0x0000334017007816 */ /* 0x000fe40000000000 */
[----:B--2---:R-:W-:Y:S01]  /*16f220*/  LOP3.LUT R5, R5, 0xffff, RZ, 0xc0, !PT ;  /* 0x0000ffff05057812 */ /* 0x004fe200078ec0ff */
[----:B0-----:R-:W2:Y:S04]  /*16f230*/  LDL.LU R21, [R1+0x5354] ;  /* 0x0053540001157983 */ /* 0x001ea80000300800 */
[----:B------:R0:W-:Y:S04]  /*16f240*/  STL [R1+0x1768], R4 ;  /* 0x0017680401007387 */ /* 0x0001e80000100800 */
[----:B------:R-:W-:Y:S04]  /*16f250*/  STL [R1+0x1764], R2 ;  /* 0x0017640201007387 */ /* 0x000fe80000100800 */
[----:B------:R1:W-:Y:S01]  /*16f260*/  STL [R1+0x1760], R0 ;  /* 0x0017600001007387 */ /* 0x0003e20000100800 */
[----:B------:R-:W-:-:S02]  /*16f270*/  LOP3.LUT R23, R10, 0xffff, RZ, 0xc0, !PT ;  /* 0x0000ffff0a177812 */ /* 0x000fc400078ec0ff */
[----:B0-----:R-:W-:Y:S02]  /*16f280*/  LOP3.LUT R4, R20, 0xffff, RZ, 0xc0, !PT ;  /* 0x0000ffff14047812 */ /* 0x001fe400078ec0ff */
[----:B------:R-:W-:Y:S02]  /*16f290*/  SHF.R.U32.HI R20, RZ, 0x8, R5 ;  /* 0x00000008ff147819 */ /* 0x000fe40000011605 */
[----:B-1----:R-:W-:Y:S02]  /*16f2a0*/  LOP3.LUT R0, R6, 0xffff, RZ, 0xc0, !PT ;  /* 0x0000ffff06007812 */ /* 0x002fe400078ec0ff */
[----:B------:R-:W-:Y:S02]  /*16f2b0*/  SHF.R.U32.HI R6, RZ, 0x8, R4 ;  /* 0x00000008ff067819 */ /* 0x000fe40000011604 */
[----:B------:R-:W-:Y:S02]  /*16f2c0*/  LOP3.LUT R20, R20, 0xffff, RZ, 0xc0, !PT ;  /* 0x0000ffff14147812 */ /* 0x000fe400078ec0ff */
[----:B---3--:R-:W-:-:S02]  /*16f2d0*/  LOP3.LUT R2, R22, 0xffff, RZ, 0xc0, !PT ;  /* 0x0000ffff16027812 */ /* 0x008fc400078ec0ff */
[----:B------:R-:W3:Y:S01]  /*16f2e0*/  LDL.LU R22, [R1+0x2e0c] ;  /* 0x002e0c0001167983 */ /* 0x000ee20000300800 */
[----:B----4-:R-:W-:-:S03]  /*16f2f0*/  LOP3.LUT R28, R25, 0xffff, RZ, 0xc0, !PT ;  /* 0x0000ffff191c7812 */ /* 0x010fc600078ec0ff */
[----:B------:R-:W4:Y:S01]  /*16f300*/  LDL.LU R25, [R1+0x2e08] ;  /* 0x002e080001197983 */ /* 0x000f220000300800 */
[--C-:B------:R-:W-:Y:S02]  /*16f310*/  PRMT R5, R5, 0x3340, R28.reuse ;  /* 0x0000334005057816 */ /* 0x100fe4000000001c */
[----:B------:R-:W-:Y:S02]  /*16f320*/  LOP3.LUT R29, R29, 0xffff, RZ, 0xc0, !PT ;  /* 0x0000ffff1d1d7812 */ /* 0x000fe400078ec0ff */
[----:B------:R-:W-:Y:S02]  /*16f330*/  SHF.R.U32.HI R28, RZ, 0x8, R28 ;  /* 0x00000008ff1c7819 */ /* 0x000fe4000001161c */
[----:B------:R-:W-:Y:S02]  /*16f340*/  LOP3.LUT R24, R19, 0xffff, RZ, 0xc0, !PT ;  /* 0x0000ffff13187812 */ /* 0x000fe400078ec0ff */
[----:B------:R-:W2:Y:S04]  /*16f350*/  LDL.LU R19, [R1+0x2dc4] ;  /* 0x002dc40001137983 */ /* 0x000ea80000300800 */
[----:B------:R-:W3:Y:S01]  /*16f360*/  LDL.LU R10, [R1+0x2dc0] ;  /* 0x002dc000010a7983 */ /* 0x000ee20000300800 */
[----:B------:R-:W-:-:S03]  /*16f370*/  PRMT R4, R4, 0x3340, R24 ;  /* 0x0000334004047816 */ /* 0x000fc60000000018 */
        /* <DEDUP_REMOVED lines=16> */
[----:B------:R-:W-:Y:S01]  /*16f480*/  PRMT R20, R20, 0x3340, R29 ;  /* 0x0000334014147816 */ /* 0x000fe2000000001d */
[----:B------:R-:W3:Y:S04]  /*16f490*/  LDL.LU R2, [R1+0x5350] ;  /* 0x0053500001027983 */ /* 0x000ee80000300800 */
[----:B------:R-:W3:Y:S01]  /*16f4a0*/  LDL.LU R29, [R1+0x534c] ;  /* 0x00534c00011d7983 */ /* 0x000ee20000300800 */
[----:B------:R-:W-:-:S02]  /*16f4b0*/  LOP3.LUT R6, R6, 0xffff, RZ, 0xc0, !PT ;  /* 0x0000ffff06067812 */ /* 0x000fc400078ec0ff */
[----:B------:R-:W-:Y:S02]  /*16f4c0*/  LOP3.LUT R28, R28, 0xffff, RZ, 0xc0, !PT ;  /* 0x0000ffff1c1c7812 */ /* 0x000fe400078ec0ff */
[----:B------:R-:W-:Y:S01]  /*16f4d0*/  SHF.R.U32.HI R0, RZ, 0x8, R0 ;  /* 0x00000008ff007819 */ /* 0x000fe20000011600 */
[----:B------:R0:W-:Y:S03]  /*16f4e0*/  STL [R1+0x1750], R20 ;  /* 0x0017501401007387 */ /* 0x0001e60000100800 */
[----:B------:R-:W-:Y:S02]  /*16f4f0*/  LOP3.LUT R0, R0, 0xffff, RZ, 0xc0, !PT ;  /* 0x0000ffff00007812 */ /* 0x000fe400078ec0ff */
[----:B0-----:R-:W-:Y:S02]  /*16f500*/  PRMT R20, R6, 0x3340, R28 ;  /* 0x0000334006147816 */ /* 0x001fe4000000001c */
[----:B------:R-:W-:-:S02]  /*16f510*/  PRMT R6, R4, 0x3340, R24 ;  /* 0x0000334004067816 */ /* 0x000fc40000000018 */
[----:B------:R-:W3:Y:S04]  /*16f520*/  LDL.LU R24, [R1+0x2ac] ;  /* 0x0002ac0001187983 */ /* 0x000ee80000300800 */
[----:B------:R-:W-:Y:S01]  /*16f530*/  STL [R1+0x1748], R20 ;  /* 0x0017481401007387 */ /* 0x000fe20000100800 */
[----:B------:R-:W-:-:S03]  /*16f540*/  PRMT R4, R23, 0x3340, R0 ;  /* 0x0000334017047816 */ /* 0x000fc60000000000 */
[----:B------:R4:W-:Y:S04]  /*16f550*/  STL [R1+0x1744], R6 ;  /* 0x0017440601007387 */ /* 0x0009e80000100800 */
[----:B------:R-:W3:Y:S04]  /*16f560*/  LDL.LU R0, [R1+0x1f8] ;  /* 0x0001f80001007983 */ /* 0x000ee80000300800 */
[----:B------:R2:W-:Y:S01]  /*16f570*/  STL [R1+0x173c], R4 ;  /* 0x00173c0401007387 */ /* 0x0005e20000100800 */
[----:B----4-:R-:W-:-:S03]  /*16f580*/  LOP3.LUT R6, R25, 0xffff, RZ, 0xc0, !PT ;  /* 0x0000ffff19067812 */ /* 0x010fc600078ec0ff */
[----:B------:R-:W4:Y:S01]  /*16f590*/  LDL.LU R25, [R1+0x2d84] ;  /* 0x002d840001197983 */ /* 0x000f220000300800 */
[----:B--2---:R-:W-:Y:S02]  /*16f5a0*/  LOP3.LUT R4, R19, 0xffff, RZ, 0xc0, !PT ;  /* 0x0000ffff13047812 */ /* 0x004fe400078ec0ff */
[----:B---3--:R-:W-:Y:S01]  /*16f5b0*/  LOP3.LUT R20, R10, 0xffff, RZ, 0xc0, !PT ;  /* 0x0000ffff0a147812 */ /* 0x008fe200078ec0ff */
[----:B------:R-:W2:Y:S04]  /*16f5c0*/  LDL.LU R19, [R1+0x2d80] ;  /* 0x002d800001137983 */ /* 0x000ea80000300800 */
[----:B------:R-:W3:Y:S01]  /*16f5d0*/  LDL.LU R10, [R1+0x2d38] ;  /* 0x002d3800010a7983 */ /* 0x000ee20000300800 */
[----:B------:R-:W-:-:S03]  /*16f5e0*/  LOP3.LUT R28, R29, 0xffff, RZ, 0xc0, !PT ;  /* 0x0000ffff1d1c7812 */ /* 0x000fc600078ec0ff */
[----:B------:R-:W3:Y:S01]  /*16f5f0*/  LDL.LU R29, [R1+0x368] ;  /* 0x00036800011d7983 */ /* 0x000ee20000300800 */
[----:B------:R-:W-:Y:S02]  /*16f600*/  LOP3.LUT R22, R22, 0xffff, RZ, 0xc0, !PT ;  /* 0x0000ffff16167812 */ /* 0x000fe400078ec0ff */
        /* <DEDUP_REMOVED lines=11> */
[----:B------:R-:W-:-:S05]  /*16f6c0*/  PRMT R4, R4, 0x3340, R23 ;  /* 0x0000334004047816 */ /* 0x000fca0000000017 */
[----:B------:R0:W-:Y:S01]  /*16f6d0*/  STL [R1+0x1904], R4 ;  /* 0x0019040401007387 */ /* 0x0001e20000100800 */
[----:B------:R-:W-:Y:S02]  /*16f6e0*/  SHF.R.U32.HI R28, RZ, 0x8, R28 ;  /* 0x00000008ff1c7819 */ /* 0x000fe4000001161c */
[----:B0-----:R-:W-:Y:S02]  /*16f6f0*/  SHF.R.U32.HI R4, RZ, 0x8, R20 ;  /* 0x00000008ff047819 */ /* 0x001fe40000011614 */
[----:B------:R-:W-:-:S05]  /*16f700*/  PRMT R20, R20, 0x3340, R0 ;  /* 0x0000334014147816 */ /* 0x000fca0000000000 */
[----:B------:R0:W-:Y:S01]  /*16f710*/  STL [R1+0x18fc], R20 ;  /* 0x0018fc1401007387 */ /* 0x0001e20000100800 */
[----:B------:R-:W-:Y:S02]  /*16f720*/  SHF.R.U32.HI R23, RZ, 0x8, R23 ;  /* 0x00000008ff177819 */ /* 0x000fe40000011617 */
[----:B------:R-:W-:Y:S02]  /*16f730*/  SHF.R.U32.HI R0, RZ, 0x8, R0 ;  /* 0x00000008ff007819 */ /* 0x000fe40000011600 */
[----:B------:R-:W-:Y:S02]  /*16f740*/  LOP3.LUT R22, R22, 0xffff, RZ, 0xc0, !PT ;  /* 0x0000ffff16167812 */ /* 0x000fe400078ec0ff */
[----:B0-----:R-:W-:Y:S02]  /*16f750*/  LOP3.LUT R20, R5, 0xffff, RZ, 0xc0, !PT ;  /* 0x0000ffff05147812 */ /* 0x001fe400078ec0ff */
[----:B------:R-:W-:Y:S01]  /*16f760*/  LOP3.LUT R5, R28, 0xffff, RZ, 0xc0, !PT ;  /* 0x0000ffff1c057812 */ /* 0x000fe200078ec0ff */
[----:B------:R-:W-:Y:S01]  /*16f770*/  IMAD.MOV.U32 R28, RZ, RZ, R6 ;  /* 0x000000ffff1c7224 */ /* 0x000fe200078e0006 */
[----:B------:R-:W-:-:S02]  /*16f780*/  LOP3.LUT R6, R24, 0xffff, RZ, 0xc0, !PT ;  /* 0x0000ffff18067812 */ /* 0x000fc400078ec0ff */
[----:B------:R-:W-:Y:S02]  /*16f790*/  LOP3.LUT R24, R23, 0xffff, RZ, 0xc0, !PT ;  /* 0x0000ffff17187812 */ /* 0x000fe400078ec0ff */
[----:B------:R-:W-:Y:S02]  /*16f7a0*/  LOP3.LUT R23, R4, 0xffff, RZ, 0xc0, !PT ;  /* 0x0000ffff04177812 */ /* 0x000fe400078ec0ff */
[----:B------:R-:W-:Y:S02]  /*16f7b0*/  LOP3.LUT R28, R28, 0xffff, RZ, 0xc0, !PT ;  /* 0x0000ffff1c1c7812 */ /* 0x000fe400078ec0ff */
[----:B------:R-:W-:Y:S02]  /*16f7c0*/  LOP3.LUT R0, R0, 0xffff, RZ, 0xc0, !PT ;  /* 0x0000ffff00007812 */ /* 0x000fe400078ec0ff */
[----:B------:R-:W-:Y:S01]  /*16f7d0*/  PRMT R20, R20, 0x3340, R5 ;  /* 0x0000334014147816 */ /* 0x000fe20000000005 */
[----:B------:R-:W3:Y:S01]  /*16f7e0*/  LDL.LU R4, [R1+0x5348] ;  /* 0x0053480001047983 */ /* 0x000ee20000300800 */
[----:B------:R-:W-:-:S02]  /*16f7f0*/  PRMT R22, R22, 0x3340, R28 ;  /* 0x0000334016167816 */ /* 0x000fc4000000001c */
[----:B------:R-:W-:Y:S01]  /*16f800*/  PRMT R6, R6, 0x3340, R24 ;  /* 0x0000334006067816 */ /* 0x000fe20000000018 */
[----:B------:R-:W3:Y:S01]  /*16f810*/  LDL.LU R5, [R1+0x5344] ;  /* 0x0053440001057983 */ /* 0x000ee20000300800 */
[----:B------:R-:W-:-:S03]  /*16f820*/  PRMT R0, R23, 0x3340, R0 ;  /* 0x0000334017007816 */ /* 0x000fc60000000000 */
[----:B------:R0:W-:Y:S01]  /*16f830*/  STL [R1+0x1730], R20 ;  /* 0x0017301401007387 */ /* 0x0001e20000100800 */
[----:B------:R-:W-:Y:S02]  /*16f840*/  LOP3.LUT R28, R9, 0xffff, RZ, 0xc0, !PT ;  /* 0x0000ffff091c7812 */ /* 0x000fe400078ec0ff */
[----:B------:R-:W-:Y:S01]  /*16f850*/  LOP3.LUT R24, R8, 0xffff, RZ, 0xc0, !PT ;  /* 0x0000ffff08187812 */ /* 0x000fe200078ec0ff */
[----:B0-----:R-:W3:Y:S04]  /*16f860*/  LDL.LU R20, [R1+0x5340] ;  /* 0x0053400001147983 */ /* 0x001ee80000300800 */
[----:B------:R-:W-:Y:S04]  /*16f870*/  STL [R1+0x172c], R22 ;  /* 0x00172c1601007387 */ /* 0x000fe80000100800 */
[----:B------:R-:W-:Y:S04]  /*16f880*/  STL [R1+0x1728], R6 ;  /* 0x0017280601007387 */ /* 0x000fe80000100800 */
[----:B------:R0:W-:Y:S01]  /*16f890*/  STL [R1+0x1724], R0 ;  /* 0x0017240001007387 */ /* 0x0001e20000100800 */
[----:B------:R-:W-:-:S02]  /*16f8a0*/  LOP3.LUT R23, R17, 0xffff, RZ, 0xc0, !PT ;  /* 0x0000ffff11177812 */ /* 0x000fc400078ec0ff */
[----:B0-----:R-:W-:Y:S02]  /*16f8b0*/  LOP3.LUT R0, R27, 0xffff, RZ, 0xc0, !PT ;  /* 0x0000ffff1b007812 */ /* 0x001fe400078ec0ff */
[----:B----4-:R-:W-:-:S04]  /*16f8c0*/  LOP3.LUT R25, R25, 0xffff, RZ, 0xc0, !PT ;  /* 0x0000ffff19197812 */ /* 0x010fc800078ec0ff */
[----:B------:R-:W-:Y:S02]  /*16f8d0*/  SHF.R.U32.HI R27, RZ, 0x8, R25 ;  /* 0x00000008ff1b7819 */ /* 0x000fe40000011619 */
[--C-:B------:R-:W-:Y:S02]  /*16f8e0*/  PRMT R25, R25, 0x3340, R28.reuse ;  /* 0x0000334019197816 */ /* 0x100fe4000000001c */
[----:B------:R-:W-:Y:S02]  /*16f8f0*/  SHF.R.U32.HI R28, RZ, 0x8, R28 ;  /* 0x00000008ff1c7819 */ /* 0x000fe4000001161c */
[----:B--2---:R-:W-:Y:S02]  /*16f900*/  LOP3.LUT R22, R19, 0xffff, RZ, 0xc0, !PT ;  /* 0x0000ffff13167812 */ /* 0x004fe400078ec0ff */
[----:B---3--:R-:W-:Y:S01]  /*16f910*/  LOP3.LUT R6, R10, 0xffff, RZ, 0xc0, !PT ;  /* 0x0000ffff0a067812 */ /* 0x008fe200078ec0ff */
[----:B------:R-:W2:Y:S04]  /*16f920*/  LDL.LU R19, [R1+0x2e1c] ;  /* 0x002e1c0001137983 */ /* 0x000ea80000300800 */
[----:B------:R-:W3:Y:S04]  /*16f930*/  LDL.LU R9, [R1+0x2e18] ;  /* 0x002e180001097983 */ /* 0x000ee80000300800 */
[----:B------:R-:W4:Y:S04]  /*16f940*/  LDL.LU R10, [R1+0x2ddc] ;  /* 0x002ddc00010a7983 */ /* 0x000f280000300800 */
[----:B------:R-:W3:Y:S04]  /*16f950*/  LDL.LU R8, [R1+0x2d94] ;  /* 0x002d940001087983 */ /* 0x000ee80000300800 */
[----:B------:R-:W3:Y:S04]  /*16f960*/  LDL.LU R17, [R1+0x533c] ;  /* 0x00533c0001117983 */ /* 0x000ee80000300800 */
[----:B------:R0:W-:Y:S02]  /*16f970*/  STL [R1+0x18f8], R25 ;  /* 0x0018f81901007387 */ /* 0x0001e40000100800 */
[----:B0-----:R-:W-:-:S02]  /*16f980*/  SHF.R.U32.HI R25, RZ, 0x8, R22 ;  /* 0x00000008ff197819 */ /* 0x001fc40000011616 */
[----:B------:R-:W-:-:S05]  /*16f990*/  PRMT R22, R22, 0x3340, R24 ;  /* 0x0000334016167816 */ /* 0x000fca0000000018 */
[----:B------:R0:W-:Y:S02]  /*16f9a0*/  STL [R1+0x18f4], R22 ;  /* 0x0018f41601007387 */ /* 0x0001e40000100800 */
[----:B0-----:R-:W-:Y:S02]  /*16f9b0*/  SHF.R.U32.HI R22, RZ, 0x8, R24 ;  /* 0x00000008ff167819 */ /* 0x001fe40000011618 */
[----:B------:R-:W-:Y:S02]  /*16f9c0*/  SHF.R.U32.HI R24, RZ, 0x8, R6 ;  /* 0x00000008ff187819 */ /* 0x000fe40000011606 */
[----:B------:R-:W-:-:S05]  /*16f9d0*/  PRMT R6, R6, 0x3340, R23 ;  /* 0x0000334006067816 */ /* 0x000fca0000000017 */
[----:B------:R0:W-:Y:S01]  /*16f9e0*/  STL [R1+0x18f0], R6 ;  /* 0x0018f00601007387 */ /* 0x0001e20000100800 */
[----:B------:R-:W-:Y:S02]  /*16f9f0*/  SHF.R.U32.HI R23, RZ, 0x8, R23 ;  /* 0x00000008ff177819 */ /* 0x000fe40000011617 */
[----:B------:R-:W-:Y:S02]  /*16fa00*/  LOP3.LUT R25, R25, 0xffff, RZ, 0xc0, !PT ;  /* 0x0000ffff19197812 */ /* 0x000fe400078ec0ff */
[----:B------:R-:W-:-:S04]  /*16fa10*/  LOP3.LUT R29, R29, 0xffff, RZ, 0xc0, !PT ;  /* 0x0000ffff1d1d7812 */ /* 0x000fc800078ec0ff */
[----:B0-----:R-:W-:Y:S02]  /*16fa20*/  SHF.R.U32.HI R6, RZ, 0x8, R29 ;  /* 0x00000008ff067819 */ /* 0x001fe4000001161d */
[----:B------:R-:W-:-:S05]  /*16fa30*/  PRMT R29, R29, 0x3340, R0 ;  /* 0x000033401d1d7816 */ /* 0x000fca0000000000 */
[----:B------:R0:W-:Y:S01]  /*16fa40*/  STL [R1+0x18ec], R29 ;  /* 0x0018ec1d01007387 */ /* 0x0001e20000100800 */
[----:B------:R-:W-:Y:S02]  /*16fa50*/  SHF.R.U32.HI R0, RZ, 0x8, R0 ;  /* 0x00000008ff007819 */ /* 0x000fe40000011600 */
[----:B0-----:R-:W-:Y:S02]  /*16fa60*/  LOP3.LUT R29, R27, 0xffff, RZ, 0xc0, !PT ;  /* 0x0000ffff1b1d7812 */ /* 0x001fe400078ec0ff */
[----:B------:R-:W-:Y:S01]  /*16fa70*/  LOP3.LUT R27, R28, 0xffff, RZ, 0xc0, !PT ;  /* 0x0000ffff1c1b7812 */ /* 0x000fe200078ec0ff */
[----:B------:R-:W-:Y:S01]  /*16fa80*/  IMAD.MOV.U32 R28, RZ, RZ, R22 ;  /* 0x000000ffff1c7224 */ /* 0x000fe200078e0016 */
[----:B------:R-:W-:Y:S02]  /*16fa90*/  LOP3.LUT R22, R24, 0xffff, RZ, 0xc0, !PT ;  /* 0x0000ffff18167812 */ /* 0x000fe400078ec0ff */
[----:B------:R-:W-:Y:S02]  /*16faa0*/  LOP3.LUT R24, R23, 0xffff, RZ, 0xc0, !PT ;  /* 0x0000ffff17187812 */ /* 0x000fe400078ec0ff */
[----:B------:R-:W-:-:S02]  /*16fab0*/  PRMT R29, R29, 0x3340, R27 ;  /* 0x000033401d1d7816 */ /* 0x000fc4000000001b */
[----:B------:R-:W-:Y:S02]  /*16fac0*/  LOP3.LUT R28, R28, 0xffff, RZ, 0xc0, !PT ;  /* 0x0000ffff1c1c7812 */ /* 0x000fe400078ec0ff */
[----:B------:R-:W-:Y:S02]  /*16fad0*/  LOP3.LUT R23, R6, 0xffff, RZ, 0xc0, !PT ;  /* 0x0000ffff06177812 */ /* 0x000fe400078ec0ff */
[----:B------:R-:W-:Y:S01]  /*16fae0*/  LOP3.LUT R0, R0, 0xffff, RZ, 0xc0, !PT ;  /* 0x0000ffff00007812 */ /* 0x000fe200078ec0ff */
[----:B------:R-:W3:Y:S01]  /*16faf0*/  LDL.LU R6, [R1+0x5338] ;  /* 0x0053380001067983 */ /* 0x000ee20000300800 */
[----:B------:R-:W-:-:S03]  /*16fb00*/  PRMT R25, R25, 0x3340, R28 ;  /* 0x0000334019197816 */ /* 0x000fc6000000001c */
[----:B------:R-:W3:Y:S04]  /*16fb10*/  LDL.LU R27, [R1+0x5334] ;  /* 0x00533400011b7983 */ /* 0x000ee80000300800 */
[----:B------:R0:W-:Y:S01]  /*16fb20*/  STL [R1+0x1710], R29 ;  /* 0x0017101d01007387 */ /* 0x0001e20000100800 */
[----:B------:R-:W-:Y:S02]  /*16fb30*/  PRMT R24, R22, 0x3340, R24 ;  /* 0x0000334016187816 */ /* 0x000fe40000000018 */
[----:B------:R-:W-:Y:S01]  /*16fb40*/  PRMT R22, R23, 0x3340, R0 ;  /* 0x0000334017167816 */ /* 0x000fe20000000000 */
[----:B0-----:R-:W3:Y:S04]  /*16fb50*/  LDL.LU R29, [R1+0x5330] ;  /* 0x00533000011d7983 */ /* 0x001ee80000300800 */
[----:B------:R-:W-:Y:S04]  /*16fb60*/  STL [R1+0x170c], R25 ;  /* 0x00170c1901007387 */ /* 0x000fe80000100800 */
[----:B------:R-:W3:Y:S04]  /*16fb70*/  LDL.LU R0, [R1+0x1fc] ;  /* 0x0001fc0001007983 */ /* 0x000ee80000300800 */
[----:B------:R-:W-:Y:S04]  /*16fb80*/  STL [R1+0x1708], R24 ;  /* 0x0017081801007387 */ /* 0x000fe80000100800 */
[----:B------:R4:W-:Y:S01]  /*16fb90*/  STL [R1+0x1704], R22 ;  /* 0x0017041601007387 */ /* 0x0009e20000100800 */
[----:B--2---:R-:W-:-:S02]  /*16fba0*/  LOP3.LUT R19, R19, 0xffff, RZ, 0xc0, !PT ;  /* 0x0000ffff13137812 */ /* 0x004fc400078ec0ff */
[----:B----4-:R-:W-:Y:S02]  /*16fbb0*/  LOP3.LUT R22, R10, 0xffff, RZ, 0xc0, !PT ;  /* 0x0000ffff0a167812 */ /* 0x010fe400078ec0ff */
[----:B---3--:R-:W-:Y:S01]  /*16fbc0*/  LOP3.LUT R25, R8, 0xffff, RZ, 0xc0, !PT ;  /* 0x0000ffff08197812 */ /* 0x008fe200078ec0ff */
[----:B------:R-:W2:Y:S01]  /*16fbd0*/  LDL.LU R10, [R1+0x2e3c] ;  /* 0x002e3c00010a7983 */ /* 0x000ea20000300800 */
[----:B------:R-:W-:-:S03]  /*16fbe0*/  LOP3.LUT R9, R9, 0xffff, RZ, 0xc0, !PT ;  /* 0x0000ffff09097812 */ /* 0x000fc600078ec0ff */
[----:B------:R-:W3:Y:S01]  /*16fbf0*/  LDL.LU R8, [R1+0x2e38] ;  /* 0x002e380001087983 */ /* 0x000ee20000300800 */
[----:B------:R-:W-:Y:S02]  /*16fc00*/  LOP3.LUT R24, R27, 0xffff, RZ, 0xc0, !PT ;  /* 0x0000ffff1b187812 */ /* 0x000fe400078ec0ff */
[----:B------:R-:W-:Y:S02]  /*16fc10*/  LOP3.LUT R28, R29, 0xffff, RZ, 0xc0, !PT ;  /* 0x0000ffff1d1c7812 */ /* 0x000fe400078ec0ff */
[----:B------:R-:W-:Y:S02]  /*16fc20*/  LOP3.LUT R23, R0, 0xffff, RZ, 0xc0, !PT ;  /* 0x0000ffff00177812 */ /* 0x000fe400078ec0ff */
[----:B------:R-:W-:Y:S02]  /*16fc30*/  LOP3.LUT R0, R2, 0xffff, RZ, 0xc0, !PT ;  /* 0x0000ffff02007812 */ /* 0x000fe400078ec0ff */
[----:B------:R-:W-:Y:S02]  /*16fc40*/  SHF.R.U32.HI R2, RZ, 0x8, R19 ;  /* 0x00000008ff027819 */ /* 0x000fe40000011613 */
[----:B------:R-:W-:Y:S01]  /*16fc50*/  PRMT R19, R19, 0x3340, R28 ;  /* 0x0000334013137816 */ /* 0x000fe2000000001c */
[----:B------:R-:W4:Y:S04]  /*16fc60*/  LDL.LU R29, [R1+0x2da0] ;  /* 0x002da000011d7983 */ /* 0x000f280000300800 */
[----:B------:R-:W4:Y:S04]  /*16fc70*/  LDL.LU R27, [R1+0x2d58] ;  /* 0x002d5800011b7983 */ /* 0x000f280000300800 */
        /* <DEDUP_REMOVED lines=9> */
[----:B------:R-:W-:Y:S02]  /*16fd10*/  SHF.R.U32.HI R23, RZ, 0x8, R23 ;  /* 0x00000008ff177819 */ /* 0x000fe40000011617 */
[----:B0-----:R-:W-:Y:S02]  /*16fd20*/  SHF.R.U32.HI R22, RZ, 0x8, R25 ;  /* 0x00000008ff167819 */ /* 0x001fe40000011619 */
[----:B------:R-:W-:-:S05]  /*16fd30*/  PRMT R25, R25, 0x3340, R0 ;  /* 0x0000334019197816 */ /* 0x000fca0000000000 */
[----:B------:R0:W-:Y:S02]  /*16fd40*/  STL [R1+0x18d8], R25 ;  /* 0x0018d81901007387 */ /* 0x0001e40000100800 */
[----:B0-----:R-:W-:Y:S02]  /*16fd50*/  LOP3.LUT R25, R2, 0xffff, RZ, 0xc0, !PT ;  /* 0x0000ffff02197812 */ /* 0x001fe400078ec0ff */
[----:B------:R-:W-:Y:S01]  /*16fd60*/  LOP3.LUT R2, R28, 0xffff, RZ, 0xc0, !PT ;  /* 0x0000ffff1c027812 */ /* 0x000fe200078ec0ff */
[----:B------:R-:W-:Y:S01]  /*16fd70*/  IMAD.MOV.U32 R28, RZ, RZ, R9 ;  /* 0x000000ffff1c7224 */ /* 0x000fe200078e0009 */
[----:B------:R-:W-:Y:S02]  /*16fd80*/  LOP3.LUT R9, R24, 0xffff, RZ, 0xc0, !PT ;  /* 0x0000ffff18097812 */ /* 0x000fe400078ec0ff */
[----:B------:R-:W-:Y:S02]  /*16fd90*/  LOP3.LUT R24, R23, 0xffff, RZ, 0xc0, !PT ;  /* 0x0000ffff17187812 */ /* 0x000fe400078ec0ff */
[----:B------:R-:W-:-:S02]  /*16fda0*/  PRMT R25, R25, 0x3340, R2 ;  /* 0x0000334019197816 */ /* 0x000fc40000000002 */
[----:B------:R-:W-:Y:S02]  /*16fdb0*/  LOP3.LUT R23, R22, 0xffff, RZ, 0xc0, !PT ;  /* 0x0000ffff16177812 */ /* 0x000fe400078ec0ff */
[----:B------:R-:W4:Y:S04]  /*16fdc0*/  LDL.LU R22, [R1+0x532c] ;  /* 0x00532c0001167983 */ /* 0x000f280000300800 */
[----:B------:R-:W4:Y:S01]  /*16fdd0*/  LDL.LU R2, [R1+0x5328] ;  /* 0x0053280001027983 */ /* 0x000f220000300800 */
[----:B------:R-:W-:-:S03]  /*16fde0*/  PRMT R9, R9, 0x3340, R24 ;  /* 0x0000334009097816 */ /* 0x000fc60000000018 */
[----:B------:R-:W-:Y:S04]  /*16fdf0*/  STL [R1+0x16e0], R25 ;  /* 0x0016e01901007387 */ /* 0x000fe80000100800 */
[----:B------:R-:W4:Y:S01]  /*16fe00*/  LDL.LU R24, [R1+0x2bc] ;  /* 0x0002bc0001187983 */ /* 0x000f220000300800 */
[----:B------:R-:W-:Y:S02]  /*16fe10*/  SHF.R.U32.HI R0, RZ, 0x8, R0 ;  /* 0x00000008ff007819 */ /* 0x000fe40000011600 */
[----:B------:R-:W-:Y:S02]  /*16fe20*/  LOP3.LUT R19, R19, 0xffff, RZ, 0xc0, !PT ;  /* 0x0000ffff13137812 */ /* 0x000fe400078ec0ff */
[----:B------:R-:W-:Y:S02]  /*16fe30*/  LOP3.LUT R28, R28, 0xffff, RZ, 0xc0, !PT ;  /* 0x0000ffff1c1c7812 */ /* 0x000fe400078ec0ff */
[----:B------:R-:W-:-:S02]  /*16fe40*/  LOP3.LUT R0, R0, 0xffff, RZ, 0xc0, !PT ;  /* 0x0000ffff00007812 */ /* 0x000fc400078ec0ff */
[----:B------:R-:W-:Y:S02]  /*16fe50*/  PRMT R19, R19, 0x3340, R28 ;  /* 0x0000334013137816 */ /* 0x000fe4000000001c */
[----:B------:R-:W-:-:S03]  /*16fe60*/  PRMT R0, R23, 0x3340, R0 ;  /* 0x0000334017007816 */ /* 0x000fc60000000000 */
[----:B------:R-:W-:Y:S04]  /*16fe70*/  STL [R1+0x16dc], R19 ;  /* 0x0016dc1301007387 */ /* 0x000fe80000100800 */
[----:B------:R-:W-:Y:S04]  /*16fe80*/  STL [R1+0x16d8], R9 ;  /* 0x0016d80901007387 */ /* 0x000fe80000100800 */
[----:B------:R0:W-:Y:S01]  /*16fe90*/  STL [R1+0x16d0], R0 ;  /* 0x0016d00001007387 */ /* 0x0001e20000100800 */
[----:B------:R-:W-:Y:S02]  /*16fea0*/  LOP3.LUT R23, R21, 0xffff, RZ, 0xc0, !PT ;  /* 0x0000ffff15177812 */ /* 0x000fe400078ec0ff */
[----:B0-----:R-:W-:-:S02]  /*16feb0*/  LOP3.LUT R0, R12, 0xffff, RZ, 0xc0, !PT ;  /* 0x0000ffff0c007812 */ /* 0x001fc400078ec0ff */
[----:B--2---:R-:W-:Y:S02]  /*16fec0*/  LOP3.LUT R10, R10, 0xffff, RZ, 0xc0, !PT ;  /* 0x0000ffff0a0a7812 */ /* 0x004fe400078ec0ff */
[----:B---3--:R-:W-:Y:S02]  /*16fed0*/  LOP3.LUT R9, R8, 0xffff, RZ, 0xc0, !PT ;  /* 0x0000ffff08097812 */ /* 0x008fe400078ec0ff */
[----:B------:R-:W-:Y:S02]  /*16fee0*/  SHF.R.U32.HI R12, RZ, 0x8, R10 ;  /* 0x00000008ff0c7819 */ /* 0x000fe4000001160a */
[----:B----4-:R-:W-:Y:S02]  /*16fef0*/  LOP3.LUT R19, R29, 0xffff, RZ, 0xc0, !PT ;  /* 0x0000ffff1d137812 */ /* 0x010fe400078ec0ff */
[----:B------:R-:W-:Y:S02]  /*16ff00*/  LOP3.LUT R25, R27, 0xffff, RZ, 0xc0, !PT ;  /* 0x0000ffff1b197812 */ /* 0x000fe400078ec0ff */
[----:B------:R-:W-:-:S02]  /*16ff10*/  LOP3.LUT R28, R2, 0xffff, RZ, 0xc0, !PT ;  /* 0x0000ffff021c7812 */ /* 0x000fc400078ec0ff */
[----:B------:R-:W2:Y:S01]  /*16ff20*/  LDL.LU R2, [R1+0x2dfc] ;  /* 0x002dfc0001027983 */ /* 0x000ea20000300800 */
[----:B------:R-:W-:Y:S02]  /*16ff30*/  LOP3.LUT R24, R24, 0xffff, RZ, 0xc0, !PT ;  /* 0x0000ffff18187812 */ /* 0x000fe400078ec0ff */
[--C-:B------:R-:W-:Y:S02]  /*16ff40*/  PRMT R21, R10, 0x3340, R28.reuse ;  /* 0x000033400a157816 */ /* 0x100fe4000000001c */
[----:B------:R-:W-:Y:S01]  /*16ff50*/  SHF.R.U32.HI R10, RZ, 0x8, R28 ;  /* 0x00000008ff0a7819 */ /* 0x000fe2000001161c */
[----:B------:R-:W3:Y:S01]  /*16ff60*/  LDL.LU R8, [R1+0x2df8] ;  /* 0x002df80001087983 */ /* 0x000ee20000300800 */
[----:B------:R-:W-:-:S03]  /*16ff70*/  PRMT R28, R9, 0x3340, R24 ;  /* 0x00003340091c7816 */ /* 0x000fc60000000018 */
[----:B------:R-:W4:Y:S04]  /*16ff80*/  LDL.LU R29, [R1+0x2db4] ;  /* 0x002db400011d7983 */ /* 0x000f280000300800 */
[----:B------:R-:W4:Y:S04]  /*16ff90*/  LDL.LU R27, [R1+0x2db0] ;  /* 0x002db000011b7983 */ /* 0x000f280000300800 */
        /* <DEDUP_REMOVED lines=33> */
[----:B------:R0:W-:Y:S01]  /*1701b0*/  STL [R1+0x16b0], R0 ;  /* 0x0016b00001007387 */ /* 0x0001e20000100800 */
[----:B------:R-:W-:-:S02]  /*1701c0*/  LOP3.LUT R23, R5, 0xffff, RZ, 0xc0, !PT ;  /* 0x0000ffff05177812 */ /* 0x000fc400078ec0ff */
[----:B0-----:R-:W-:Y:S02]  /*1701d0*/  LOP3.LUT R0, R4, 0xffff, RZ, 0xc0, !PT ;  /* 0x0000ffff04007812 */ /* 0x001fe400078ec0ff */
[----:B--2---:R-:W-:Y:S02]  /*1701e0*/  LOP3.LUT R2, R2, 0xffff, RZ, 0xc0, !PT ;  /* 0x0000ffff02027812 */ /* 0x004fe400078ec0ff */
[----:B---3--:R-:W-:Y:S02]  /*1701f0*/  LOP3.LUT R19, R8, 0xffff, RZ, 0xc0, !PT ;  /* 0x0000ffff08137812 */ /* 0x008fe400078ec0ff */
[----:B----4-:R-:W-:Y:S02]  /*170200*/  LOP3.LUT R12, R29, 0xffff, RZ, 0xc0, !PT ;  /* 0x0000ffff1d0c7812 */ /* 0x010fe400078ec0ff */
[----:B------:R-:W-:Y:S02]  /*170210*/  LOP3.LUT R8, R27, 0xffff, RZ, 0xc0, !PT ;  /* 0x0000ffff1b087812 */ /* 0x000fe400078ec0ff */
[----:B------:R-:W-:-:S02]  /*170220*/  SHF.R.U32.HI R5, RZ, 0x8, R2 ;  /* 0x00000008ff057819 */ /* 0x000fc40000011602 */
[----:B------:R-:W-:Y:S02]  /*170230*/  LOP3.LUT R24, R10, 0xffff, RZ, 0xc0, !PT ;  /* 0x0000ffff0a187812 */ /* 0x000fe400078ec0ff */
[----:B------:R-:W2:Y:S01]  /*170240*/  LDL.LU R10, [R1+0x2e50] ;  /* 0x002e5000010a7983 */ /* 0x000ea20000300800 */
[----:B------:R-:W-:-:S03]  /*170250*/  LOP3.LUT R28, R21, 0xffff, RZ, 0xc0, !PT ;  /* 0x0000ffff151c7812 */ /* 0x000fc600078ec0ff */
[----:B------:R-:W3:Y:S04]  /*170260*/  LDL.LU R21, [R1+0x2e4c] ;  /* 0x002e4c0001157983 */ /* 0x000ee80000300800 */
[----:B------:R-:W4:Y:S01]  /*170270*/  LDL.LU R29, [R1+0x2d74] ;  /* 0x002d7400011d7983 */ /* 0x000f220000300800 */
[----:B------:R-:W-:-:S03]  /*170280*/  PRMT R4, R2, 0x3340, R28 ;  /* 0x0000334002047816 */ /* 0x000fc6000000001c */
[----:B------:R-:W4:Y:S01]  /*170290*/  LDL.LU R27, [R1+0x2d70] ;  /* 0x002d7000011b7983 */ /* 0x000f220000300800 */
[----:B------:R-:W-:-:S03]  /*1702a0*/  SHF.R.U32.HI R2, RZ, 0x8, R28 ;  /* 0x00000008ff027819 */ /* 0x000fc6000001161c */
[----:B------:R0:W-:Y:S01]  /*1702b0*/  STL [R1+0x18c4], R4 ;  /* 0x0018c40401007387 */ /* 0x0001e20000100800 */
[--C-:B------:R-:W-:Y:S02]  /*1702c0*/  SHF.R.U32.HI R28, RZ, 0x8, R24.reuse ;  /* 0x00000008ff1c7819 */ /* 0x100fe40000011618 */
        /* <DEDUP_REMOVED lines=11> */
[----:B------:R0:W-:Y:S01]  /*170380*/  STL [R1+0x18b4], R8 ;  /* 0x0018b40801007387 */ /* 0x0001e20000100800 */
[----:B------:R-:W-:Y:S02]  /*170390*/  LOP3.LUT R4, R4, 0xffff, RZ, 0xc0, !PT ;  /* 0x0000ffff04047812 */ /* 0x000fe400078ec0ff */
[----:B------:R-:W-:Y:S02]  /*1703a0*/  LOP3.LUT R24, R24, 0xffff, RZ, 0xc0, !PT ;  /* 0x0000ffff18187812 */ /* 0x000fe400078ec0ff */
[----:B0-----:R-:W-:Y:S02]  /*1703b0*/  LOP3.LUT R8, R5, 0xffff, RZ, 0xc0, !PT ;  /* 0x0000ffff05087812 */ /* 0x001fe400078ec0ff */
[----:B------:R-:W-:Y:S02]  /*1703c0*/  LOP3.LUT R5, R28, 0xffff, RZ, 0xc0, !PT ;  /* 0x0000ffff1c057812 */ /* 0x000fe400078ec0ff */
[----:B------:R-:W-:Y:S02]  /*1703d0*/  LOP3.LUT R28, R19, 0xffff, RZ, 0xc0, !PT ;  /* 0x0000ffff131c7812 */ /* 0x000fe400078ec0ff */
[----:B------:R-:W4:Y:S01]  /*1703e0*/  LDL.LU R19, [R1+0x5310] ;  /* 0x0053100001137983 */ /* 0x000f220000300800 */
[----:B------:R-:W-:-:S03]  /*1703f0*/  PRMT R8, R8, 0x3340, R2 ;  /* 0x0000334008087816 */ /* 0x000fc60000000002 */
[----:B------:R-:W4:Y:S01]  /*170400*/  LDL.LU R2, [R1+0x530c] ;  /* 0x00530c0001027983 */ /* 0x000f220000300800 */
[----:B------:R-:W-:Y:S02]  /*170410*/  PRMT R5, R4, 0x3340, R5 ;  /* 0x0000334004057816 */ /* 0x000fe40000000005 */
[----:B------:R-:W-:Y:S01]  /*170420*/  PRMT R4, R28, 0x3340, R24 ;  /* 0x000033401c047816 */ /* 0x000fe20000000018 */
[----:B------:R-:W-:Y:S04]  /*170430*/  STL [R1+0x16a4], R8 ;  /* 0x0016a40801007387 */ /* 0x000fe80000100800 */
[----:B------:R-:W4:Y:S01]  /*170440*/  LDL.LU R24, [R1+0x2c4] ;  /* 0x0002c40001187983 */ /* 0x000f220000300800 */
[----:B------:R-:W-:Y:S02]  /*170450*/  SHF.R.U32.HI R0, RZ, 0x8, R0 ;  /* 0x00000008ff007819 */ /* 0x000fe40000011600 */
[----:B------:R-:W-:-:S02]  /*170460*/  LOP3.LUT R23, R23, 0xffff, RZ, 0xc0, !PT ;  /* 0x0000ffff17177812 */ /* 0x000fc400078ec0ff */
[----:B------:R-:W-:Y:S01]  /*170470*/  LOP3.LUT R0, R0, 0xffff, RZ, 0xc0, !PT ;  /* 0x0000ffff00007812 */ /* 0x000fe200078ec0ff */
[----:B------:R-:W-:Y:S03]  /*170480*/  STL [R1+0x16a0], R5 ;  /* 0x0016a00501007387 */ /* 0x000fe60000100800 */
[----:B------:R-:W-:Y:S02]  /*170490*/  PRMT R0, R23, 0x3340, R0 ;  /* 0x0000334017007816 */ /* 0x000fe40000000000 */
[----:B------:R-:W-:Y:S01]  /*1704a0*/  LOP3.LUT R23, R26, 0xffff, RZ, 0xc0, !PT ;  /* 0x0000ffff1a177812 */ /* 0x000fe200078ec0ff */
[----:B------:R-:W-:Y:S04]  /*1704b0*/  STL [R1+0x1694], R4 ;  /* 0x0016940401007387 */ /* 0x000fe80000100800 */
[----:B------:R0:W-:Y:S02]  /*1704c0*/  STL [R1+0x1690], R0 ;  /* 0x0016900001007387 */ /* 0x0001e40000100800 */
[----:B0-----:R-:W-:-:S02]  /*1704d0*/  LOP3.LUT R0, R18, 0xffff, RZ, 0xc0, !PT ;  /* 0x0000ffff12007812 */ /* 0x001fc400078ec0ff */
[----:B--2---:R-:W-:-:S04]  /*1704e0*/  LOP3.LUT R10, R10, 0xffff, RZ, 0xc0, !PT ;  /* 0x0000ffff0a0a7812 */ /* 0x004fc800078ec0ff */
[----:B------:R-:W-:Y:S02]  /*1704f0*/  SHF.R.U32.HI R26, RZ, 0x8, R10 ;  /* 0x00000008ff1a7819 */ /* 0x000fe4000001160a */
[----:B---3--:R-:W-:Y:S02]  /*170500*/  LOP3.LUT R5, R21, 0xffff, RZ, 0xc0, !PT ;  /* 0x0000ffff15057812 */ /* 0x008fe400078ec0ff */
[----:B----4-:R-:W-:Y:S02]  /*170510*/  LOP3.LUT R4, R29, 0xffff, RZ, 0xc0, !PT ;  /* 0x0000ffff1d047812 */ /* 0x010fe400078ec0ff */
[----:B------:R-:W-:Y:S02]  /*170520*/  LOP3.LUT R8, R27, 0xffff, RZ, 0xc0, !PT ;  /* 0x0000ffff1b087812 */ /* 0x000fe400078ec0ff */
[----:B------:R-:W-:Y:S02]  /*170530*/  LOP3.LUT R28, R2, 0xffff, RZ, 0xc0, !PT ;  /* 0x0000ffff021c7812 */ /* 0x000fe400078ec0ff */
[----:B------:R-:W2:Y:S04]  /*170540*/  LDL.LU R2, [R1+0x2e14] ;  /* 0x002e140001027983 */ /* 0x000ea80000300800 */
[----:B------:R-:W3:Y:S01]  /*170550*/  LDL.LU R21, [R1+0x2dd8] ;  /* 0x002dd80001157983 */ /* 0x000ee20000300800 */
[----:B------:R-:W-:-:S02]  /*170560*/  PRMT R10, R10, 0x3340, R28 ;  /* 0x000033400a0a7816 */ /* 0x000fc4000000001c */
[----:B------:R-:W-:Y:S01]  /*170570*/  LOP3.LUT R24, R24, 0xffff, RZ, 0xc0, !PT ;  /* 0x0000ffff18187812 */ /* 0x000fe200078ec0ff */
[----:B------:R-:W4:Y:S04]  /*170580*/  LDL.LU R29, [R1+0x2dd4] ;  /* 0x002dd400011d7983 */ /* 0x000f280000300800 */
[----:B------:R-:W4:Y:S01]  /*170590*/  LDL.LU R27, [R1+0x2d88] ;  /* 0x002d8800011b7983 */ /* 0x000f220000300800 */
[----:B------:R-:W-:-:S03]  /*1705a0*/  SHF.R.U32.HI R18, RZ, 0x8, R28 ;  /* 0x00000008ff127819 */ /* 0x000fc6000001161c */
[----:B------:R0:W-:Y:S01]  /*1705b0*/  STL [R1+0x18b0], R10 ;  /* 0x0018b00a01007387 */ /* 0x0001e20000100800 */
[----:B------:R-:W-:-:S05]  /*1705c0*/  PRMT R28, R5, 0x3340, R24 ;  /* 0x00003340051c7816 */ /* 0x000fca0000000018 */
[----:B------:R1:W-:Y:S01]  /*1705d0*/  STL [R1+0x18ac], R28 ;  /* 0x0018ac1c01007387 */ /* 0x0003e20000100800 */
[----:B0-----:R-:W-:Y:S02]  /*1705e0*/  SHF.R.U32.HI R10, RZ, 0x8, R5 ;  /* 0x00000008ff0a7819 */ /* 0x001fe40000011605 */
[----:B------:R-:W-:Y:S02]  /*1705f0*/  SHF.R.U32.HI R5, RZ, 0x8, R24 ;  /* 0x00000008ff057819 */ /* 0x000fe40000011618 */
[--C-:B------:R-:W-:Y:S02]  /*170600*/  PRMT R24, R4, 0x3340, R23.reuse ;  /* 0x0000334004187816 */ /* 0x100fe40000000017 */
[----:B-1----:R-:W-:Y:S02]  /*170610*/  SHF.R.U32.HI R28, RZ, 0x8, R4 ;  /* 0x00000008ff1c7819 */ /* 0x002fe40000011604 */
[----:B------:R-:W4:Y:S04]  /*170620*/  LDL.LU R4, [R1+0x5308] ;  /* 0x0053080001047983 */ /* 0x000f280000300800 */
[----:B------:R0:W-:Y:S01]  /*170630*/  STL [R1+0x18a8], R24 ;  /* 0x0018a81801007387 */ /* 0x0001e20000100800 */
[----:B------:R-:W-:-:S02]  /*170640*/  SHF.R.U32.HI R23, RZ, 0x8, R23 ;  /* 0x00000008ff177819 */ /* 0x000fc40000011617 */
[----:B0-----:R-:W-:Y:S02]  /*170650*/  SHF.R.U32.HI R24, RZ, 0x8, R8 ;  /* 0x00000008ff187819 */ /* 0x001fe40000011608 */
[--C-:B------:R-:W-:Y:S02]  /*170660*/  PRMT R8, R8, 0x3340, R0.reuse ;  /* 0x0000334008087816 */ /* 0x100fe40000000000 */
[----:B------:R-:W-:-:S03]  /*170670*/  SHF.R.U32.HI R0, RZ, 0x8, R0 ;  /* 0x00000008ff007819 */ /* 0x000fc60000011600 */
[----:B------:R0:W-:Y:S02]  /*170680*/  STL [R1+0x18a4], R8 ;  /* 0x0018a40801007387 */ /* 0x0001e40000100800 */
[----:B0-----:R-:W-:Y:S01]  /*170690*/  LOP3.LUT R8, R28, 0xffff, RZ, 0xc0, !PT ;  /* 0x0000ffff1c087812 */ /* 0x001fe200078ec0ff */
[----:B------:R-:W-:Y:S01]  /*1706a0*/  IMAD.MOV.U32 R28, RZ, RZ, R26 ;  /* 0x000000ffff1c7224 */ /* 0x000fe200078e001a */
[----:B------:R-:W-:Y:S01]  /*1706b0*/  LOP3.LUT R26, R23, 0xffff, RZ, 0xc0, !PT ;  /* 0x0000ffff171a7812 */ /* 0x000fe200078ec0ff */
[----:B------:R-:W-:Y:S01]  /*1706c0*/  IMAD.MOV.U32 R23, RZ, RZ, R10 ;  /* 0x000000ffff177224 */ /* 0x000fe200078e000a */
[----:B------:R-:W-:Y:S01]  /*1706d0*/  LOP3.LUT R10, R24, 0xffff, RZ, 0xc0, !PT ;  /* 0x0000ffff180a7812 */ /* 0x000fe200078ec0ff */
[----:B------:R-:W-:Y:S01]  /*1706e0*/  IMAD.MOV.U32 R24, RZ, RZ, R18 ;  /* 0x000000ffff187224 */ /* 0x000fe200078e0012 */
[----:B------:R-:W-:Y:S02]  /*1706f0*/  LOP3.LUT R18, R0, 0xffff, RZ, 0xc0, !PT ;  /* 0x0000ffff00127812 */ /* 0x000fe400078ec0ff */
[----:B------:R-:W-:-:S02]  /*170700*/  LOP3.LUT R0, R5, 0xffff, RZ, 0xc0, !PT ;  /* 0x0000ffff05007812 */ /* 0x000fc400078ec0ff */
[----:B------:R-:W-:Y:S01]  /*170710*/  PRMT R8, R8, 0x3340, R26 ;  /* 0x0000334008087816 */ /* 0x000fe2000000001a */
[----:B------:R-:W4:Y:S04]  /*170720*/  LDL.LU R5, [R1+0x5304] ;  /* 0x0053040001057983 */ /* 0x000f280000300800 */
[----:B------:R-:W4:Y:S01]  /*170730*/  LDL.LU R26, [R1+0x5300] ;  /* 0x00530000011a7983 */ /* 0x000f220000300800 */
[----:B------:R-:W-:Y:S02]  /*170740*/  LOP3.LUT R28, R28, 0xffff, RZ, 0xc0, !PT ;  /* 0x0000ffff1c1c7812 */ /* 0x000fe400078ec0ff */
[----:B------:R-:W-:Y:S02]  /*170750*/  LOP3.LUT R24, R24, 0xffff, RZ, 0xc0, !PT ;  /* 0x0000ffff18187812 */ /* 0x000fe400078ec0ff */
[----:B------:R-:W-:-:S02]  /*170760*/  LOP3.LUT R23, R23, 0xffff, RZ, 0xc0, !PT ;  /* 0x0000ffff17177812 */ /* 0x000fc400078ec0ff */
[----:B------:R-:W-:Y:S02]  /*170770*/  PRMT R18, R10, 0x3340, R18 ;  /* 0x000033400a127816 */ /* 0x000fe40000000012 */
[----:B------:R-:W-:Y:S02]  /*170780*/  PRMT R10, R28, 0x3340, R24 ;  /* 0x000033401c0a7816 */ /* 0x000fe40000000018 */
[----:B------:R-:W-:Y:S01]  /*170790*/  PRMT R0, R23, 0x3340, R0 ;  /* 0x0000334017007816 */ /* 0x000fe20000000000 */
[----:B------:R0:W-:Y:S01]  /*1707a0*/  STL [R1+0x167c], R8 ;  /* 0x00167c0801007387 */ /* 0x0001e20000100800 */
[----:B------:R-:W-:Y:S02]  /*1707b0*/  LOP3.LUT R24, R17, 0xffff, RZ, 0xc0, !PT ;  /* 0x0000ffff11187812 */ /* 0x000fe400078ec0ff */
[----:B------:R-:W-:Y:S01]  /*1707c0*/  LOP3.LUT R23, R20, 0xffff, RZ, 0xc0, !PT ;  /* 0x0000ffff14177812 */ /* 0x000fe200078ec0ff */
[----:B0-----:R-:W4:Y:S04]  /*1707d0*/  LDL.LU R8, [R1+0x52fc] ;  /* 0x0052fc0001087983 */ /* 0x001f280000300800 */
[----:B------:R-:W-:Y:S04]  /*1707e0*/  STL [R1+0x1678], R18 ;  /* 0x0016781201007387 */ /* 0x000fe80000100800 */
[----:B------:R-:W-:Y:S04]  /*1707f0*/  STL [R1+0x1674], R10 ;  /* 0x0016740a01007387 */ /* 0x000fe80000100800 */
[----:B------:R0:W-:Y:S04]  /*170800*/  STL [R1+0x1670], R0 ;  /* 0x0016700001007387 */ /* 0x0001e80000100800 */
[----:B------:R-:W4:Y:S01]  /*170810*/  LDL.LU R17, [R1+0x2e60] ;  /* 0x002e600001117983 */ /* 0x000f220000300800 */
[----:B0-----:R-:W-:-:S02]  /*170820*/  LOP3.LUT R0, R7, 0xffff, RZ, 0xc0, !PT ;  /* 0x0000ffff07007812 */ /* 0x001fc400078ec0ff */
[----:B--2---:R-:W-:Y:S02]  /*170830*/  LOP3.LUT R2, R2, 0xffff, RZ, 0xc0, !PT ;  /* 0x0000ffff02027812 */ /* 0x004fe400078ec0ff */
[----:B---3--:R-:W-:Y:S02]  /*170840*/  LOP3.LUT R18, R21, 0xffff, RZ, 0xc0, !PT ;  /* 0x0000ffff15127812 */ /* 0x008fe400078ec0ff */
[----:B------:R-:W-:Y:S02]  /*170850*/  SHF.R.U32.HI R20, RZ, 0x8, R2 ;  /* 0x00000008ff147819 */ /* 0x000fe40000011602 */
[----:B----4-:R-:W-:Y:S02]  /*170860*/  LOP3.LUT R10, R29, 0xffff, RZ, 0xc0, !PT ;  /* 0x0000ffff1d0a7812 */ /* 0x010fe400078ec0ff */
[----:B------:R-:W-:Y:S01]  /*170870*/  LOP3.LUT R21, R27, 0xffff, RZ, 0xc0, !PT ;  /* 0x0000ffff1b157812 */ /* 0x000fe200078ec0ff */
[----:B------:R-:W2:Y:S04]  /*170880*/  LDL.LU R29, [R1+0x2e5c] ;  /* 0x002e5c00011d7983 */ /* 0x000ea80000300800 */
[----:B------:R-:W3:Y:S01]  /*170890*/  LDL.LU R27, [R1+0x2e2c] ;  /* 0x002e2c00011b7983 */ /* 0x000ee20000300800 */
[----:B------:R-:W-:-:S03]  /*1708a0*/  LOP3.LUT R28, R26, 0xffff, RZ, 0xc0, !PT ;  /* 0x0000ffff1a1c7812 */ /* 0x000fc600078ec0ff */
[----:B------:R-:W4:Y:S01]  /*1708b0*/  LDL.LU R26, [R1+0x2e28] ;  /* 0x002e2800011a7983 */ /* 0x000f220000300800 */
[--C-:B------:R-:W-:Y:S02]  /*1708c0*/  PRMT R7, R2, 0x3340, R28.reuse ;  /* 0x0000334002077816 */ /* 0x100fe4000000001c */
[----:B------:R-:W-:Y:S02]  /*1708d0*/  SHF.R.U32.HI R2, RZ, 0x8, R28 ;  /* 0x00000008ff027819 */ /* 0x000fe4000001161c */
[----:B------:R-:W-:Y:S01]  /*1708e0*/  PRMT R28, R18, 0x3340, R24 ;  /* 0x00003340121c7816 */ /* 0x000fe20000000018 */
[----:B------:R-:W-:Y:S04]  /*1708f0*/  STL [R1+0x1894], R7 ;  /* 0x0018940701007387 */ /* 0x000fe80000100800 */
[----:B------:R0:W-:Y:S02]  /*170900*/  STL [R1+0x270], R28 ;  /* 0x0002701c01007387 */ /* 0x0001e40000100800 */
[----:B0-----:R-:W-:-:S02]  /*170910*/  PRMT R28, R10, 0x3340, R23 ;  /* 0x000033400a1c7816 */ /* 0x001fc40000000017 */
[----:B------:R-:W-:Y:S02]  /*170920*/  SHF.R.U32.HI R7, RZ, 0x8, R18 ;  /* 0x00000008ff077819 */ /* 0x000fe40000011612 */
[----:B------:R-:W-:Y:S02]  /*170930*/  SHF.R.U32.HI R18, RZ, 0x8, R10 ;  /* 0x00000008ff127819 */ /* 0x000fe4000001160a */
[----:B------:R-:W4:Y:S04]  /*170940*/  LDL.LU R10, [R1+0x52f8] ;  /* 0x0052f800010a7983 */ /* 0x000f280000300800 */
[----:B------:R0:W-:Y:S01]  /*170950*/  STL [R1+0x26c], R28 ;  /* 0x00026c1c01007387 */ /* 0x0001e20000100800 */
[----:B------:R-:W-:Y:S02]  /*170960*/  SHF.R.U32.HI R24, RZ, 0x8, R24 ;  /* 0x00000008ff187819 */ /* 0x000fe40000011618 */
[----:B------:R-:W-:-:S02]  /*170970*/  LOP3.LUT R2, R2, 0xffff, RZ, 0xc0, !PT ;  /* 0x0000ffff02027812 */ /* 0x000fc400078ec0ff */
[----:B0-----:R-:W-:Y:S02]  /*170980*/  SHF.R.U32.HI R28, RZ, 0x8, R21 ;  /* 0x00000008ff1c7819 */ /* 0x001fe40000011615 */
        /* <DEDUP_REMOVED lines=11> */
[----:B------:R-:W-:Y:S01]  /*170a40*/  PRMT R20, R7, 0x3340, R20 ;  /* 0x0000334007147816 */ /* 0x000fe20000000014 */
[----:B------:R-:W-:Y:S01]  /*170a50*/  STL [R1+0x1668], R21 ;  /* 0x0016681501007387 */ /* 0x000fe20000100800 */
[----:B------:R-:W-:-:S03]  /*170a60*/  PRMT R7, R24, 0x3340, R23 ;  /* 0x0000334018077816 */ /* 0x000fc60000000017 */
[----:B------:R-:W4:Y:S01]  /*170a70*/  LDL.LU R23, [R1+0x2cc] ;  /* 0x0002cc0001177983 */ /* 0x000f220000300800 */
[----:B------:R-:W-:Y:S02]  /*170a80*/  SHF.R.U32.HI R0, RZ, 0x8, R0 ;  /* 0x00000008ff007819 */ /* 0x000fe40000011600 */
[----:B------:R-:W-:Y:S02]  /*170a90*/  LOP3.LUT R28, R28, 0xffff, RZ, 0xc0, !PT ;  /* 0x0000ffff1c1c7812 */ /* 0x000fe400078ec0ff */
[----:B------:R-:W-:Y:S01]  /*170aa0*/  LOP3.LUT R0, R0, 0xffff, RZ, 0xc0, !PT ;  /* 0x0000ffff00007812 */ /* 0x000fe200078ec0ff */
[----:B------:R-:W-:Y:S03]  /*170ab0*/  STL [R1+0xd0], R20 ;  /* 0x0000d01401007387 */ /* 0x000fe60000100800 */
[----:B------:R-:W-:Y:S01]  /*170ac0*/  PRMT R0, R28, 0x3340, R0 ;  /* 0x000033401c007816 */ /* 0x000fe20000000000 */
[----:B------:R0:W-:Y:S04]  /*170ad0*/  STL [R1+0xd4], R7 ;  /* 0x0000d40701007387 */ /* 0x0001e80000100800 */
[----:B------:R1:W-:Y:S01]  /*170ae0*/  STL [R1+0xd8], R0 ;  /* 0x0000d80001007387 */ /* 0x0003e20000100800 */
[----:B0-----:R-:W-:-:S02]  /*170af0*/  LOP3.LUT R7, R17, 0xffff, RZ, 0xc0, !PT ;  /* 0x0000ffff11077812 */ /* 0x001fc400078ec0ff */
[----:B--2---:R-:W-:Y:S02]  /*170b00*/  LOP3.LUT R21, R29, 0xffff, RZ, 0xc0, !PT ;  /* 0x0000ffff1d157812 */ /* 0x004fe400078ec0ff */
[----:B---3--:R-:W-:Y:S02]  /*170b10*/  LOP3.LUT R20, R27, 0xffff, RZ, 0xc0, !PT ;  /* 0x0000ffff1b147812 */ /* 0x008fe400078ec0ff */
[----:B----4-:R-:W-:Y:S02]  /*170b20*/  LOP3.LUT R17, R26, 0xffff, RZ, 0xc0, !PT ;  /* 0x0000ffff1a117812 */ /* 0x010fe400078ec0ff */
[----:B------:R-:W-:Y:S02]  /*170b30*/  LOP3.LUT R28, R2, 0xffff, RZ, 0xc0, !PT ;  /* 0x0000ffff021c7812 */ /* 0x000fe400078ec0ff */
[----:B------:R-:W2:Y:S04]  /*170b40*/  LDL.LU R2, [R1+0x2df4] ;  /* 0x002df40001027983 */ /* 0x000ea80000300800 */
[----:B------:R-:W3:Y:S04]  /*170b50*/  LDL.LU R29, [R1+0x2df0] ;  /* 0x002df000011d7983 */ /* 0x000ee80000300800 */
[----:B------:R-:W4:Y:S04]  /*170b60*/  LDL.LU R27, [R1+0x2da8] ;  /* 0x002da800011b7983 */ /* 0x000f280000300800 */
[----:B------:R-:W4:Y:S01]  /*170b70*/  LDL.LU R26, [R1+0x2da4] ;  /* 0x002da400011a7983 */ /* 0x000f220000300800 */
[----:B-1----:R-:W-:-:S02]  /*170b80*/  LOP3.LUT R0, R8, 0xffff, RZ, 0xc0, !PT ;  /* 0x0000ffff08007812 */ /* 0x002fc400078ec0ff */
[--C-:B------:R-:W-:Y:S02]  /*170b90*/  SHF.R.U32.HI R8, RZ, 0x8, R28.reuse ;  /* 0x00000008ff087819 */ /* 0x100fe4000001161c */
[----:B------:R-:W-:Y:S02]  /*170ba0*/  LOP3.LUT R24, R23, 0xffff, RZ, 0xc0, !PT ;  /* 0x0000ffff17187812 */ /* 0x000fe400078ec0ff */
[----:B------:R-:W-:Y:S02]  /*170bb0*/  LOP3.LUT R23, R10, 0xffff, RZ, 0xc0, !PT ;  /* 0x0000ffff0a177812 */ /* 0x000fe400078ec0ff */
[----:B------:R-:W-:Y:S02]  /*170bc0*/  SHF.R.U32.HI R10, RZ, 0x8, R7 ;  /* 0x00000008ff0a7819 */ /* 0x000fe40000011607 */
[----:B------:R-:W-:Y:S02]  /*170bd0*/  PRMT R7, R7, 0x3340, R28 ;  /* 0x0000334007077816 */ /* 0x000fe4000000001c */
[----:B------:R-:W-:-:S03]  /*170be0*/  PRMT R28, R21, 0x3340, R24 ;  /* 0x00003340151c7816 */ /* 0x000fc60000000018 */
[----:B------:R-:W-:Y:S04]  /*170bf0*/  STL [R1+0x264], R7 ;  /* 0x0002640701007387 */ /* 0x000fe80000100800 */
[----:B------:R0:W-:Y:S02]  /*170c00*/  STL [R1+0x210], R28 ;  /* 0x0002101c01007387 */ /* 0x0001e40000100800 */
[----:B0-----:R-:W-:Y:S02]  /*170c10*/  PRMT R28, R20, 0x3340, R23 ;  /* 0x00003340141c7816 */ /* 0x001fe40000000017 */
[----:B------:R-:W-:Y:S02]  /*170c20*/  SHF.R.U32.HI R7, RZ, 0x8, R21 ;  /* 0x00000008ff077819 */ /* 0x000fe40000011615 */
[----:B------:R-:W-:-:S02]  /*170c30*/  SHF.R.U32.HI R21, RZ, 0x8, R20 ;  /* 0x00000008ff157819 */ /* 0x000fc40000011614 */
[----:B------:R-:W4:Y:S04]  /*170c40*/  LDL.LU R20, [R1+0x52ec] ;  /* 0x0052ec0001147983 */ /* 0x000f280000300800 */
[----:B------:R0:W-:Y:S01]  /*170c50*/  STL [R1+0x20c], R28 ;  /* 0x00020c1c01007387 */ /* 0x0001e20000100800 */
[----:B------:R-:W-:Y:S02]  /*170c60*/  SHF.R.U32.HI R24, RZ, 0x8, R24 ;  /* 0x00000008ff187819 */ /* 0x000fe40000011618 */
[----:B------:R-:W-:Y:S02]  /*170c70*/  SHF.R.U32.HI R23, RZ, 0x8, R23 ;  /* 0x00000008ff177819 */ /* 0x000fe40000011617 */
[----:B0-----:R-:W-:Y:S02]  /*170c80*/  SHF.R.U32.HI R28, RZ, 0x8, R17 ;  /* 0x00000008ff1c7819 */ /* 0x001fe40000011611 */
[----:B------:R-:W-:-:S02]  /*170c90*/  PRMT R17, R17, 0x3340, R0 ;  /* 0x0000334011117816 */ /* 0x000fc40000000000 */
[----:B------:R-:W-:Y:S02]  /*170ca0*/  SHF.R.U32.HI R0, RZ, 0x8, R0 ;  /* 0x00000008ff007819 */ /* 0x000fe40000011600 */
[----:B------:R-:W-:Y:S01]  /*170cb0*/  LOP3.LUT R7, R7, 0xffff, RZ, 0xc0, !PT ;  /* 0x0000ffff07077812 */ /* 0x000fe200078ec0ff */
[----:B------:R0:W-:Y:S01]  /*170cc0*/  STL [R1+0x208], R17 ;  /* 0x0002081101007387 */ /* 0x0001e20000100800 */
[----:B------:R-:W-:Y:S02]  /*170cd0*/  LOP3.LUT R23, R23, 0xffff, RZ, 0xc0, !PT ;  /* 0x0000ffff17177812 */ /* 0x000fe400078ec0ff */
[----:B------:R-:W-:Y:S02]  /*170ce0*/  LOP3.LUT R28, R28, 0xffff, RZ, 0xc0, !PT ;  /* 0x0000ffff1c1c7812 */ /* 0x000fe400078ec0ff */
[----:B------:R-:W-:Y:S02]  /*170cf0*/  LOP3.LUT R0, R0, 0xffff, RZ, 0xc0, !PT ;  /* 0x0000ffff00007812 */ /* 0x000fe400078ec0ff */
[----:B0-----:R-:W-:-:S02]  /*170d00*/  LOP3.LUT R17, R10, 0xffff, RZ, 0xc0, !PT ;  /* 0x0000ffff0a117812 */ /* 0x001fc400078ec0ff */
        /* <DEDUP_REMOVED lines=9> */
[----:B------:R-:W-:Y:S01]  /*170da0*/  STL [R1+0x128], R17 ;  /* 0x0001281101007387 */ /* 0x000fe20000100800 */
[----:B------:R-:W-:-:S03]  /*170db0*/  LOP3.LUT R28, R22, 0xffff, RZ, 0xc0, !PT ;  /* 0x0000ffff161c7812 */ /* 0x000fc600078ec0ff */
[----:B------:R-:W-:Y:S04]  /*170dc0*/  STL [R1+0x124], R8 ;  /* 0x0001240801007387 */ /* 0x000fe80000100800 */
[----:B------:R-:W-:Y:S01]  /*170dd0*/  STL [R1+0x120], R7 ;  /* 0x0001200701007387 */ /* 0x000fe20000100800 */
[----:B------:R-:W-:-:S03]  /*170de0*/  LOP3.LUT R23, R13, 0xffff, RZ, 0xc0, !PT ;  /* 0x0000ffff0d177812 */ /* 0x000fc600078ec0ff */
[----:B------:R0:W-:Y:S01]  /*170df0*/  STL [R1+0x11c], R0 ;  /* 0x00011c0001007387 */ /* 0x0001e20000100800 */
[----:B------:R-:W-:Y:S02]  /*170e00*/  LOP3.LUT R24, R6, 0xffff, RZ, 0xc0, !PT ;  /* 0x0000ffff06187812 */ /* 0x000fe400078ec0ff */
[----:B0-----:R-:W-:Y:S02]  /*170e10*/  LOP3.LUT R0, R11, 0xffff, RZ, 0xc0, !PT ;  /* 0x0000ffff0b007812 */ /* 0x001fe400078ec0ff */
[----:B------:R-:W-:Y:S02]  /*170e20*/  SHF.R.U32.HI R11, RZ, 0x8, R28 ;  /* 0x00000008ff0b7819 */ /* 0x000fe4000001161c */
[----:B--2---:R-:W-:Y:S02]  /*170e30*/  LOP3.LUT R2, R2, 0xffff, RZ, 0xc0, !PT ;  /* 0x0000ffff02027812 */ /* 0x004fe400078ec0ff */
[----:B---3--:R-:W-:Y:S02]  /*170e40*/  LOP3.LUT R8, R29, 0xffff, RZ, 0xc0, !PT ;  /* 0x0000ffff1d087812 */ /* 0x008fe400078ec0ff */
[----:B----4-:R-:W-:Y:S01]  /*170e50*/  LOP3.LUT R7, R27, 0xffff, RZ, 0xc0, !PT ;  /* 0x0000ffff1b077812 */ /* 0x010fe200078ec0ff */
[----:B------:R-:W2:Y:S01]  /*170e60*/  LDL.LU R29, [R1+0x2e98] ;  /* 0x002e9800011d7983 */ /* 0x000ea20000300800 */
[----:B------:R-:W-:-:S02]  /*170e70*/  SHF.R.U32.HI R13, RZ, 0x8, R2 ;  /* 0x00000008ff0d7819 */ /* 0x000fc40000011602 */
[----:B------:R-:W-:Y:S01]  /*170e80*/  PRMT R2, R2, 0x3340, R28 ;  /* 0x0000334002027816 */ /* 0x000fe2000000001c */
[----:B------:R-:W3:Y:S01]  /*170e90*/  LDL.LU R22, [R1+0x2e94] ;  /* 0x002e940001167983 */ /* 0x000ee20000300800 */
[----:B------:R-:W-:-:S03]  /*170ea0*/  LOP3.LUT R17, R26, 0xffff, RZ, 0xc0, !PT ;  /* 0x0000ffff1a117812 */ /* 0x000fc600078ec0ff */
[----:B------:R-:W4:Y:S04]  /*170eb0*/  LDL.LU R27, [R1+0x2e40] ;  /* 0x002e4000011b7983 */ /* 0x000f280000300800 */
[----:B------:R-:W4:Y:S04]  /*170ec0*/  LDL.LU R26, [R1+0x2e04] ;  /* 0x002e0400011a7983 */ /* 0x000f280000300800 */
[----:B------:R-:W4:Y:S04]  /*170ed0*/  LDL.LU R6, [R1+0x52e0] ;  /* 0x0052e00001067983 */ /* 0x000f280000300800 */
[----:B------:R0:W-:Y:S01]  /*170ee0*/  STL [R1+0x204], R2 ;  /* 0x0002040201007387 */ /* 0x0001e20000100800 */
[----:B------:R-:W-:-:S02]  /*170ef0*/  SHF.R.U32.HI R28, RZ, 0x8, R24 ;  /* 0x00000008ff1c7819 */ /* 0x000fc40000011618 */
[----:B0-----:R-:W-:Y:S02]  /*170f00*/  SHF.R.U32.HI R2, RZ, 0x8, R8 ;  /* 0x00000008ff027819 */ /* 0x001fe40000011608 */
[----:B------:R-:W-:Y:S02]  /*170f10*/  PRMT R8, R8, 0x3340, R24 ;  /* 0x0000334008087816 */ /* 0x000fe40000000018 */
[----:B------:R-:W-:-:S03]  /*170f20*/  PRMT R24, R7, 0x3340, R23 ;  /* 0x0000334007187816 */ /* 0x000fc60000000017 */
[----:B------:R0:W-:Y:S02]  /*170f30*/  STL [R1+0x200], R8 ;  /* 0x0002000801007387 */ /* 0x0001e40000100800 */
[----:B0-----:R-:W-:Y:S02]  /*170f40*/  SHF.R.U32.HI R8, RZ, 0x8, R7 ;  /* 0x00000008ff087819 */ /* 0x001fe40000011607 */
[----:B------:R-:W4:Y:S04]  /*170f50*/  LDL.LU R7, [R1+0x52dc] ;  /* 0x0052dc0001077983 */ /* 0x000f280000300800 */
[----:B------:R0:W-:Y:S02]  /*170f60*/  STL [R1+0x1fc], R24 ;  /* 0x0001fc1801007387 */ /* 0x0001e40000100800 */
[----:B0-----:R-:W-:-:S02]  /*170f70*/  SHF.R.U32.HI R24, RZ, 0x8, R23 ;  /* 0x00000008ff187819 */ /* 0x001fc40000011617 */
[----:B------:R-:W-:Y:S02]  /*170f80*/  SHF.R.U32.HI R23, RZ, 0x8, R17 ;  /* 0x00000008ff177819 */ /* 0x000fe40000011611 */
[----:B------:R-:W-:-:S05]  /*170f90*/  PRMT R17, R17, 0x3340, R0 ;  /* 0x0000334011117816 */ /* 0x000fca0000000000 */
[----:B------:R0:W-:Y:S02]  /*170fa0*/  STL [R1+0x1f8], R17 ;  /* 0x0001f81101007387 */ /* 0x0001e40000100800 */
[----:B0-----:R-:W-:Y:S02]  /*170fb0*/  LOP3.LUT R17, R13, 0xffff, RZ, 0xc0, !PT ;  /* 0x0000ffff0d117812 */ /* 0x001fe400078ec0ff */
[----:B------:R-:W-:Y:S02]  /*170fc0*/  LOP3.LUT R13, R11, 0xffff, RZ, 0xc0, !PT ;  /* 0x0000ffff0b0d7812 */ /* 0x000fe400078ec0ff */
[----:B------:R-:W-:Y:S02]  /*170fd0*/  LOP3.LUT R11, R28, 0xffff, RZ, 0xc0, !PT ;  /* 0x0000ffff1c0b7812 */ /* 0x000fe400078ec0ff */
[----:B------:R-:W-:Y:S02]  /*170fe0*/  LOP3.LUT R28, R8, 0xffff, RZ, 0xc0, !PT ;  /* 0x0000ffff081c7812 */ /* 0x000fe400078ec0ff */
[----:B------:R-:W4:Y:S01]  /*170ff0*/  LDL.LU R8, [R1+0x52d8] ;  /* 0x0052d80001087983 */ /* 0x000f220000300800 */
[----:B------:R-:W-:-:S03]  /*171000*/  PRMT R17, R17, 0x3340, R13 ;  /* 0x0000334011117816 */ /* 0x000fc6000000000d */
[----:B------:R-:W4:Y:S01]  /*171010*/  LDL.LU R13, [R1+0x52d4] ;  /* 0x0052d400010d7983 */ /* 0x000f220000300800 */
[----:B------:R-:W-:Y:S02]  /*171020*/  LOP3.LUT R2, R2, 0xffff, RZ, 0xc0, !PT ;  /* 0x0000ffff02027812 */ /* 0x000fe400078ec0ff */
[----:B------:R-:W-:Y:S02]  /*171030*/  SHF.R.U32.HI R0, RZ, 0x8, R0 ;  /* 0x00000008ff007819 */ /* 0x000fe40000011600 */
[----:B------:R-:W-:Y:S02]  /*171040*/  LOP3.LUT R24, R24, 0xffff, RZ, 0xc0, !PT ;  /* 0x0000ffff18187812 */ /* 0x000fe400078ec0ff */
[----:B------:R-:W-:Y:S02]  /*171050*/  LOP3.LUT R23, R23, 0xffff, RZ, 0xc0, !PT ;  /* 0x0000ffff17177812 */ /* 0x000fe400078ec0ff */
[----:B------:R-:W-:Y:S02]  /*171060*/  PRMT R2, R2, 0x3340, R11 ;  /* 0x0000334002027816 */ /* 0x000fe4000000000b */
[----:B------:R-:W-:-:S02]  /*171070*/  LOP3.LUT R0, R0, 0xffff, RZ, 0xc0, !PT ;  /* 0x0000ffff00007812 */ /* 0x000fc400078ec0ff */
[----:B------:R-:W-:Y:S01]  /*171080*/  PRMT R11, R28, 0x3340, R24 ;  /* 0x000033401c0b7816 */ /* 0x000fe20000000018 */
[----:B------:R-:W-:Y:S04]  /*171090*/  STL [R1+0x118], R17 ;  /* 0x0001181101007387 */ /* 0x000fe80000100800 */
[----:B------:R-:W-:Y:S01]  /*1710a0*/  STL [R1+0x114], R2 ;  /* 0x0001140201007387 */ /* 0x000fe20000100800 */
[----:B------:R-:W-:Y:S02]  /*1710b0*/  PRMT R0, R23, 0x3340, R0 ;  /* 0x0000334017007816 */ /* 0x000fe40000000000 */
[----:B------:R-:W-:Y:S01]  /*1710c0*/  LOP3.LUT R23, R18, 0xffff, RZ, 0xc0, !PT ;  /* 0x0000ffff12177812 */ /* 0x000fe200078ec0ff */
[----:B------:R-:W-:Y:S04]  /*1710d0*/  STL [R1+0x110], R11 ;  /* 0x0001100b01007387 */ /* 0x000fe80000100800 */
[----:B------:R0:W-:Y:S02]  /*1710e0*/  STL [R1+0x10c], R0 ;  /* 0x00010c0001007387 */ /* 0x0001e40000100800 */
[----:B0-----:R-:W-:-:S02]  /*1710f0*/  LOP3.LUT R0, R9, 0xffff, RZ, 0xc0, !PT ;  /* 0x0000ffff09007812 */ /* 0x001fc400078ec0ff */
[----:B--2---:R-:W-:Y:S02]  /*171100*/  LOP3.LUT R2, R29, 0xffff, RZ, 0xc0, !PT ;  /* 0x0000ffff1d027812 */ /* 0x004fe400078ec0ff */
[----:B---3--:R-:W-:Y:S02]  /*171110*/  LOP3.LUT R17, R22, 0xffff, RZ, 0xc0, !PT ;  /* 0x0000ffff16117812 */ /* 0x008fe400078ec0ff */
[----:B------:R-:W-:Y:S02]  /*171120*/  SHF.R.U32.HI R18, RZ, 0x8, R2 ;  /* 0x00000008ff127819 */ /* 0x000fe40000011602 */
[----:B----4-:R-:W-:Y:S02]  /*171130*/  LOP3.LUT R11, R27, 0xffff, RZ, 0xc0, !PT ;  /* 0x0000ffff1b0b7812 */ /* 0x010fe400078ec0ff */
[----:B------:R-:W-:Y:S02]  /*171140*/  LOP3.LUT R29, R26, 0xffff, RZ, 0xc0, !PT ;  /* 0x0000ffff1a1d7812 */ /* 0x000fe400078ec0ff */
[----:B------:R-:W-:-:S02]  /*171150*/  LOP3.LUT R28, R13, 0xffff, RZ, 0xc0, !PT ;  /* 0x0000ffff0d1c7812 */ /* 0x000fc400078ec0ff */
[----:B------:R-:W2:Y:S04]  /*171160*/  LDL.LU R13, [R1+0x2ea4] ;  /* 0x002ea400010d7983 */ /* 0x000ea80000300800 */
[----:B------:R-:W3:Y:S01]  /*171170*/  LDL.LU R22, [R1+0x2ea0] ;  /* 0x002ea00001167983 */ /* 0x000ee20000300800 */
[----:B------:R-:W-:-:S03]  /*171180*/  PRMT R2, R2, 0x3340, R28 ;  /* 0x0000334002027816 */ /* 0x000fc6000000001c */
[----:B------:R-:W4:Y:S04]  /*171190*/  LDL.LU R27, [R1+0x2e10] ;  /* 0x002e1000011b7983 */ /* 0x000f280000300800 */
[----:B------:R-:W2:Y:S01]  /*1711a0*/  LDL.LU R26, [R1+0x2dd0] ;  /* 0x002dd000011a7983 */ /* 0x000ea20000300800 */
[----:B------:R-:W-:-:S03]  /*1711b0*/  LOP3.LUT R24, R8, 0xffff, RZ, 0xc0, !PT ;  /* 0x0000ffff08187812 */ /* 0x000fc600078ec0ff */
[----:B------:R-:W2:Y:S04]  /*1711c0*/  LDL.LU R8, [R1+0x52d0] ;  /* 0x0052d00001087983 */ /* 0x000ea80000300800 */
[----:B------:R0:W-:Y:S01]  /*1711d0*/  STL [R1+0x1f4], R2 ;  /* 0x0001f40201007387 */ /* 0x0001e20000100800 */
[----:B------:R-:W-:Y:S02]  /*1711e0*/  SHF.R.U32.HI R9, RZ, 0x8, R28 ;  /* 0x00000008ff097819 */ /* 0x000fe4000001161c */
[--C-:B------:R-:W-:Y:S02]  /*1711f0*/  SHF.R.U32.HI R28, RZ, 0x8, R24.reuse ;  /* 0x00000008ff1c7819 */ /* 0x100fe40000011618 */
[----:B0-----:R-:W-:Y:S02]  /*171200*/  SHF.R.U32.HI R2, RZ, 0x8, R17 ;  /* 0x00000008ff027819 */ /* 0x001fe40000011611 */
[----:B------:R-:W-:-:S02]  /*171210*/  PRMT R17, R17, 0x3340, R24 ;  /* 0x0000334011117816 */ /* 0x000fc40000000018 */
[----:B------:R-:W-:-:S03]  /*171220*/  PRMT R24, R11, 0x3340, R23 ;  /* 0x000033400b187816 */ /* 0x000fc60000000017 */
[----:B------:R0:W-:Y:S02]  /*171230*/  STL [R1+0x1f0], R17 ;  /* 0x0001f01101007387 */ /* 0x0001e40000100800 */
[----:B0-----:R-:W-:Y:S02]  /*171240*/  SHF.R.U32.HI R17, RZ, 0x8, R11 ;  /* 0x00000008ff117819 */ /* 0x001fe4000001160b */
[----:B------:R-:W2:Y:S04]  /*171250*/  LDL.LU R11, [R1+0x52cc] ;  /* 0x0052cc00010b7983 */ /* 0x000ea80000300800 */
[----:B------:R0:W-:Y:S02]  /*171260*/  STL [R1+0x1ec], R24 ;  /* 0x0001ec1801007387 */ /* 0x0001e40000100800 */
[----:B0-----:R-:W-:-:S02]  /*171270*/  SHF.R.U32.HI R24, RZ, 0x8, R23 ;  /* 0x00000008ff187819 */ /* 0x001fc40000011617 */
[----:B------:R-:W-:Y:S02]  /*171280*/  SHF.R.U32.HI R23, RZ, 0x8, R29 ;  /* 0x00000008ff177819 */ /* 0x000fe4000001161d */
[--C-:B------:R-:W-:Y:S02]  /*171290*/  PRMT R29, R29, 0x3340, R0.reuse ;  /* 0x000033401d1d7816 */ /* 0x100fe40000000000 */
[----:B------:R-:W-:Y:S02]  /*1712a0*/  SHF.R.U32.HI R0, RZ, 0x8, R0 ;  /* 0x00000008ff007819 */ /* 0x000fe40000011600 */
[----:B------:R-:W-:Y:S01]  /*1712b0*/  LOP3.LUT R2, R2, 0xffff, RZ, 0xc0, !PT ;  /* 0x0000ffff02027812 */ /* 0x000fe200078ec0ff */
[----:B------:R0:W-:Y:S01]  /*1712c0*/  STL [R1+0x1e8], R29 ;  /* 0x0001e81d01007387 */ /* 0x0001e20000100800 */
[----:B------:R-:W-:Y:S02]  /*1712d0*/  LOP3.LUT R24, R24, 0xffff, RZ, 0xc0, !PT ;  /* 0x0000ffff18187812 */ /* 0x000fe400078ec0ff */
[----:B------:R-:W-:-:S02]  /*1712e0*/  LOP3.LUT R23, R23, 0xffff, RZ, 0xc0, !PT ;  /* 0x0000ffff17177812 */ /* 0x000fc400078ec0ff */
[----:B------:R-:W-:Y:S02]  /*1712f0*/  LOP3.LUT R0, R0, 0xffff, RZ, 0xc0, !PT ;  /* 0x0000ffff00007812 */ /* 0x000fe400078ec0ff */
[----:B0-----:R-:W-:Y:S02]  /*171300*/  LOP3.LUT R29, R18, 0xffff, RZ, 0xc0, !PT ;  /* 0x0000ffff121d7812 */ /* 0x001fe400078ec0ff */
[----:B------:R-:W-:Y:S02]  /*171310*/  LOP3.LUT R18, R9, 0xffff, RZ, 0xc0, !PT ;  /* 0x0000ffff09127812 */ /* 0x000fe400078ec0ff */
[----:B------:R-:W-:Y:S02]  /*171320*/  LOP3.LUT R9, R28, 0xffff, RZ, 0xc0, !PT ;  /* 0x0000ffff1c097812 */ /* 0x000fe400078ec0ff */
[----:B------:R-:W-:Y:S02]  /*171330*/  LOP3.LUT R28, R17, 0xffff, RZ, 0xc0, !PT ;  /* 0x0000ffff111c7812 */ /* 0x000fe400078ec0ff */
[----:B------:R-:W-:-:S02]  /*171340*/  PRMT R29, R29, 0x3340, R18 ;  /* 0x000033401d1d7816 */ /* 0x000fc40000000012 */
[----:B------:R-:W-:Y:S02]  /*171350*/  PRMT R9, R2, 0x3340, R9 ;  /* 0x0000334002097816 */ /* 0x000fe40000000009 */
[----:B------:R-:W-:Y:S01]  /*171360*/  PRMT R2, R28, 0x3340, R24 ;  /* 0x000033401c027816 */ /* 0x000fe20000000018 */
[----:B------:R-:W2:Y:S01]  /*171370*/  LDL.LU R17, [R1+0x52c8] ;  /* 0x0052c80001117983 */ /* 0x000ea20000300800 */
[----:B------:R-:W-:-:S03]  /*171380*/  PRMT R0, R23, 0x3340, R0 ;  /* 0x0000334017007816 */ /* 0x000fc60000000000 */
[----:B------:R-:W2:Y:S04]  /*171390*/  LDL.LU R18, [R1+0x52c4] ;  /* 0x0052c40001127983 */ /* 0x000ea80000300800 */
[----:B------:R3:W-:Y:S04]  /*1713a0*/  STL [R1+0x108], R29 ;  /* 0x0001081d01007387 */ /* 0x0007e80000100800 */
[----:B------:R4:W-:Y:S04]  /*1713b0*/  STL [R1+0x104], R9 ;  /* 0x0001040901007387 */ /* 0x0009e80000100800 */
[----:B------:R2:W-:Y:S04]  /*1713c0*/  STL [R1+0x100], R2 ;  /* 0x0001000201007387 */ /* 0x0005e80000100800 */
[----:B------:R0:W-:Y:S01]  /*1713d0*/  STL [R1+0xfc], R0 ;  /* 0x0000fc0001007387 */ /* 0x0001e20000100800 */
[----:B---3--:R-:W-:-:S02]  /*1713e0*/  LOP3.LUT R29, R22, 0xffff, RZ, 0xc0, !PT ;  /* 0x0000ffff161d7812 */ /* 0x008fc400078ec0ff */
[----:B----4-:R-:W-:Y:S02]  /*1713f0*/  LOP3.LUT R9, R27, 0xffff, RZ, 0xc0, !PT ;  /* 0x0000ffff1b097812 */ /* 0x010fe400078ec0ff */
[----:B--2---:R-:W-:Y:S02]  /*171400*/  LOP3.LUT R2, R26, 0xffff, RZ, 0xc0, !PT ;  /* 0x0000ffff1a027812 */ /* 0x004fe400078ec0ff */
[----:B------:R-:W-:Y:S02]  /*171410*/  LOP3.LUT R28, R11, 0xffff, RZ, 0xc0, !PT ;  /* 0x0000ffff0b1c7812 */ /* 0x000fe400078ec0ff */
[----:B------:R-:W2:Y:S04]  /*171420*/  LDL.LU R11, [R1+0x2e68] ;  /* 0x002e6800010b7983 */ /* 0x000ea80000300800 */
[----:B------:R-:W3:Y:S04]  /*171430*/  LDL.LU R22, [R1+0x2e64] ;  /* 0x002e640001167983 */ /* 0x000ee80000300800 */
[----:B------:R-:W4:Y:S04]  /*171440*/  LDL.LU R27, [R1+0x2e24] ;  /* 0x002e2400011b7983 */ /* 0x000f280000300800 */
[----:B------:R-:W4:Y:S01]  /*171450*/  LDL.LU R26, [R1+0x2e20] ;  /* 0x002e2000011a7983 */ /* 0x000f220000300800 */
[----:B------:R-:W-:-:S02]  /*171460*/  LOP3.LUT R13, R13, 0xffff, RZ, 0xc0, !PT ;  /* 0x0000ffff0d0d7812 */ /* 0x000fc400078ec0ff */
[----:B------:R-:W-:Y:S02]  /*171470*/  LOP3.LUT R23, R25, 0xffff, RZ, 0xc0, !PT ;  /* 0x0000ffff19177812 */ /* 0x000fe400078ec0ff */
[----:B------:R-:W-:Y:S02]  /*171480*/  LOP3.LUT R24, R8, 0xffff, RZ, 0xc0, !PT ;  /* 0x0000ffff08187812 */ /* 0x000fe400078ec0ff */
[--C-:B------:R-:W-:Y:S02]  /*171490*/  PRMT R25, R13, 0x3340, R28.reuse ;  /* 0x000033400d197816 */ /* 0x100fe4000000001c */
[----:B0-----:R-:W-:Y:S02]  /*1714a0*/  LOP3.LUT R0, R14, 0xffff, RZ, 0xc0, !PT ;  /* 0x0000ffff0e007812 */ /* 0x001fe400078ec0ff */
[----:B------:R-:W-:Y:S01]  /*1714b0*/  SHF.R.U32.HI R14, RZ, 0x8, R13 ;  /* 0x00000008ff0e7819 */ /* 0x000fe2000001160d */
[----:B------:R-:W4:Y:S01]  /*1714c0*/  LDL.LU R8, [R1+0x52c0] ;  /* 0x0052c00001087983 */ /* 0x000f220000300800 */
[----:B------:R-:W-:-:S03]  /*1714d0*/  SHF.R.U32.HI R13, RZ, 0x8, R28 ;  /* 0x00000008ff0d7819 */ /* 0x000fc6000001161c */
[----:B------:R0:W-:Y:S01]  /*1714e0*/  STL [R1+0x1e4], R25 ;  /* 0x0001e41901007387 */ /* 0x0001e20000100800 */
[----:B------:R-:W-:-:S05]  /*1714f0*/  PRMT R28, R29, 0x3340, R24 ;  /* 0x000033401d1c7816 */ /* 0x000fca0000000018 */
[----:B------:R1:W-:Y:S01]  /*171500*/  STL [R1+0x1e0], R28 ;  /* 0x0001e01c01007387 */ /* 0x0003e20000100800 */
[----:B0-----:R-:W-:Y:S02]  /*171510*/  SHF.R.U32.HI R25, RZ, 0x8, R29 ;  /* 0x00000008ff197819 */ /* 0x001fe4000001161d */
[----:B------:R-:W-:Y:S02]  /*171520*/  SHF.R.U32.HI R29, RZ, 0x8, R24 ;  /* 0x00000008ff1d7819 */ /* 0x000fe40000011618 */
[----:B------:R-:W-:Y:S02]  /*171530*/  PRMT R24, R9, 0x3340, R23 ;  /* 0x0000334009187816 */ /* 0x000fe40000000017 */
[----:B-1----:R-:W-:Y:S02]  /*171540*/  SHF.R.U32.HI R28, RZ, 0x8, R9 ;  /* 0x00000008ff1c7819 */ /* 0x002fe40000011609 */
[----:B------:R-:W4:Y:S04]  /*171550*/  LDL.LU R9, [R1+0x52bc] ;  /* 0x0052bc0001097983 */ /* 0x000f280000300800 */
[----:B------:R0:W-:Y:S01]  /*171560*/  STL [R1+0x1dc], R24 ;  /* 0x0001dc1801007387 */ /* 0x0001e20000100800 */
[----:B------:R-:W-:-:S02]  /*171570*/  SHF.R.U32.HI R23, RZ, 0x8, R23 ;  /* 0x00000008ff177819 */ /* 0x000fc40000011617 */
[----:B0-----:R-:W-:Y:S02]  /*171580*/  SHF.R.U32.HI R24, RZ, 0x8, R2 ;  /* 0x00000008ff187819 */ /* 0x001fe40000011602 */
[----:B------:R-:W-:-:S05]  /*171590*/  PRMT R2, R2, 0x3340, R0 ;  /* 0x0000334002027816 */ /* 0x000fca0000000000 */
[----:B------:R0:W-:Y:S01]  /*1715a0*/  STL [R1+0x1d8], R2 ;  /* 0x0001d80201007387 */ /* 0x0001e20000100800 */
[----:B------:R-:W-:Y:S02]  /*1715b0*/  SHF.R.U32.HI R0, RZ, 0x8, R0 ;  /* 0x00000008ff007819 */ /* 0x000fe40000011600 */
        /* <DEDUP_REMOVED lines=8> */
[----:B------:R-:W-:Y:S02]  /*171640*/  LOP3.LUT R28, R28, 0xffff, RZ, 0xc0, !PT ;  /* 0x0000ffff1c1c7812 */ /* 0x000fe400078ec0ff */
[----:B------:R-:W-:Y:S02]  /*171650*/  LOP3.LUT R0, R29, 0xffff, RZ, 0xc0, !PT ;  /* 0x0000ffff1d007812 */ /* 0x000fe400078ec0ff */
[----:B------:R-:W-:Y:S02]  /*171660*/  LOP3.LUT R23, R23, 0xffff, RZ, 0xc0, !PT ;  /* 0x0000ffff17177812 */ /* 0x000fe400078ec0ff */
[----:B------:R-:W-:Y:S02]  /*171670*/  PRMT R14, R14, 0x3340, R25 ;  /* 0x000033400e0e7816 */ /* 0x000fe40000000019 */
[----:B------:R-:W-:Y:S02]  /*171680*/  PRMT R13, R2, 0x3340, R13 ;  /* 0x00003340020d7816 */ /* 0x000fe4000000000d */
[----:B------:R-:W-:-:S02]  /*171690*/  PRMT R0, R28, 0x3340, R0 ;  /* 0x000033401c007816 */ /* 0x000fc40000000000 */
[----:B------:R-:W-:Y:S01]  /*1716a0*/  PRMT R2, R24, 0x3340, R23 ;  /* 0x0000334018027816 */ /* 0x000fe20000000017 */
[----:B------:R-:W-:Y:S04]  /*1716b0*/  STL [R1+0xf8], R14 ;  /* 0x0000f80e01007387 */ /* 0x000fe80000100800 */
[----:B------:R2:W-:Y:S04]  /*1716c0*/  STL [R1+0xf4], R13 ;  /* 0x0000f40d01007387 */ /* 0x0005e80000100800 */
[----:B------:R0:W-:Y:S04]  /*1716d0*/  STL [R1+0xf0], R2 ;  /* 0x0000f00201007387 */ /* 0x0001e80000100800 */
[----:B------:R1:W-:Y:S01]  /*1716e0*/  STL [R1+0xec], R0 ;  /* 0x0000ec0001007387 */ /* 0x0003e20000100800 */
[----:B------:R-:W-:-:S03]  /*1716f0*/  LOP3.LUT R28, R21, 0xffff, RZ, 0xc0, !PT ;  /* 0x0000ffff151c7812 */ /* 0x000fc600078ec0ff */
[----:B------:R-:W4:Y:S01]  /*171700*/  LDL.LU R21, [R1+0x2ecc] ;  /* 0x002ecc0001157983 */ /* 0x000f220000300800 */
[----:B--2---:R-:W-:Y:S02]  /*171710*/  LOP3.LUT R13, R11, 0xffff, RZ, 0xc0, !PT ;  /* 0x0000ffff0b0d7812 */ /* 0x004fe400078ec0ff */
[----:B---3--:R-:W-:Y:S02]  /*171720*/  LOP3.LUT R11, R22, 0xffff, RZ, 0xc0, !PT ;  /* 0x0000ffff160b7812 */ /* 0x008fe400078ec0ff */
[----:B----4-:R-:W-:Y:S01]  /*171730*/  LOP3.LUT R14, R27, 0xffff, RZ, 0xc0, !PT ;  /* 0x0000ffff1b0e7812 */ /* 0x010fe200078ec0ff */
[----:B------:R-:W2:Y:S01]  /*171740*/  LDL.LU R22, [R1+0x2ec0] ;  /* 0x002ec00001167983 */ /* 0x000ea20000300800 */
[----:B0-----:R-:W-:-:S03]  /*171750*/  LOP3.LUT R2, R26, 0xffff, RZ, 0xc0, !PT ;  /* 0x0000ffff1a027812 */ /* 0x001fc600078ec0ff */
[----:B------:R-:W3:Y:S04]  /*171760*/  LDL.LU R27, [R1+0x2dec] ;  /* 0x002dec00011b7983 */ /* 0x000ee80000300800 */
[----:B------:R-:W4:Y:S01]  /*171770*/  LDL.LU R26, [R1+0x2de8] ;  /* 0x002de800011a7983 */ /* 0x000f220000300800 */
[----:B------:R-:W-:Y:S02]  /*171780*/  LOP3.LUT R23, R19, 0xffff, RZ, 0xc0, !PT ;  /* 0x0000ffff13177812 */ /* 0x000fe400078ec0ff */
[----:B------:R-:W-:Y:S02]  /*171790*/  PRMT R19, R13, 0x3340, R28 ;  /* 0x000033400d137816 */ /* 0x000fe4000000001c */
[----:B------:R-:W-:Y:S02]  /*1717a0*/  LOP3.LUT R24, R20, 0xffff, RZ, 0xc0, !PT ;  /* 0x0000ffff14187812 */ /* 0x000fe400078ec0ff */
[----:B-1----:R-:W-:Y:S01]  /*1717b0*/  LOP3.LUT R0, R12, 0xffff, RZ, 0xc0, !PT ;  /* 0x0000ffff0c007812 */ /* 0x002fe200078ec0ff */
[----:B------:R0:W-:Y:S01]  /*1717c0*/  STL [R1+0x1d4], R19 ;  /* 0x0001d41301007387 */ /* 0x0001e20000100800 */
[----:B------:R-:W-:-:S02]  /*1717d0*/  PRMT R20, R11, 0x3340, R24 ;  /* 0x000033400b147816 */ /* 0x000fc40000000018 */
[----:B------:R-:W-:Y:S02]  /*1717e0*/  SHF.R.U32.HI R12, RZ, 0x8, R13 ;  /* 0x00000008ff0c7819 */ /* 0x000fe4000001160d */
[----:B------:R-:W-:Y:S02]  /*1717f0*/  SHF.R.U32.HI R13, RZ, 0x8, R28 ;  /* 0x00000008ff0d7819 */ /* 0x000fe4000001161c */
[----:B------:R-:W-:Y:S02]  /*171800*/  SHF.R.U32.HI R28, RZ, 0x8, R11 ;  /* 0x00000008ff1c7819 */ /* 0x000fe4000001160b */
[----:B------:R-:W-:Y:S02]  /*171810*/  SHF.R.U32.HI R11, RZ, 0x8, R24 ;  /* 0x00000008ff0b7819 */ /* 0x000fe40000011618 */
[----:B0-----:R-:W-:Y:S02]  /*171820*/  SHF.R.U32.HI R19, RZ, 0x8, R14 ;  /* 0x00000008ff137819 */ /* 0x001fe4000001160e */
[--C-:B------:R-:W-:Y:S01]  /*171830*/  PRMT R14, R14, 0x3340, R23.reuse ;  /* 0x000033400e0e7816 */ /* 0x100fe20000000017 */
[----:B------:R-:W-:Y:S01]  /*171840*/  STL [R1+0x1d0], R20 ;  /* 0x0001d01401007387 */ /* 0x000fe20000100800 */
[----:B------:R-:W-:-:S02]  /*171850*/  SHF.R.U32.HI R24, RZ, 0x8, R23 ;  /* 0x00000008ff187819 */ /* 0x000fc40000011617 */
[----:B------:R-:W-:Y:S01]  /*171860*/  SHF.R.U32.HI R23, RZ, 0x8, R2 ;  /* 0x00000008ff177819 */ /* 0x000fe20000011602 */
[----:B------:R0:W-:Y:S01]  /*171870*/  STL [R1+0x1cc], R14 ;  /* 0x0001cc0e01007387 */ /* 0x0001e20000100800 */
[----:B------:R-:W-:Y:S02]  /*171880*/  LOP3.LUT R11, R11, 0xffff, RZ, 0xc0, !PT ;  /* 0x0000ffff0b0b7812 */ /* 0x000fe400078ec0ff */
[----:B------:R-:W-:Y:S02]  /*171890*/  LOP3.LUT R12, R12, 0xffff, RZ, 0xc0, !PT ;  /* 0x0000ffff0c0c7812 */ /* 0x000fe400078ec0ff */
[----:B------:R-:W-:Y:S02]  /*1718a0*/  LOP3.LUT R13, R13, 0xffff, RZ, 0xc0, !PT ;  /* 0x0000ffff0d0d7812 */ /* 0x000fe400078ec0ff */
[----:B------:R-:W-:Y:S02]  /*1718b0*/  LOP3.LUT R24, R24, 0xffff, RZ, 0xc0, !PT ;  /* 0x0000ffff18187812 */ /* 0x000fe400078ec0ff */
[----:B------:R-:W-:-:S02]  /*1718c0*/  LOP3.LUT R23, R23, 0xffff, RZ, 0xc0, !PT ;  /* 0x0000ffff17177812 */ /* 0x000fc400078ec0ff */
[--C-:B0-----:R-:W-:Y:S02]  /*1718d0*/  PRMT R14, R2, 0x3340, R0.reuse ;  /* 0x00003340020e7816 */ /* 0x101fe40000000000 */
[----:B------:R-:W-:Y:S02]  /*1718e0*/  SHF.R.U32.HI R0, RZ, 0x8, R0 ;  /* 0x00000008ff007819 */ /* 0x000fe40000011600 */
[----:B------:R-:W-:Y:S02]  /*1718f0*/  LOP3.LUT R2, R28, 0xffff, RZ, 0xc0, !PT ;  /* 0x0000ffff1c027812 */ /* 0x000fe400078ec0ff */
[----:B------:R-:W-:Y:S01]  /*171900*/  LOP3.LUT R28, R19, 0xffff, RZ, 0xc0, !PT ;  /* 0x0000ffff131c7812 */ /* 0x000fe200078ec0ff */
[----:B------:R0:W-:Y:S01]  /*171910*/  STL [R1+0x5208], R14 ;  /* 0x0052080e01007387 */ /* 0x0001e20000100800 */
[----:B------:R-:W-:Y:S02]  /*171920*/  LOP3.LUT R0, R0, 0xffff, RZ, 0xc0, !PT ;  /* 0x0000ffff00007812 */ /* 0x000fe400078ec0ff */
[----:B------:R-:W-:-:S02]  /*171930*/  PRMT R12, R12, 0x3340, R13 ;  /* 0x000033400c0c7816 */ /* 0x000fc4000000000d */
[----:B------:R-:W-:Y:S02]  /*171940*/  PRMT R0, R23, 0x3340, R0 ;  /* 0x0000334017007816 */ /* 0x000fe40000000000 */
[----:B0-----:R-:W-:Y:S02]  /*171950*/  PRMT R14, R2, 0x3340, R11 ;  /* 0x00003340020e7816 */ /* 0x001fe4000000000b */
[----:B------:R-:W-:Y:S02]  /*171960*/  PRMT R2, R28, 0x3340, R24 ;  /* 0x000033401c027816 */ /* 0x000fe40000000018 */
[----:B------:R-:W-:Y:S01]  /*171970*/  LOP3.LUT R28, R18, 0xffff, RZ, 0xc0, !PT ;  /* 0x0000ffff121c7812 */ /* 0x000fe200078ec0ff */
[----:B------:R-:W-:Y:S04]  /*171980*/  STL [R1+0x520c], R14 ;  /* 0x00520c0e01007387 */ /* 0x000fe80000100800 */
[----:B------:R-:W-:Y:S04]  /*171990*/  STL [R1+0xe8], R12 ;  /* 0x0000e80c01007387 */ /* 0x000fe80000100800 */
[----:B------:R-:W-:Y:S04]  /*1719a0*/  STL [R1+0x30], R2 ;  /* 0x0000300201007387 */ /* 0x000fe80000100800 */
[----:B------:R0:W-:Y:S01]  /*1719b0*/  STL [R1+0x34], R0 ;  /* 0x0000340001007387 */ /* 0x0001e20000100800 */
[----:B------:R-:W-:-:S02]  /*1719c0*/  LOP3.LUT R23, R16, 0xffff, RZ, 0xc0, !PT ;  /* 0x0000ffff10177812 */ /* 0x000fc400078ec0ff */
[----:B------:R-:W-:Y:S02]  /*1719d0*/  LOP3.LUT R24, R17, 0xffff, RZ, 0xc0, !PT ;  /* 0x0000ffff11187812 */ /* 0x000fe400078ec0ff */
[----:B------:R-:W-:Y:S02]  /*1719e0*/  SHF.R.U32.HI R18, RZ, 0x8, R28 ;  /* 0x00000008ff127819 */ /* 0x000fe4000001161c */
[----:B0-----:R-:W-:Y:S02]  /*1719f0*/  LOP3.LUT R0, R15, 0xffff, RZ, 0xc0, !PT ;  /* 0x0000ffff0f007812 */ /* 0x001fe400078ec0ff */
[----:B------:R-:W-:Y:S02]  /*171a00*/  LOP3.LUT R11, R21, 0xffff, RZ, 0xc0, !PT ;  /* 0x0000ffff150b7812 */ /* 0x000fe400078ec0ff */
[----:B------:R-:W-:Y:S02]  /*171a10*/  SHF.R.U32.HI R15, RZ, 0x8, R24 ;  /* 0x00000008ff0f7819 */ /* 0x000fe40000011618 */
[----:B------:R-:W-:-:S02]  /*171a20*/  SHF.R.U32.HI R20, RZ, 0x8, R11 ;  /* 0x00000008ff147819 */ /* 0x000fc4000001160b */
[----:B------:R-:W-:Y:S02]  /*171a30*/  PRMT R19, R11, 0x3340, R28 ;  /* 0x000033400b137816 */ /* 0x000fe4000000001c */
[----:B------:R-:W4:Y:S01]  /*171a40*/  LDL.LU R11, [R1+0x2e9c] ;  /* 0x002e9c00010b7983 */ /* 0x000f220000300800 */
[----:B--2---:R-:W-:Y:S02]  /*171a50*/  LOP3.LUT R13, R22, 0xffff, RZ, 0xc0, !PT ;  /* 0x0000ffff160d7812 */ /* 0x004fe400078ec0ff */
[----:B---3--:R-:W-:Y:S02]  /*171a60*/  LOP3.LUT R12, R27, 0xffff, RZ, 0xc0, !PT ;  /* 0x0000ffff1b0c7812 */ /* 0x008fe400078ec0ff */
[----:B----4-:R-:W-:Y:S01]  /*171a70*/  LOP3.LUT R2, R26, 0xffff, RZ, 0xc0, !PT ;  /* 0x0000ffff1a027812 */ /* 0x010fe200078ec0ff */
[----:B------:R-:W2:Y:S04]  /*171a80*/  LDL.LU R22, [R1+0x2e48] ;  /* 0x002e480001167983 */ /* 0x000ea80000300800 */
[----:B------:R-:W3:Y:S01]  /*171a90*/  LDL.LU R27, [R1+0x2e44] ;  /* 0x002e4400011b7983 */ /* 0x000ee20000300800 */
[----:B------:R-:W-:-:S02]  /*171aa0*/  PRMT R29, R12, 0x3340, R23 ;  /* 0x000033400c1d7816 */ /* 0x000fc40000000017 */
[----:B------:R-:W-:Y:S02]  /*171ab0*/  PRMT R21, R13, 0x3340, R24 ;  /* 0x000033400d157816 */ /* 0x000fe40000000018 */
[----:B------:R-:W-:Y:S02]  /*171ac0*/  SHF.R.U32.HI R28, RZ, 0x8, R12 ;  /* 0x00000008ff1c7819 */ /* 0x000fe4000001160c */
[----:B------:R-:W-:Y:S02]  /*171ad0*/  SHF.R.U32.HI R23, RZ, 0x8, R23 ;  /* 0x00000008ff177819 */ /* 0x000fe40000011617 */
[----:B------:R-:W-:Y:S01]  /*171ae0*/  PRMT R16, R2, 0x3340, R0 ;  /* 0x0000334002107816 */ /* 0x000fe20000000000 */
[----:B------:R-:W4:Y:S01]  /*171af0*/  LDL.LU R26, [R1+0x2e00] ;  /* 0x002e0000011a7983 */ /* 0x000f220000300800 */
[----:B------:R-:W-:Y:S02]  /*171b00*/  SHF.R.U32.HI R24, RZ, 0x8, R2 ;  /* 0x00000008ff187819 */ /* 0x000fe40000011602 */
[----:B------:R-:W-:-:S02]  /*171b10*/  SHF.R.U32.HI R0, RZ, 0x8, R0 ;  /* 0x00000008ff007819 */ /* 0x000fc40000011600 */
[----:B------:R-:W-:Y:S02]  /*171b20*/  SHF.R.U32.HI R17, RZ, 0x8, R13 ;  /* 0x00000008ff117819 */ /* 0x000fe4000001160d */
[----:B------:R-:W-:Y:S02]  /*171b30*/  LOP3.LUT R2, R28, 0xffff, RZ, 0xc0, !PT ;  /* 0x0000ffff1c027812 */ /* 0x000fe400078ec0ff */
[----:B------:R-:W-:Y:S02]  /*171b40*/  LOP3.LUT R14, R23, 0xffff, RZ, 0xc0, !PT ;  /* 0x0000ffff170e7812 */ /* 0x000fe400078ec0ff */
[----:B------:R-:W-:Y:S02]  /*171b50*/  LOP3.LUT R12, R24, 0xffff, RZ, 0xc0, !PT ;  /* 0x0000ffff180c7812 */ /* 0x000fe400078ec0ff */
[----:B------:R-:W-:Y:S02]  /*171b60*/  LOP3.LUT R13, R0, 0xffff, RZ, 0xc0, !PT ;  /* 0x0000ffff000d7812 */ /* 0x000fe400078ec0ff */
[----:B------:R-:W-:-:S02]  /*171b70*/  LOP3.LUT R28, R20, 0xffff, RZ, 0xc0, !PT ;  /* 0x0000ffff141c7812 */ /* 0x000fc400078ec0ff */
[----:B------:R-:W-:Y:S02]  /*171b80*/  LOP3.LUT R24, R18, 0xffff, RZ, 0xc0, !PT ;  /* 0x0000ffff12187812 */ /* 0x000fe400078ec0ff */
[----:B------:R-:W-:Y:S02]  /*171b90*/  LOP3.LUT R23, R17, 0xffff, RZ, 0xc0, !PT ;  /* 0x0000ffff11177812 */ /* 0x000fe400078ec0ff */
[----:B------:R-:W-:Y:S02]  /*171ba0*/  LOP3.LUT R0, R15, 0xffff, RZ, 0xc0, !PT ;  /* 0x0000ffff0f007812 */ /* 0x000fe400078ec0ff */
[----:B------:R-:W-:Y:S01]  /*171bb0*/  PRMT R2, R2, 0x3340, R14 ;  /* 0x0000334002027816 */ /* 0x000fe2000000000e */
[----:B------:R-:W-:Y:S01]  /*171bc0*/  STL [R1+0x5210], R19 ;  /* 0x0052101301007387 */ /* 0x000fe20000100800 */
[----:B------:R-:W-:-:S03]  /*171bd0*/  PRMT R25, R12, 0x3340, R13 ;  /* 0x000033400c197816 */ /* 0x000fc6000000000d */
[----:B------:R-:W-:Y:S01]  /*171be0*/  STL [R1+0x5214], R21 ;  /* 0x0052141501007387 */ /* 0x000fe20000100800 */
[----:B------:R-:W-:-:S03]  /*171bf0*/  PRMT R18, R28, 0x3340, R24 ;  /* 0x000033401c127816 */ /* 0x000fc60000000018 */
[----:B------:R-:W-:Y:S01]  /*171c00*/  STL [R1+0x5218], R29 ;  /* 0x0052181d01007387 */ /* 0x000fe20000100800 */
[----:B------:R-:W-:-:S03]  /*171c10*/  PRMT R20, R23, 0x3340, R0 ;  /* 0x0000334017147816 */ /* 0x000fc60000000000 */
[----:B------:R-:W-:Y:S04]  /*171c20*/  STL [R1+0x521c], R16 ;  /* 0x00521c1001007387 */ /* 0x000fe80000100800 */
[----:B------:R0:W-:Y:S04]  /*171c30*/  STL [R1+0x5220], R2 ;  /* 0x0052200201007387 */ /* 0x0001e80000100800 */
[----:B------:R-:W-:Y:S04]  /*171c40*/  STL [R1+0x5224], R25 ;  /* 0x0052241901007387 */ /* 0x000fe80000100800 */
[----:B------:R-:W-:Y:S04]  /*171c50*/  STL [R1+0x5228], R18 ;  /* 0x0052281201007387 */ /* 0x000fe80000100800 */
[----:B------:R-:W-:Y:S01]  /*171c60*/  STL [R1+0x522c], R20 ;  /* 0x00522c1401007387 */ /* 0x000fe20000100800 */
[----:B------:R-:W-:-:S03]  /*171c70*/  LOP3.LUT R23, R4, 0xffff, RZ, 0xc0, !PT ;  /* 0x0000ffff04177812 */ /* 0x000fc600078ec0ff */
[----:B------:R-:W4:Y:S01]  /*171c80*/  LDL.LU R4, [R1+0x2ef0] ;  /* 0x002ef00001047983 */ /* 0x000f220000300800 */
[----:B------:R-:W-:-:S03]  /*171c90*/  LOP3.LUT R24, R5, 0xffff, RZ, 0xc0, !PT ;  /* 0x0000ffff05187812 */ /* 0x000fc600078ec0ff */
[----:B------:R-:W4:Y:S01]  /*171ca0*/  LDL.LU R5, [R1+0x2eec] ;  /* 0x002eec0001057983 */ /* 0x000f220000300800 */
[----:B------:R-:W-:-:S03]  /*171cb0*/  LOP3.LUT R28, R10, 0xffff, RZ, 0xc0, !PT ;  /* 0x0000ffff0a1c7812 */ /* 0x000fc600078ec0ff */
[----:B------:R-:W4:Y:S01]  /*171cc0*/  LDL.LU R10, [R1+0x2ebc] ;  /* 0x002ebc00010a7983 */ /* 0x000f220000300800 */
[----:B------:R-:W-:-:S03]  /*171cd0*/  LOP3.LUT R0, R3, 0xffff, RZ, 0xc0, !PT ;  /* 0x0000ffff03007812 */ /* 0x000fc600078ec0ff */
[----:B------:R-:W4:Y:S01]  /*171ce0*/  LDL.LU R3, [R1+0x2eb8] ;  /* 0x002eb80001037983 */ /* 0x000f220000300800 */
[----:B------:R-:W-:Y:S02]  /*171cf0*/  SHF.R.U32.HI R15, RZ, 0x8, R28 ;  /* 0x00000008ff0f7819 */ /* 0x000fe4000001161c */
[----:B0-----:R-:W-:-:S04]  /*171d00*/  LOP3.LUT R2, R11, 0xffff, RZ, 0xc0, !PT ;  /* 0x0000ffff0b027812 */ /* 0x001fc800078ec0ff */
[----:B------:R-:W-:-:S04]  /*171d10*/  SHF.R.U32.HI R12, RZ, 0x8, R2 ;  /* 0x00000008ff0c7819 */ /* 0x000fc80000011602 */
[----:B------:R-:W-:Y:S02]  /*171d20*/  LOP3.LUT R12, R12, 0xffff, RZ, 0xc0, !PT ;  /* 0x0000ffff0c0c7812 */ /* 0x000fe400078ec0ff */
[----:B--2---:R-:W-:Y:S02]  /*171d30*/  LOP3.LUT R14, R22, 0xffff, RZ, 0xc0, !PT ;  /* 0x0000ffff160e7812 */ /* 0x004fe400078ec0ff */
[----:B---3--:R-:W-:Y:S02]  /*171d40*/  LOP3.LUT R13, R27, 0xffff, RZ, 0xc0, !PT ;  /* 0x0000ffff1b0d7812 */ /* 0x008fe400078ec0ff */
[----:B------:R-:W-:Y:S02]  /*171d50*/  PRMT R17, R14, 0x3340, R24 ;  /* 0x000033400e117816 */ /* 0x000fe40000000018 */
[----:B----4-:R-:W-:Y:S02]  /*171d60*/  LOP3.LUT R11, R26, 0xffff, RZ, 0xc0, !PT ;  /* 0x0000ffff1a0b7812 */ /* 0x010fe400078ec0ff */
[----:B------:R-:W-:-:S02]  /*171d70*/  PRMT R26, R2, 0x3340, R28 ;  /* 0x00003340021a7816 */ /* 0x000fc4000000001c */
[----:B------:R-:W-:Y:S02]  /*171d80*/  SHF.R.U32.HI R2, RZ, 0x8, R14 ;  /* 0x00000008ff027819 */ /* 0x000fe4000001160e */
[----:B------:R-:W-:Y:S02]  /*171d90*/  SHF.R.U32.HI R14, RZ, 0x8, R13 ;  /* 0x00000008ff0e7819 */ /* 0x000fe4000001160d */
[----:B------:R-:W-:Y:S02]  /*171da0*/  PRMT R13, R13, 0x3340, R23 ;  /* 0x000033400d0d7816 */ /* 0x000fe40000000017 */
[----:B------:R-:W-:Y:S02]  /*171db0*/  SHF.R.U32.HI R28, RZ, 0x8, R11 ;  /* 0x00000008ff1c7819 */ /* 0x000fe4000001160b */
[--C-:B------:R-:W-:Y:S01]  /*171dc0*/  PRMT R11, R11, 0x3340, R0.reuse ;  /* 0x000033400b0b7816 */ /* 0x100fe20000000000 */
[----:B------:R-:W-:Y:S01]  /*171dd0*/  STL [R1+0x5230], R26 ;  /* 0x0052301a01007387 */ /* 0x000fe20000100800 */
[----:B------:R-:W-:-:S03]  /*171de0*/  SHF.R.U32.HI R0, RZ, 0x8, R0 ;  /* 0x00000008ff007819 */ /* 0x000fc60000011600 */
[----:B------:R-:W-:Y:S01]  /*171df0*/  STL [R1+0x5234], R17 ;  /* 0x0052341101007387 */ /* 0x000fe20000100800 */
[----:B------:R-:W-:-:S03]  /*171e00*/  SHF.R.U32.HI R24, RZ, 0x8, R24 ;  /* 0x00000008ff187819 */ /* 0x000fc60000011618 */
[----:B------:R0:W-:Y:S01]  /*171e10*/  STL [R1+0x5238], R13 ;  /* 0x0052380d01007387 */ /* 0x0001e20000100800 */
[----:B------:R-:W-:Y:S02]  /*171e20*/  SHF.R.U32.HI R23, RZ, 0x8, R23 ;  /* 0x00000008ff177819 */ /* 0x000fe40000011617 */
[----:B------:R-:W-:Y:S02]  /*171e30*/  LOP3.LUT R28, R28, 0xffff, RZ, 0xc0, !PT ;  /* 0x0000ffff1c1c7812 */ /* 0x000fe400078ec0ff */
[----:B------:R-:W-:Y:S01]  /*171e40*/  LOP3.LUT R0, R0, 0xffff, RZ, 0xc0, !PT ;  /* 0x0000ffff00007812 */ /* 0x000fe200078ec0ff */
[----:B------:R1:W-:Y:S01]  /*171e50*/  STL [R1+0x523c], R11 ;  /* 0x00523c0b01007387 */ /* 0x0003e20000100800 */
[----:B------:R-:W-:Y:S02]  /*171e60*/  LOP3.LUT R2, R2, 0xffff, RZ, 0xc0, !PT ;  /* 0x0000ffff02027812 */ /* 0x000fe400078ec0ff */
[----:B------:R-:W-:Y:S02]  /*171e70*/  LOP3.LUT R23, R23, 0xffff, RZ, 0xc0, !PT ;  /* 0x0000ffff17177812 */ /* 0x000fe400078ec0ff */
[----:B0-----:R-:W-:-:S02]  /*171e80*/  LOP3.LUT R13, R15, 0xffff, RZ, 0xc0, !PT ;  /* 0x0000ffff0f0d7812 */ /* 0x001fc400078ec0ff */
[----:B-1----:R-:W-:Y:S02]  /*171e90*/  LOP3.LUT R11, R24, 0xffff, RZ, 0xc0, !PT ;  /* 0x0000ffff180b7812 */ /* 0x002fe400078ec0ff */
[----:B------:R-:W-:Y:S02]  /*171ea0*/  LOP3.LUT R24, R14, 0xffff, RZ, 0xc0, !PT ;  /* 0x0000ffff0e187812 */ /* 0x000fe400078ec0ff */
[----:B------:R-:W-:Y:S02]  /*171eb0*/  PRMT R27, R12, 0x3340, R13 ;  /* 0x000033400c1b7816 */ /* 0x000fe4000000000d */
[----:B------:R-:W-:Y:S02]  /*171ec0*/  PRMT R12, R28, 0x3340, R0 ;  /* 0x000033401c0c7816 */ /* 0x000fe40000000000 */
[----:B------:R-:W-:Y:S02]  /*171ed0*/  LOP3.LUT R4, R4, 0xffff, RZ, 0xc0, !PT ;  /* 0x0000ffff04047812 */ /* 0x000fe400078ec0ff */
[----:B------:R-:W-:-:S02]  /*171ee0*/  LOP3.LUT R28, R9, 0xffff, RZ, 0xc0, !PT ;  /* 0x0000ffff091c7812 */ /* 0x000fc400078ec0ff */
[----:B------:R-:W-:Y:S02]  /*171ef0*/  PRMT R22, R2, 0x3340, R11 ;  /* 0x0000334002167816 */ /* 0x000fe4000000000b */
[----:B------:R-:W-:Y:S01]  /*171f00*/  PRMT R15, R24, 0x3340, R23 ;  /* 0x00003340180f7816 */ /* 0x000fe20000000017 */
[----:B------:R-:W-:Y:S01]  /*171f10*/  STL [R1+0x5240], R27 ;  /* 0x0052401b01007387 */ /* 0x000fe20000100800 */
[----:B------:R-:W-:-:S03]  /*171f20*/  PRMT R9, R4, 0x3340, R28 ;  /* 0x0000334004097816 */ /* 0x000fc6000000001c */
[----:B------:R-:W-:Y:S01]  /*171f30*/  STL [R1+0x5244], R22 ;  /* 0x0052441601007387 */ /* 0x000fe20000100800 */
[----:B------:R-:W-:-:S03]  /*171f40*/  LOP3.LUT R2, R5, 0xffff, RZ, 0xc0, !PT ;  /* 0x0000ffff05027812 */ /* 0x000fc600078ec0ff */
[----:B------:R-:W-:Y:S01]  /*171f50*/  STL [R1+0x5248], R15 ;  /* 0x0052480f01007387 */ /* 0x000fe20000100800 */
[----:B------:R-:W-:-:S03]  /*171f60*/  LOP3.LUT R24, R8, 0xffff, RZ, 0xc0, !PT ;  /* 0x0000ffff08187812 */ /* 0x000fc600078ec0ff */
[----:B------:R-:W-:Y:S01]  /*171f70*/  STL [R1+0x524c], R12 ;  /* 0x00524c0c01007387 */ /* 0x000fe20000100800 */
[----:B------:R-:W-:-:S03]  /*171f80*/  LOP3.LUT R5, R10, 0xffff, RZ, 0xc0, !PT ;  /* 0x0000ffff0a057812 */ /* 0x000fc600078ec0ff */
[----:B------:R-:W-:Y:S01]  /*171f90*/  STL [R1+0x5250], R9 ;  /* 0x0052500901007387 */ /* 0x000fe20000100800 */
[----:B------:R-:W-:Y:S02]  /*171fa0*/  LOP3.LUT R23, R7, 0xffff, RZ, 0xc0, !PT ;  /* 0x0000ffff07177812 */ /* 0x000fe400078ec0ff */
[----:B------:R-:W-:Y:S01]  /*171fb0*/  SHF.R.U32.HI R10, RZ, 0x8, R4 ;  /* 0x00000008ff0a7819 */ /* 0x000fe20000011604 */
[----:B------:R-:W2:Y:S01]  /*171fc0*/  LDL.LU R18, [R1+0x2e74] ;  /* 0x002e740001127983 */ /* 0x000ea20000300800 */
[----:B------:R-:W-:Y:S02]  /*171fd0*/  SHF.R.U32.HI R4, RZ, 0x8, R2 ;  /* 0x00000008ff047819 */ /* 0x000fe40000011602 */
[----:B------:R-:W-:Y:S01]  /*171fe0*/  PRMT R7, R2, 0x3340, R24 ;  /* 0x0000334002077816 */ /* 0x000fe20000000018 */
[----:B------:R-:W3:Y:S04]  /*171ff0*/  LDL.LU R25, [R1+0x2e70] ;  /* 0x002e700001197983 */ /* 0x000ee80000300800 */
[----:B------:R-:W4:Y:S04]  /*172000*/  LDL.LU R2, [R1+0x2e34] ;  /* 0x002e340001027983 */ /* 0x000f280000300800 */
[----:B------:R-:W4:Y:S04]  /*172010*/  LDL.LU R16, [R1+0x2e30] ;  /* 0x002e300001107983 */ /* 0x000f280000300800 */
[----:B------:R-:W4:Y:S04]  /*172020*/  LDL.LU R29, [R1+0x160] ;  /* 0x00016000011d7983 */ /* 0x000f280000300800 */
[----:B------:R-:W4:Y:S04]  /*172030*/  LDL.LU R21, [R1+0x15c] ;  /* 0x00015c0001157983 */ /* 0x000f280000300800 */
[----:B------:R-:W4:Y:S04]  /*172040*/  LDL.LU R19, [R1+0x64] ;  /* 0x0000640001137983 */ /* 0x000f280000300800 */
[----:B------:R-:W4:Y:S01]  /*172050*/  LDL.LU R14, [R1+0x60] ;  /* 0x00006000010e7983 */ /* 0x000f220000300800 */
[----:B------:R-:W-:-:S02]  /*172060*/  LOP3.LUT R3, R3, 0xffff, RZ, 0xc0, !PT ;  /* 0x0000ffff03037812 */ /* 0x000fc400078ec0ff */
[----:B------:R-:W-:Y:S02]  /*172070*/  LOP3.LUT R0, R6, 0xffff, RZ, 0xc0, !PT ;  /* 0x0000ffff06007812 */ /* 0x000fe400078ec0ff */
[----:B------:R-:W-:Y:S02]  /*172080*/  SHF.R.U32.HI R6, RZ, 0x8, R28 ;  /* 0x00000008ff067819 */ /* 0x000fe4000001161c */
[----:B------:R-:W-:Y:S02]  /*172090*/  SHF.R.U32.HI R8, RZ, 0x8, R5 ;  /* 0x00000008ff087819 */ /* 0x000fe40000011605 */
[----:B------:R-:W-:Y:S02]  /*1720a0*/  PRMT R5, R5, 0x3340, R23 ;  /* 0x0000334005057816 */ /* 0x000fe40000000017 */
[----:B------:R-:W-:Y:S02]  /*1720b0*/  SHF.R.U32.HI R28, RZ, 0x8, R3 ;  /* 0x00000008ff1c7819 */ /* 0x000fe40000011603 */
[----:B------:R-:W-:-:S02]  /*1720c0*/  PRMT R3, R3, 0x3340, R0 ;  /* 0x0000334003037816 */ /* 0x000fc40000000000 */
[----:B------:R-:W-:Y:S01]  /*1720d0*/  SHF.R.U32.HI R24, RZ, 0x8, R24 ;  /* 0x00000008ff187819 */ /* 0x000fe20000011618 */
[----:B------:R-:W-:Y:S01]  /*1720e0*/  STL [R1+0x5254], R7 ;  /* 0x0052540701007387 */ /* 0x000fe20000100800 */
[----:B------:R-:W-:-:S03]  /*1720f0*/  SHF.R.U32.HI R23, RZ, 0x8, R23 ;  /* 0x00000008ff177819 */ /* 0x000fc60000011617 */
[----:B------:R0:W-:Y:S01]  /*172100*/  STL [R1+0x5258], R5 ;  /* 0x0052580501007387 */ /* 0x0001e20000100800 */
[----:B------:R-:W-:-:S03]  /*172110*/  SHF.R.U32.HI R0, RZ, 0x8, R0 ;  /* 0x00000008ff007819 */ /* 0x000fc60000011600 */
[----:B------:R1:W-:Y:S01]  /*172120*/  STL [R1+0x525c], R3 ;  /* 0x00525c0301007387 */ /* 0x0003e20000100800 */
[----:B------:R-:W-:Y:S02]  /*172130*/  LOP3.LUT R6, R6, 0xffff, RZ, 0xc0, !PT ;  /* 0x0000ffff06067812 */ /* 0x000fe400078ec0ff */
[----:B------:R-:W-:Y:S02]  /*172140*/  LOP3.LUT R4, R4, 0xffff, RZ, 0xc0, !PT ;  /* 0x0000ffff04047812 */ /* 0x000fe400078ec0ff */
[----:B------:R-:W-:Y:S02]  /*172150*/  LOP3.LUT R23, R23, 0xffff, RZ, 0xc0, !PT ;  /* 0x0000ffff17177812 */ /* 0x000fe400078ec0ff */
[----:B------:R-:W-:Y:S02]  /*172160*/  LOP3.LUT R28, R28, 0xffff, RZ, 0xc0, !PT ;  /* 0x0000ffff1c1c7812 */ /* 0x000fe400078ec0ff */
[----:B------:R-:W-:Y:S02]  /*172170*/  LOP3.LUT R0, R0, 0xffff, RZ, 0xc0, !PT ;  /* 0x0000ffff00007812 */ /* 0x000fe400078ec0ff */
[----:B0-----:R-:W-:-:S02]  /*172180*/  LOP3.LUT R5, R10, 0xffff, RZ, 0xc0, !PT ;  /* 0x0000ffff0a057812 */ /* 0x001fc400078ec0ff */
[----:B-1----:R-:W-:Y:S02]  /*172190*/  LOP3.LUT R3, R24, 0xffff, RZ, 0xc0, !PT ;  /* 0x0000ffff18037812 */ /* 0x002fe400078ec0ff */
        /* <DEDUP_REMOVED lines=9> */
[----:B--2---:R-:W-:-:S03]  /*172230*/  LOP3.LUT R3, R18, 0xffff, RZ, 0xc0, !PT ;  /* 0x0000ffff12037812 */ /* 0x004fc600078ec0ff */
[----:B------:R-:W2:Y:S01]  /*172240*/  LDL.LU R18, [R1+0x2f0c] ;  /* 0x002f0c0001127983 */ /* 0x000ea20000300800 */
[----:B---3--:R-:W-:Y:S02]  /*172250*/  LOP3.LUT R7, R25, 0xffff, RZ, 0xc0, !PT ;  /* 0x0000ffff19077812 */ /* 0x008fe400078ec0ff */
[----:B----4-:R-:W-:Y:S01]  /*172260*/  LOP3.LUT R8, R2, 0xffff, RZ, 0xc0, !PT ;  /* 0x0000ffff02087812 */ /* 0x010fe200078ec0ff */
[----:B------:R-:W3:Y:S04]  /*172270*/  LDL.LU R25, [R1+0x2ed8] ;  /* 0x002ed80001197983 */ /* 0x000ee80000300800 */
[----:B------:R-:W4:Y:S01]  /*172280*/  LDL.LU R2, [R1+0x2e90] ;  /* 0x002e900001027983 */ /* 0x000f220000300800 */
[----:B0-----:R-:W-:Y:S02]  /*172290*/  LOP3.LUT R6, R16, 0xffff, RZ, 0xc0, !PT ;  /* 0x0000ffff10067812 */ /* 0x001fe400078ec0ff */
[----:B------:R-:W-:Y:S01]  /*1722a0*/  LOP3.LUT R28, R29, 0xffff, RZ, 0xc0, !PT ;  /* 0x0000ffff1d1c7812 */ /* 0x000fe200078ec0ff */
[----:B------:R-:W4:Y:S04]  /*1722b0*/  LDL.LU R16, [R1+0x2e8c] ;  /* 0x002e8c0001107983 */ /* 0x000f280000300800 */
[----:B------:R-:W4:Y:S01]  /*1722c0*/  LDL.LU R29, [R1+0x2f4] ;  /* 0x0002f400011d7983 */ /* 0x000f220000300800 */
[----:B------:R-:W-:-:S03]  /*1722d0*/  LOP3.LUT R24, R21, 0xffff, RZ, 0xc0, !PT ;  /* 0x0000ffff15187812 */ /* 0x000fc600078ec0ff */
[----:B------:R-:W4:Y:S01]  /*1722e0*/  LDL.LU R21, [R1+0x22c] ;  /* 0x00022c0001157983 */ /* 0x000f220000300800 */
[----:B------:R-:W-:Y:S02]  /*1722f0*/  LOP3.LUT R23, R19, 0xffff, RZ, 0xc0, !PT ;  /* 0x0000ffff13177812 */ /* 0x000fe400078ec0ff */
[----:B------:R-:W-:Y:S01]  /*172300*/  LOP3.LUT R0, R14, 0xffff, RZ, 0xc0, !PT ;  /* 0x0000ffff0e007812 */ /* 0x000fe200078ec0ff */
[----:B------:R-:W4:Y:S04]  /*172310*/  LDL.LU R19, [R1+0x168] ;  /* 0x0001680001137983 */ /* 0x000f280000300800 */
[----:B------:R-:W4:Y:S01]  /*172320*/  LDL.LU R14, [R1+0x164] ;  /* 0x00016400010e7983 */ /* 0x000f220000300800 */
[----:B------:R-:W-:Y:S02]  /*172330*/  PRMT R9, R3, 0x3340, R28 ;  /* 0x0000334003097816 */ /* 0x000fe4000000001c */
[----:B------:R-:W-:-:S02]  /*172340*/  SHF.R.U32.HI R5, RZ, 0x8, R3 ;  /* 0x00000008ff057819 */ /* 0x000fc40000011603 */
[----:B-1----:R-:W-:Y:S02]  /*172350*/  SHF.R.U32.HI R4, RZ, 0x8, R28 ;  /* 0x00000008ff047819 */ /* 0x002fe4000001161c */
[----:B------:R-:W-:Y:S01]  /*172360*/  SHF.R.U32.HI R3, RZ, 0x8, R7 ;  /* 0x00000008ff037819 */ /* 0x000fe20000011607 */
[----:B------:R0:W-:Y:S01]  /*172370*/  STL [R1+0x1700], R9 ;  /* 0x0017000901007387 */ /* 0x0001e20000100800 */
[--C-:B------:R-:W-:Y:S02]  /*172380*/  SHF.R.U32.HI R28, RZ, 0x8, R24.reuse ;  /* 0x00000008ff1c7819 */ /* 0x100fe40000011618 */
[----:B0-----:R-:W-:Y:S02]  /*172390*/  PRMT R9, R7, 0x3340, R24 ;  /* 0x0000334007097816 */ /* 0x001fe40000000018 */
[----:B------:R-:W-:Y:S02]  /*1723a0*/  SHF.R.U32.HI R7, RZ, 0x8, R8 ;  /* 0x00000008ff077819 */ /* 0x000fe40000011608 */
[----:B------:R-:W-:-:S02]  /*1723b0*/  PRMT R8, R8, 0x3340, R23 ;  /* 0x0000334008087816 */ /* 0x000fc40000000017 */
[----:B------:R-:W-:Y:S02]  /*1723c0*/  SHF.R.U32.HI R24, RZ, 0x8, R23 ;  /* 0x00000008ff187819 */ /* 0x000fe40000011617 */
[----:B------:R-:W-:Y:S02]  /*1723d0*/  SHF.R.U32.HI R23, RZ, 0x8, R6 ;  /* 0x00000008ff177819 */ /* 0x000fe40000011606 */
[--C-:B------:R-:W-:Y:S01]  /*1723e0*/  PRMT R6, R6, 0x3340, R0.reuse ;  /* 0x0000334006067816 */ /* 0x100fe20000000000 */
[----:B------:R-:W-:Y:S04]  /*1723f0*/  STL [R1+0x16fc], R9 ;  /* 0x0016fc0901007387 */ /* 0x000fe80000100800 */
[----:B------:R-:W-:Y:S01]  /*172400*/  STL [R1+0x16f4], R8 ;  /* 0x0016f40801007387 */ /* 0x000fe20000100800 */
[----:B------:R-:W-:-:S02]  /*172410*/  SHF.R.U32.HI R0, RZ, 0x8, R0 ;  /* 0x00000008ff007819 */ /* 0x000fc40000011600 */
[----:B------:R-:W-:Y:S01]  /*172420*/  LOP3.LUT R5, R5, 0xffff, RZ, 0xc0, !PT ;  /* 0x0000ffff05057812 */ /* 0x000fe200078ec0ff */
[----:B------:R0:W-:Y:S01]  /*172430*/  STL [R1+0x16ec], R6 ;  /* 0x0016ec0601007387 */ /* 0x0001e20000100800 */
[----:B------:R-:W-:Y:S02]  /*172440*/  LOP3.LUT R3, R3, 0xffff, RZ, 0xc0, !PT ;  /* 0x0000ffff03037812 */ /* 0x000fe400078ec0ff */
[----:B------:R-:W-:Y:S02]  /*172450*/  LOP3.LUT R24, R24, 0xffff, RZ, 0xc0, !PT ;  /* 0x0000ffff18187812 */ /* 0x000fe400078ec0ff */
[----:B------:R-:W-:Y:S02]  /*172460*/  LOP3.LUT R23, R23, 0xffff, RZ, 0xc0, !PT ;  /* 0x0000ffff17177812 */ /* 0x000fe400078ec0ff */
[----:B------:R-:W-:Y:S02]  /*172470*/  LOP3.LUT R0, R0, 0xffff, RZ, 0xc0, !PT ;  /* 0x0000ffff00007812 */ /* 0x000fe400078ec0ff */
[----:B0-----:R-:W-:-:S02]  /*172480*/  LOP3.LUT R6, R4, 0xffff, RZ, 0xc0, !PT ;  /* 0x0000ffff04067812 */ /* 0x001fc400078ec0ff */
[----:B------:R-:W-:Y:S02]  /*172490*/  LOP3.LUT R4, R28, 0xffff, RZ, 0xc0, !PT ;  /* 0x0000ffff1c047812 */ /* 0x000fe400078ec0ff */
[----:B------:R-:W-:Y:S02]  /*1724a0*/  LOP3.LUT R28, R7, 0xffff, RZ, 0xc0, !PT ;  /* 0x0000ffff071c7812 */ /* 0x000fe400078ec0ff */
[----:B------:R-:W-:Y:S02]  /*1724b0*/  PRMT R5, R5, 0x3340, R6 ;  /* 0x0000334005057816 */ /* 0x000fe40000000006 */
[----:B------:R-:W-:Y:S02]  /*1724c0*/  PRMT R3, R3, 0x3340, R4 ;  /* 0x0000334003037816 */ /* 0x000fe40000000004 */
[----:B------:R-:W-:Y:S02]  /*1724d0*/  PRMT R4, R28, 0x3340, R24 ;  /* 0x000033401c047816 */ /* 0x000fe40000000018 */
[----:B------:R-:W-:Y:S01]  /*1724e0*/  PRMT R0, R23, 0x3340, R0 ;  /* 0x0000334017007816 */ /* 0x000fe20000000000 */
[----:B------:R-:W-:Y:S04]  /*1724f0*/  STL [R1+0x14e8], R5 ;  /* 0x0014e80501007387 */ /* 0x000fe80000100800 */
[----:B------:R2:W-:Y:S04]  /*172500*/  STL [R1+0x14e0], R3 ;  /* 0x0014e00301007387 */ /* 0x0005e80000100800 */
[----:B------:R-:W-:Y:S04]  /*172510*/  STL [R1+0x14dc], R4 ;  /* 0x0014dc0401007387 */ /* 0x000fe80000100800 */
[----:B------:R0:W-:Y:S01]  /*172520*/  STL [R1+0x14d8], R0 ;  /* 0x0014d80001007387 */ /* 0x0001e20000100800 */
[----:B--2---:R-:W-:-:S03]  /*172530*/  LOP3.LUT R3, R18, 0xffff, RZ, 0xc0, !PT ;  /* 0x0000ffff12037812 */ /* 0x004fc600078ec0ff */
[----:B------:R-:W2:Y:S01]  /*172540*/  LDL.LU R18, [R1+0x2f18] ;  /* 0x002f180001127983 */ /* 0x000ea20000300800 */
[----:B---3--:R-:W-:Y:S02]  /*172550*/  LOP3.LUT R7, R25, 0xffff, RZ, 0xc0, !PT ;  /* 0x0000ffff19077812 */ /* 0x008fe400078ec0ff */
[----:B----4-:R-:W-:Y:S01]  /*172560*/  LOP3.LUT R8, R2, 0xffff, RZ, 0xc0, !PT ;  /* 0x0000ffff02087812 */ /* 0x010fe200078ec0ff */
[----:B------:R-:W3:Y:S04]  /*172570*/  LDL.LU R25, [R1+0x2f10] ;  /* 0x002f100001197983 */ /* 0x000ee80000300800 */
[----:B------:R-:W4:Y:S01]  /*172580*/  LDL.LU R2, [R1+0x2ee0] ;  /* 0x002ee00001027983 */ /* 0x000f220000300800 */
[----:B------:R-:W-:Y:S02]  /*172590*/  LOP3.LUT R6, R16, 0xffff, RZ, 0xc0, !PT ;  /* 0x0000ffff10067812 */ /* 0x000fe400078ec0ff */
[----:B------:R-:W-:Y:S01]  /*1725a0*/  LOP3.LUT R28, R29, 0xffff, RZ, 0xc0, !PT ;  /* 0x0000ffff1d1c7812 */ /* 0x000fe200078ec0ff */
[----:B------:R-:W4:Y:S04]  /*1725b0*/  LDL.LU R16, [R1+0x2e54] ;  /* 0x002e540001107983 */ /* 0x000f280000300800 */
[----:B------:R-:W4:Y:S01]  /*1725c0*/  LDL.LU R29, [R1+0x2fc] ;  /* 0x0002fc00011d7983 */ /* 0x000f220000300800 */
[----:B------:R-:W-:-:S03]  /*1725d0*/  LOP3.LUT R24, R21, 0xffff, RZ, 0xc0, !PT ;  /* 0x0000ffff15187812 */ /* 0x000fc600078ec0ff */
[----:B------:R-:W4:Y:S01]  /*1725e0*/  LDL.LU R21, [R1+0x2f8] ;  /* 0x0002f80001157983 */ /* 0x000f220000300800 */
[----:B------:R-:W-:Y:S02]  /*1725f0*/  LOP3.LUT R23, R19, 0xffff, RZ, 0xc0, !PT ;  /* 0x0000ffff13177812 */ /* 0x000fe400078ec0ff */
[----:B0-----:R-:W-:Y:S01]  /*172600*/  LOP3.LUT R0, R14, 0xffff, RZ, 0xc0, !PT ;  /* 0x0000ffff0e007812 */ /* 0x001fe200078ec0ff */
[----:B------:R-:W4:Y:S04]  /*172610*/  LDL.LU R19, [R1+0x234] ;  /* 0x0002340001137983 */ /* 0x000f280000300800 */
[----:B------:R-:W4:Y:S01]  /*172620*/  LDL.LU R14, [R1+0x68] ;  /* 0x00006800010e7983 */ /* 0x000f220000300800 */
[----:B------:R-:W-:Y:S02]  /*172630*/  PRMT R9, R3, 0x3340, R28 ;  /* 0x0000334003097816 */ /* 0x000fe4000000001c */
[----:B------:R-:W-:-:S02]  /*172640*/  SHF.R.U32.HI R5, RZ, 0x8, R3 ;  /* 0x00000008ff057819 */ /* 0x000fc40000011603 */
[----:B------:R-:W-:Y:S02]  /*172650*/  SHF.R.U32.HI R4, RZ, 0x8, R28 ;  /* 0x00000008ff047819 */ /* 0x000fe4000001161c */
        /* <DEDUP_REMOVED lines=26> */
[----:B------:R-:W-:Y:S04]  /*172800*/  STL [R1+0x15d8], R4 ;  /* 0x0015d80401007387 */ /* 0x000fe80000100800 */
        /* <DEDUP_REMOVED lines=18> */
[----:B------:R-:W-:Y:S02]  /*172930*/  SHF.R.U32.HI R4, RZ, 0x8, R7 ;  /* 0x00000008ff047819 */ /* 0x000fe40000011607 */
[----:B------:R-:W-:-:S02]  /*172940*/  PRMT R7, R7, 0x3340, R28 ;  /* 0x0000334007077816 */ /* 0x000fc4000000001c */
[----:B------:R-:W-:Y:S02]  /*172950*/  SHF.R.U32.HI R10, RZ, 0x8, R28 ;  /* 0x00000008ff0a7819 */ /* 0x000fe4000001161c */
[----:B------:R-:W-:Y:S02]  /*172960*/  SHF.R.U32.HI R28, RZ, 0x8, R6 ;  /* 0x00000008ff1c7819 */ /* 0x000fe40000011606 */
[--C-:B------:R-:W-:Y:S02]  /*172970*/  PRMT R6, R6, 0x3340, R24.reuse ;  /* 0x0000334006067816 */ /* 0x100fe40000000018 */
[----:B------:R-:W-:Y:S02]  /*172980*/  SHF.R.U32.HI R9, RZ, 0x8, R24 ;  /* 0x00000008ff097819 */ /* 0x000fe40000011618 */
[----:B------:R-:W-:Y:S02]  /*172990*/  SHF.R.U32.HI R24, RZ, 0x8, R5 ;  /* 0x00000008ff187819 */ /* 0x000fe40000011605 */
[----:B------:R-:W-:-:S02]  /*1729a0*/  PRMT R5, R5, 0x3340, R0 ;  /* 0x0000334005057816 */ /* 0x000fc40000000000 */
[----:B------:R-:W-:Y:S02]  /*1729b0*/  SHF.R.U32.HI R8, RZ, 0x8, R3 ;  /* 0x00000008ff087819 */ /* 0x000fe40000011603 */
[----:B------:R-:W-:Y:S01]  /*1729c0*/  PRMT R3, R3, 0x3340, R23 ;  /* 0x0000334003037816 */ /* 0x000fe20000000017 */
[----:B------:R0:W-:Y:S01]  /*1729d0*/  STL [R1+0x1788], R7 ;  /* 0x0017880701007387 */ /* 0x0001e20000100800 */
[----:B------:R-:W-:-:S03]  /*1729e0*/  SHF.R.U32.HI R0, RZ, 0x8, R0 ;  /* 0x00000008ff007819 */ /* 0x000fc60000011600 */
[----:B------:R1:W-:Y:S04]  /*1729f0*/  STL [R1+0x1784], R6 ;  /* 0x0017840601007387 */ /* 0x0003e80000100800 */
[----:B------:R1:W-:Y:S04]  /*172a00*/  STL [R1+0x177c], R5 ;  /* 0x00177c0501007387 */ /* 0x0003e80000100800 */
[----:B------:R1:W-:Y:S01]  /*172a10*/  STL [R1+0x1780], R3 ;  /* 0x0017800301007387 */ /* 0x0003e20000100800 */
[----:B------:R-:W-:Y:S02]  /*172a20*/  LOP3.LUT R4, R4, 0xffff, RZ, 0xc0, !PT ;  /* 0x0000ffff04047812 */ /* 0x000fe400078ec0ff */
[----:B0-----:R-:W-:-:S02]  /*172a30*/  SHF.R.U32.HI R7, RZ, 0x8, R23 ;  /* 0x00000008ff077819 */ /* 0x001fc40000011617 */
[----:B-1----:R-:W-:Y:S02]  /*172a40*/  LOP3.LUT R6, R0, 0xffff, RZ, 0xc0, !PT ;  /* 0x0000ffff00067812 */ /* 0x002fe400078ec0ff */
[----:B------:R-:W-:Y:S02]  /*172a50*/  LOP3.LUT R5, R24, 0xffff, RZ, 0xc0, !PT ;  /* 0x0000ffff18057812 */ /* 0x000fe400078ec0ff */
        /* <DEDUP_REMOVED lines=9> */
[----:B------:R0:W-:Y:S04]  /*172af0*/  STL [R1+0x15b4], R6 ;  /* 0x0015b40601007387 */ /* 0x0001e80000100800 */
[----:B------:R-:W-:Y:S04]  /*172b00*/  STL [R1+0x15b0], R5 ;  /* 0x0015b00501007387 */ /* 0x000fe80000100800 */
        /* <DEDUP_REMOVED lines=15> */
[----:B-1----:R-:W-:Y:S01]  /*172c00*/  LOP3.LUT R0, R14, 0xffff, RZ, 0xc0, !PT ;  /* 0x0000ffff0e007812 */ /* 0x002fe200078ec0ff */
        /* <DEDUP_REMOVED lines=51> */
[----:B------:R-:W-:-:S02]  /*172f40*/  SHF.R.U32.HI R10, RZ, 0x8, R6 ;  /* 0x00000008ff0a7819 */ /* 0x000fc40000011606 */
[----:B------:R-:W-:Y:S02]  /*172f50*/  PRMT R7, R7, 0x3340, R28 ;  /* 0x0000334007077816 */ /* 0x000fe4000000001c */
[--C-:B------:R-:W-:Y:S02]  /*172f60*/  PRMT R6, R6, 0x3340, R24.reuse ;  /* 0x0000334006067816 */ /* 0x100fe40000000018 */
[----:B------:R-:W-:Y:S02]  /*172f70*/  SHF.R.U32.HI R9, RZ, 0x8, R24 ;  /* 0x00000008ff097819 */ /* 0x000fe40000011618 */
[----:B------:R-:W-:Y:S02]  /*172f80*/  SHF.R.U32.HI R24, RZ, 0x8, R5 ;  /* 0x00000008ff187819 */ /* 0x000fe40000011605 */
[----:B------:R-:W-:Y:S02]  /*172f90*/  PRMT R5, R5, 0x3340, R0 ;  /* 0x0000334005057816 */ /* 0x000fe40000000000 */
[----:B------:R-:W-:-:S02]  /*172fa0*/  SHF.R.U32.HI R8, RZ, 0x8, R4 ;  /* 0x00000008ff087819 */ /* 0x000fc40000011604 */
[----:B------:R-:W-:Y:S02]  /*172fb0*/  PRMT R4, R4, 0x3340, R23 ;  /* 0x0000334004047816 */ /* 0x000fe40000000017 */
[----:B------:R-:W-:Y:S02]  /*172fc0*/  SHF.R.U32.HI R0, RZ, 0x8, R0 ;  /* 0x00000008ff007819 */ /* 0x000fe40000011600 */
[----:B------:R-:W-:Y:S01]  /*172fd0*/  SHF.R.U32.HI R28, RZ, 0x8, R28 ;  /* 0x00000008ff1c7819 */ /* 0x000fe2000001161c */
[----:B------:R0:W-:Y:S04]  /*172fe0*/  STL [R1+0x174c], R7 ;  /* 0x00174c0701007387 */ /* 0x0001e80000100800 */
[----:B------:R1:W-:Y:S04]  /*172ff0*/  STL [R1+0x1740], R6 ;  /* 0x0017400601007387 */ /* 0x0003e80000100800 */
[----:B------:R1:W-:Y:S04]  /*173000*/  STL [R1+0x1734], R5 ;  /* 0x0017340501007387 */ /* 0x0003e80000100800 */
[----:B------:R1:W-:Y:S01]  /*173010*/  STL [R1+0x1738], R4 ;  /* 0x0017380401007387 */ /* 0x0003e20000100800 */
[----:B------:R-:W-:-:S02]  /*173020*/  LOP3.LUT R3, R3, 0xffff, RZ, 0xc0, !PT ;  /* 0x0000ffff03037812 */ /* 0x000fc400078ec0ff */
[----:B0-----:R-:W-:Y:S02]  /*173030*/  SHF.R.U32.HI R7, RZ, 0x8, R23 ;  /* 0x00000008ff077819 */ /* 0x001fe40000011617 */
[----:B-1----:R-:W-:Y:S02]  /*173040*/  LOP3.LUT R6, R0, 0xffff, RZ, 0xc0, !PT ;  /* 0x0000ffff00067812 */ /* 0x002fe400078ec0ff */
[----:B------:R-:W-:Y:S02]  /*173050*/  LOP3.LUT R5, R24, 0xffff, RZ, 0xc0, !PT ;  /* 0x0000ffff18057812 */ /* 0x000fe400078ec0ff */
[----:B------:R-:W-:Y:S02]  /*173060*/  LOP3.LUT R4, R28, 0xffff, RZ, 0xc0, !PT ;  /* 0x0000ffff1c047812 */ /* 0x000fe400078ec0ff */
[----:B------:R-:W-:Y:S02]  /*173070*/  LOP3.LUT R28, R10, 0xffff, RZ, 0xc0, !PT ;  /* 0x0000ffff0a1c7812 */ /* 0x000fe400078ec0ff */
[----:B------:R-:W-:-:S02]  /*173080*/  LOP3.LUT R24, R9, 0xffff, RZ, 0xc0, !PT ;  /* 0x0000ffff09187812 */ /* 0x000fc400078ec0ff */
        /* <DEDUP_REMOVED lines=28> */
[----:B------:R-:W-:Y:S01]  /*173250*/  SHF.R.U32.HI R3, RZ, 0x8, R4 ;  /* 0x00000008ff037819 */ /* 0x000fe20000011604 */
[----:B------:R0:W-:Y:S01]  /*173260*/  STL [R1+0x1720], R9 ;  /* 0x0017200901007387 */ /* 0x0001e20000100800 */
[----:B------:R-:W-:Y:S02]  /*173270*/  SHF.R.U32.HI R7, RZ, 0x8, R28 ;  /* 0x00000008ff077819 */ /* 0x000fe4000001161c */
[----:B0-----:R-:W-:Y:S02]  /*173280*/  PRMT R9, R4, 0x3340, R24 ;  /* 0x0000334004097816 */ /* 0x001fe40000000018 */
[----:B------:R-:W-:Y:S02]  /*173290*/  SHF.R.U32.HI R4, RZ, 0x8, R6 ;  /* 0x00000008ff047819 */ /* 0x000fe40000011606 */
[----:B------:R-:W-:Y:S01]  /*1732a0*/  PRMT R6, R6, 0x3340, R23 ;  /* 0x0000334006067816 */ /* 0x000fe20000000017 */
[----:B------:R-:W-:Y:S04]  /*1732b0*/  STL [R1+0x171c], R9 ;  /* 0x00171c0901007387 */ /* 0x000fe80000100800 */
[----:B------:R0:W-:Y:S01]  /*1732c0*/  STL [R1+0x1718], R6 ;  /* 0x0017180601007387 */ /* 0x0001e20000100800 */
[----:B------:R-:W-:-:S02]  /*1732d0*/  SHF.R.U32.HI R28, RZ, 0x8, R24 ;  /* 0x00000008ff1c7819 */ /* 0x000fc40000011618 */
[--C-:B------:R-:W-:Y:S02]  /*1732e0*/  SHF.R.U32.HI R24, RZ, 0x8, R0.reuse ;  /* 0x00000008ff187819 */ /* 0x100fe40000011600 */
[----:B------:R-:W-:Y:S02]  /*1732f0*/  LOP3.LUT R4, R4, 0xffff, RZ, 0xc0, !PT ;  /* 0x0000ffff04047812 */ /* 0x000fe400078ec0ff */
[----:B0-----:R-:W-:Y:S02]  /*173300*/  PRMT R6, R5, 0x3340, R0 ;  /* 0x0000334005067816 */ /* 0x001fe40000000000 */
[----:B------:R-:W-:Y:S02]  /*173310*/  SHF.R.U32.HI R9, RZ, 0x8, R23 ;  /* 0x00000008ff097819 */ /* 0x000fe40000011617 */
[----:B------:R-:W-:Y:S02]  /*173320*/  SHF.R.U32.HI R23, RZ, 0x8, R5 ;  /* 0x00000008ff177819 */ /* 0x000fe40000011605 */
[----:B------:R-:W-:Y:S01]  /*173330*/  LOP3.LUT R5, R3, 0xffff, RZ, 0xc0, !PT ;  /* 0x0000ffff03057812 */ /* 0x000fe200078ec0ff */
[----:B------:R0:W-:Y:S01]  /*173340*/  STL [R1+0x1714], R6 ;  /* 0x0017140601007387 */ /* 0x0001e20000100800 */
[----:B------:R-:W-:-:S02]  /*173350*/  LOP3.LUT R3, R23, 0xffff, RZ, 0xc0, !PT ;  /* 0x0000ffff17037812 */ /* 0x000fc400078ec0ff */
[----:B------:R-:W-:Y:S02]  /*173360*/  LOP3.LUT R24, R24, 0xffff, RZ, 0xc0, !PT ;  /* 0x0000ffff18187812 */ /* 0x000fe400078ec0ff */
[----:B------:R-:W-:Y:S02]  /*173370*/  LOP3.LUT R23, R8, 0xffff, RZ, 0xc0, !PT ;  /* 0x0000ffff08177812 */ /* 0x000fe400078ec0ff */
[----:B------:R-:W-:Y:S02]  /*173380*/  LOP3.LUT R0, R7, 0xffff, RZ, 0xc0, !PT ;  /* 0x0000ffff07007812 */ /* 0x000fe400078ec0ff */
[----:B0-----:R-:W-:Y:S02]  /*173390*/  LOP3.LUT R6, R28, 0xffff, RZ, 0xc0, !PT ;  /* 0x0000ffff1c067812 */ /* 0x001fe400078ec0ff */
[----:B------:R-:W-:Y:S02]  /*1733a0*/  LOP3.LUT R28, R9, 0xffff, RZ, 0xc0, !PT ;  /* 0x0000ffff091c7812 */ /* 0x000fe400078ec0ff */
[----:B------:R-:W-:-:S02]  /*1733b0*/  PRMT R3, R3, 0x3340, R24 ;  /* 0x0000334003037816 */ /* 0x000fc40000000018 */
        /* <DEDUP_REMOVED lines=26> */
[--C-:B------:R-:W-:Y:S01]  /*173560*/  PRMT R7, R7, 0x3340, R24.reuse ;  /* 0x0000334007077816 */ /* 0x100fe20000000018 */
[----:B------:R0:W-:Y:S04]  /*173570*/  STL [R1+0x16f8], R8 ;  /* 0x0016f80801007387 */ /* 0x0001e80000100800 */
[----:B------:R1:W-:Y:S01]  /*173580*/  STL [R1+0x16f0], R7 ;  /* 0x0016f00701007387 */ /* 0x0003e20000100800 */
[----:B0-----:R-:W-:Y:S02]  /*173590*/  SHF.R.U32.HI R8, RZ, 0x8, R24 ;  /* 0x00000008ff087819 */ /* 0x001fe40000011618 */
[----:B------:R-:W-:-:S02]  /*1735a0*/  SHF.R.U32.HI R24, RZ, 0x8, R6 ;  /* 0x00000008ff187819 */ /* 0x000fc40000011606 */
        /* <DEDUP_REMOVED lines=51> */
[----:B------:R-:W-:Y:S02]  /*1738e0*/  SHF.R.U32.HI R23, RZ, 0x8, R23 ;  /* 0x00000008ff177819 */ /* 0x000fe40000011617 */
[--C-:B------:R-:W-:Y:S02]  /*1738f0*/  SHF.R.U32.HI R24, RZ, 0x8, R0.reuse ;  /* 0x00000008ff187819 */ /* 0x100fe40000011600 */
[----:B0-----:R-:W-:Y:S02]  /*173900*/  PRMT R6, R5, 0x3340, R0 ;  /* 0x0000334005067816 */ /* 0x001fe40000000000 */
[----:B------:R-:W-:Y:S02]  /*173910*/  SHF.R.U32.HI R9, RZ, 0x8, R5 ;  /* 0x00000008ff097819 */ /* 0x000fe40000011605 */
[----:B------:R-:W-:Y:S02]  /*173920*/  LOP3.LUT R5, R4, 0xffff, RZ, 0xc0, !PT ;  /* 0x0000ffff04057812 */ /* 0x000fe400078ec0ff */
[----:B------:R-:W-:Y:S01]  /*173930*/  LOP3.LUT R3, R3, 0xffff, RZ, 0xc0, !PT ;  /* 0x0000ffff03037812 */ /* 0x000fe200078ec0ff */
[----:B------:R0:W-:Y:S01]  /*173940*/  STL [R1+0x16c0], R6 ;  /* 0x0016c00601007387 */ /* 0x0001e20000100800 */
[----:B------:R-:W-:-:S02]  /*173950*/  LOP3.LUT R4, R23, 0xffff, RZ, 0xc0, !PT ;  /* 0x0000ffff17047812 */ /* 0x000fc400078ec0ff */
[----:B------:R-:W-:Y:S02]  /*173960*/  LOP3.LUT R24, R24, 0xffff, RZ, 0xc0, !PT ;  /* 0x0000ffff18187812 */ /* 0x000fe400078ec0ff */
[----:B------:R-:W-:Y:S02]  /*173970*/  LOP3.LUT R23, R8, 0xffff, RZ, 0xc0, !PT ;  /* 0x0000ffff08177812 */ /* 0x000fe400078ec0ff */
[----:B------:R-:W-:Y:S02]  /*173980*/  LOP3.LUT R0, R7, 0xffff, RZ, 0xc0, !PT ;  /* 0x0000ffff07007812 */ /* 0x000fe400078ec0ff */
[----:B------:R-:W-:Y:S02]  /*173990*/  PRMT R3, R3, 0x3340, R4 ;  /* 0x0000334003037816 */ /* 0x000fe40000000004 */
[----:B0-----:R-:W-:Y:S02]  /*1739a0*/  LOP3.LUT R6, R28, 0xffff, RZ, 0xc0, !PT ;  /* 0x0000ffff1c067812 */ /* 0x001fe400078ec0ff */
[----:B------:R-:W-:-:S02]  /*1739b0*/  LOP3.LUT R28, R9, 0xffff, RZ, 0xc0, !PT ;  /* 0x0000ffff091c7812 */ /* 0x000fc400078ec0ff */
        /* <DEDUP_REMOVED lines=169> */
[--C-:B------:R-:W-:Y:S01]  /*174450*/  PRMT R7, R7, 0x3340, R24.reuse ;  /* 0x0000334007077816 */ /* 0x100fe20000000018 */
[----:B------:R0:W-:Y:S04]  /*174460*/  STL [R1+0x1658], R8 ;  /* 0x0016580801007387 */ /* 0x0001e80000100800 */
[----:B------:R1:W-:Y:S01]  /*174470*/  STL [R1+0x1654], R7 ;  /* 0x0016540701007387 */ /* 0x0003e20000100800 */
[----:B0-----:R-:W-:Y:S02]  /*174480*/  SHF.R.U32.HI R8, RZ, 0x8, R24 ;  /* 0x00000008ff087819 */ /* 0x001fe40000011618 */
[----:B------:R-:W-:Y:S02]  /*174490*/  SHF.R.U32.HI R24, RZ, 0x8, R6 ;  /* 0x00000008ff187819 */ /* 0x000fe40000011606 */
[----:B------:R-:W-:-:S02]  /*1744a0*/  PRMT R6, R6, 0x3340, R0 ;  /* 0x0000334006067816 */ /* 0x000fc40000000000 */
[----:B------:R-:W-:Y:S02]  /*1744b0*/  SHF.R.U32.HI R3, RZ, 0x8, R4 ;  /* 0x00000008ff037819 */ /* 0x000fe40000011604 */
[----:B------:R-:W-:Y:S01]  /*1744c0*/  SHF.R.U32.HI R0, RZ, 0x8, R0 ;  /* 0x00000008ff007819 */ /* 0x000fe20000011600 */
[----:B------:R0:W-:Y:S01]  /*1744d0*/  STL [R1+0x164c], R6 ;  /* 0x00164c0601007387 */ /* 0x0001e20000100800 */
[----:B------:R-:W-:Y:S02]  /*1744e0*/  SHF.R.U32.HI R4, RZ, 0x8, R28 ;  /* 0x00000008ff047819 */ /* 0x000fe4000001161c */
[----:B------:R-:W-:Y:S02]  /*1744f0*/  SHF.R.U32.HI R28, RZ, 0x8, R5 ;  /* 0x00000008ff1c7819 */ /* 0x000fe40000011605 */
[--C-:B-1----:R-:W-:Y:S02]  /*174500*/  SHF.R.U32.HI R7, RZ, 0x8, R23.reuse ;  /* 0x00000008ff077819 */ /* 0x102fe40000011617 */
[----:B0-----:R-:W-:-:S02]  /*174510*/  PRMT R6, R5, 0x3340, R23 ;  /* 0x0000334005067816 */ /* 0x001fc40000000017 */
[----:B------:R-:W-:Y:S02]  /*174520*/  LOP3.LUT R5, R24, 0xffff, RZ, 0xc0, !PT ;  /* 0x0000ffff18057812 */ /* 0x000fe400078ec0ff */
[----:B------:R-:W-:Y:S02]  /*174530*/  LOP3.LUT R3, R3, 0xffff, RZ, 0xc0, !PT ;  /* 0x0000ffff03037812 */ /* 0x000fe400078ec0ff */
[----:B------:R-:W-:Y:S01]  /*174540*/  LOP3.LUT R4, R4, 0xffff, RZ, 0xc0, !PT ;  /* 0x0000ffff04047812 */ /* 0x000fe200078ec0ff */
[----:B------:R0:W-:Y:S01]  /*174550*/  STL [R1+0x1650], R6 ;  /* 0x0016500601007387 */ /* 0x0001e20000100800 */
[----:B------:R-:W-:Y:S02]  /*174560*/  LOP3.LUT R24, R9, 0xffff, RZ, 0xc0, !PT ;  /* 0x0000ffff09187812 */ /* 0x000fe400078ec0ff */
[----:B------:R-:W-:Y:S02]  /*174570*/  LOP3.LUT R23, R8, 0xffff, RZ, 0xc0, !PT ;  /* 0x0000ffff08177812 */ /* 0x000fe400078ec0ff */
[----:B------:R-:W-:-:S02]  /*174580*/  LOP3.LUT R28, R28, 0xffff, RZ, 0xc0, !PT ;  /* 0x0000ffff1c1c7812 */ /* 0x000fc400078ec0ff */
[----:B------:R-:W-:Y:S02]  /*174590*/  PRMT R4, R3, 0x3340, R4 ;  /* 0x0000334003047816 */ /* 0x000fe40000000004 */
[----:B0-----:R-:W-:Y:S02]  /*1745a0*/  LOP3.LUT R6, R0, 0xffff, RZ, 0xc0, !PT ;  /* 0x0000ffff00067812 */ /* 0x001fe400078ec0ff */
[----:B------:R-:W-:Y:S02]  /*1745b0*/  LOP3.LUT R0, R7, 0xffff, RZ, 0xc0, !PT ;  /* 0x0000ffff07007812 */ /* 0x000fe400078ec0ff */
[----:B------:R-:W-:Y:S02]  /*1745c0*/  PRMT R3, R24, 0x3340, R23 ;  /* 0x0000334018037816 */ /* 0x000fe40000000017 */
[----:B------:R-:W-:Y:S02]  /*1745d0*/  PRMT R5, R5, 0x3340, R6 ;  /* 0x0000334005057816 */ /* 0x000fe40000000006 */
[----:B------:R-:W-:-:S03]  /*1745e0*/  PRMT R0, R28, 0x3340, R0 ;  /* 0x000033401c007816 */ /* 0x000fc60000000000 */
        /* <DEDUP_REMOVED lines=27> */
[--C-:B------:R-:W-:Y:S01]  /*1747a0*/  PRMT R5, R5, 0x3340, R23.reuse ;  /* 0x0000334005057816 */ /* 0x100fe20000000017 */
[----:B------:R0:W-:Y:S04]  /*1747b0*/  STL [R1+0x1648], R9 ;  /* 0x0016480901007387 */ /* 0x0001e80000100800 */
[----:B------:R-:W-:Y:S04]  /*1747c0*/  STL [R1+0x1644], R6 ;  /* 0x0016440601007387 */ /* 0x000fe80000100800 */
[----:B------:R1:W-:Y:S01]  /*1747d0*/  STL [R1+0x1640], R5 ;  /* 0x0016400501007387 */ /* 0x0003e20000100800 */
[----:B------:R-:W-:-:S02]  /*1747e0*/  SHF.R.U32.HI R23, RZ, 0x8, R23 ;  /* 0x00000008ff177819 */ /* 0x000fc40000011617 */
[----:B0-----:R-:W-:Y:S02]  /*1747f0*/  SHF.R.U32.HI R9, RZ, 0x8, R3 ;  /* 0x00000008ff097819 */ /* 0x001fe40000011603 */
[--C-:B-1----:R-:W-:Y:S02]  /*174800*/  PRMT R5, R3, 0x3340, R0.reuse ;  /* 0x0000334003057816 */ /* 0x102fe40000000000 */
[----:B------:R-:W-:Y:S02]  /*174810*/  SHF.R.U32.HI R0, RZ, 0x8, R0 ;  /* 0x00000008ff007819 */ /* 0x000fe40000011600 */
[----:B------:R-:W-:Y:S02]  /*174820*/  LOP3.LUT R6, R28, 0xffff, RZ, 0xc0, !PT ;  /* 0x0000ffff1c067812 */ /* 0x000fe400078ec0ff */
[----:B------:R-:W-:Y:S01]  /*174830*/  LOP3.LUT R3, R24, 0xffff, RZ, 0xc0, !PT ;  /* 0x0000ffff18037812 */ /* 0x000fe200078ec0ff */
[----:B------:R0:W-:Y:S01]  /*174840*/  STL [R1+0x163c], R5 ;  /* 0x00163c0501007387 */ /* 0x0001e20000100800 */
[----:B------:R-:W-:-:S02]  /*174850*/  LOP3.LUT R28, R9, 0xffff, RZ, 0xc0, !PT ;  /* 0x0000ffff091c7812 */ /* 0x000fc400078ec0ff */
[----:B------:R-:W-:Y:S02]  /*174860*/  LOP3.LUT R24, R0, 0xffff, RZ, 0xc0, !PT ;  /* 0x0000ffff00187812 */ /* 0x000fe400078ec0ff */
[----:B------:R-:W-:Y:S02]  /*174870*/  LOP3.LUT R0, R7, 0xffff, RZ, 0xc0, !PT ;  /* 0x0000ffff07007812 */ /* 0x000fe400078ec0ff */
[----:B0-----:R-:W-:Y:S02]  /*174880*/  LOP3.LUT R5, R4, 0xffff, RZ, 0xc0, !PT ;  /* 0x0000ffff04057812 */ /* 0x001fe400078ec0ff */
[----:B------:R-:W-:Y:S02]  /*174890*/  LOP3.LUT R4, R23, 0xffff, RZ, 0xc0, !PT ;  /* 0x0000ffff17047812 */ /* 0x000fe400078ec0ff */
        /* <DEDUP_REMOVED lines=126> */
[----:B------:R-:W-:Y:S02]  /*175080*/  SHF.R.U32.HI R28, RZ, 0x8, R6 ;  /* 0x00000008ff1c7819 */ /* 0x000fe40000011606 */
[----:B------:R-:W-:Y:S02]  /*175090*/  PRMT R6, R6, 0x3340, R0 ;  /* 0x0000334006067816 */ /* 0x000fe40000000000 */
[----:B0-----:R-:W-:Y:S02]  /*1750a0*/  PRMT R9, R7, 0x3340, R24 ;  /* 0x0000334007097816 */ /* 0x001fe40000000018 */
[----:B------:R-:W-:-:S02]  /*1750b0*/  SHF.R.U32.HI R7, RZ, 0x8, R8 ;  /* 0x00000008ff077819 */ /* 0x000fc40000011608 */
[--C-:B------:R-:W-:Y:S02]  /*1750c0*/  PRMT R8, R8, 0x3340, R23.reuse ;  /* 0x0000334008087816 */ /* 0x100fe40000000017 */
[----:B------:R-:W-:Y:S02]  /*1750d0*/  SHF.R.U32.HI R24, RZ, 0x8, R24 ;  /* 0x00000008ff187819 */ /* 0x000fe40000011618 */
[----:B------:R-:W-:Y:S01]  /*1750e0*/  SHF.R.U32.HI R23, RZ, 0x8, R23 ;  /* 0x00000008ff177819 */ /* 0x000fe20000011617 */
[----:B------:R-:W-:Y:S04]  /*1750f0*/  STL [R1+0x1614], R9 ;  /* 0x0016140901007387 */ /* 0x000fe80000100800 */
[----:B------:R-:W-:Y:S01]  /*175100*/  STL [R1+0x1610], R8 ;  /* 0x0016100801007387 */ /* 0x000fe20000100800 */
        /* <DEDUP_REMOVED lines=229> */
[----:B------:R-:W-:Y:S02]  /*175f60*/  PRMT R6, R6, 0x3340, R24 ;  /* 0x0000334006067816 */ /* 0x000fe40000000018 */
[----:B------:R-:W-:Y:S02]  /*175f70*/  PRMT R9, R3, 0x3340, R23 ;  /* 0x0000334003097816 */ /* 0x000fe40000000017 */
[----:B------:R-:W-:Y:S01]  /*175f80*/  SHF.R.U32.HI R28, RZ, 0x8, R28 ;  /* 0x00000008ff1c7819 */ /* 0x000fe2000001161c */
[----:B------:R0:W-:Y:S04]  /*175f90*/  STL [R1+0x1574], R7 ;  /* 0x0015740701007387 */ /* 0x0001e80000100800 */
[----:B------:R-:W-:Y:S04]  /*175fa0*/  STL [R1+0x1570], R6 ;  /* 0x0015700601007387 */ /* 0x000fe80000100800 */
[----:B------:R1:W-:Y:S01]  /*175fb0*/  STL [R1+0x156c], R9 ;  /* 0x00156c0901007387 */ /* 0x0003e20000100800 */
[----:B0-----:R-:W-:-:S02]  /*175fc0*/  SHF.R.U32.HI R7, RZ, 0x8, R24 ;  /* 0x00000008ff077819 */ /* 0x001fc40000011618 */
[----:B------:R-:W-:Y:S02]  /*175fd0*/  SHF.R.U32.HI R24, RZ, 0x8, R3 ;  /* 0x00000008ff187819 */ /* 0x000fe40000011603 */
[----:B------:R-:W-:Y:S02]  /*175fe0*/  SHF.R.U32.HI R3, RZ, 0x8, R4 ;  /* 0x00000008ff037819 */ /* 0x000fe40000011604 */
[--C-:B-1----:R-:W-:Y:S02]  /*175ff0*/  PRMT R9, R4, 0x3340, R0.reuse ;  /* 0x0000334004097816 */ /* 0x102fe40000000000 */
[----:B------:R-:W-:Y:S02]  /*176000*/  SHF.R.U32.HI R6, RZ, 0x8, R23 ;  /* 0x00000008ff067819 */ /* 0x000fe40000011617 */
[----:B------:R-:W-:Y:S02]  /*176010*/  SHF.R.U32.HI R4, RZ, 0x8, R0 ;  /* 0x00000008ff047819 */ /* 0x000fe40000011600 */
[----:B------:R-:W-:-:S02]  /*176020*/  LOP3.LUT R23, R5, 0xffff, RZ, 0xc0, !PT ;  /* 0x0000ffff05177812 */ /* 0x000fc400078ec0ff */
[----:B------:R-:W-:Y:S02]  /*176030*/  LOP3.LUT R0, R28, 0xffff, RZ, 0xc0, !PT ;  /* 0x0000ffff1c007812 */ /* 0x000fe400078ec0ff */
[----:B------:R-:W-:Y:S02]  /*176040*/  LOP3.LUT R5, R24, 0xffff, RZ, 0xc0, !PT ;  /* 0x0000ffff18057812 */ /* 0x000fe400078ec0ff */
[----:B------:R-:W-:Y:S02]  /*176050*/  LOP3.LUT R28, R8, 0xffff, RZ, 0xc0, !PT ;  /* 0x0000ffff081c7812 */ /* 0x000fe400078ec0ff */
[----:B------:R-:W-:Y:S02]  /*176060*/  LOP3.LUT R24, R7, 0xffff, RZ, 0xc0, !PT ;  /* 0x0000ffff07187812 */ /* 0x000fe400078ec0ff */
[----:B------:R-:W-:Y:S02]  /*176070*/  PRMT R0, R23, 0x3340, R0 ;  /* 0x0000334017007816 */ /* 0x000fe40000000000 */
[----:B------:R-:W-:-:S02]  /*176080*/  LOP3.LUT R6, R6, 0xffff, RZ, 0xc0, !PT ;  /* 0x0000ffff06067812 */ /* 0x000fc400078ec0ff */
[----:B------:R-:W-:Y:S02]  /*176090*/  LOP3.LUT R3, R3, 0xffff, RZ, 0xc0, !PT ;  /* 0x0000ffff03037812 */ /* 0x000fe400078ec0ff */
[----:B------:R-:W-:Y:S01]  /*1760a0*/  LOP3.LUT R4, R4, 0xffff, RZ, 0xc0, !PT ;  /* 0x0000ffff04047812 */ /* 0x000fe200078ec0ff */
[----:B------:R-:W-:Y:S01]  /*1760b0*/  STL [R1+0x153c], R9 ;  /* 0x00153c0901007387 */ /* 0x000fe20000100800 */
[----:B------:R-:W-:Y:S02]  /*1760c0*/  PRMT R7, R28, 0x3340, R24 ;  /* 0x000033401c077816 */ /* 0x000fe40000000018 */
[----:B------:R-:W-:Y:S01]  /*1760d0*/  PRMT R5, R5, 0x3340, R6 ;  /* 0x0000334005057816 */ /* 0x000fe20000000006 */
[----:B------:R0:W-:Y:S04]  /*1760e0*/  STL [R1+0x37c], R0 ;  /* 0x00037c0001007387 */ /* 0x0001e80000100800 */
[----:B------:R3:W-:Y:S04]  /*1760f0*/  STL [R1+0x380], R7 ;  /* 0x0003800701007387 */ /* 0x0007e80000100800 */
[----:B------:R4:W-:Y:S01]  /*176100*/  STL [R1+0x384], R5 ;  /* 0x0003840501007387 */ /* 0x0009e20000100800 */
[----:B0-----:R-:W-:-:S05]  /*176110*/  PRMT R0, R3, 0x3340, R4 ;  /* 0x0000334003007816 */ /* 0x001fca0000000004 */
        /* <DEDUP_REMOVED lines=17> */
[----:B------:R-:W-:-:S05]  /*176230*/  PRMT R9, R4, 0x3340, R28 ;  /* 0x0000334004097816 */ /* 0x000fca000000001c */
[----:B------:R0:W-:Y:S01]  /*176240*/  STL [R1+0x152c], R9 ;  /* 0x00152c0901007387 */ /* 0x0001e20000100800 */
[----:B------:R-:W-:Y:S02]  /*176250*/  SHF.R.U32.HI R3, RZ, 0x8, R4 ;  /* 0x00000008ff037819 */ /* 0x000fe40000011604 */
[----:B0-----:R-:W-:Y:S02]  /*176260*/  PRMT R9, R7, 0x3340, R24 ;  /* 0x0000334007097816 */ /* 0x001fe40000000018 */
[----:B------:R-:W-:-:S03]  /*176270*/  SHF.R.U32.HI R4, RZ, 0x8, R28 ;  /* 0x00000008ff047819 */ /* 0x000fc6000001161c */
[----:B------:R0:W-:Y:S01]  /*176280*/  STL [R1+0x1524], R9 ;  /* 0x0015240901007387 */ /* 0x0001e20000100800 */
[----:B------:R-:W-:Y:S02]  /*176290*/  SHF.R.U32.HI R8, RZ, 0x8, R7 ;  /* 0x00000008ff087819 */ /* 0x000fe40000011607 */
[----:B------:R-:W-:Y:S02]  /*1762a0*/  SHF.R.U32.HI R28, RZ, 0x8, R24 ;  /* 0x00000008ff1c7819 */ /* 0x000fe40000011618 */
[----:B------:R-:W-:Y:S02]  /*1762b0*/  SHF.R.U32.HI R7, RZ, 0x8, R5 ;  /* 0x00000008ff077819 */ /* 0x000fe40000011605 */
[--C-:B0-----:R-:W-:Y:S02]  /*1762c0*/  PRMT R9, R5, 0x3340, R23.reuse ;  /* 0x0000334005097816 */ /* 0x101fe40000000017 */
[----:B------:R-:W-:Y:S02]  /*1762d0*/  SHF.R.U32.HI R5, RZ, 0x8, R6 ;  /* 0x00000008ff057819 */ /* 0x000fe40000011606 */
[----:B------:R-:W-:Y:S01]  /*1762e0*/  SHF.R.U32.HI R24, RZ, 0x8, R23 ;  /* 0x00000008ff187819 */ /* 0x000fe20000011617 */
[----:B------:R0:W-:Y:S01]  /*1762f0*/  STL [R1+0x1520], R9 ;  /* 0x0015200901007387 */ /* 0x0001e20000100800 */
[----:B------:R-:W-:-:S02]  /*176300*/  LOP3.LUT R23, R8, 0xffff, RZ, 0xc0, !PT ;  /* 0x0000ffff08177812 */ /* 0x000fc400078ec0ff */
[----:B------:R-:W-:Y:S02]  /*176310*/  LOP3.LUT R24, R24, 0xffff, RZ, 0xc0, !PT ;  /* 0x0000ffff18187812 */ /* 0x000fe400078ec0ff */
[----:B------:R-:W-:Y:S02]  /*176320*/  LOP3.LUT R5, R5, 0xffff, RZ, 0xc0, !PT ;  /* 0x0000ffff05057812 */ /* 0x000fe400078ec0ff */
[--C-:B0-----:R-:W-:Y:S02]  /*176330*/  PRMT R9, R6, 0x3340, R0.reuse ;  /* 0x0000334006097816 */ /* 0x101fe40000000000 */
[----:B------:R-:W-:Y:S02]  /*176340*/  SHF.R.U32.HI R6, RZ, 0x8, R0 ;  /* 0x00000008ff067819 */ /* 0x000fe40000011600 */
[----:B------:R-:W-:Y:S02]  /*176350*/  LOP3.LUT R0, R28, 0xffff, RZ, 0xc0, !PT ;  /* 0x0000ffff1c007812 */ /* 0x000fe400078ec0ff */
[----:B------:R-:W-:-:S02]  /*176360*/  LOP3.LUT R28, R7, 0xffff, RZ, 0xc0, !PT ;  /* 0x0000ffff071c7812 */ /* 0x000fc400078ec0ff */
[----:B------:R-:W-:Y:S02]  /*176370*/  LOP3.LUT R3, R3, 0xffff, RZ, 0xc0, !PT ;  /* 0x0000ffff03037812 */ /* 0x000fe400078ec0ff */
[----:B------:R-:W-:Y:S02]  /*176380*/  LOP3.LUT R6, R6, 0xffff, RZ, 0xc0, !PT ;  /* 0x0000ffff06067812 */ /* 0x000fe400078ec0ff */
[----:B------:R-:W-:Y:S02]  /*176390*/  PRMT R0, R23, 0x3340, R0 ;  /* 0x0000334017007816 */ /* 0x000fe40000000000 */
[----:B------:R-:W-:Y:S01]  /*1763a0*/  LOP3.LUT R4, R4, 0xffff, RZ, 0xc0, !PT ;  /* 0x0000ffff04047812 */ /* 0x000fe200078ec0ff */
[----:B------:R-:W-:Y:S01]  /*1763b0*/  STL [R1+0x151c], R9 ;  /* 0x00151c0901007387 */ /* 0x000fe20000100800 */
[----:B------:R-:W-:Y:S02]  /*1763c0*/  PRMT R7, R28, 0x3340, R24 ;  /* 0x000033401c077816 */ /* 0x000fe40000000018 */
[----:B------:R-:W-:Y:S01]  /*1763d0*/  PRMT R5, R5, 0x3340, R6 ;  /* 0x0000334005057816 */ /* 0x000fe20000000006 */
[----:B------:R0:W-:Y:S04]  /*1763e0*/  STL [R1+0x358], R0 ;  /* 0x0003580001007387 */ /* 0x0001e80000100800 */
[----:B------:R-:W-:Y:S04]  /*1763f0*/  STL [R1+0x35c], R7 ;  /* 0x00035c0701007387 */ /* 0x000fe80000100800 */
        /* <DEDUP_REMOVED lines=21> */
[----:B------:R-:W-:-:S03]  /*176550*/  PRMT R9, R3, 0x3340, R23 ;  /* 0x0000334003097816 */ /* 0x000fc60000000017 */
[----:B------:R0:W-:Y:S01]  /*176560*/  STL [R1+0x1504], R6 ;  /* 0x0015040601007387 */ /* 0x0001e20000100800 */
[----:B------:R-:W-:Y:S02]  /*176570*/  SHF.R.U32.HI R7, RZ, 0x8, R28 ;  /* 0x00000008ff077819 */ /* 0x000fe4000001161c */
[----:B------:R-:W-:Y:S02]  /*176580*/  SHF.R.U32.HI R28, RZ, 0x8, R5 ;  /* 0x00000008ff1c7819 */ /* 0x000fe40000011605 */
[----:B0-----:R-:W-:Y:S02]  /*176590*/  PRMT R6, R5, 0x3340, R24 ;  /* 0x0000334005067816 */ /* 0x001fe40000000018 */
[----:B------:R-:W-:Y:S02]  /*1765a0*/  SHF.R.U32.HI R5, RZ, 0x8, R3 ;  /* 0x00000008ff057819 */ /* 0x000fe40000011603 */
[----:B------:R-:W-:Y:S01]  /*1765b0*/  SHF.R.U32.HI R3, RZ, 0x8, R4 ;  /* 0x00000008ff037819 */ /* 0x000fe20000011604 */
[----:B------:R0:W-:Y:S04]  /*1765c0*/  STL [R1+0x14fc], R6 ;  /* 0x0014fc0601007387 */ /* 0x0001e80000100800 */
[----:B------:R1:W-:Y:S01]  /*1765d0*/  STL [R1+0x14c8], R9 ;  /* 0x0014c80901007387 */ /* 0x0003e20000100800 */
[----:B------:R-:W-:-:S02]  /*1765e0*/  SHF.R.U32.HI R24, RZ, 0x8, R24 ;  /* 0x00000008ff187819 */ /* 0x000fc40000011618 */
[----:B------:R-:W-:Y:S02]  /*1765f0*/  LOP3.LUT R28, R28, 0xffff, RZ, 0xc0, !PT ;  /* 0x0000ffff1c1c7812 */ /* 0x000fe400078ec0ff */
[----:B------:R-:W-:Y:S02]  /*176600*/  LOP3.LUT R5, R5, 0xffff, RZ, 0xc0, !PT ;  /* 0x0000ffff05057812 */ /* 0x000fe400078ec0ff */
[----:B0-----:R-:W-:Y:S02]  /*176610*/  SHF.R.U32.HI R6, RZ, 0x8, R23 ;  /* 0x00000008ff067819 */ /* 0x001fe40000011617 */
[--C-:B-1----:R-:W-:Y:S02]  /*176620*/  PRMT R9, R4, 0x3340, R0.reuse ;  /* 0x0000334004097816 */ /* 0x102fe40000000000 */
[----:B------:R-:W-:Y:S02]  /*176630*/  SHF.R.U32.HI R4, RZ, 0x8, R0 ;  /* 0x00000008ff047819 */ /* 0x000fe40000011600 */
[----:B------:R-:W-:-:S02]  /*176640*/  LOP3.LUT R23, R8, 0xffff, RZ, 0xc0, !PT ;  /* 0x0000ffff08177812 */ /* 0x000fc400078ec0ff */
[----:B------:R-:W-:Y:S02]  /*176650*/  LOP3.LUT R0, R7, 0xffff, RZ, 0xc0, !PT ;  /* 0x0000ffff07007812 */ /* 0x000fe400078ec0ff */
[----:B------:R-:W-:Y:S02]  /*176660*/  LOP3.LUT R24, R24, 0xffff, RZ, 0xc0, !PT ;  /* 0x0000ffff18187812 */ /* 0x000fe400078ec0ff */
[----:B------:R-:W-:Y:S02]  /*176670*/  LOP3.LUT R6, R6, 0xffff, RZ, 0xc0, !PT ;  /* 0x0000ffff06067812 */ /* 0x000fe400078ec0ff */
[----:B------:R-:W-:Y:S02]  /*176680*/  PRMT R0, R23, 0x3340, R0 ;  /* 0x0000334017007816 */ /* 0x000fe40000000000 */
[----:B------:R-:W-:Y:S02]  /*176690*/  LOP3.LUT R3, R3, 0xffff, RZ, 0xc0, !PT ;  /* 0x0000ffff03037812 */ /* 0x000fe400078ec0ff */
[----:B------:R-:W-:Y:S01]  /*1766a0*/  LOP3.LUT R4, R4, 0xffff, RZ, 0xc0, !PT ;  /* 0x0000ffff04047812 */ /* 0x000fe200078ec0ff */
[----:B------:R-:W-:Y:S01]  /*1766b0*/  STL [R1+0x14c0], R9 ;  /* 0x0014c00901007387 */ /* 0x000fe20000100800 */
[----:B------:R-:W-:-:S02]  /*1766c0*/  PRMT R7, R28, 0x3340, R24 ;  /* 0x000033401c077816 */ /* 0x000fc40000000018 */
[----:B------:R-:W-:Y:S01]  /*1766d0*/  PRMT R5, R5, 0x3340, R6 ;  /* 0x0000334005057816 */ /* 0x000fe20000000006 */
[----:B------:R0:W-:Y:S04]  /*1766e0*/  STL [R1+0x370], R0 ;  /* 0x0003700001007387 */ /* 0x0001e80000100800 */
[----:B------:R4:W-:Y:S04]  /*1766f0*/  STL [R1+0x374], R7 ;  /* 0x0003740701007387 */ /* 0x0009e80000100800 */
[----:B------:R-:W-:Y:S01]  /*176700*/  STL [R1+0x33c], R5 ;  /* 0x00033c0501007387 */ /* 0x000fe20000100800 */
        /* <DEDUP_REMOVED lines=19> */
[----:B------:R-:W-:-:S02]  /*176840*/  PRMT R10, R4, 0x3340, R24 ;  /* 0x00003340040a7816 */ /* 0x000fc40000000018 */
[----:B------:R-:W-:Y:S01]  /*176850*/  SHF.R.U32.HI R5, RZ, 0x8, R3 ;  /* 0x00000008ff057819 */ /* 0x000fe20000011603 */
[----:B------:R0:W-:Y:S04]  /*176860*/  STL [R1+0x1440], R8 ;  /* 0x0014400801007387 */ /* 0x0001e80000100800 */
[----:B------:R1:W-:Y:S01]  /*176870*/  STL [R1+0x10bc], R10 ;  /* 0x0010bc0a01007387 */ /* 0x0003e20000100800 */
[----:B------:R-:W-:Y:S02]  /*176880*/  SHF.R.U32.HI R6, RZ, 0x8, R28 ;  /* 0x00000008ff067819 */ /* 0x000fe4000001161c */
[----:B------:R-:W-:Y:S02]  /*176890*/  SHF.R.U32.HI R3, RZ, 0x8, R4 ;  /* 0x00000008ff037819 */ /* 0x000fe40000011604 */
[----:B------:R-:W-:-:S02]  /*1768a0*/  SHF.R.U32.HI R4, RZ, 0x8, R24 ;  /* 0x00000008ff047819 */ /* 0x000fc40000011618 */
[----:B------:R-:W-:Y:S02]  /*1768b0*/  SHF.R.U32.HI R28, RZ, 0x8, R9 ;  /* 0x00000008ff1c7819 */ /* 0x000fe40000011609 */
[--C-:B------:R-:W-:Y:S02]  /*1768c0*/  PRMT R9, R9, 0x3340, R0.reuse ;  /* 0x0000334009097816 */ /* 0x100fe40000000000 */
[----:B0-----:R-:W-:Y:S02]  /*1768d0*/  SHF.R.U32.HI R8, RZ, 0x8, R7 ;  /* 0x00000008ff087819 */ /* 0x001fe40000011607 */
[--C-:B-1----:R-:W-:Y:S02]  /*1768e0*/  PRMT R10, R7, 0x3340, R23.reuse ;  /* 0x00003340070a7816 */ /* 0x102fe40000000017 */
[----:B------:R-:W-:Y:S02]  /*1768f0*/  SHF.R.U32.HI R7, RZ, 0x8, R23 ;  /* 0x00000008ff077819 */ /* 0x000fe40000011617 */
[----:B------:R-:W-:-:S02]  /*176900*/  SHF.R.U32.HI R24, RZ, 0x8, R0 ;  /* 0x00000008ff187819 */ /* 0x000fc40000011600 */
[----:B------:R-:W-:Y:S02]  /*176910*/  LOP3.LUT R23, R8, 0xffff, RZ, 0xc0, !PT ;  /* 0x0000ffff08177812 */ /* 0x000fe400078ec0ff */
[----:B------:R-:W-:Y:S02]  /*176920*/  LOP3.LUT R0, R7, 0xffff, RZ, 0xc0, !PT ;  /* 0x0000ffff07007812 */ /* 0x000fe400078ec0ff */
[----:B------:R-:W-:Y:S02]  /*176930*/  LOP3.LUT R28, R28, 0xffff, RZ, 0xc0, !PT ;  /* 0x0000ffff1c1c7812 */ /* 0x000fe400078ec0ff */
[----:B------:R-:W-:Y:S02]  /*176940*/  LOP3.LUT R24, R24, 0xffff, RZ, 0xc0, !PT ;  /* 0x0000ffff18187812 */ /* 0x000fe400078ec0ff */
[----:B------:R-:W-:Y:S02]  /*176950*/  LOP3.LUT R5, R5, 0xffff, RZ, 0xc0, !PT ;  /* 0x0000ffff05057812 */ /* 0x000fe400078ec0ff */
[----:B------:R-:W-:-:S02]  /*176960*/  PRMT R0, R23, 0x3340, R0 ;  /* 0x0000334017007816 */ /* 0x000fc40000000000 */
[----:B------:R-:W-:Y:S02]  /*176970*/  LOP3.LUT R6, R6, 0xffff, RZ, 0xc0, !PT ;  /* 0x0000ffff06067812 */ /* 0x000fe400078ec0ff */
[----:B------:R-:W-:Y:S02]  /*176980*/  LOP3.LUT R3, R3, 0xffff, RZ, 0xc0, !PT ;  /* 0x0000ffff03037812 */ /* 0x000fe400078ec0ff */
[----:B------:R-:W-:Y:S01]  /*176990*/  LOP3.LUT R4, R4, 0xffff, RZ, 0xc0, !PT ;  /* 0x0000ffff04047812 */ /* 0x000fe200078ec0ff */
[----:B------:R-:W-:Y:S04]  /*1769a0*/  STL [R1+0xf5c], R10 ;  /* 0x000f5c0a01007387 */ /* 0x000fe80000100800 */
[----:B------:R-:W-:Y:S01]  /*1769b0*/  STL [R1+0x1448], R9 ;  /* 0x0014480901007387 */ /* 0x000fe20000100800 */
[----:B------:R-:W-:-:S02]  /*1769c0*/  PRMT R7, R28, 0x3340, R24 ;  /* 0x000033401c077816 */ /* 0x000fc40000000018 */
        /* <DEDUP_REMOVED lines=71> */
[----:B------:R0:W-:Y:S02]  /*176e40*/  STL [R1+0x1444], R9 ;  /* 0x0014440901007387 */ /* 0x0001e40000100800 */
[----:B0-----:R-:W-:-:S05]  /*176e50*/  PRMT R9, R6, 0x3340, R24 ;  /* 0x0000334006097816 */ /* 0x001fca0000000018 */
[----:B------:R0:W-:Y:S01]  /*176e60*/  STL [R1+0x14d0], R9 ;  /* 0x0014d00901007387 */ /* 0x0001e20000100800 */
[----:B------:R-:W-:Y:S02]  /*176e70*/  SHF.R.U32.HI R8, RZ, 0x8, R5 ;  /* 0x00000008ff087819 */ /* 0x000fe40000011605 */
[----:B------:R-:W-:Y:S02]  /*176e80*/  SHF.R.U32.HI R7, RZ, 0x8, R28 ;  /* 0x00000008ff077819 */ /* 0x000fe4000001161c */
[----:B------:R-:W-:Y:S02]  /*176e90*/  SHF.R.U32.HI R5, RZ, 0x8, R6 ;  /* 0x00000008ff057819 */ /* 0x000fe40000011606 */
[----:B------:R-:W-:Y:S02]  /*176ea0*/  SHF.R.U32.HI R28, RZ, 0x8, R3 ;  /* 0x00000008ff1c7819 */ /* 0x000fe40000011603 */
[----:B0-----:R-:W-:Y:S02]  /*176eb0*/  PRMT R9, R3, 0x3340, R23 ;  /* 0x0000334003097816 */ /* 0x001fe40000000017 */
[----:B------:R-:W-:-:S02]  /*176ec0*/  SHF.R.U32.HI R6, RZ, 0x8, R24 ;  /* 0x00000008ff067819 */ /* 0x000fc40000011618 */
[----:B------:R-:W-:Y:S02]  /*176ed0*/  SHF.R.U32.HI R3, RZ, 0x8, R4 ;  /* 0x00000008ff037819 */ /* 0x000fe40000011604 */
[----:B------:R-:W-:Y:S01]  /*176ee0*/  SHF.R.U32.HI R24, RZ, 0x8, R23 ;  /* 0x00000008ff187819 */ /* 0x000fe20000011617 */
[----:B------:R0:W-:Y:S01]  /*176ef0*/  STL [R1+0x14c4], R9 ;  /* 0x0014c40901007387 */ /* 0x0001e20000100800 */
[----:B------:R-:W-:Y:S02]  /*176f00*/  LOP3.LUT R23, R8, 0xffff, RZ, 0xc0, !PT ;  /* 0x0000ffff08177812 */ /* 0x000fe400078ec0ff */
[----:B------:R-:W-:Y:S02]  /*176f10*/  LOP3.LUT R28, R28, 0xffff, RZ, 0xc0, !PT ;  /* 0x0000ffff1c1c7812 */ /* 0x000fe400078ec0ff */
[----:B------:R-:W-:Y:S02]  /*176f20*/  LOP3.LUT R24, R24, 0xffff, RZ, 0xc0, !PT ;  /* 0x0000ffff18187812 */ /* 0x000fe400078ec0ff */
[----:B0-----:R-:W-:-:S02]  /*176f30*/  PRMT R9, R4, 0x3340, R0 ;  /* 0x0000334004097816 */ /* 0x001fc40000000000 */
[----:B------:R-:W-:Y:S02]  /*176f40*/  SHF.R.U32.HI R4, RZ, 0x8, R0 ;  /* 0x00000008ff047819 */ /* 0x000fe40000011600 */
[----:B------:R-:W-:Y:S02]  /*176f50*/  LOP3.LUT R0, R7, 0xffff, RZ, 0xc0, !PT ;  /* 0x0000ffff07007812 */ /* 0x000fe400078ec0ff */
[----:B------:R-:W-:Y:S02]  /*176f60*/  LOP3.LUT R5, R5, 0xffff, RZ, 0xc0, !PT ;  /* 0x0000ffff05057812 */ /* 0x000fe400078ec0ff */
[----:B------:R-:W-:Y:S02]  /*176f70*/  LOP3.LUT R6, R6, 0xffff, RZ, 0xc0, !PT ;  /* 0x0000ffff06067812 */ /* 0x000fe400078ec0ff */
[----:B------:R-:W-:Y:S02]  /*176f80*/  PRMT R0, R23, 0x3340, R0 ;  /* 0x0000334017007816 */ /* 0x000fe40000000000 */
[----:B------:R-:W-:-:S02]  /*176f90*/  LOP3.LUT R3, R3, 0xffff, RZ, 0xc0, !PT ;  /* 0x0000ffff03037812 */ /* 0x000fc400078ec0ff */
        /* <DEDUP_REMOVED lines=76> */
[--C-:B------:R-:W-:Y:S02]  /*177460*/  PRMT R6, R6, 0x3340, R24.reuse ;  /* 0x0000334006067816 */ /* 0x100fe40000000018 */
[----:B------:R-:W-:Y:S02]  /*177470*/  SHF.R.U32.HI R8, RZ, 0x8, R24 ;  /* 0x00000008ff087819 */ /* 0x000fe40000011618 */
[----:B------:R-:W-:Y:S01]  /*177480*/  SHF.R.U32.HI R24, RZ, 0x8, R5 ;  /* 0x00000008ff187819 */ /* 0x000fe20000011605 */
[----:B------:R0:W-:Y:S01]  /*177490*/  STL [R1+0x1528], R7 ;  /* 0x0015280701007387 */ /* 0x0001e20000100800 */
[----:B------:R-:W-:Y:S02]  /*1774a0*/  PRMT R5, R5, 0x3340, R23 ;  /* 0x0000334005057816 */ /* 0x000fe40000000017 */
[----:B------:R-:W-:-:S02]  /*1774b0*/  SHF.R.U32.HI R28, RZ, 0x8, R28 ;  /* 0x00000008ff1c7819 */ /* 0x000fc4000001161c */
[----:B------:R-:W-:Y:S01]  /*1774c0*/  SHF.R.U32.HI R23, RZ, 0x8, R23 ;  /* 0x00000008ff177819 */ /* 0x000fe20000011617 */
[----:B------:R1:W-:Y:S04]  /*1774d0*/  STL [R1+0x1544], R6 ;  /* 0x0015440601007387 */ /* 0x0003e80000100800 */
[----:B------:R1:W-:Y:S01]  /*1774e0*/  STL [R1+0x1534], R5 ;  /* 0x0015340501007387 */ /* 0x0003e20000100800 */
[----:B0-----:R-:W-:Y:S02]  /*1774f0*/  SHF.R.U32.HI R7, RZ, 0x8, R4 ;  /* 0x00000008ff077819 */ /* 0x001fe40000011604 */
[--C-:B------:R-:W-:Y:S02]  /*177500*/  PRMT R4, R4, 0x3340, R0.reuse ;  /* 0x0000334004047816 */ /* 0x100fe40000000000 */
[----:B------:R-:W-:-:S02]  /*177510*/  SHF.R.U32.HI R0, RZ, 0x8, R0 ;  /* 0x00000008ff007819 */ /* 0x000fc40000011600 */
[----:B-1----:R-:W-:Y:S02]  /*177520*/  LOP3.LUT R6, R28, 0xffff, RZ, 0xc0, !PT ;  /* 0x0000ffff1c067812 */ /* 0x002fe400078ec0ff */
[----:B------:R-:W-:Y:S01]  /*177530*/  LOP3.LUT R5, R3, 0xffff, RZ, 0xc0, !PT ;  /* 0x0000ffff03057812 */ /* 0x000fe200078ec0ff */
[----:B------:R0:W-:Y:S01]  /*177540*/  STL [R1+0x1548], R4 ;  /* 0x0015480401007387 */ /* 0x0001e20000100800 */
[----:B------:R-:W-:Y:S02]  /*177550*/  LOP3.LUT R3, R24, 0xffff, RZ, 0xc0, !PT ;  /* 0x0000ffff18037812 */ /* 0x000fe400078ec0ff */
        /* <DEDUP_REMOVED lines=8> */
[----:B------:R-:W-:Y:S01]  /*1775e0*/  PRMT R0, R23, 0x3340, R0 ;  /* 0x0000334017007816 */ /* 0x000fe20000000000 */
[----:B------:R4:W-:Y:S04]  /*1775f0*/  STL [R1+0x3d8], R5 ;  /* 0x0003d80501007387 */ /* 0x0009e80000100800 */
        /* <DEDUP_REMOVED lines=102> */
[----:B----4-:R-:W-:Y:S02]  /*177c60*/  LOP3.LUT R5, R2, 0xffff, RZ, 0xc0, !PT ;  /* 0x0000ffff02057812 */ /* 0x010fe400078ec0ff */
[----:B------:R-:W3:Y:S01]  /*177c70*/  LDL.LU R2, [R1+0x3080] ;  /* 0x0030800001027983 */ /* 0x000ee20000300800 */
[----:B0-----:R-:W-:-:S03]  /*177c80*/  LOP3.LUT R4, R16, 0xffff, RZ, 0xc0, !PT ;  /* 0x0000ffff10047812 */ /* 0x001fc600078ec0ff */
[----:B------:R-:W4:Y:S01]  /*177c90*/  LDL.LU R25, [R1+0x1b74] ;  /* 0x001b740001197983 */ /* 0x000f220000300800 */
[----:B------:R-:W-:-:S03]  /*177ca0*/  LOP3.LUT R28, R29, 0xffff, RZ, 0xc0, !PT ;  /* 0x0000ffff1d1c7812 */ /* 0x000fc600078ec0ff */
[----:B------:R-:W4:Y:S04]  /*177cb0*/  LDL.LU R16, [R1+0x1b70] ;  /* 0x001b700001107983 */ /* 0x000f280000300800 */
[----:B------:R-:W3:Y:S01]  /*177cc0*/  LDL.LU R29, [R1+0x17c0] ;  /* 0x0017c000011d7983 */ /* 0x000ee20000300800 */
[----:B------:R-:W-:-:S03]  /*177cd0*/  LOP3.LUT R24, R21, 0xffff, RZ, 0xc0, !PT ;  /* 0x0000ffff15187812 */ /* 0x000fc600078ec0ff */
[----:B------:R-:W4:Y:S01]  /*177ce0*/  LDL.LU R21, [R1+0x17b0] ;  /* 0x0017b00001157983 */ /* 0x000f220000300800 */
[----:B------:R-:W-:-:S03]  /*177cf0*/  LOP3.LUT R23, R19, 0xffff, RZ, 0xc0, !PT ;  /* 0x0000ffff13177812 */ /* 0x000fc600078ec0ff */
[----:B------:R-:W4:Y:S01]  /*177d00*/  LDL.LU R19, [R1+0x3ec] ;  /* 0x0003ec0001137983 */ /* 0x000f220000300800 */
[----:B-1----:R-:W-:-:S03]  /*177d10*/  LOP3.LUT R0, R14, 0xffff, RZ, 0xc0, !PT ;  /* 0x0000ffff0e007812 */ /* 0x002fc600078ec0ff */
[----:B------:R-:W4:Y:S01]  /*177d20*/  LDL.LU R14, [R1+0x3cc] ;  /* 0x0003cc00010e7983 */ /* 0x000f220000300800 */
[----:B------:R-:W-:Y:S02]  /*177d30*/  SHF.R.U32.HI R3, RZ, 0x8, R7 ;  /* 0x00000008ff037819 */ /* 0x000fe40000011607 */
[----:B------:R-:W-:Y:S02]  /*177d40*/  PRMT R7, R7, 0x3340, R28 ;  /* 0x0000334007077816 */ /* 0x000fe4000000001c */
[----:B------:R-:W-:Y:S02]  /*177d50*/  SHF.R.U32.HI R9, RZ, 0x8, R6 ;  /* 0x00000008ff097819 */ /* 0x000fe40000011606 */
[--C-:B------:R-:W-:Y:S02]  /*177d60*/  PRMT R6, R6, 0x3340, R24.reuse ;  /* 0x0000334006067816 */ /* 0x100fe40000000018 */
[----:B------:R-:W-:Y:S02]  /*177d70*/  SHF.R.U32.HI R8, RZ, 0x8, R24 ;  /* 0x00000008ff087819 */ /* 0x000fe40000011618 */
[----:B------:R-:W-:Y:S01]  /*177d80*/  SHF.R.U32.HI R24, RZ, 0x8, R5 ;  /* 0x00000008ff187819 */ /* 0x000fe20000011605 */
[----:B------:R0:W-:Y:S01]  /*177d90*/  STL [R1+0x1588], R7 ;  /* 0x0015880701007387 */ /* 0x0001e20000100800 */
[----:B------:R-:W-:-:S02]  /*177da0*/  PRMT R5, R5, 0x3340, R23 ;  /* 0x0000334005057816 */ /* 0x000fc40000000017 */
[----:B------:R-:W-:Y:S02]  /*177db0*/  SHF.R.U32.HI R28, RZ, 0x8, R28 ;  /* 0x00000008ff1c7819 */ /* 0x000fe4000001161c */
[----:B------:R-:W-:Y:S01]  /*177dc0*/  SHF.R.U32.HI R23, RZ, 0x8, R23 ;  /* 0x00000008ff177819 */ /* 0x000fe20000011617 */
[----:B------:R1:W-:Y:S04]  /*177dd0*/  STL [R1+0x15b8], R6 ;  /* 0x0015b80601007387 */ /* 0x0003e80000100800 */
[----:B------:R1:W-:Y:S01]  /*177de0*/  STL [R1+0x15a4], R5 ;  /* 0x0015a40501007387 */ /* 0x0003e20000100800 */
[----:B0-----:R-:W-:Y:S02]  /*177df0*/  SHF.R.U32.HI R7, RZ, 0x8, R4 ;  /* 0x00000008ff077819 */ /* 0x001fe40000011604 */
[----:B------:R-:W-:-:S02]  /*177e00*/  PRMT R4, R4, 0x3340, R0 ;  /* 0x0000334004047816 */ /* 0x000fc40000000000 */
[----:B------:R-:W-:Y:S02]  /*177e10*/  SHF.R.U32.HI R0, RZ, 0x8, R0 ;  /* 0x00000008ff007819 */ /* 0x000fe40000011600 */
[----:B-1----:R-:W-:Y:S02]  /*177e20*/  LOP3.LUT R6, R28, 0xffff, RZ, 0xc0, !PT ;  /* 0x0000ffff1c067812 */ /* 0x002fe400078ec0ff */
[----:B------:R-:W-:Y:S01]  /*177e30*/  LOP3.LUT R5, R3, 0xffff, RZ, 0xc0, !PT ;  /* 0x0000ffff03057812 */ /* 0x000fe200078ec0ff */
[----:B------:R0:W-:Y:S01]  /*177e40*/  STL [R1+0x15c8], R4 ;  /* 0x0015c80401007387 */ /* 0x0001e20000100800 */
[----:B------:R-:W-:Y:S02]  /*177e50*/  LOP3.LUT R3, R24, 0xffff, RZ, 0xc0, !PT ;  /* 0x0000ffff18037812 */ /* 0x000fe400078ec0ff */
[----:B------:R-:W-:Y:S02]  /*177e60*/  LOP3.LUT R28, R9, 0xffff, RZ, 0xc0, !PT ;  /* 0x0000ffff091c7812 */ /* 0x000fe400078ec0ff */
[----:B------:R-:W-:-:S02]  /*177e70*/  LOP3.LUT R24, R8, 0xffff, RZ, 0xc0, !PT ;  /* 0x0000ffff08187812 */ /* 0x000fc400078ec0ff */
[----:B------:R-:W-:Y:S02]  /*177e80*/  LOP3.LUT R0, R0, 0xffff, RZ, 0xc0, !PT ;  /* 0x0000ffff00007812 */ /* 0x000fe400078ec0ff */
[----:B------:R-:W-:Y:S02]  /*177e90*/  PRMT R5, R5, 0x3340, R6 ;  /* 0x0000334005057816 */ /* 0x000fe40000000006 */
[----:B0-----:R-:W-:Y:S02]  /*177ea0*/  LOP3.LUT R4, R23, 0xffff, RZ, 0xc0, !PT ;  /* 0x0000ffff17047812 */ /* 0x001fe400078ec0ff */
[----:B------:R-:W-:Y:S02]  /*177eb0*/  LOP3.LUT R23, R7, 0xffff, RZ, 0xc0, !PT ;  /* 0x0000ffff07177812 */ /* 0x000fe400078ec0ff */
[----:B------:R-:W-:Y:S02]  /*177ec0*/  PRMT R4, R3, 0x3340, R4 ;  /* 0x0000334003047816 */ /* 0x000fe40000000004 */
[----:B------:R-:W-:-:S02]  /*177ed0*/  PRMT R3, R28, 0x3340, R24 ;  /* 0x000033401c037816 */ /* 0x000fc40000000018 */
[----:B------:R-:W-:Y:S01]  /*177ee0*/  PRMT R0, R23, 0x3340, R0 ;  /* 0x0000334017007816 */ /* 0x000fe20000000000 */
[----:B------:R-:W-:Y:S04]  /*177ef0*/  STL [R1+0xec0], R5 ;  /* 0x000ec00501007387 */ /* 0x000fe80000100800 */
[----:B------:R-:W-:Y:S04]  /*177f00*/  STL [R1+0xec4], R4 ;  /* 0x000ec40401007387 */ /* 0x000fe80000100800 */
[----:B------:R0:W-:Y:S04]  /*177f10*/  STL [R1+0xec8], R3 ;  /* 0x000ec80301007387 */ /* 0x0001e80000100800 */
[----:B------:R1:W-:Y:S01]  /*177f20*/  STL [R1+0xedc], R0 ;  /* 0x000edc0001007387 */ /* 0x0003e20000100800 */
[----:B--2---:R-:W-:-:S02]  /*177f30*/  LOP3.LUT R6, R18, 0xffff, RZ, 0xc0, !PT ;  /* 0x0000ffff12067812 */ /* 0x004fc400078ec0ff */
[----:B---3--:R-:W-:Y:S02]  /*177f40*/  LOP3.LUT R28, R29, 0xffff, RZ, 0xc0, !PT ;  /* 0x0000ffff1d1c7812 */ /* 0x008fe400078ec0ff */
[----:B------:R-:W-:Y:S02]  /*177f50*/  LOP3.LUT R2, R2, 0xffff, RZ, 0xc0, !PT ;  /* 0x0000ffff02027812 */ /* 0x000fe400078ec0ff */
[----:B------:R-:W-:Y:S02]  /*177f60*/  PRMT R7, R6, 0x3340, R28 ;  /* 0x0000334006077816 */ /* 0x000fe4000000001c */
[----:B----4-:R-:W-:Y:S02]  /*177f70*/  LOP3.LUT R24, R21, 0xffff, RZ, 0xc0, !PT ;  /* 0x0000ffff15187812 */ /* 0x010fe400078ec0ff */
[----:B0-----:R-:W-:Y:S01]  /*177f80*/  LOP3.LUT R3, R25, 0xffff, RZ, 0xc0, !PT ;  /* 0x0000ffff19037812 */ /* 0x001fe200078ec0ff */
[----:B------:R0:W-:Y:S01]  /*177f90*/  STL [R1+0x15bc], R7 ;  /* 0x0015bc0701007387 */ /* 0x0001e20000100800 */
[----:B------:R-:W-:-:S02]  /*177fa0*/  LOP3.LUT R23, R19, 0xffff, RZ, 0xc0, !PT ;  /* 0x0000ffff13177812 */ /* 0x000fc400078ec0ff */
[----:B------:R-:W-:Y:S02]  /*177fb0*/  LOP3.LUT R5, R16, 0xffff, RZ, 0xc0, !PT ;  /* 0x0000ffff10057812 */ /* 0x000fe400078ec0ff */
[----:B------:R-:W-:Y:S02]  /*177fc0*/  SHF.R.U32.HI R4, RZ, 0x8, R6 ;  /* 0x00000008ff047819 */ /* 0x000fe40000011606 */
[----:B-1----:R-:W-:Y:S02]  /*177fd0*/  LOP3.LUT R0, R14, 0xffff, RZ, 0xc0, !PT ;  /* 0x0000ffff0e007812 */ /* 0x002fe400078ec0ff */
[----:B------:R-:W-:Y:S02]  /*177fe0*/  SHF.R.U32.HI R6, RZ, 0x8, R2 ;  /* 0x00000008ff067819 */ /* 0x000fe40000011602 */
[--C-:B0-----:R-:W-:Y:S02]  /*177ff0*/  PRMT R7, R2, 0x3340, R24.reuse ;  /* 0x0000334002077816 */ /* 0x101fe40000000018 */
[----:B------:R-:W-:-:S02]  /*178000*/  SHF.R.U32.HI R2, RZ, 0x8, R24 ;  /* 0x00000008ff027819 */ /* 0x000fc40000011618 */
[----:B------:R-:W-:Y:S01]  /*178010*/  SHF.R.U32.HI R24, RZ, 0x8, R3 ;  /* 0x00000008ff187819 */ /* 0x000fe20000011603 */
[----:B------:R0:W-:Y:S01]  /*178020*/  STL [R1+0x15e4], R7 ;  /* 0x0015e40701007387 */ /* 0x0001e20000100800 */
[----:B------:R-:W-:Y:S02]  /*178030*/  SHF.R.U32.HI R28, RZ, 0x8, R28 ;  /* 0x00000008ff1c7819 */ /* 0x000fe4000001161c */
[----:B------:R-:W-:Y:S02]  /*178040*/  LOP3.LUT R8, R24, 0xffff, RZ, 0xc0, !PT ;  /* 0x0000ffff18087812 */ /* 0x000fe400078ec0ff */
[----:B0-----:R-:W-:Y:S02]  /*178050*/  PRMT R7, R3, 0x3340, R23 ;  /* 0x0000334003077816 */ /* 0x001fe40000000017 */
[----:B------:R-:W-:Y:S02]  /*178060*/  SHF.R.U32.HI R3, RZ, 0x8, R5 ;  /* 0x00000008ff037819 */ /* 0x000fe40000011605 */
[----:B------:R-:W-:-:S02]  /*178070*/  PRMT R5, R5, 0x3340, R0 ;  /* 0x0000334005057816 */ /* 0x000fc40000000000 */
[----:B------:R-:W-:Y:S01]  /*178080*/  SHF.R.U32.HI R23, RZ, 0x8, R23 ;  /* 0x00000008ff177819 */ /* 0x000fe20000011617 */
[----:B------:R-:W-:Y:S04]  /*178090*/  STL [R1+0x15cc], R7 ;  /* 0x0015cc0701007387 */ /* 0x000fe80000100800 */
[----:B------:R0:W-:Y:S04]  /*1780a0*/  STL [R1+0x15ec], R5 ;  /* 0x0015ec0501007387 */ /* 0x0001e80000100800 */
[----:B------:R-:W-:Y:S01]  /*1780b0*/  STL [R1+0x4], R8 ;  /* 0x0000040801007387 */ /* 0x000fe20000100800 */
[----:B0-----:R-:W-:-:S02]  /*1780c0*/  LOP3.LUT R5, R28, 0xffff, RZ, 0xc0, !PT ;  /* 0x0000ffff1c057812 */ /* 0x001fc400078ec0ff */
[----:B------:R-:W-:Y:S02]  /*1780d0*/  LOP3.LUT R28, R6, 0xffff, RZ, 0xc0, !PT ;  /* 0x0000ffff061c7812 */ /* 0x000fe400078ec0ff */
[----:B------:R-:W-:-:S03]  /*1780e0*/  LOP3.LUT R7, R23, 0xffff, RZ, 0xc0, !PT ;  /* 0x0000ffff17077812 */ /* 0x000fc600078ec0ff */
[----:B------:R0:W-:Y:S04]  /*1780f0*/  STL [R1+0x52ac], R28 ;  /* 0x0052ac1c01007387 */ /* 0x0001e80000100800 */
[----:B------:R-:W-:Y:S04]  /*178100*/  STL [R1], R7 ;  /* 0x0000000701007387 */ /* 0x000fe80000100800 */
[----:B0-----:R-:W2:Y:S01]  /*178110*/  LDL.LU R28, [R1+0x4] ;  /* 0x00000400011c7983 */ /* 0x001ea20000300800 */
[----:B------:R-:W-:-:S03]  /*178120*/  LOP3.LUT R4, R4, 0xffff, RZ, 0xc0, !PT ;  /* 0x0000ffff04047812 */ /* 0x000fc600078ec0ff */
[----:B--2---:R0:W-:Y:S02]  /*178130*/  STL [R1+0x52b4], R28 ;  /* 0x0052b41c01007387 */ /* 0x0041e40000100800 */
[----:B0-----:R-:W-:Y:S02]  /*178140*/  IMAD.MOV.U32 R28, RZ, RZ, R4 ;  /* 0x000000ffff1c7224 */ /* 0x001fe400078e0004 */
[----:B------:R-:W2:Y:S04]  /*178150*/  LDL.LU R4, [R1+0x204] ;  /* 0x0002040001047983 */ /* 0x000ea80000300800 */
        /* <DEDUP_REMOVED lines=15> */
[----:B0-----:R-:W2:Y:S04]  /*178250*/  LDL.LU R4, [R1] ;  /* 0x0000000001047983 */ /* 0x001ea80000300800 */
[----:B--2---:R-:W-:Y:S04]  /*178260*/  STL [R1+0x52b8], R4 ;  /* 0x0052b80401007387 */ /* 0x004fe80000100800 */
        /* <DEDUP_REMOVED lines=15> */
[----:B------:R-:W-:-:S02]  /*178360*/  IMAD.MOV.U32 R23, RZ, RZ, R3 ;  /* 0x000000ffff177224 */ /* 0x000fc400078e0003 */
[----:B------:R-:W-:Y:S02]  /*178370*/  IMAD.MOV.U32 R4, RZ, RZ, R5 ;  /* 0x000000ffff047224 */ /* 0x000fe400078e0005 */
[----:B------:R-:W-:-:S03]  /*178380*/  IMAD.MOV.U32 R24, RZ, RZ, R2 ;  /* 0x000000ffff187224 */ /* 0x000fc600078e0002 */
[----:B------:R-:W-:Y:S01]  /*178390*/  PRMT R28, R28, 0x3340, R4 ;  /* 0x000033401c1c7816 */ /* 0x000fe20000000004 */
[----:B--2---:R0:W-:Y:S04]  /*1783a0*/  STL [R1+0x52a8], R6 ;  /* 0x0052a80601007387 */ /* 0x0041e80000100800 */
        /* <DEDUP_REMOVED lines=24> */
[----:B------:R-:W2:Y:S04]  /*178530*/  LDL.LU R4, [R1+0x52b8] ;  /* 0x0052b80001047983 */ /* 0x000ea80000300800 */
[----:B------:R0:W-:Y:S04]  /*178540*/  STL [R1+0xed8], R28 ;  /* 0x000ed81c01007387 */ /* 0x0001e80000100800 */
[----:B0-----:R-:W2:Y:S02]  /*178550*/  LDL.LU R28, [R1+0x52b4] ;  /* 0x0052b400011c7983 */ /* 0x001ea40000300800 */
[----:B--2---:R-:W-:-:S02]  /*178560*/  PRMT R28, R28, 0x3340, R4 ;  /* 0x000033401c1c7816 */ /* 0x004fc40000000004 */
[----:B------:R-:W2:Y:S04]  /*178570*/  LDL.LU R4, [R1+0x52b0] ;  /* 0x0052b00001047983 */ /* 0x000ea80000300800 */
[----:B------:R0:W-:Y:S04]  /*178580*/  STL [R1+0xee0], R28 ;  /* 0x000ee01c01007387 */ /* 0x0001e80000100800 */
[----:B0-----:R-:W4:Y:S01]  /*178590*/  LDL.LU R28, [R1+0x52ac] ;  /* 0x0052ac00011c7983 */ /* 0x001f220000300800 */
[----:B------:R-:W-:Y:S02]  /*1785a0*/  SHF.R.U32.HI R0, RZ, 0x8, R0 ;  /* 0x00000008ff007819 */ /* 0x000fe40000011600 */
[----:B------:R-:W-:-:S02]  /*1785b0*/  LOP3.LUT R24, R24, 0xffff, RZ, 0xc0, !PT ;  /* 0x0000ffff18187812 */ /* 0x000fc400078ec0ff */
[----:B------:R-:W-:Y:S02]  /*1785c0*/  LOP3.LUT R23, R23, 0xffff, RZ, 0xc0, !PT ;  /* 0x0000ffff17177812 */ /* 0x000fe400078ec0ff */
[----:B------:R-:W-:-:S04]  /*1785d0*/  LOP3.LUT R0, R0, 0xffff, RZ, 0xc0, !PT ;  /* 0x0000ffff00007812 */ /* 0x000fc800078ec0ff */
[----:B------:R-:W-:Y:S02]  /*1785e0*/  PRMT R0, R23, 0x3340, R0 ;  /* 0x0000334017007816 */ /* 0x000fe40000000000 */
[----:B--2---:R-:W-:Y:S02]  /*1785f0*/  PRMT R4, R4, 0x5410, R6 ;  /* 0x0000541004047816 */ /* 0x004fe40000000006 */
[----:B----4-:R-:W-:Y:S02]  /*178600*/  PRMT R24, R28, 0x3340, R24 ;  /* 0x000033401c187816 */ /* 0x010fe40000000018 */
[----:B------:R-:W2:Y:S04]  /*178610*/  LDL.LU R28, [R1+0x1cc] ;  /* 0x0001cc00011c7983 */ /* 0x000ea80000300800 */
[----:B------:R0:W-:Y:S04]  /*178620*/  STL [R1+0xee8], R24 ;  /* 0x000ee81801007387 */ /* 0x0001e80000100800 */
[----:B0-----:R-:W4:Y:S04]  /*178630*/  LDL.LU R24, [R1+0x34] ;  /* 0x0000340001187983 */ /* 0x001f280000300800 */
[----:B------:R-:W4:Y:S04]  /*178640*/  LDL.LU R23, [R1+0x1d0] ;  /* 0x0001d00001177983 */ /* 0x000f280000300800 */
[----:B------:R0:W-:Y:S04]  /*178650*/  STL [R1+0xeec], R0 ;  /* 0x000eec0001007387 */ /* 0x0001e80000100800 */
[----:B0-----:R-:W2:Y:S04]  /*178660*/  LDL.LU R0, [R1+0x30] ;  /* 0x0000300001007983 */ /* 0x001ea80000300800 */
[----:B------:R-:W3:Y:S04]  /*178670*/  LDL.LU R6, [R1+0x52a8] ;  /* 0x0052a80001067983 */ /* 0x000ee80000300800 */
[----:B------:R0:W-:Y:S04]  /*178680*/  STL [R1+0xd0], R4 ;  /* 0x0000d00401007387 */ /* 0x0001e80000100800 */
[----:B0-----:R-:W3:Y:S02]  /*178690*/  LDL.LU R4, [R1+0x52a4] ;  /* 0x0052a40001047983 */ /* 0x001ee40000300800 */
[----:B---3--:R-:W-:-:S02]  /*1786a0*/  PRMT R4, R4, 0x5410, R6 ;  /* 0x0000541004047816 */ /* 0x008fc40000000006 */
        /* <DEDUP_REMOVED lines=25> */
[----:B------:R0:W-:Y:S01]  /*178840*/  STL [R1+0x70], R4 ;  /* 0x0000700401007387 */ /* 0x0001e20000100800 */
[----:B------:R-:W-:Y:S02]  /*178850*/  PRMT R3, R3, 0x5410, R10 ;  /* 0x0000541003037816 */ /* 0x000fe4000000000a */
[----:B------:R-:W-:Y:S02]  /*178860*/  PRMT R7, R7, 0x5410, R5 ;  /* 0x0000541007077816 */ /* 0x000fe40000000005 */
[----:B------:R-:W-:Y:S01]  /*178870*/  PRMT R12, R12, 0x5410, R9 ;  /* 0x000054100c0c7816 */ /* 0x000fe20000000009 */
[----:B0-----:R-:W4:Y:S01]  /*178880*/  LDL.LU R4, [R1+0x526c] ;  /* 0x00526c0001047983 */ /* 0x001f220000300800 */
[----:B------:R-:W-:-:S02]  /*178890*/  PRMT R22, R22, 0x5410, R15 ;  /* 0x0000541016167816 */ /* 0x000fc4000000000f */
[----:B------:R-:W-:Y:S02]  /*1788a0*/  PRMT R11, R11, 0x5410, R27 ;  /* 0x000054100b0b7816 */ /* 0x000fe4000000001b */
[----:B------:R-:W-:Y:S02]  /*1788b0*/  PRMT R17, R17, 0x5410, R13 ;  /* 0x0000541011117816 */ /* 0x000fe4000000000d */
[----:B------:R-:W-:Y:S02]  /*1788c0*/  PRMT R20, R20, 0x5410, R26 ;  /* 0x0000541014147816 */ /* 0x000fe4000000001a */
[----:B------:R-:W-:Y:S02]  /*1788d0*/  PRMT R25, R25, 0x5410, R18 ;  /* 0x0000541019197816 */ /* 0x000fe40000000012 */
[----:B------:R-:W-:Y:S02]  /*1788e0*/  PRMT R16, R16, 0x5410, R2 ;  /* 0x0000541010107816 */ /* 0x000fe40000000002 */
[----:B------:R-:W-:-:S02]  /*1788f0*/  PRMT R21, R21, 0x5410, R29 ;  /* 0x0000541015157816 */ /* 0x000fc4000000001d */
[----:B------:R-:W-:Y:S02]  /*178900*/  PRMT R14, R14, 0x5410, R19 ;  /* 0x000054100e0e7816 */ /* 0x000fe40000000013 */
[----:B---3--:R-:W-:Y:S02]  /*178910*/  PRMT R8, R8, 0x5410, R6 ;  /* 0x0000541008087816 */ /* 0x008fe40000000006 */
[----:B------:R-:W3:Y:S04]  /*178920*/  LDL.LU R6, [R1+0x5268] ;  /* 0x0052680001067983 */ /* 0x000ee80000300800 */
[----:B------:R0:W-:Y:S04]  /*178930*/  STL [R1+0x74], R8 ;  /* 0x0000740801007387 */ /* 0x0001e80000100800 */
[----:B0-----:R-:W3:Y:S04]  /*178940*/  LDL.LU R8, [R1+0x5264] ;  /* 0x0052640001087983 */ /* 0x001ee80000300800 */
        /* <DEDUP_REMOVED lines=32> */
[----:B0-----:R-:W4:Y:S01]  /*178b50*/  LDL.LU R14, [R1+0x520c] ;  /* 0x00520c00010e7983 */ /* 0x001f220000300800 */
[----:B--2---:R-:W-:-:S02]  /*178b60*/  PRMT R0, R28, 0x5410, R0 ;  /* 0x000054101c007816 */ /* 0x004fc40000000000 */
[----:B----4-:R-:W-:Y:S02]  /*178b70*/  PRMT R23, R23, 0x5410, R14 ;  /* 0x0000541017177816 */ /* 0x010fe4000000000e */
[----:B------:R-:W2:Y:S04]  /*178b80*/  LDL.LU R14, [R1+0x5208] ;  /* 0x00520800010e7983 */ /* 0x000ea80000300800 */
[----:B------:R2:W-:Y:S01]  /*178b90*/  STL [R1+0x5c], R23 ;  /* 0x00005c1701007387 */ /* 0x0005e20000100800 */
[----:B---3--:R-:W-:Y:S02]  /*178ba0*/  PRMT R13, R13, 0x5410, R15 ;  /* 0x000054100d0d7816 */ /* 0x008fe4000000000f */
[----:B------:R-:W-:Y:S02]  /*178bb0*/  PRMT R11, R11, 0x5410, R12 ;  /* 0x000054100b0b7816 */ /* 0x000fe4000000000c */
[----:B--2---:R-:W-:-:S02]  /*178bc0*/  PRMT R23, R14, 0x5410, R24 ;  /* 0x000054100e177816 */ /* 0x004fc40000000018 */
[----:B------:R-:W2:Y:S04]  /*178bd0*/  LDL.LU R14, [R1+0x5204] ;  /* 0x00520400010e7983 */ /* 0x000ea80000300800 */
[----:B------:R0:W-:Y:S02]  /*178be0*/  STL [R1+0x30], R0 ;  /* 0x0000300001007387 */ /* 0x0001e40000100800 */
[----:B0-----:R-:W-:Y:S02]  /*178bf0*/  PRMT R0, R29, 0x5410, R2 ;  /* 0x000054101d007816 */ /* 0x001fe40000000002 */
[----:B------:R-:W3:Y:S04]  /*178c00*/  LDL.LU R2, [R1+0x5200] ;  /* 0x0052000001027983 */ /* 0x000ee80000300800 */
[----:B------:R0:W-:Y:S04]  /*178c10*/  STL [R1+0x34], R23 ;  /* 0x0000341701007387 */ /* 0x0001e80000100800 */
[----:B------:R-:W4:Y:S01]  /*178c20*/  LDL.LU R29, [R1+0x51fc] ;  /* 0x0051fc00011d7983 */ /* 0x000f220000300800 */
[----:B0-----:R-:W-:-:S03]  /*178c30*/  PRMT R23, R16, 0x5410, R25 ;  /* 0x0000541010177816 */ /* 0x001fc60000000019 */
[----:B------:R-:W2:Y:S04]  /*178c40*/  LDL.LU R25, [R1+0x51f8] ;  /* 0x0051f80001197983 */ /* 0x000ea80000300800 */
[----:B------:R0:W-:Y:S04]  /*178c50*/  STL [R1+0x38], R0 ;  /* 0x0000380001007387 */ /* 0x0001e80000100800 */
[----:B------:R-:W3:Y:S01]  /*178c60*/  LDL.LU R16, [R1+0x51f4] ;  /* 0x0051f40001107983 */ /* 0x000ee20000300800 */
[----:B------:R-:W-:Y:S02]  /*178c70*/  PRMT R24, R21, 0x5410, R20 ;  /* 0x0000541015187816 */ /* 0x000fe40000000014 */
[----:B0-----:R-:W-:-:S02]  /*178c80*/  PRMT R0, R19, 0x5410, R18 ;  /* 0x0000541013007816 */ /* 0x001fc40000000012 */
[----:B------:R-:W4:Y:S04]  /*178c90*/  LDL.LU R18, [R1+0x51f0] ;  /* 0x0051f00001127983 */ /* 0x000f280000300800 */
[----:B------:R0:W-:Y:S04]  /*178ca0*/  STL [R1+0x3c], R23 ;  /* 0x00003c1701007387 */ /* 0x0001e80000100800 */
[----:B------:R-:W4:Y:S04]  /*178cb0*/  LDL.LU R19, [R1+0x51ec] ;  /* 0x0051ec0001137983 */ /* 0x000f280000300800 */
[----:B------:R-:W4:Y:S04]  /*178cc0*/  LDL.LU R20, [R1+0x51e8] ;  /* 0x0051e80001147983 */ /* 0x000f280000300800 */
[----:B------:R1:W-:Y:S04]  /*178cd0*/  STL [R1+0xa0], R0 ;  /* 0x0000a00001007387 */ /* 0x0003e80000100800 */
[----:B------:R-:W4:Y:S04]  /*178ce0*/  LDL.LU R21, [R1+0x51e4] ;  /* 0x0051e40001157983 */ /* 0x000f280000300800 */
[----:B------:R-:W-:Y:S01]  /*178cf0*/  STL [R1+0xa4], R24 ;  /* 0x0000a41801007387 */ /* 0x000fe20000100800 */
[----:B0-----:R-:W-:-:S02]  /*178d00*/  PRMT R23, R26, 0x5410, R27 ;  /* 0x000054101a177816 */ /* 0x001fc4000000001b */
[----:B-1----:R-:W-:-:S03]  /*178d10*/  PRMT R0, R17, 0x5410, R22 ;  /* 0x0000541011007816 */ /* 0x002fc60000000016 */
[----:B------:R-:W-:Y:S04]  /*178d20*/  STL [R1+0xa8], R23 ;  /* 0x0000a81701007387 */ /* 0x000fe80000100800 */
[----:B------:R0:W-:Y:S04]  /*178d30*/  STL [R1+0x80], R0 ;  /* 0x0000800001007387 */ /* 0x0001e80000100800 */
[----:B------:R-:W-:Y:S01]  /*178d40*/  STL [R1+0x84], R13 ;  /* 0x0000840d01007387 */ /* 0x000fe20000100800 */
[----:B------:R-:W-:-:S03]  /*178d50*/  PRMT R7, R7, 0x5410, R8 ;  /* 0x0000541007077816 */ /* 0x000fc60000000008 */
[----:B------:R-:W-:Y:S01]  /*178d60*/  STL [R1+0x88], R11 ;  /* 0x0000880b01007387 */ /* 0x000fe20000100800 */
[----:B------:R-:W-:Y:S02]  /*178d70*/  PRMT R5, R5, 0x5410, R6 ;  /* 0x0000541005057816 */ /* 0x000fe40000000006 */
[----:B0-----:R-:W-:-:S05]  /*178d80*/  PRMT R0, R9, 0x5410, R10 ;  /* 0x0000541009007816 */ /* 0x001fca000000000a */
[----:B------:R0:W-:Y:S04]  /*178d90*/  STL [R1+0x20], R0 ;  /* 0x0000200001007387 */ /* 0x0001e80000100800 */
[----:B------:R-:W-:Y:S04]  /*178da0*/  STL [R1+0x24], R7 ;  /* 0x0000240701007387 */ /* 0x000fe80000100800 */
[----:B------:R-:W-:Y:S01]  /*178db0*/  STL [R1+0x28], R5 ;  /* 0x0000280501007387 */ /* 0x000fe20000100800 */
[----:B0-----:R-:W-:-:S05]  /*178dc0*/  PRMT R0, R3, 0x5410, R4 ;  /* 0x0000541003007816 */ /* 0x001fca0000000004 */
[----:B------:R0:W-:Y:S01]  /*178dd0*/  STL [R1+0x2c], R0 ;  /* 0x00002c0001007387 */ /* 0x0001e20000100800 */
[C---:B--2---:R-:W-:Y:S02]  /*178de0*/  VIADD R4, R25.reuse, 0x7 ;  /* 0x0000000719047836 */ /* 0x044fe40000000000 */
[C---:B------:R-:W-:Y:S02]  /*178df0*/  VIADD R3, R25.reuse, 0x8 ;  /* 0x0000000819037836 */ /* 0x040fe40000000000 */
[C---:B0-----:R-:W-:Y:S01]  /*178e00*/  VIADD R0, R25.reuse, 0x9 ;  /* 0x0000000919007836 */ /* 0x041fe20000000000 */
[----:B------:R0:W-:Y:S04]  /*178e10*/  STL [R1+0x334], R4 ;  /* 0x0003340401007387 */ /* 0x0001e80000100800 */
[----:B------:R1:W-:Y:S04]  /*178e20*/  STL [R1+0x330], R3 ;  /* 0x0003300301007387 */ /* 0x0003e80000100800 */
[----:B------:R2:W-:Y:S01]  /*178e30*/  STL [R1+0x32c], R0 ;  /* 0x00032c0001007387 */ /* 0x0005e20000100800 */
[----:B0-----:R-:W-:-:S02]  /*178e40*/  VIADD R4, R25, 0xa ;  /* 0x0000000a19047836 */ /* 0x001fc40000000000 */
[C---:B-1----:R-:W-:Y:S02]  /*178e50*/  VIADD R3, R25.reuse, 0xb ;  /* 0x0000000b19037836 */ /* 0x042fe40000000000 */
[C---:B--2---:R-:W-:Y:S01]  /*178e60*/  VIADD R0, R25.reuse, 0xc ;  /* 0x0000000c19007836 */ /* 0x044fe20000000000 */
[----:B------:R0:W-:Y:S04]  /*178e70*/  STL [R1+0x328], R4 ;  /* 0x0003280401007387 */ /* 0x0001e80000100800 */
[----:B------:R1:W-:Y:S04]  /*178e80*/  STL [R1+0x324], R3 ;  /* 0x0003240301007387 */ /* 0x0003e80000100800 */
[----:B------:R2:W-:Y:S01]  /*178e90*/  STL [R1+0x320], R0 ;  /* 0x0003200001007387 */ /* 0x0005e20000100800 */
[----:B------:R-:W-:-:S02]  /*178ea0*/  VIADD R8, R25, 0x10 ;  /* 0x0000001019087836 */ /* 0x000fc40000000000 */
[C---:B0-----:R-:W-:Y:S02]  /*178eb0*/  VIADD R4, R25.reuse, 0xd ;  /* 0x0000000d19047836 */ /* 0x041fe40000000000 */
[C---:B-1----:R-:W-:Y:S02]  /*178ec0*/  VIADD R3, R25.reuse, 0xe ;  /* 0x0000000e19037836 */ /* 0x042fe40000000000 */
[C---:B--2---:R-:W-:Y:S01]  /*178ed0*/  VIADD R0, R25.reuse, 0xf ;  /* 0x0000000f19007836 */ /* 0x044fe20000000000 */
[----:B------:R-:W-:Y:S04]  /*178ee0*/  STL [R1+0x31c], R4 ;  /* 0x00031c0401007387 */ /* 0x000fe80000100800 */
[----:B------:R-:W-:Y:S04]  /*178ef0*/  STL [R1+0x318], R3 ;  /* 0x0003180301007387 */ /* 0x000fe80000100800 */
[----:B------:R0:W-:Y:S04]  /*178f00*/  STL [R1+0x505c], R8 ;  /* 0x00505c0801007387 */ /* 0x0001e80000100800 */
[----:B------:R1:W-:Y:S01]  /*178f10*/  STL [R1+0x314], R0 ;  /* 0x0003140001007387 */ /* 0x0003e20000100800 */
[----:B0-----:R-:W-:-:S02]  /*178f20*/  VIADD R8, R25, 0x12 ;  /* 0x0000001219087836 */ /* 0x001fc40000000000 */
[----:B-1----:R-:W-:-:S03]  /*178f30*/  VIADD R0, R25, 0x11 ;  /* 0x0000001119007836 */ /* 0x002fc60000000000 */
[----:B------:R0:W-:Y:S04]  /*178f40*/  STL [R1+0x5060], R8 ;  /* 0x0050600801007387 */ /* 0x0001e80000100800 */
[----:B------:R1:W-:Y:S01]  /*178f50*/  STL [R1+0x30c], R0 ;  /* 0x00030c0001007387 */ /* 0x0003e20000100800 */
[C---:B0-----:R-:W-:Y:S02]  /*178f60*/  VIADD R8, R25.reuse, 0x14 ;  /* 0x0000001419087836 */ /* 0x041fe40000000000 */
[----:B-1----:R-:W-:-:S03]  /*178f70*/  VIADD R0, R25, 0x13 ;  /* 0x0000001319007836 */ /* 0x002fc60000000000 */
[----:B------:R0:W-:Y:S04]  /*178f80*/  STL [R1+0x5064], R8 ;  /* 0x0050640801007387 */ /* 0x0001e80000100800 */
[----:B------:R1:W-:Y:S01]  /*178f90*/  STL [R1+0x304], R0 ;  /* 0x0003040001007387 */ /* 0x0003e20000100800 */
[C---:B0-----:R-:W-:Y:S02]  /*178fa0*/  VIADD R8, R25.reuse, 0x16 ;  /* 0x0000001619087836 */ /* 0x041fe40000000000 */
[----:B-1----:R-:W-:-:S03]  /*178fb0*/  VIADD R0, R25, 0x15 ;  /* 0x0000001519007836 */ /* 0x002fc60000000000 */
[----:B------:R0:W-:Y:S04]  /*178fc0*/  STL [R1+0x5068], R8 ;  /* 0x0050680801007387 */ /* 0x0001e80000100800 */
[----:B------:R1:W-:Y:S01]  /*178fd0*/  STL [R1+0x2fc], R0 ;  /* 0x0002fc0001007387 */ /* 0x0003e20000100800 */
[C---:B------:R-:W-:Y:S02]  /*178fe0*/  VIADD R7, R25.reuse, 0x19 ;  /* 0x0000001919077836 */ /* 0x040fe40000000000 */
[C---:B0-----:R-:W-:Y:S02]  /*178ff0*/  VIADD R8, R25.reuse, 0x18 ;  /* 0x0000001819087836 */ /* 0x041fe40000000000 */
[----:B-1----:R-:W-:-:S03]  /*179000*/  VIADD R0, R25, 0x17 ;  /* 0x0000001719007836 */ /* 0x002fc60000000000 */
[----:B------:R0:W-:Y:S04]  /*179010*/  STL [R1+0x5070], R8 ;  /* 0x0050700801007387 */ /* 0x0001e80000100800 */
[----:B------:R1:W-:Y:S04]  /*179020*/  STL [R1+0x2f4], R0 ;  /* 0x0002f40001007387 */ /* 0x0003e80000100800 */
[----:B------:R2:W-:Y:S01]  /*179030*/  STL [R1+0x5074], R7 ;  /* 0x0050740701007387 */ /* 0x0005e20000100800 */
[C---:B0-----:R-:W-:Y:S02]  /*179040*/  VIADD R8, R25.reuse, 0x1b ;  /* 0x0000001b19087836 */ /* 0x041fe40000000000 */
[----:B-1----:R-:W-:-:S02]  /*179050*/  VIADD R0, R25, 0x1a ;  /* 0x0000001a19007836 */ /* 0x002fc40000000000 */
[C---:B--2---:R-:W-:Y:S01]  /*179060*/  VIADD R7, R25.reuse, 0x1c ;  /* 0x0000001c19077836 */ /* 0x044fe20000000000 */
        /* <DEDUP_REMOVED lines=13> */
[----:B------:R0:W-:Y:S04]  /*179140*/  STL [R1+0x508c], R8 ;  /* 0x00508c0801007387 */ /* 0x0001e80000100800 */
[----:B------:R1:W-:Y:S04]  /*179150*/  STL [R1+0x2d0], R0 ;  /* 0x0002d00001007387 */ /* 0x0003e80000100800 */
[----:B------:R2:W-:Y:S04]  /*179160*/  STL [R1+0x5090], R6 ;  /* 0x0050900601007387 */ /* 0x0005e80000100800 */
[----:B------:R3:W-:Y:S01]  /*179170*/  STL [R1+0x5094], R7 ;  /* 0x0050940701007387 */ /* 0x0007e20000100800 */
[----:B0-----:R-:W-:-:S02]  /*179180*/  VIADD R8, R25, 0x25 ;  /* 0x0000002519087836 */ /* 0x001fc40000000000 */
[C---:B-1----:R-:W-:Y:S02]  /*179190*/  VIADD R0, R25.reuse, 0x24 ;  /* 0x0000002419007836 */ /* 0x042fe40000000000 */
[C---:B--2---:R-:W-:Y:S02]  /*1791a0*/  VIADD R6, R25.reuse, 0x26 ;  /* 0x0000002619067836 */ /* 0x044fe40000000000 */
[C---:B---3--:R-:W-:Y:S01]  /*1791b0*/  VIADD R7, R25.reuse, 0x27 ;  /* 0x0000002719077836 */ /* 0x048fe20000000000 */
[----:B------:R0:W-:Y:S04]  /*1791c0*/  STL [R1+0x5098], R8 ;  /* 0x0050980801007387 */ /* 0x0001e80000100800 */
[----:B------:R1:W-:Y:S04]  /*1791d0*/  STL [R1+0x2c0], R0 ;  /* 0x0002c00001007387 */ /* 0x0003e80000100800 */
[----:B------:R2:W-:Y:S01]  /*1791e0*/  STL [R1+0x50a0], R6 ;  /* 0x0050a00601007387 */ /* 0x0005e20000100800 */
[----:B------:R-:W-:-:S03]  /*1791f0*/  VIADD R5, R25, 0x2a ;  /* 0x0000002a19057836 */ /* 0x000fc60000000000 */
[----:B------:R3:W-:Y:S01]  /*179200*/  STL [R1+0x50a4], R7 ;  /* 0x0050a40701007387 */ /* 0x0007e20000100800 */
[C---:B0-----:R-:W-:Y:S02]  /*179210*/  VIADD R8, R25.reuse, 0x29 ;  /* 0x0000002919087836 */ /* 0x041fe40000000000 */
[C---:B-1----:R-:W-:Y:S02]  /*179220*/  VIADD R0, R25.reuse, 0x28 ;  /* 0x0000002819007836 */ /* 0x042fe40000000000 */
[C---:B--2---:R-:W-:Y:S02]  /*179230*/  VIADD R6, R25.reuse, 0x2b ;  /* 0x0000002b19067836 */ /* 0x044fe40000000000 */
[C---:B---3--:R-:W-:Y:S01]  /*179240*/  VIADD R7, R25.reuse, 0x2c ;  /* 0x0000002c19077836 */ /* 0x048fe20000000000 */
[----:B------:R0:W-:Y:S04]  /*179250*/  STL [R1+0x50a8], R8 ;  /* 0x0050a80801007387 */ /* 0x0001e80000100800 */
[----:B------:R1:W-:Y:S04]  /*179260*/  STL [R1+0x2b0], R0 ;  /* 0x0002b00001007387 */ /* 0x0003e80000100800 */
[----:B------:R2:W-:Y:S04]  /*179270*/  STL [R1+0x50ac], R5 ;  /* 0x0050ac0501007387 */ /* 0x0005e80000100800 */
[----:B------:R3:W-:Y:S04]  /*179280*/  STL [R1+0x50b0], R6 ;  /* 0x0050b00601007387 */ /* 0x0007e80000100800 */
[----:B------:R4:W-:Y:S01]  /*179290*/  STL [R1+0x50b4], R7 ;  /* 0x0050b40701007387 */ /* 0x0009e20000100800 */
[----:B0-----:R-:W-:-:S02]  /*1792a0*/  VIADD R8, R25, 0x2e ;  /* 0x0000002e19087836 */ /* 0x001fc40000000000 */
[C---:B-1----:R-:W-:Y:S02]  /*1792b0*/  VIADD R0, R25.reuse, 0x2d ;  /* 0x0000002d19007836 */ /* 0x042fe40000000000 */
[C---:B--2---:R-:W-:Y:S02]  /*1792c0*/  VIADD R5, R25.reuse, 0x2f ;  /* 0x0000002f19057836 */ /* 0x044fe40000000000 */
[C---:B---3--:R-:W-:Y:S02]  /*1792d0*/  VIADD R6, R25.reuse, 0x30 ;  /* 0x0000003019067836 */ /* 0x048fe40000000000 */
[C---:B----4-:R-:W-:Y:S01]  /*1792e0*/  VIADD R7, R25.reuse, 0x31 ;  /* 0x0000003119077836 */ /* 0x050fe20000000000 */
[----:B------:R-:W-:Y:S04]  /*1792f0*/  STL [R1+0x50bc], R8 ;  /* 0x0050bc0801007387 */ /* 0x000fe80000100800 */
[----:B------:R0:W-:Y:S01]  /*179300*/  STL [R1+0x29c], R0 ;  /* 0x00029c0001007387 */ /* 0x0001e20000100800 */
[----:B------:R-:W-:-:S03]  /*179310*/  VIADD R4, R25, 0x33 ;  /* 0x0000003319047836 */ /* 0x000fc60000000000 */
[----:B------:R-:W-:Y:S04]  /*179320*/  STL [R1+0x50c0], R5 ;  /* 0x0050c00501007387 */ /* 0x000fe80000100800 */
[----:B------:R-:W-:Y:S04]  /*179330*/  STL [R1+0x50c4], R6 ;  /* 0x0050c40601007387 */ /* 0x000fe80000100800 */
[----:B------:R-:W-:Y:S04]  /*179340*/  STL [R1+0x50c8], R7 ;  /* 0x0050c80701007387 */ /* 0x000fe80000100800 */
[----:B------:R1:W-:Y:S01]  /*179350*/  STL [R1+0x50cc], R4 ;  /* 0x0050cc0401007387 */ /* 0x0003e20000100800 */
[----:B0-----:R-:W-:-:S05]  /*179360*/  VIADD R0, R25, 0x32 ;  /* 0x0000003219007836 */ /* 0x001fca0000000000 */
[----:B------:R0:W-:Y:S04]  /*179370*/  STL [R1+0x288], R0 ;  /* 0x0002880001007387 */ /* 0x0001e80000100800 */
[----:B-1----:R-:W2:Y:S01]  /*179380*/  LDL R4, [R1+0xd80] ;  /* 0x000d800001047983 */ /* 0x002ea20000100800 */
[----:B------:R-:W-:Y:S02]  /*179390*/  LOP3.LUT R14, R14, 0xffffbfff, RZ, 0xc0, !PT ;  /* 0xffffbfff0e0e7812 */ /* 0x000fe400078ec0ff */
[----:B------:R-:W-:Y:S01]  /*1793a0*/  LOP3.LUT R16, R16, 0x7fffffff, RZ, 0xc0, !PT ;  /* 0x7fffffff10107812 */ /* 0x000fe200078ec0ff */
[C---:B--2---:R-:W-:Y:S02]  /*1793b0*/  VIADD R8, R4.reuse, 0x34 ;  /* 0x0000003404087836 */ /* 0x044fe40000000000 */
[----:B------:R-:W-:-:S02]  /*1793c0*/  VIADD R5, R4, 0x35 ;  /* 0x0000003504057836 */ /* 0x000fc40000000000 */
[C---:B------:R-:W-:Y:S02]  /*1793d0*/  VIADD R6, R4.reuse, 0x36 ;  /* 0x0000003604067836 */ /* 0x040fe40000000000 */
[C---:B------:R-:W-:Y:S01]  /*1793e0*/  VIADD R7, R4.reuse, 0x37 ;  /* 0x0000003704077836 */ /* 0x040fe20000000000 */
[----:B------:R1:W-:Y:S01]  /*1793f0*/  STL [R1+0x50d0], R8 ;  /* 0x0050d00801007387 */ /* 0x0003e20000100800 */
[----:B0-----:R-:W-:-:S03]  /*179400*/  VIADD R0, R4, 0x38 ;  /* 0x0000003804007836 */ /* 0x001fc60000000000 */
[----:B------:R-:W-:Y:S04]  /*179410*/  STL [R1+0x50d4], R5 ;  /* 0x0050d40501007387 */ /* 0x000fe80000100800 */
[----:B------:R-:W-:Y:S04]  /*179420*/  STL [R1+0x50d8], R6 ;  /* 0x0050d80601007387 */ /* 0x000fe80000100800 */
[----:B------:R-:W-:Y:S01]  /*179430*/  STL [R1+0x50dc], R7 ;  /* 0x0050dc0701007387 */ /* 0x000fe20000100800 */
[----:B-1----:R-:W-:-:S05]  /*179440*/  VIADD R8, R4, 0x39 ;  /* 0x0000003904087836 */ /* 0x002fca0000000000 */
[----:B------:R-:W-:Y:S04]  /*179450*/  STL [R1+0x50e4], R8 ;  /* 0x0050e40801007387 */ /* 0x000fe80000100800 */
[----:B------:R0:W-:Y:S02]  /*179460*/  STL [R1+0x270], R0 ;  /* 0x0002700001007387 */ /* 0x0001e40000100800 */
[----:B0-----:R-:W-:-:S05]  /*179470*/  VIADD R0, R4, 0xf5 ;  /* 0x000000f504007836 */ /* 0x001fca0000000000 */
[----:B------:R-:W-:-:S04]  /*179480*/  ISETP.GE.AND P0, PT, R0, UR32, PT ;  /* 0x0000002000007c0c */ /* 0x000fc8000bf06270 */
[----:B------:R-:W-:Y:S02]  /*179490*/  ISETP.LT.AND P1, PT, R29, UR6, !P0 ;  /* 0x000000061d007c0c */ /* 0x000fe4000c721270 */
[----:B------:R-:W-:Y:S01]  /*1794a0*/  ISETP.LT.AND P0, PT, R2, UR4, !P0 ;  /* 0x0000000402007c0c */ /* 0x000fe2000c701270 */
[----:B------:R-:W-:Y:S01]  /*1794b0*/  VIADD R23, R4, 0xf3 ;  /* 0x000000f304177836 */ /* 0x000fe20000000000 */
[----:B------:R-:W-:Y:S01]  /*1794c0*/  ULDC UR6, c[0x0][0x228] ;  /* 0x00008a0000067ab9 */ /* 0x000fe20000000800 */
[----:B------:R-:W-:-:S08]  /*1794d0*/  ULDC UR4, c[0x0][0x228] ;  /* 0x00008a0000047ab9 */ /* 0x000fd00000000800 */
[----:B------:R-:W-:-:S04]  /*1794e0*/  @P1 LOP3.LUT R14, R14, 0x4000, RZ, 0xfc, !PT ;  /* 0x000040000e0e1812 */ /* 0x000fc800078efcff */
[----:B------:R-:W-:-:S04]  /*1794f0*/  LOP3.LUT R14, R14, 0xffffdfff, RZ, 0xc0, !PT ;  /* 0xffffdfff0e0e7812 */ /* 0x000fc800078ec0ff */
[----:B------:R-:W-:Y:S02]  /*179500*/  @P0 LOP3.LUT R14, R14, 0x2000, RZ, 0xfc, !PT ;  /* 0x000020000e0e0812 */ /* 0x000fe400078efcff */
[----:B------:R-:W-:-:S04]  /*179510*/  ISETP.GE.AND P0, PT, R23, UR26, PT ;  /* 0x0000001a17007c0c */ /* 0x000fc8000bf06270 */
[----:B------:R-:W-:Y:S02]  /*179520*/  ISETP.LT.AND P1, PT, R29, UR6, !P0 ;  /* 0x000000061d007c0c */ /* 0x000fe4000c721270 */
[----:B------:R-:W-:Y:S02]  /*179530*/  ISETP.LT.AND P0, PT, R2, UR4, !P0 ;  /* 0x0000000402007c0c */ /* 0x000fe4000c701270 */
[----:B------:R-:W-:Y:S01]  /*179540*/  LOP3.LUT R14, R14, 0xffffefff, RZ, 0xc0, !PT ;  /* 0xffffefff0e0e7812 */ /* 0x000fe200078ec0ff */
[C---:B------:R-:W-:Y:S01]  /*179550*/  VIADD R24, R4.reuse, 0xf1 ;  /* 0x000000f104187836 */ /* 0x040fe20000000000 */
[----:B------:R-:W-:Y:S01]  /*179560*/  UMOV UR32, UR30 ;  /* 0x0000001e00207c82 */ /* 0x000fe20008000000 */
[----:B------:R-:W-:Y:S01]  /*179570*/  UMOV UR30, UR28 ;  /* 0x0000001c001e7c82 */ /* 0x000fe20008000000 */
[----:B------:R-:W-:Y:S01]  /*179580*/  ULDC UR6, c[0x0][0x228] ;  /* 0x00008a0000067ab9 */ /* 0x000fe20000000800 */
[----:B------:R-:W-:Y:S01]  /*179590*/  VIADD R0, R4, 0xef ;  /* 0x000000ef04007836 */ /* 0x000fe20000000000 */
[----:B------:R-:W-:Y:S01]  /*1795a0*/  UMOV UR26, UR10 ;  /* 0x0000000a001a7c82 */ /* 0x000fe20008000000 */
[----:B------:R-:W-:-:S02]  /*1795b0*/  ULDC UR4, c[0x0][0x228] ;  /* 0x00008a0000047ab9 */ /* 0x000fc40000000800 */
[----:B------:R-:W-:Y:S01]  /*1795c0*/  @P1 LOP3.LUT R14, R14, 0x1000, RZ, 0xfc, !PT ;  /* 0x000010000e0e1812 */ /* 0x000fe200078efcff */
[----:B------:R-:W-:Y:S01]  /*1795d0*/  UMOV UR28, UR22 ;  /* 0x00000016001c7c82 */ /* 0x000fe20008000000 */
[----:B------:R-:W-:Y:S02]  /*1795e0*/  ULDC UR10, c[0x0][0x228] ;  /* 0x00008a00000a7ab9 */ /* 0x000fe40000000800 */
[----:B------:R-:W-:Y:S01]  /*1795f0*/  LOP3.LUT R14, R14, 0xfffff7ff, RZ, 0xc0, !PT ;  /* 0xfffff7ff0e0e7812 */ /* 0x000fe200078ec0ff */
[----:B------:R-:W-:Y:S01]  /*179600*/  UMOV UR22, UR20 ;  /* 0x0000001400167c82 */ /* 0x000fe20008000000 */
[----:B------:R-:W-:Y:S01]  /*179610*/  UMOV UR20, UR8 ;  /* 0x0000000800147c82 */ /* 0x000fe20008000000 */
[----:B------:R-:W-:Y:S01]  /*179620*/  ULDC UR8, c[0x0][0x228] ;  /* 0x00008a0000087ab9 */ /* 0x000fe20000000800 */
[----:B------:R-:W-:Y:S02]  /*179630*/  @P0 LOP3.LUT R14, R14, 0x800, RZ, 0xfc, !PT ;  /* 0x000008000e0e0812 */ /* 0x000fe400078efcff */
[----:B------:R-:W-:-:S04]  /*179640*/  ISETP.GE.AND P0, PT, R24, UR32, PT ;  /* 0x0000002018007c0c */ /* 0x000fc8000bf06270 */
[----:B------:R-:W-:Y:S02]  /*179650*/  ISETP.LT.AND P1, PT, R29, UR8, !P0 ;  /* 0x000000081d007c0c */ /* 0x000fe4000c721270 */
[----:B------:R-:W-:Y:S02]  /*179660*/  ISETP.LT.AND P0, PT, R2, UR6, !P0 ;  /* 0x0000000602007c0c */ /* 0x000fe4000c701270 */
[----:B------:R-:W-:Y:S01]  /*179670*/  LOP3.LUT R14, R14, 0xfffffbff, RZ, 0xc0, !PT ;  /* 0xfffffbff0e0e7812 */ /* 0x000fe200078ec0ff */
[----:B------:R-:W-:Y:S01]  /*179680*/  VIADD R23, R4, 0xed ;  /* 0x000000ed04177836 */ /* 0x000fe20000000000 */
[----:B------:R-:W-:Y:S01]  /*179690*/  ULDC UR6, c[0x0][0x228] ;  /* 0x00008a0000067ab9 */ /* 0x000fe20000000800 */
[----:B------:R-:W-:-:S06]  /*1796a0*/  ULDC UR8, c[0x0][0x228] ;  /* 0x00008a0000087ab9 */ /* 0x000fcc0000000800 */
[----:B------:R-:W-:-:S04]  /*1796b0*/  @P1 LOP3.LUT R14, R14, 0x400, RZ, 0xfc, !PT ;  /* 0x000004000e0e1812 */ /* 0x000fc800078efcff */
[----:B------:R-:W-:-:S04]  /*1796c0*/  LOP3.LUT R14, R14, 0xfffffdff, RZ, 0xc0, !PT ;  /* 0xfffffdff0e0e7812 */ /* 0x000fc800078ec0ff */
[----:B------:R-:W-:Y:S02]  /*1796d0*/  @P0 LOP3.LUT R14, R14, 0x200, RZ, 0xfc, !PT ;  /* 0x000002000e0e0812 */ /* 0x000fe400078efcff */
[----:B------:R-:W-:-:S04]  /*1796e0*/  ISETP.GE.AND P0, PT, R0, UR22, PT ;  /* 0x0000001600007c0c */ /* 0x000fc8000bf06270 */
[----:B------:R-:W-:Y:S02]  /*1796f0*/  ISETP.LT.AND P1, PT, R29, UR10, !P0 ;  /* 0x0000000a1d007c0c */ /* 0x000fe4000c721270 */
[----:B------:R-:W-:Y:S02]  /*179700*/  ISETP.LT.AND P0, PT, R2, UR4, !P0 ;  /* 0x0000000402007c0c */ /* 0x000fe4000c701270 */
[----:B------:R-:W-:Y:S01]  /*179710*/  LOP3.LUT R14, R14, 0xfffffeff, RZ, 0xc0, !PT ;  /* 0xfffffeff0e0e7812 */ /* 0x000fe200078ec0ff */
[----:B------:R-:W-:Y:S01]  /*179720*/  VIADD R0, R4, 0xeb ;  /* 0x000000eb04007836 */ /* 0x000fe20000000000 */
[----:B------:R-:W-:Y:S01]  /*179730*/  ULDC UR4, c[0x0][0x228] ;  /* 0x00008a0000047ab9 */ /* 0x000fe20000000800 */
[----:B------:R-:W-:Y:S01]  /*179740*/  UMOV UR32, UR30 ;  /* 0x0000001e00207c82 */ /* 0x000fe20008000000 */
[----:B------:R-:W-:Y:S01]  /*179750*/  UMOV UR22, UR14 ;  /* 0x0000000e00167c82 */ /* 0x000fe20008000000 */
[----:B------:R-:W-:-:S04]  /*179760*/  ULDC UR10, c[0x0][0x228] ;  /* 0x00008a00000a7ab9 */ /* 0x000fc80000000800 */
[----:B------:R-:W-:Y:S01]  /*179770*/  @P1 LOP3.LUT R14, R14, 0x100, RZ, 0xfc, !PT ;  /* 0x000001000e0e1812 */ /* 0x000fe200078efcff */
[----:B------:R-:W-:Y:S01]  /*179780*/  UMOV UR30, UR28 ;  /* 0x0000001c001e7c82 */ /* 0x000fe20008000000 */
[----:B------:R-:W-:Y:S02]  /*179790*/  ULDC UR14, c[0x0][0x228] ;  /* 0x00008a00000e7ab9 */ /* 0x000fe40000000800 */
[----:B------:R-:W-:-:S04]  /*1797a0*/  LOP3.LUT R14, R14, 0xffffff7f, RZ, 0xc0, !PT ;  /* 0xffffff7f0e0e7812 */ /* 0x000fc800078ec0ff */
[----:B------:R-:W-:Y:S02]  /*1797b0*/  @P0 LOP3.LUT R14, R14, 0x80, RZ, 0xfc, !PT ;  /* 0x000000800e0e0812 */ /* 0x000fe400078efcff */
[----:B------:R-:W-:-:S04]  /*1797c0*/  ISETP.GE.AND P0, PT, R23, UR26, PT ;  /* 0x0000001a17007c0c */ /* 0x000fc8000bf06270 */
[----:B------:R-:W-:Y:S02]  /*1797d0*/  ISETP.LT.AND P1, PT, R29, UR6, !P0 ;  /* 0x000000061d007c0c */ /* 0x000fe4000c721270 */
[----:B------:R-:W-:Y:S02]  /*1797e0*/  ISETP.LT.AND P0, PT, R2, UR8, !P0 ;  /* 0x0000000802007c0c */ /* 0x000fe4000c701270 */
[----:B------:R-:W-:Y:S01]  /*1797f0*/  LOP3.LUT R14, R14, 0xffffffbf, RZ, 0xc0, !PT ;  /* 0xffffffbf0e0e7812 */ /* 0x000fe200078ec0ff */
[----:B------:R-:W-:Y:S01]  /*179800*/  VIADD R23, R4, 0xe9 ;  /* 0x000000e904177836 */ /* 0x000fe20000000000 */
[----:B------:R-:W-:Y:S01]  /*179810*/  UMOV UR28, UR16 ;  /* 0x00000010001c7c82 */ /* 0x000fe20008000000 */
[----:B------:R-:W-:Y:S01]  /*179820*/  ULDC UR16, c[0x0][0x228] ;  /* 0x00008a0000107ab9 */ /* 0x000fe20000000800 */
[----:B------:R-:W-:Y:S01]  /*179830*/  UMOV UR26, UR18 ;  /* 0x00000012001a7c82 */ /* 0x000fe20008000000 */
[----:B------:R-:W-:Y:S01]  /*179840*/  ULDC UR18, c[0x0][0x228] ;  /* 0x00008a0000127ab9 */ /* 0x000fe20000000800 */
[----:B------:R-:W-:Y:S01]  /*179850*/  ULDC UR6, c[0x0][0x228] ;  /* 0x00008a0000067ab9 */ /* 0x000fe20000000800 */
[----:B------:R-:W-:-:S02]  /*179860*/  ULDC UR8, c[0x0][0x228] ;  /* 0x00008a0000087ab9 */ /* 0x000fc40000000800 */
        /* <DEDUP_REMOVED lines=10> */
[----:B------:R-:W-:Y:S01]  /*179910*/  ULDC UR12, c[0x0][0x228] ;  /* 0x00008a00000c7ab9 */ /* 0x000fe20000000800 */
[----:B------:R-:W-:-:S04]  /*179920*/  ULDC UR22, c[0x0][0x228] ;  /* 0x00008a0000167ab9 */ /* 0x000fc80000000800 */
[----:B------:R-:W-:-:S04]  /*179930*/  @P1 LOP3.LUT R14, R14, 0x10, RZ, 0xfc, !PT ;  /* 0x000000100e0e1812 */ /* 0x000fc800078efcff */
[----:B------:R-:W-:-:S04]  /*179940*/  LOP3.LUT R14, R14, 0xfffffff7, RZ, 0xc0, !PT ;  /* 0xfffffff70e0e7812 */ /* 0x000fc800078ec0ff */
[----:B------:R-:W-:Y:S02]  /*179950*/  @P0 LOP3.LUT R14, R14, 0x8, RZ, 0xfc, !PT ;  /* 0x000000080e0e0812 */ /* 0x000fe400078efcff */
[----:B------:R-:W-:Y:S02]  /*179960*/  ISETP.GE.AND P0, PT, R23, UR28, PT ;  /* 0x0000001c17007c0c */ /* 0x000fe4000bf06270 */
[----:B------:R-:W-:Y:S02]  /*179970*/  LOP3.LUT R14, R14, 0xfffffffb, RZ, 0xc0, !PT ;  /* 0xfffffffb0e0e7812 */ /* 0x000fe400078ec0ff */
[----:B------:R-:W-:Y:S02]  /*179980*/  ISETP.LT.AND P1, PT, R29, UR16, !P0 ;  /* 0x000000101d007c0c */ /* 0x000fe4000c721270 */
[----:B------:R-:W-:Y:S01]  /*179990*/  ISETP.LT.AND P0, PT, R2, UR14, !P0 ;  /* 0x0000000e02007c0c */ /* 0x000fe2000c701270 */
[----:B------:R-:W-:Y:S01]  /*1799a0*/  VIADD R23, R4, 0xe5 ;  /* 0x000000e504177836 */ /* 0x000fe20000000000 */
[----:B------:R-:W-:Y:S01]  /*1799b0*/  ULDC UR14, c[0x0][0x228] ;  /* 0x00008a00000e7ab9 */ /* 0x000fe20000000800 */
[----:B------:R-:W-:Y:S01]  /*1799c0*/  ULDC UR16, c[0x0][0x228] ;  /* 0x00008a0000107ab9 */ /* 0x000fe20000000800 */
[----:B------:R-:W-:-:S07]  /*1799d0*/  ULDC UR28, c[0x0][0x228] ;  /* 0x00008a00001c7ab9 */ /* 0x000fce0000000800 */
        /* <DEDUP_REMOVED lines=10> */
[----:B------:R-:W-:-:S09]  /*179a80*/  ULDC UR18, c[0x0][0x228] ;  /* 0x00008a0000127ab9 */ /* 0x000fd20000000800 */
[----:B------:R-:W-:Y:S02]  /*179a90*/  @P0 LOP3.LUT R16, R16, 0x80000000, RZ, 0xfc, !PT ;  /* 0x8000000010100812 */ /* 0x000fe400078efcff */
[----:B------:R-:W-:Y:S02]  /*179aa0*/  ISETP.GE.AND P0, PT, R23, UR32, PT ;  /* 0x0000002017007c0c */ /* 0x000fe4000bf06270 */
[----:B------:R-:W-:Y:S02]  /*179ab0*/  @P1 LOP3.LUT R14, R14, 0x1, RZ, 0xfc, !PT ;  /* 0x000000010e0e1812 */ /* 0x000fe400078efcff */
[----:B------:R-:W-:Y:S02]  /*179ac0*/  ISETP.LT.AND P1, PT, R29, UR8, !P0 ;  /* 0x000000081d007c0c */ /* 0x000fe4000c721270 */
[----:B------:R-:W-:Y:S02]  /*179ad0*/  ISETP.LT.AND P0, PT, R2, UR4, !P0 ;  /* 0x0000000402007c0c */ /* 0x000fe4000c701270 */
[----:B------:R-:W-:Y:S01]  /*179ae0*/  LOP3.LUT R16, R16, 0xbfffffff, RZ, 0xc0, !PT ;  /* 0xbfffffff10107812 */ /* 0x000fe200078ec0ff */
[----:B------:R-:W-:Y:S01]  /*179af0*/  VIADD R23, R4, 0xe1 ;  /* 0x000000e104177836 */ /* 0x000fe20000000000 */
[----:B------:R-:W-:Y:S01]  /*179b00*/  UMOV UR32, UR30 ;  /* 0x0000001e00207c82 */ /* 0x000fe20008000000 */
[----:B------:R-:W-:Y:S01]  /*179b10*/  ULDC UR30, c[0x0][0x228] ;  /* 0x00008a00001e7ab9 */ /* 0x000fe20000000800 */
[----:B------:R-:W-:Y:S01]  /*179b20*/  ULDC UR8, c[0x0][0x228] ;  /* 0x00008a0000087ab9 */ /* 0x000fe20000000800 */
[----:B------:R-:W-:-:S04]  /*179b30*/  ULDC UR4, c[0x0][0x228] ;  /* 0x00008a0000047ab9 */ /* 0x000fc80000000800 */
        /* <DEDUP_REMOVED lines=20> */
[----:B------:R-:W-:Y:S01]  /*179c80*/  UMOV UR34, UR52 ;  /* 0x0000003400227c82 */ /* 0x000fe20008000000 */
[----:B------:R-:W-:Y:S01]  /*179c90*/  ULDC UR20, c[0x0][0x228] ;  /* 0x00008a0000147ab9 */ /* 0x000fe20000000800 */
[----:B------:R-:W-:Y:S01]  /*179ca0*/  UMOV UR60, UR56 ;  /* 0x00000038003c7c82 */ /* 0x000fe20008000000 */
[----:B------:R-:W-:Y:S01]  /*179cb0*/  ULDC UR52, c[0x0][0x228] ;  /* 0x00008a0000347ab9 */ /* 0x000fe20000000800 */
[----:B------:R-:W-:Y:S01]  /*179cc0*/  LOP3.LUT R18, R18, 0x7fffffff, RZ, 0xc0, !PT ;  /* 0x7fffffff12127812 */ /* 0x000fe200078ec0ff */
[----:B------:R-:W-:-:S02]  /*179cd0*/  ULDC UR56, c[0x0][0x228] ;  /* 0x00008a0000387ab9 */ /* 0x000fc40000000800 */
        /* <DEDUP_REMOVED lines=99> */
[----:B------:R-:W-:Y:S01]  /*17a310*/  LOP3.LUT R19, R19, 0x7fffffff, RZ, 0xc0, !PT ;  /* 0x7fffffff13137812 */ /* 0x000fe200078ec0ff */
        /* <DEDUP_REMOVED lines=63> */
[----:B------:R-:W-:-:S09]  /*17a710*/  ULDC UR59, c[0x0][0x228] ;  /* 0x00008a00003b7ab9 */ /* 0x000fd20000000800 */
        /* <DEDUP_REMOVED lines=17> */
[----:B------:R-:W-:Y:S01]  /*17a830*/  ULDC.64 UR4, c[0x0][0x228] ;  /* 0x00008a0000047ab9 */ /* 0x000fe20000000a00 */
[----:B------:R-:W-:-:S02]  /*17a840*/  LOP3.LUT R20, R20, 0x7fffffff, RZ, 0xc0, !PT ;  /* 0x7fffffff14147812 */ /* 0x000fc400078ec0ff */
[----:B------:R-:W-:Y:S01]  /*17a850*/  LOP3.LUT R21, R21, 0x7fffffff, RZ, 0xc0, !PT ;  /* 0x7fffffff15157812 */ /* 0x000fe200078ec0ff */
[----:B------:R-:W-:Y:S01]  /*17a860*/  ULDC UR30, c[0x0][0x228] ;  /* 0x00008a00001e7ab9 */ /* 0x000fe20000000800 */
[C---:B------:R-:W-:Y:S02]  /*17a870*/  VIADD R5, R4.reuse, 0x3a ;  /* 0x0000003a04057836 */ /* 0x040fe40000000000 */
[C---:B------:R-:W-:Y:S02]  /*17a880*/  VIADD R6, R4.reuse, 0x3b ;  /* 0x0000003b04067836 */ /* 0x040fe40000000000 */
[C---:B------:R-:W-:Y:S02]  /*17a890*/  VIADD R7, R4.reuse, 0x3c ;  /* 0x0000003c04077836 */ /* 0x040fe40000000000 */
[C---:B------:R-:W-:Y:S02]  /*17a8a0*/  VIADD R11, R4.reuse, 0x3d ;  /* 0x0000003d040b7836 */ /* 0x040fe40000000000 */
[----:B------:R-:W-:-:S02]  /*17a8b0*/  VIADD R13, R4, 0x3e ;  /* 0x0000003e040d7836 */ /* 0x000fc40000000000 */
[----:B------:R-:W-:Y:S01]  /*17a8c0*/  VIADD R15, R4, 0x3f ;  /* 0x0000003f040f7836 */ /* 0x000fe20000000000 */
[----:B------:R-:W-:Y:S01]  /*17a8d0*/  @P1 LOP3.LUT R18, R18, 0x1000000, RZ, 0xfc, !PT ;  /* 0x0100000012121812 */ /* 0x000fe200078efcff */
[C---:B------:R-:W-:Y:S02]  /*17a8e0*/  VIADD R17, R4.reuse, 0x40 ;  /* 0x0000004004117836 */ /* 0x040fe40000000000 */
[C---:B------:R-:W-:Y:S02]  /*17a8f0*/  VIADD R9, R4.reuse, 0x41 ;  /* 0x0000004104097836 */ /* 0x040fe40000000000 */
[----:B------:R-:W-:Y:S01]  /*17a900*/  VIADD R10, R4, 0x42 ;  /* 0x00000042040a7836 */ /* 0x000fe20000000000 */
[----:B------:R-:W-:Y:S01]  /*17a910*/  LOP3.LUT R18, R18, 0xff7fffff, RZ, 0xc0, !PT ;  /* 0xff7fffff12127812 */ /* 0x000fe200078ec0ff */
[C---:B------:R-:W-:Y:S02]  /*17a920*/  VIADD R12, R4.reuse, 0x43 ;  /* 0x00000043040c7836 */ /* 0x040fe40000000000 */
[----:B------:R-:W-:-:S02]  /*17a930*/  VIADD R3, R4, 0x44 ;  /* 0x0000004404037836 */ /* 0x000fc40000000000 */
[----:B------:R-:W-:Y:S01]  /*17a940*/  VIADD R8, R4, 0x46 ;  /* 0x0000004604087836 */ /* 0x000fe20000000000 */
[----:B------:R-:W-:Y:S02]  /*17a950*/  @P0 LOP3.LUT R18, R18, 0x800000, RZ, 0xfc, !PT ;  /* 0x0080000012120812 */ /* 0x000fe400078efcff */
[----:B------:R-:W-:Y:S01]  /*17a960*/  ISETP.GE.AND P0, PT, R23, UR7, PT ;  /* 0x0000000717007c0c */ /* 0x000fe2000bf06270 */
[C---:B------:R-:W-:Y:S02]  /*17a970*/  VIADD R27, R4.reuse, 0x51 ;  /* 0x00000051041b7836 */ /* 0x040fe40000000000 */
[----:B------:R-:W-:Y:S01]  /*17a980*/  VIADD R26, R4, 0x61 ;  /* 0x00000061041a7836 */ /* 0x000fe20000000000 */
[----:B------:R-:W-:Y:S02]  /*17a990*/  LOP3.LUT R18, R18, 0xffbfffff, RZ, 0xc0, !PT ;  /* 0xffbfffff12127812 */ /* 0x000fe400078ec0ff */
[----:B------:R-:W-:Y:S02]  /*17a9a0*/  ISETP.LT.AND P2, PT, R29, UR34, !P0 ;  /* 0x000000221d007c0c */ /* 0x000fe4000c741270 */
[----:B------:R-:W-:-:S02]  /*17a9b0*/  ISETP.LT.AND P1, PT, R2, UR36, !P0 ;  /* 0x0000002402007c0c */ /* 0x000fc4000c721270 */
[----:B------:R-:W-:Y:S01]  /*17a9c0*/  ISETP.GE.AND P0, PT, R0, UR9, PT ;  /* 0x0000000900007c0c */ /* 0x000fe2000bf06270 */
[C---:B------:R-:W-:Y:S01]  /*17a9d0*/  VIADD R23, R4.reuse, 0xb9 ;  /* 0x000000b904177836 */ /* 0x040fe20000000000 */
[----:B------:R-:W-:Y:S01]  /*17a9e0*/  ULDC.64 UR6, c[0x0][0x228] ;  /* 0x00008a0000067ab9 */ /* 0x000fe20000000a00 */
[----:B------:R-:W-:Y:S01]  /*17a9f0*/  ULDC UR34, c[0x0][0x228] ;  /* 0x00008a0000227ab9 */ /* 0x000fe20000000800 */
[C---:B------:R-:W-:Y:S02]  /*17aa00*/  VIADD R28, R4.reuse, 0x89 ;  /* 0x00000089041c7836 */ /* 0x040fe40000000000 */
[----:B------:R-:W-:Y:S01]  /*17aa10*/  VIADD R25, R4, 0x71 ;  /* 0x0000007104197836 */ /* 0x000fe20000000000 */
[----:B------:R-:W-:Y:S02]  /*17aa20*/  ULDC UR20, c[0x0][0x228] ;  /* 0x00008a0000147ab9 */ /* 0x000fe40000000800 */
[----:B------:R-:W-:Y:S02]  /*17aa30*/  @P2 LOP3.LUT R18, R18, 0x400000, RZ, 0xfc, !PT ;  /* 0x0040000012122812 */ /* 0x000fe400078efcff */
[----:B------:R-:W-:Y:S01]  /*17aa40*/  ISETP.LT.AND P2, PT, R29, UR32, !P0 ;  /* 0x000000201d007c0c */ /* 0x000fe2000c741270 */
[----:B------:R-:W-:Y:S01]  /*17aa50*/  VIADD R0, R4, 0xb8 ;  /* 0x000000b804007836 */ /* 0x000fe20000000000 */
[----:B------:R-:W-:Y:S01]  /*17aa60*/  ULDC UR36, c[0x0][0x228] ;  /* 0x00008a0000247ab9 */ /* 0x000fe20000000800 */
[----:B------:R-:W-:Y:S01]  /*17aa70*/  LOP3.LUT R18, R18, 0xffdfffff, RZ, 0xc0, !PT ;  /* 0xffdfffff12127812 */ /* 0x000fe200078ec0ff */
[----:B------:R0:W-:Y:S01]  /*17aa80*/  STL [R1+0x50e8], R5 ;  /* 0x0050e80501007387 */ /* 0x0001e20000100800 */
[----:B------:R-:W-:-:S02]  /*17aa90*/  ULDC UR32, c[0x0][0x228] ;  /* 0x00008a0000207ab9 */ /* 0x000fc40000000800 */
[----:B------:R-:W-:Y:S02]  /*17aaa0*/  @P1 LOP3.LUT R18, R18, 0x200000, RZ, 0xfc, !PT ;  /* 0x0020000012121812 */ /* 0x000fe400078efcff */
[----:B------:R-:W-:Y:S02]  /*17aab0*/  ISETP.LT.AND P1, PT, R2, UR40, !P0 ;  /* 0x0000002802007c0c */ /* 0x000fe4000c721270 */
[----:B------:R-:W-:Y:S01]  /*17aac0*/  LOP3.LUT R18, R18, 0xffefffff, RZ, 0xc0, !PT ;  /* 0xffefffff12127812 */ /* 0x000fe200078ec0ff */
[----:B------:R-:W-:-:S03]  /*17aad0*/  ULDC UR40, c[0x0][0x228] ;  /* 0x00008a0000287ab9 */ /* 0x000fc60000000800 */
[----:B------:R-:W-:Y:S02]  /*17aae0*/  @P2 LOP3.LUT R18, R18, 0x100000, RZ, 0xfc, !PT ;  /* 0x0010000012122812 */ /* 0x000fe400078efcff */
[----:B------:R-:W-:Y:S02]  /*17aaf0*/  ISETP.GE.AND P0, PT, R23, UR11, PT ;  /* 0x0000000b17007c0c */ /* 0x000fe4000bf06270 */
[----:B------:R-:W-:Y:S01]  /*17ab00*/  LOP3.LUT R18, R18, 0xfff7ffff, RZ, 0xc0, !PT ;  /* 0xfff7ffff12127812 */ /* 0x000fe200078ec0ff */
[----:B------:R-:W-:Y:S01]  /*17ab10*/  VIADD R23, R4, 0xb7 ;  /* 0x000000b704177836 */ /* 0x000fe20000000000 */
[----:B------:R-:W-:Y:S02]  /*17ab20*/  ULDC.64 UR10, c[0x0][0x228] ;  /* 0x00008a00000a7ab9 */ /* 0x000fe40000000a00 */
[----:B------:R-:W-:Y:S02]  /*17ab30*/  @P1 LOP3.LUT R18, R18, 0x80000, RZ, 0xfc, !PT ;  /* 0x0008000012121812 */ /* 0x000fe400078efcff */
[----:B------:R-:W-:-:S02]  /*17ab40*/  ISETP.LT.AND P1, PT, R29, UR26, !P0 ;  /* 0x0000001a1d007c0c */ /* 0x000fc4000c721270 */
[----:B------:R-:W-:Y:S01]  /*17ab50*/  ISETP.LT.AND P0, PT, R2, UR38, !P0 ;  /* 0x0000002602007c0c */ /* 0x000fe2000c701270 */
[----:B------:R-:W-:Y:S01]  /*17ab60*/  ULDC UR38, c[0x0][0x228] ;  /* 0x00008a0000267ab9 */ /* 0x000fe20000000800 */
[----:B------:R-:W-:Y:S01]  /*17ab70*/  LOP3.LUT R18, R18, 0xfffbffff, RZ, 0xc0, !PT ;  /* 0xfffbffff12127812 */ /* 0x000fe200078ec0ff */
[----:B------:R1:W-:Y:S01]  /*17ab80*/  STL [R1+0x50ec], R6 ;  /* 0x0050ec0601007387 */ /* 0x0003e20000100800 */
[----:B0-----:R-:W-:Y:S01]  /*17ab90*/  VIADD R5, R4, 0x47 ;  /* 0x0000004704057836 */ /* 0x001fe20000000000 */
        /* <DEDUP_REMOVED lines=18> */
[----:B------:R-:W-:-:S08]  /*17acc0*/  ULDC.64 UR8, c[0x0][0x228] ;  /* 0x00008a0000087ab9 */ /* 0x000fd00000000a00 */
[----:B------:R-:W-:-:S04]  /*17acd0*/  @P1 LOP3.LUT R18, R18, 0x4000, RZ, 0xfc, !PT ;  /* 0x0000400012121812 */ /* 0x000fc800078efcff */
[----:B------:R-:W-:-:S04]  /*17ace0*/  LOP3.LUT R18, R18, 0xffffdfff, RZ, 0xc0, !PT ;  /* 0xffffdfff12127812 */ /* 0x000fc800078ec0ff */
[----:B------:R-:W-:Y:S02]  /*17acf0*/  @P0 LOP3.LUT R18, R18, 0x2000, RZ, 0xfc, !PT ;  /* 0x0000200012120812 */ /* 0x000fe400078efcff */
[----:B------:R-:W-:-:S04]  /*17ad00*/  ISETP.GE.AND P0, PT, R0, UR17, PT ;  /* 0x0000001100007c0c */ /* 0x000fc8000bf06270 */
[----:B------:R-:W-:Y:S02]  /*17ad10*/  ISETP.LT.AND P1, PT, R29, UR8, !P0 ;  /* 0x000000081d007c0c */ /* 0x000fe4000c721270 */
[----:B------:R-:W-:Y:S02]  /*17ad20*/  ISETP.LT.AND P0, PT, R2, UR24, !P0 ;  /* 0x0000001802007c0c */ /* 0x000fe4000c701270 */
[----:B------:R-:W-:Y:S01]  /*17ad30*/  LOP3.LUT R18, R18, 0xffffefff, RZ, 0xc0, !PT ;  /* 0xffffefff12127812 */ /* 0x000fe200078ec0ff */
[C---:B------:R-:W-:Y:S02]  /*17ad40*/  VIADD R23, R4.reuse, 0xb5 ;  /* 0x000000b504177836 */ /* 0x040fe40000000000 */
[----:B------:R-:W-:Y:S01]  /*17ad50*/  VIADD R0, R4, 0xb4 ;  /* 0x000000b404007836 */ /* 0x000fe20000000000 */
[----:B------:R-:W-:-:S05]  /*17ad60*/  ULDC UR24, c[0x0][0x228] ;  /* 0x00008a0000187ab9 */ /* 0x000fca0000000800 */
[----:B------:R-:W-:-:S04]  /*17ad70*/  @P1 LOP3.LUT R18, R18, 0x1000, RZ, 0xfc, !PT ;  /* 0x0000100012121812 */ /* 0x000fc800078efcff */
[----:B------:R-:W-:-:S04]  /*17ad80*/  LOP3.LUT R18, R18, 0xfffff7ff, RZ, 0xc0, !PT ;  /* 0xfffff7ff12127812 */ /* 0x000fc800078ec0ff */
[----:B------:R-:W-:Y:S02]  /*17ad90*/  @P0 LOP3.LUT R18, R18, 0x800, RZ, 0xfc, !PT ;  /* 0x0000080012120812 */ /* 0x000fe400078efcff */
[----:B------:R-:W-:Y:S02]  /*17ada0*/  ISETP.GE.AND P0, PT, R23, UR19, PT ;  /* 0x0000001317007c0c */ /* 0x000fe4000bf06270 */
[----:B------:R-:W-:Y:S02]  /*17adb0*/  LOP3.LUT R18, R18, 0xfffffbff, RZ, 0xc0, !PT ;  /* 0xfffffbff12127812 */ /* 0x000fe400078ec0ff */
[----:B------:R-:W-:Y:S02]  /*17adc0*/  ISETP.LT.AND P1, PT, R29, UR10, !P0 ;  /* 0x0000000a1d007c0c */ /* 0x000fe4000c721270 */
[----:B------:R-:W-:Y:S01]  /*17add0*/  ISETP.LT.AND P0, PT, R2, UR22, !P0 ;  /* 0x0000001602007c0c */ /* 0x000fe2000c701270 */
[C---:B------:R-:W-:Y:S01]  /*17ade0*/  VIADD R23, R4.reuse, 0xb3 ;  /* 0x000000b304177836 */ /* 0x040fe20000000000 */
[----:B------:R0:W-:Y:S01]  /*17adf0*/  STL [R1+0x50f0], R7 ;  /* 0x0050f00701007387 */ /* 0x0001e20000100800 */
[----:B-1----:R-:W-:Y:S01]  /*17ae00*/  VIADD R6, R4, 0x48 ;  /* 0x0000004804067836 */ /* 0x002fe20000000000 */
[----:B------:R-:W-:-:S07]  /*17ae10*/  ULDC UR19, c[0x0][0x228] ;  /* 0x00008a0000137ab9 */ /* 0x000fce0000000800 */
[----:B------:R-:W-:Y:S01]  /*17ae20*/  @P1 LOP3.LUT R18, R18, 0x400, RZ, 0xfc, !PT ;  /* 0x0000040012121812 */ /* 0x000fe200078efcff */
[----:B------:R-:W-:-:S03]  /*17ae30*/  ULDC UR22, c[0x0][0x228] ;  /* 0x00008a0000167ab9 */ /* 0x000fc60000000800 */
[----:B------:R-:W-:-:S04]  /*17ae40*/  LOP3.LUT R18, R18, 0xfffffdff, RZ, 0xc0, !PT ;  /* 0xfffffdff12127812 */ /* 0x000fc800078ec0ff */
[----:B------:R-:W-:Y:S02]  /*17ae50*/  @P0 LOP3.LUT R18, R18, 0x200, RZ, 0xfc, !PT ;  /* 0x0000020012120812 */ /* 0x000fe400078efcff */
[----:B------:R-:W-:Y:S02]  /*17ae60*/  ISETP.GE.AND P0, PT, R0, UR21, PT ;  /* 0x0000001500007c0c */ /* 0x000fe4000bf06270 */
[----:B------:R-:W-:Y:S02]  /*17ae70*/  LOP3.LUT R18, R18, 0xfffffeff, RZ, 0xc0, !PT ;  /* 0xfffffeff12127812 */ /* 0x000fe400078ec0ff */
[----:B------:R-:W-:Y:S02]  /*17ae80*/  ISETP.LT.AND P1, PT, R29, UR12, !P0 ;  /* 0x0000000c1d007c0c */ /* 0x000fe4000c721270 */
[----:B------:R-:W-:Y:S01]  /*17ae90*/  ISETP.LT.AND P0, PT, R2, UR14, !P0 ;  /* 0x0000000e02007c0c */ /* 0x000fe2000c701270 */
[----:B------:R-:W-:Y:S01]  /*17aea0*/  ULDC.64 UR14, c[0x0][0x228] ;  /* 0x00008a00000e7ab9 */ /* 0x000fe20000000a00 */
[C---:B------:R-:W-:Y:S01]  /*17aeb0*/  VIADD R0, R4.reuse, 0xb2 ;  /* 0x000000b204007836 */ /* 0x040fe20000000000 */
        /* <DEDUP_REMOVED lines=13> */
[----:B-1----:R-:W-:Y:S01]  /*17af90*/  VIADD R11, R4, 0x4a ;  /* 0x0000004a040b7836 */ /* 0x002fe20000000000 */
[----:B------:R-:W-:-:S06]  /*17afa0*/  ULDC UR23, c[0x0][0x228] ;  /* 0x00008a0000177ab9 */ /* 0x000fcc0000000800 */
[----:B------:R-:W-:-:S04]  /*17afb0*/  @P1 LOP3.LUT R18, R18, 0x40, RZ, 0xfc, !PT ;  /* 0x0000004012121812 */ /* 0x000fc800078efcff */
[----:B------:R-:W-:-:S04]  /*17afc0*/  LOP3.LUT R18, R18, 0xffffffdf, RZ, 0xc0, !PT ;  /* 0xffffffdf12127812 */ /* 0x000fc800078ec0ff */
[----:B------:R-:W-:Y:S02]  /*17afd0*/  @P0 LOP3.LUT R18, R18, 0x20, RZ, 0xfc, !PT ;  /* 0x0000002012120812 */ /* 0x000fe400078efcff */
[----:B------:R-:W-:Y:S01]  /*17afe0*/  ISETP.GE.AND P0, PT, R0, UR5, PT ;  /* 0x0000000500007c0c */ /* 0x000fe2000bf06270 */
[----:B------:R-:W-:-:S03]  /*17aff0*/  ULDC.64 UR4, c[0x0][0x228] ;  /* 0x00008a0000047ab9 */ /* 0x000fc60000000a00 */
[----:B------:R-:W-:Y:S02]  /*17b000*/  ISETP.LT.AND P1, PT, R29, UR16, !P0 ;  /* 0x000000101d007c0c */ /* 0x000fe4000c721270 */
[----:B------:R-:W-:Y:S02]  /*17b010*/  ISETP.LT.AND P0, PT, R2, UR18, !P0 ;  /* 0x0000001202007c0c */ /* 0x000fe4000c701270 */
[----:B------:R-:W-:Y:S01]  /*17b020*/  LOP3.LUT R18, R18, 0xffffffef, RZ, 0xc0, !PT ;  /* 0xffffffef12127812 */ /* 0x000fe200078ec0ff */
[C---:B------:R-:W-:Y:S01]  /*17b030*/  VIADD R0, R4.reuse, 0xb0 ;  /* 0x000000b004007836 */ /* 0x040fe20000000000 */
[----:B------:R1:W-:Y:S01]  /*17b040*/  STL [R1+0x50fc], R15 ;  /* 0x0050fc0f01007387 */ /* 0x0003e20000100800 */
[----:B0-----:R-:W-:Y:S01]  /*17b050*/  VIADD R13, R4, 0x4b ;  /* 0x0000004b040d7836 */ /* 0x001fe20000000000 */
[----:B------:R-:W-:-:S05]  /*17b060*/  ULDC UR18, c[0x0][0x228] ;  /* 0x00008a0000127ab9 */ /* 0x000fca0000000800 */
        /* <DEDUP_REMOVED lines=8> */
[----:B------:R-:W-:Y:S01]  /*17b0f0*/  VIADD R23, R4, 0xaf ;  /* 0x000000af04177836 */ /* 0x000fe20000000000 */
[----:B------:R-:W-:-:S07]  /*17b100*/  ULDC UR42, c[0x0][0x228] ;  /* 0x00008a00002a7ab9 */ /* 0x000fce0000000800 */
        /* <DEDUP_REMOVED lines=9> */
[----:B------:R-:W-:-:S09]  /*17b1a0*/  ULDC UR48, c[0x0][0x228] ;  /* 0x00008a0000307ab9 */ /* 0x000fd20000000800 */
[----:B------:R-:W-:Y:S02]  /*17b1b0*/  @P0 LOP3.LUT R19, R19, 0x80000000, RZ, 0xfc, !PT ;  /* 0x8000000013130812 */ /* 0x000fe400078efcff */
[----:B------:R-:W-:Y:S02]  /*17b1c0*/  ISETP.GE.AND P0, PT, R23, UR11, PT ;  /* 0x0000000b17007c0c */ /* 0x000fe4000bf06270 */
[----:B------:R-:W-:Y:S01]  /*17b1d0*/  @P1 LOP3.LUT R18, R18, 0x1, RZ, 0xfc, !PT ;  /* 0x0000000112121812 */ /* 0x000fe200078efcff */
[----:B------:R-:W-:Y:S01]  /*17b1e0*/  ULDC.64 UR10, c[0x0][0x228] ;  /* 0x00008a00000a7ab9 */ /* 0x000fe20000000a00 */
        /* <DEDUP_REMOVED lines=15> */
[C---:B-1----:R-:W-:Y:S02]  /*17b2e0*/  VIADD R15, R4.reuse, 0x4c ;  /* 0x0000004c040f7836 */ /* 0x042fe40000000000 */
[C---:B------:R-:W-:Y:S02]  /*17b2f0*/  VIADD R22, R4.reuse, 0x81 ;  /* 0x0000008104167836 */ /* 0x040fe40000000000 */
[----:B------:R-:W-:Y:S01]  /*17b300*/  VIADD R24, R4, 0x78 ;  /* 0x0000007804187836 */ /* 0x000fe20000000000 */
[----:B------:R-:W-:Y:S01]  /*17b310*/  ULDC UR49, c[0x0][0x228] ;  /* 0x00008a0000317ab9 */ /* 0x000fe20000000800 */
        /* <DEDUP_REMOVED lines=22> */
[----:B-1----:R-:W-:Y:S01]  /*17b480*/  VIADD R9, R4, 0x4e ;  /* 0x0000004e04097836 */ /* 0x002fe20000000000 */
        /* <DEDUP_REMOVED lines=144> */
[----:B------:R-:W-:-:S07]  /*17bd90*/  ULDC UR48, c[0x0][0x228] ;  /* 0x00008a0000307ab9 */ /* 0x000fce0000000800 */
[----:B------:R-:W-:Y:S02]  /*17bda0*/  @P0 LOP3.LUT R20, R20, 0x80000000, RZ, 0xfc, !PT ;  /* 0x8000000014140812 */ /* 0x000fe400078efcff */
[----:B------:R-:W-:Y:S02]  /*17bdb0*/  ISETP.GE.AND P0, PT, R23, UR15, PT ;  /* 0x0000000f17007c0c */ /* 0x000fe4000bf06270 */
[----:B------:R-:W-:Y:S01]  /*17bdc0*/  @P1 LOP3.LUT R19, R19, 0x1, RZ, 0xfc, !PT ;  /* 0x0000000113131812 */ /* 0x000fe200078efcff */
[----:B------:R-:W-:Y:S01]  /*17bdd0*/  ULDC.64 UR14, c[0x0][0x228] ;  /* 0x00008a00000e7ab9 */ /* 0x000fe20000000a00 */
[----:B------:R-:W-:Y:S02]  /*17bde0*/  ISETP.LT.AND P1, PT, R29, UR12, !P0 ;  /* 0x0000000c1d007c0c */ /* 0x000fe4000c721270 */
[----:B------:R-:W-:Y:S02]  /*17bdf0*/  ISETP.LT.AND P0, PT, R2, UR44, !P0 ;  /* 0x0000002c02007c0c */ /* 0x000fe4000c701270 */
[----:B------:R-:W-:Y:S01]  /*17be00*/  LOP3.LUT R20, R20, 0xbfffffff, RZ, 0xc0, !PT ;  /* 0xbfffffff14147812 */ /* 0x000fe200078ec0ff */
[----:B------:R-:W-:-:S08]  /*17be10*/  ULDC UR44, c[0x0][0x228] ;  /* 0x00008a00002c7ab9 */ /* 0x000fd00000000800 */
[----:B------:R-:W-:-:S04]  /*17be20*/  @P1 LOP3.LUT R20, R20, 0x40000000, RZ, 0xfc, !PT ;  /* 0x4000000014141812 */ /* 0x000fc800078efcff */
[----:B------:R-:W-:-:S04]  /*17be30*/  LOP3.LUT R20, R20, 0xdfffffff, RZ, 0xc0, !PT ;  /* 0xdfffffff14147812 */ /* 0x000fc800078ec0ff */
[----:B------:R-:W-:Y:S02]  /*17be40*/  @P0 LOP3.LUT R20, R20, 0x20000000, RZ, 0xfc, !PT ;  /* 0x2000000014140812 */ /* 0x000fe400078efcff */
[----:B------:R-:W-:Y:S01]  /*17be50*/  ISETP.GE.AND P0, PT, R0, UR17, PT ;  /* 0x0000001100007c0c */ /* 0x000fe2000bf06270 */
[----:B------:R-:W-:Y:S01]  /*17be60*/  VIADD R23, R4, 0x9d ;  /* 0x0000009d04177836 */ /* 0x000fe20000000000 */
[----:B------:R-:W-:Y:S02]  /*17be70*/  ULDC.64 UR16, c[0x0][0x228] ;  /* 0x00008a0000107ab9 */ /* 0x000fe40000000a00 */
        /* <DEDUP_REMOVED lines=206> */
[----:B------:R0:W-:Y:S01]  /*17cb60*/  STL [R1+0x5160], R11 ;  /* 0x0051600b01007387 */ /* 0x0001e20000100800 */
[----:B-1----:R-:W-:Y:S01]  /*17cb70*/  VIADD R7, R4, 0x66 ;  /* 0x0000006604077836 */ /* 0x002fe20000000000 */
[----:B------:R-:W-:-:S06]  /*17cb80*/  ULDC UR24, c[0x0][0x228] ;  /* 0x00008a0000187ab9 */ /* 0x000fcc0000000800 */
[----:B------:R-:W-:-:S04]  /*17cb90*/  @P1 LOP3.LUT R21, R21, 0x400000, RZ, 0xfc, !PT ;  /* 0x0040000015151812 */ /* 0x000fc800078efcff */
[----:B------:R-:W-:-:S04]  /*17cba0*/  LOP3.LUT R21, R21, 0xffdfffff, RZ, 0xc0, !PT ;  /* 0xffdfffff15157812 */ /* 0x000fc800078ec0ff */
[----:B------:R-:W-:Y:S02]  /*17cbb0*/  @P0 LOP3.LUT R21, R21, 0x200000, RZ, 0xfc, !PT ;  /* 0x0020000015150812 */ /* 0x000fe400078efcff */
[----:B------:R-:W-:Y:S01]  /*17cbc0*/  ISETP.GE.AND P0, PT, R0, UR15, PT ;  /* 0x0000000f00007c0c */ /* 0x000fe2000bf06270 */
[----:B------:R1:W-:Y:S01]  /*17cbd0*/  STL [R1+0x5164], R13 ;  /* 0x0051640d01007387 */ /* 0x0003e20000100800 */
[----:B0-----:R-:W-:Y:S01]  /*17cbe0*/  VIADD R11, R4, 0x67 ;  /* 0x00000067040b7836 */ /* 0x001fe20000000000 */
[----:B------:R-:W-:Y:S02]  /*17cbf0*/  LOP3.LUT R21, R21, 0xffefffff, RZ, 0xc0, !PT ;  /* 0xffefffff15157812 */ /* 0x000fe400078ec0ff */
[----:B------:R-:W-:Y:S02]  /*17cc00*/  ISETP.LT.AND P1, PT, R29, UR12, !P0 ;  /* 0x0000000c1d007c0c */ /* 0x000fe4000c721270 */
[----:B------:R-:W-:Y:S01]  /*17cc10*/  ISETP.LT.AND P0, PT, R2, UR23, !P0 ;  /* 0x0000001702007c0c */ /* 0x000fe2000c701270 */
[----:B------:R0:W-:Y:S04]  /*17cc20*/  STL [R1+0x5168], R15 ;  /* 0x0051680f01007387 */ /* 0x0001e80000100800 */
[----:B------:R2:W-:Y:S04]  /*17cc30*/  STL [R1+0x516c], R17 ;  /* 0x00516c1101007387 */ /* 0x0005e80000100800 */
[----:B------:R3:W-:Y:S04]  /*17cc40*/  STL [R1+0x5170], R9 ;  /* 0x0051700901007387 */ /* 0x0007e80000100800 */
[----:B------:R4:W-:Y:S04]  /*17cc50*/  STL [R1+0x5174], R10 ;  /* 0x0051740a01007387 */ /* 0x0009e80000100800 */
[----:B------:R4:W-:Y:S04]  /*17cc60*/  STL [R1+0x5178], R12 ;  /* 0x0051780c01007387 */ /* 0x0009e80000100800 */
[----:B------:R4:W-:Y:S01]  /*17cc70*/  STL [R1+0x517c], R27 ;  /* 0x00517c1b01007387 */ /* 0x0009e20000100800 */
[----:B------:R-:W-:Y:S01]  /*17cc80*/  ULDC.64 UR14, c[0x0][0x228] ;  /* 0x00008a00000e7ab9 */ /* 0x000fe20000000a00 */
[----:B------:R-:W-:-:S02]  /*17cc90*/  @P1 LOP3.LUT R21, R21, 0x100000, RZ, 0xfc, !PT ;  /* 0x0010000015151812 */ /* 0x000fc400078efcff */
[----:B------:R4:W-:Y:S01]  /*17cca0*/  STL [R1+0x5180], R3 ;  /* 0x0051800301007387 */ /* 0x0009e20000100800 */
[C---:B-1----:R-:W-:Y:S02]  /*17ccb0*/  VIADD R13, R4.reuse, 0x68 ;  /* 0x00000068040d7836 */ /* 0x042fe40000000000 */
[----:B------:R-:W-:Y:S01]  /*17ccc0*/  VIADD R0, R4, 0x15a ;  /* 0x0000015a04007836 */ /* 0x000fe20000000000 */
[----:B------:R-:W-:Y:S01]  /*17ccd0*/  LOP3.LUT R21, R21, 0xfff7ffff, RZ, 0xc0, !PT ;  /* 0xfff7ffff15157812 */ /* 0x000fe200078ec0ff */
[----:B------:R1:W-:Y:S04]  /*17cce0*/  STL [R1+0x5184], R26 ;  /* 0x0051841a01007387 */ /* 0x0003e80000100800 */
[----:B------:R1:W-:Y:S01]  /*17ccf0*/  STL [R1+0x518c], R8 ;  /* 0x00518c0801007387 */ /* 0x0003e20000100800 */
[----:B------:R-:W-:Y:S01]  /*17cd00*/  ULDC UR23, c[0x0][0x228] ;  /* 0x00008a0000177ab9 */ /* 0x000fe20000000800 */
[----:B------:R-:W-:-:S02]  /*17cd10*/  @P0 LOP3.LUT R21, R21, 0x80000, RZ, 0xfc, !PT ;  /* 0x0008000015150812 */ /* 0x000fc400078efcff */
[----:B------:R-:W-:Y:S01]  /*17cd20*/  ISETP.GE.AND P0, PT, R28, UR17, PT ;  /* 0x000000111c007c0c */ /* 0x000fe2000bf06270 */
[----:B------:R1:W-:Y:S01]  /*17cd30*/  STL [R1+0x5190], R5 ;  /* 0x0051900501007387 */ /* 0x0003e20000100800 */
[----:B0-----:R-:W-:-:S03]  /*17cd40*/  VIADD R15, R4, 0x69 ;  /* 0x00000069040f7836 */ /* 0x001fc60000000000 */
[----:B------:R0:W-:Y:S01]  /*17cd50*/  STL [R1+0x5194], R6 ;  /* 0x0051940601007387 */ /* 0x0001e20000100800 */
[----:B--2---:R-:W-:-:S03]  /*17cd60*/  VIADD R17, R4, 0x6a ;  /* 0x0000006a04117836 */ /* 0x004fc60000000000 */
[----:B------:R2:W-:Y:S01]  /*17cd70*/  STL [R1+0x5198], R7 ;  /* 0x0051980701007387 */ /* 0x0005e20000100800 */
[----:B---3--:R-:W-:-:S03]  /*17cd80*/  VIADD R9, R4, 0x6b ;  /* 0x0000006b04097836 */ /* 0x008fc60000000000 */
[----:B------:R3:W-:Y:S01]  /*17cd90*/  STL [R1+0x519c], R11 ;  /* 0x00519c0b01007387 */ /* 0x0007e20000100800 */
[C---:B----4-:R-:W-:Y:S01]  /*17cda0*/  VIADD R10, R4.reuse, 0x6c ;  /* 0x0000006c040a7836 */ /* 0x050fe20000000000 */
[----:B------:R-:W-:Y:S02]  /*17cdb0*/  ISETP.LT.AND P1, PT, R29, UR14, !P0 ;  /* 0x0000000e1d007c0c */ /* 0x000fe4000c721270 */
[----:B------:R4:W-:Y:S01]  /*17cdc0*/  STL [R1+0x51a0], R13 ;  /* 0x0051a00d01007387 */ /* 0x0009e20000100800 */
[----:B------:R-:W-:-:S03]  /*17cdd0*/  VIADD R12, R4, 0x6d ;  /* 0x0000006d040c7836 */ /* 0x000fc60000000000 */
[----:B------:R-:W-:Y:S01]  /*17cde0*/  STL [R1+0x51a4], R15 ;  /* 0x0051a40f01007387 */ /* 0x000fe20000100800 */
[----:B------:R-:W-:-:S03]  /*17cdf0*/  VIADD R27, R4, 0x6e ;  /* 0x0000006e041b7836 */ /* 0x000fc60000000000 */
[----:B------:R-:W-:Y:S01]  /*17ce00*/  STL [R1+0x51a8], R17 ;  /* 0x0051a81101007387 */ /* 0x000fe20000100800 */
[----:B------:R-:W-:-:S03]  /*17ce10*/  VIADD R3, R4, 0x6f ;  /* 0x0000006f04037836 */ /* 0x000fc60000000000 */
[----:B------:R-:W-:Y:S01]  /*17ce20*/  STL [R1+0x51ac], R9 ;  /* 0x0051ac0901007387 */ /* 0x000fe20000100800 */
[----:B-1----:R-:W-:-:S03]  /*17ce30*/  VIADD R26, R4, 0x70 ;  /* 0x00000070041a7836 */ /* 0x002fc60000000000 */
[----:B------:R-:W-:Y:S04]  /*17ce40*/  STL [R1+0x51b0], R10 ;  /* 0x0051b00a01007387 */ /* 0x000fe80000100800 */
[----:B------:R-:W-:Y:S01]  /*17ce50*/  STL [R1+0x51b4], R12 ;  /* 0x0051b40c01007387 */ /* 0x000fe20000100800 */
[----:B------:R-:W-:-:S03]  /*17ce60*/  VIADD R8, R4, 0x72 ;  /* 0x0000007204087836 */ /* 0x000fc60000000000 */
[----:B------:R-:W-:Y:S01]  /*17ce70*/  STL [R1+0x51b8], R27 ;  /* 0x0051b81b01007387 */ /* 0x000fe20000100800 */
[----:B------:R-:W-:-:S03]  /*17ce80*/  VIADD R5, R4, 0x73 ;  /* 0x0000007304057836 */ /* 0x000fc60000000000 */
[----:B------:R1:W-:Y:S01]  /*17ce90*/  STL [R1+0x51bc], R3 ;  /* 0x0051bc0301007387 */ /* 0x0003e20000100800 */
[----:B0-----:R-:W-:Y:S01]  /*17cea0*/  VIADD R6, R4, 0x74 ;  /* 0x0000007404067836 */ /* 0x001fe20000000000 */
[----:B------:R-:W-:Y:S02]  /*17ceb0*/  ISETP.LT.AND P0, PT, R2, UR22, !P0 ;  /* 0x0000001602007c0c */ /* 0x000fe4000c701270 */
[----:B------:R-:W-:Y:S01]  /*17cec0*/  STL [R1+0x51c0], R26 ;  /* 0x0051c01a01007387 */ /* 0x000fe20000100800 */
[C---:B--2---:R-:W-:Y:S01]  /*17ced0*/  VIADD R7, R4.reuse, 0x75 ;  /* 0x0000007504077836 */ /* 0x044fe20000000000 */
[----:B------:R-:W-:Y:S02]  /*17cee0*/  LOP3.LUT R21, R21, 0xfffbffff, RZ, 0xc0, !PT ;  /* 0xfffbffff15157812 */ /* 0x000fe400078ec0ff */
[----:B------:R-:W-:Y:S01]  /*17cef0*/  STL [R1+0x51c8], R25 ;  /* 0x0051c81901007387 */ /* 0x000fe20000100800 */
[----:B---3--:R-:W-:-:S03]  /*17cf00*/  VIADD R11, R4, 0x76 ;  /* 0x00000076040b7836 */ /* 0x008fc60000000000 */
[----:B------:R-:W-:Y:S01]  /*17cf10*/  STL [R1+0x51cc], R8 ;  /* 0x0051cc0801007387 */ /* 0x000fe20000100800 */
[----:B----4-:R-:W-:-:S03]  /*17cf20*/  VIADD R13, R4, 0x77 ;  /* 0x00000077040d7836 */ /* 0x010fc60000000000 */
[----:B------:R-:W-:Y:S04]  /*17cf30*/  STL [R1+0x51d0], R5 ;  /* 0x0051d00501007387 */ /* 0x000fe80000100800 */
[----:B------:R-:W-:Y:S01]  /*17cf40*/  STL [R1+0x51d4], R6 ;  /* 0x0051d40601007387 */ /* 0x000fe20000100800 */
[----:B------:R-:W-:-:S03]  /*17cf50*/  @P1 LOP3.LUT R21, R21, 0x40000, RZ, 0xfc, !PT ;  /* 0x0004000015151812 */ /* 0x000fc600078efcff */
[----:B------:R-:W-:Y:S04]  /*17cf60*/  STL [R1+0x51d8], R7 ;  /* 0x0051d80701007387 */ /* 0x000fe80000100800 */
[----:B------:R-:W-:Y:S04]  /*17cf70*/  STL [R1+0x51dc], R11 ;  /* 0x0051dc0b01007387 */ /* 0x000fe80000100800 */
[----:B------:R0:W-:Y:S01]  /*17cf80*/  STL [R1+0x51e0], R13 ;  /* 0x0051e00d01007387 */ /* 0x0001e20000100800 */
[----:B------:R-:W-:Y:S01]  /*17cf90*/  LOP3.LUT R21, R21, 0xfffdffff, RZ, 0xc0, !PT ;  /* 0xfffdffff15157812 */ /* 0x000fe200078ec0ff */
[----:B------:R-:W-:Y:S01]  /*17cfa0*/  ULDC.64 UR16, c[0x0][0x228] ;  /* 0x00008a0000107ab9 */ /* 0x000fe20000000a00 */
[----:B-1----:R-:W-:-:S02]  /*17cfb0*/  VIADD R3, R4, 0x7f ;  /* 0x0000007f04037836 */ /* 0x002fc40000000000 */
[C---:B------:R-:W-:Y:S01]  /*17cfc0*/  VIADD R27, R4.reuse, 0x7e ;  /* 0x0000007e041b7836 */ /* 0x040fe20000000000 */
[----:B------:R-:W-:Y:S01]  /*17cfd0*/  @P0 LOP3.LUT R21, R21, 0x20000, RZ, 0xfc, !PT ;  /* 0x0002000015150812 */ /* 0x000fe200078efcff */
[C---:B------:R-:W-:Y:S02]  /*17cfe0*/  VIADD R12, R4.reuse, 0x7d ;  /* 0x0000007d040c7836 */ /* 0x040fe40000000000 */
[C---:B------:R-:W-:Y:S02]  /*17cff0*/  VIADD R10, R4.reuse, 0x7c ;  /* 0x0000007c040a7836 */ /* 0x040fe40000000000 */
[C---:B------:R-:W-:Y:S02]  /*17d000*/  VIADD R9, R4.reuse, 0x7b ;  /* 0x0000007b04097836 */ /* 0x040fe40000000000 */
[C---:B------:R-:W-:Y:S02]  /*17d010*/  VIADD R17, R4.reuse, 0x7a ;  /* 0x0000007a04117836 */ /* 0x040fe40000000000 */
[----:B0-----:R-:W-:-:S02]  /*17d020*/  VIADD R13, R4, 0x88 ;  /* 0x00000088040d7836 */ /* 0x001fc40000000000 */
[C---:B------:R-:W-:Y:S01]  /*17d030*/  VIADD R15, R4.reuse, 0x79 ;  /* 0x00000079040f7836 */ /* 0x040fe20000000000 */
[----:B------:R-:W-:Y:S02]  /*17d040*/  ULDC UR22, c[0x0][0x228] ;  /* 0x00008a0000167ab9 */ /* 0x000fe40000000800 */
[----:B------:R-:W-:Y:S02]  /*17d050*/  ISETP.GE.AND P0, PT, R13, UR5, PT ;  /* 0x000000050d007c0c */ /* 0x000fe4000bf06270 */
[----:B------:R-:W-:Y:S01]  /*17d060*/  LOP3.LUT R21, R21, 0xfffeffff, RZ, 0xc0, !PT ;  /* 0xfffeffff15157812 */ /* 0x000fe200078ec0ff */
[----:B------:R-:W-:Y:S01]  /*17d070*/  VIADD R11, R4, 0x87 ;  /* 0x00000087040b7836 */ /* 0x000fe20000000000 */
[----:B------:R-:W-:Y:S01]  /*17d080*/  ULDC.64 UR4, c[0x0][0x228] ;  /* 0x00008a0000047ab9 */ /* 0x000fe20000000a00 */
[----:B------:R-:W-:Y:S02]  /*17d090*/  ISETP.LT.AND P1, PT, R29, UR16, !P0 ;  /* 0x000000101d007c0c */ /* 0x000fe4000c721270 */
[----:B------:R-:W-:Y:S01]  /*17d0a0*/  ISETP.LT.AND P0, PT, R2, UR21, !P0 ;  /* 0x0000001502007c0c */ /* 0x000fe2000c701270 */
[----:B------:R-:W-:-:S02]  /*17d0b0*/  VIADD R7, R4, 0x86 ;  /* 0x0000008604077836 */ /* 0x000fc40000000000 */
[C---:B------:R-:W-:Y:S02]  /*17d0c0*/  VIADD R6, R4.reuse, 0x85 ;  /* 0x0000008504067836 */ /* 0x040fe40000000000 */
[C---:B------:R-:W-:Y:S02]  /*17d0d0*/  VIADD R5, R4.reuse, 0x84 ;  /* 0x0000008404057836 */ /* 0x040fe40000000000 */
[C---:B------:R-:W-:Y:S01]  /*17d0e0*/  VIADD R8, R4.reuse, 0x83 ;  /* 0x0000008304087836 */ /* 0x040fe20000000000 */
[----:B------:R0:W-:Y:S03]  /*17d0f0*/  STL [R1+0x5004], R14 ;  /* 0x0050040e01007387 */ /* 0x0001e60000100800 */
[----:B------:R-:W-:Y:S01]  /*17d100*/  @P1 LOP3.LUT R21, R21, 0x10000, RZ, 0xfc, !PT ;  /* 0x0001000015151812 */ /* 0x000fe200078efcff */
[C---:B------:R-:W-:Y:S02]  /*17d110*/  VIADD R25, R4.reuse, 0x82 ;  /* 0x0000008204197836 */ /* 0x040fe40000000000 */
[----:B------:R-:W-:Y:S01]  /*17d120*/  VIADD R26, R4, 0x80 ;  /* 0x00000080041a7836 */ /* 0x000fe20000000000 */
[----:B------:R-:W-:Y:S01]  /*17d130*/  ULDC UR21, c[0x0][0x228] ;  /* 0x00008a0000157ab9 */ /* 0x000fe20000000800 */
[----:B------:R-:W-:-:S04]  /*17d140*/  LOP3.LUT R21, R21, 0xffff7fff, RZ, 0xc0, !PT ;  /* 0xffff7fff15157812 */ /* 0x000fc800078ec0ff */
[----:B------:R-:W-:Y:S02]  /*17d150*/  @P0 LOP3.LUT R21, R21, 0x8000, RZ, 0xfc, !PT ;  /* 0x0000800015150812 */ /* 0x000fe400078efcff */
[----:B------:R-:W-:Y:S01]  /*17d160*/  ISETP.GE.AND P0, PT, R11, UR7, PT ;  /* 0x000000070b007c0c */ /* 0x000fe2000bf06270 */
[----:B------:R-:W-:-:S03]  /*17d170*/  ULDC.64 UR6, c[0x0][0x228] ;  /* 0x00008a0000067ab9 */ /* 0x000fc60000000a00 */
[----:B------:R-:W-:Y:S02]  /*17d180*/  ISETP.LT.AND P1, PT, R29, UR4, !P0 ;  /* 0x000000041d007c0c */ /* 0x000fe4000c721270 */
[----:B------:R-:W-:Y:S02]  /*17d190*/  ISETP.LT.AND P0, PT, R2, UR20, !P0 ;  /* 0x0000001402007c0c */ /* 0x000fe4000c701270 */
[----:B------:R-:W-:Y:S01]  /*17d1a0*/  LOP3.LUT R21, R21, 0xffffbfff, RZ, 0xc0, !PT ;  /* 0xffffbfff15157812 */ /* 0x000fe200078ec0ff */
[----:B0-----:R-:W-:Y:S01]  /*17d1b0*/  VIADD R14, R4, 0x159 ;  /* 0x00000159040e7836 */ /* 0x001fe20000000000 */
[----:B------:R-:W-:Y:S01]  /*17d1c0*/  STL [R1+0x5008], R16 ;  /* 0x0050081001007387 */ /* 0x000fe20000100800 */
        /* <DEDUP_REMOVED lines=9> */
[----:B------:R-:W-:Y:S01]  /*17d260*/  STL [R1+0x500c], R18 ;  /* 0x00500c1201007387 */ /* 0x000fe20000100800 */
        /* <DEDUP_REMOVED lines=15> */
[----:B------:R-:W-:Y:S01]  /*17d360*/  STL [R1+0x5014], R20 ;  /* 0x0050141401007387 */ /* 0x000fe20000100800 */
[----:B------:R-:W-:Y:S02]  /*17d370*/  ULDC.64 UR12, c[0x0][0x228] ;  /* 0x00008a00000c7ab9 */ /* 0x000fe40000000a00 */
        /* <DEDUP_REMOVED lines=9> */
[----:B------:R0:W-:Y:S01]  /*17d410*/  STL [R1+0x1c0], R0 ;  /* 0x0001c00001007387 */ /* 0x0001e20000100800 */
[----:B------:R-:W-:Y:S02]  /*17d420*/  ULDC.64 UR14, c[0x0][0x228] ;  /* 0x00008a00000e7ab9 */ /* 0x000fe40000000a00 */
[----:B------:R-:W-:Y:S01]  /*17d430*/  ISETP.LT.AND P1, PT, R29, UR12, !P0 ;  /* 0x0000000c1d007c0c */ /* 0x000fe2000c721270 */
[----:B0-----:R-:W-:Y:S01]  /*17d440*/  VIADD R0, R4, 0x15b ;  /* 0x0000015b04007836 */ /* 0x001fe20000000000 */
[----:B------:R-:W-:Y:S02]  /*17d450*/  ISETP.LT.AND P0, PT, R2, UR32, !P0 ;  /* 0x0000002002007c0c */ /* 0x000fe4000c701270 */
[----:B------:R-:W-:Y:S01]  /*17d460*/  LOP3.LUT R21, R21, 0xffffffbf, RZ, 0xc0, !PT ;  /* 0xffffffbf15157812 */ /* 0x000fe200078ec0ff */
[----:B------:R-:W-:Y:S01]  /*17d470*/  ULDC UR32, c[0x0][0x228] ;  /* 0x00008a0000207ab9 */ /* 0x000fe20000000800 */
[----:B------:R0:W-:Y:S04]  /*17d480*/  STL [R1+0x1bc], R0 ;  /* 0x0001bc0001007387 */ /* 0x0001e80000100800 */
[----:B------:R-:W2:Y:S03]  /*17d490*/  LDL.LU R13, [R1+0x51e0] ;  /* 0x0051e000010d7983 */ /* 0x000ea60000300800 */
[----:B------:R-:W-:Y:S01]  /*17d4a0*/  @P1 LOP3.LUT R21, R21, 0x40, RZ, 0xfc, !PT ;  /* 0x0000004015151812 */ /* 0x000fe200078efcff */
[----:B0-----:R-:W-:-:S05]  /*17d4b0*/  VIADD R0, R4, 0x15c ;  /* 0x0000015c04007836 */ /* 0x001fca0000000000 */
[----:B------:R0:W-:Y:S04]  /*17d4c0*/  STL [R1+0x1b8], R0 ;  /* 0x0001b80001007387 */ /* 0x0001e80000100800 */
[----:B------:R-:W3:Y:S01]  /*17d4d0*/  LDL.LU R11, [R1+0x51dc] ;  /* 0x0051dc00010b7983 */ /* 0x000ee20000300800 */
[----:B------:R-:W-:Y:S01]  /*17d4e0*/  LOP3.LUT R21, R21, 0xffffffdf, RZ, 0xc0, !PT ;  /* 0xffffffdf15157812 */ /* 0x000fe200078ec0ff */
[----:B0-----:R-:W-:-:S03]  /*17d4f0*/  VIADD R0, R4, 0x15d ;  /* 0x0000015d04007836 */ /* 0x001fc60000000000 */
[----:B------:R-:W-:Y:S02]  /*17d500*/  @P0 LOP3.LUT R21, R21, 0x20, RZ, 0xfc, !PT ;  /* 0x0000002015150812 */ /* 0x000fe400078efcff */
[----:B------:R0:W-:Y:S01]  /*17d510*/  STL [R1+0x1b4], R0 ;  /* 0x0001b40001007387 */ /* 0x0001e20000100800 */
[----:B------:R-:W-:-:S03]  /*17d520*/  ISETP.GE.AND P0, PT, R25, UR17, PT ;  /* 0x0000001119007c0c */ /* 0x000fc6000bf06270 */
[----:B------:R-:W4:Y:S01]  /*17d530*/  LDL.LU R7, [R1+0x51d8] ;  /* 0x0051d80001077983 */ /* 0x000f220000300800 */
[----:B------:R-:W-:Y:S01]  /*17d540*/  LOP3.LUT R21, R21, 0xffffffef, RZ, 0xc0, !PT ;  /* 0xffffffef15157812 */ /* 0x000fe200078ec0ff */
[----:B------:R-:W-:Y:S01]  /*17d550*/  ULDC.64 UR16, c[0x0][0x228] ;  /* 0x00008a0000107ab9 */ /* 0x000fe20000000a00 */
[----:B0-----:R-:W-:Y:S01]  /*17d560*/  VIADD R0, R4, 0x15e ;  /* 0x0000015e04007836 */ /* 0x001fe20000000000 */
[----:B------:R-:W-:-:S04]  /*17d570*/  ISETP.LT.AND P1, PT, R29, UR14, !P0 ;  /* 0x0000000e1d007c0c */ /* 0x000fc8000c721270 */
[----:B------:R0:W-:Y:S04]  /*17d580*/  STL [R1+0x1b0], R0 ;  /* 0x0001b00001007387 */ /* 0x0001e80000100800 */
[----:B------:R-:W4:Y:S01]  /*17d590*/  LDL.LU R6, [R1+0x51d4] ;  /* 0x0051d40001067983 */ /* 0x000f220000300800 */
[----:B0-----:R-:W-:Y:S01]  /*17d5a0*/  VIADD R0, R4, 0x15f ;  /* 0x0000015f04007836 */ /* 0x001fe20000000000 */
[----:B------:R-:W-:-:S03]  /*17d5b0*/  ISETP.LT.AND P0, PT, R2, UR40, !P0 ;  /* 0x0000002802007c0c */ /* 0x000fc6000c701270 */
[----:B------:R-:W-:Y:S01]  /*17d5c0*/  @P1 LOP3.LUT R21, R21, 0x10, RZ, 0xfc, !PT ;  /* 0x0000001015151812 */ /* 0x000fe200078efcff */
[----:B------:R-:W-:Y:S01]  /*17d5d0*/  ULDC UR40, c[0x0][0x228] ;  /* 0x00008a0000287ab9 */ /* 0x000fe20000000800 */
[----:B------:R0:W-:Y:S04]  /*17d5e0*/  STL [R1+0x1ac], R0 ;  /* 0x0001ac0001007387 */ /* 0x0001e80000100800 */
[----:B------:R-:W4:Y:S01]  /*17d5f0*/  LDL.LU R5, [R1+0x51d0] ;  /* 0x0051d00001057983 */ /* 0x000f220000300800 */
[----:B0-----:R-:W-:-:S05]  /*17d600*/  VIADD R0, R4, 0x160 ;  /* 0x0000016004007836 */ /* 0x001fca0000000000 */
[----:B------:R0:W-:Y:S04]  /*17d610*/  STL [R1+0x1a8], R0 ;  /* 0x0001a80001007387 */ /* 0x0001e80000100800 */
[----:B------:R-:W4:Y:S01]  /*17d620*/  LDL.LU R8, [R1+0x51cc] ;  /* 0x0051cc0001087983 */ /* 0x000f220000300800 */
[----:B------:R-:W-:Y:S01]  /*17d630*/  LOP3.LUT R21, R21, 0xfffffff7, RZ, 0xc0, !PT ;  /* 0xfffffff715157812 */ /* 0x000fe200078ec0ff */
[----:B0-----:R-:W-:-:S05]  /*17d640*/  VIADD R0, R4, 0x161 ;  /* 0x0000016104007836 */ /* 0x001fca0000000000 */
[----:B------:R0:W-:Y:S04]  /*17d650*/  STL [R1+0x1a4], R0 ;  /* 0x0001a40001007387 */ /* 0x0001e80000100800 */
[----:B------:R-:W4:Y:S01]  /*17d660*/  LDL.LU R25, [R1+0x51c8] ;  /* 0x0051c80001197983 */ /* 0x000f220000300800 */
[----:B------:R-:W-:Y:S02]  /*17d670*/  @P0 LOP3.LUT R21, R21, 0x8, RZ, 0xfc, !PT ;  /* 0x0000000815150812 */ /* 0x000fe400078efcff */
[----:B------:R-:W-:Y:S01]  /*17d680*/  ISETP.GE.AND P0, PT, R22, UR5, PT ;  /* 0x0000000516007c0c */ /* 0x000fe2000bf06270 */
[----:B------:R-:W-:Y:S01]  /*17d690*/  ULDC.64 UR4, c[0x0][0x228] ;  /* 0x00008a0000047ab9 */ /* 0x000fe20000000a00 */
[----:B0-----:R-:W-:-:S05]  /*17d6a0*/  VIADD R0, R4, 0x162 ;  /* 0x0000016204007836 */ /* 0x001fca0000000000 */
[----:B------:R0:W-:Y:S04]  /*17d6b0*/  STL [R1+0x1a0], R0 ;  /* 0x0001a00001007387 */ /* 0x0001e80000100800 */
[----:B------:R-:W2:Y:S01]  /*17d6c0*/  LDL.LU R22, [R1+0x51c4] ;  /* 0x0051c40001167983 */ /* 0x000ea20000300800 */
        /* <DEDUP_REMOVED lines=13> */
[----:B------:R-:W-:-:S07]  /*17d7a0*/  ULDC UR52, c[0x0][0x228] ;  /* 0x00008a0000347ab9 */ /* 0x000fce0000000800 */
[----:B------:R-:W-:Y:S02]  /*17d7b0*/  @P1 LOP3.LUT R21, R21, 0x1, RZ, 0xfc, !PT ;  /* 0x0000000115151812 */ /* 0x000fe400078efcff */
[----:B--2---:R-:W-:-:S04]  /*17d7c0*/  LOP3.LUT R22, R22, 0x7fffffff, RZ, 0xc0, !PT ;  /* 0x7fffffff16167812 */ /* 0x004fc800078ec0ff */
[----:B------:R-:W-:Y:S02]  /*17d7d0*/  @P0 LOP3.LUT R22, R22, 0x80000000, RZ, 0xfc, !PT ;  /* 0x8000000016160812 */ /* 0x000fe400078efcff */
[----:B------:R-:W-:Y:S01]  /*17d7e0*/  ISETP.GE.AND P0, PT, R3, UR9, PT ;  /* 0x0000000903007c0c */ /* 0x000fe2000bf06270 */
[----:B------:R-:W-:-:S03]  /*17d7f0*/  ULDC.64 UR8, c[0x0][0x228] ;  /* 0x00008a0000087ab9 */ /* 0x000fc60000000a00 */
[----:B------:R-:W-:Y:S02]  /*17d800*/  ISETP.LT.AND P1, PT, R29, UR6, !P0 ;  /* 0x000000061d007c0c */ /* 0x000fe4000c721270 */
[----:B------:R-:W-:Y:S02]  /*17d810*/  ISETP.LT.AND P0, PT, R2, UR59, !P0 ;  /* 0x0000003b02007c0c */ /* 0x000fe4000c701270 */
[----:B------:R-:W-:Y:S01]  /*17d820*/  LOP3.LUT R22, R22, 0xbfffffff, RZ, 0xc0, !PT ;  /* 0xbfffffff16167812 */ /* 0x000fe200078ec0ff */
[----:B------:R0:W-:Y:S04]  /*17d830*/  STL [R1+0x19c], R0 ;  /* 0x00019c0001007387 */ /* 0x0001e80000100800 */
[----:B------:R-:W2:Y:S01]  /*17d840*/  LDL.LU R26, [R1+0x51c0] ;  /* 0x0051c000011a7983 */ /* 0x000ea20000300800 */
[----:B------:R-:W-:-:S03]  /*17d850*/  ULDC UR59, c[0x0][0x228] ;  /* 0x00008a00003b7ab9 */ /* 0x000fc60000000800 */
        /* <DEDUP_REMOVED lines=69> */
[----:B------:R-:W-:Y:S01]  /*17dcb0*/  VIADD R24, R4, 0x62 ;  /* 0x0000006204187836 */ /* 0x000fe20000000000 */
[----:B------:R-:W-:-:S02]  /*17dcc0*/  ULDC UR60, c[0x0][0x228] ;  /* 0x00008a00003c7ab9 */ /* 0x000fc40000000800 */
        /* <DEDUP_REMOVED lines=13> */
[----:B---3--:R-:W-:Y:S01]  /*17dda0*/  ISETP.GE.AND P0, PT, R11, UR13, PT ;  /* 0x0000000d0b007c0c */ /* 0x008fe2000bf06270 */
[----:B------:R-:W-:-:S03]  /*17ddb0*/  ULDC.64 UR12, c[0x0][0x228] ;  /* 0x00008a00000c7ab9 */ /* 0x000fc60000000a00 */
[----:B------:R-:W-:Y:S02]  /*17ddc0*/  ISETP.LT.AND P1, PT, R29, UR10, !P0 ;  /* 0x0000000a1d007c0c */ /* 0x000fe4000c721270 */
[----:B------:R-:W-:Y:S02]  /*17ddd0*/  ISETP.LT.AND P0, PT, R2, UR56, !P0 ;  /* 0x0000003802007c0c */ /* 0x000fe4000c701270 */
[----:B------:R-:W-:Y:S01]  /*17dde0*/  LOP3.LUT R22, R22, 0xffffefff, RZ, 0xc0, !PT ;  /* 0xffffefff16167812 */ /* 0x000fe200078ec0ff */
[----:B------:R0:W-:Y:S04]  /*17ddf0*/  STL [R1+0x190], R0 ;  /* 0x0001900001007387 */ /* 0x0001e80000100800 */
[----:B------:R-:W3:Y:S01]  /*17de00*/  LDL.LU R12, [R1+0x51b4] ;  /* 0x0051b400010c7983 */ /* 0x000ee20000300800 */
[----:B------:R-:W-:-:S03]  /*17de10*/  ULDC UR56, c[0x0][0x228] ;  /* 0x00008a0000387ab9 */ /* 0x000fc60000000800 */
[----:B------:R-:W-:-:S04]  /*17de20*/  @P1 LOP3.LUT R22, R22, 0x1000, RZ, 0xfc, !PT ;  /* 0x0000100016161812 */ /* 0x000fc800078efcff */
[----:B------:R-:W-:-:S04]  /*17de30*/  LOP3.LUT R22, R22, 0xfffff7ff, RZ, 0xc0, !PT ;  /* 0xfffff7ff16167812 */ /* 0x000fc800078ec0ff */
[----:B------:R-:W-:Y:S02]  /*17de40*/  @P0 LOP3.LUT R22, R22, 0x800, RZ, 0xfc, !PT ;  /* 0x0000080016160812 */ /* 0x000fe400078efcff */
[----:B----4-:R-:W-:Y:S01]  /*17de50*/  ISETP.GE.AND P0, PT, R7, UR15, PT ;  /* 0x0000000f07007c0c */ /* 0x010fe2000bf06270 */
        /* <DEDUP_REMOVED lines=10> */
[----:B------:R0:W-:Y:S04]  /*17df00*/  STL [R1+0x18c], R0 ;  /* 0x00018c0001007387 */ /* 0x0001e80000100800 */
[----:B------:R-:W4:Y:S01]  /*17df10*/  LDL.LU R10, [R1+0x51b0] ;  /* 0x0051b000010a7983 */ /* 0x000f220000300800 */
[----:B------:R-:W-:Y:S02]  /*17df20*/  LOP3.LUT R22, R22, 0xfffffeff, RZ, 0xc0, !PT ;  /* 0xfffffeff16167812 */ /* 0x000fe400078ec0ff */
[----:B------:R-:W-:-:S02]  /*17df30*/  ISETP.LT.AND P1, PT, R29, UR14, !P0 ;  /* 0x0000000e1d007c0c */ /* 0x000fc4000c721270 */
[----:B------:R-:W-:Y:S01]  /*17df40*/  ISETP.LT.AND P0, PT, R2, UR54, !P0 ;  /* 0x0000003602007c0c */ /* 0x000fe2000c701270 */
[----:B------:R-:W-:Y:S01]  /*17df50*/  ULDC.64 UR16, c[0x0][0x228] ;  /* 0x00008a0000107ab9 */ /* 0x000fe20000000a00 */
[----:B------:R-:W-:Y:S01]  /*17df60*/  ULDC UR54, c[0x0][0x228] ;  /* 0x00008a0000367ab9 */ /* 0x000fe20000000800 */
[----:B0-----:R-:W-:-:S05]  /*17df70*/  VIADD R0, R4, 0x168 ;  /* 0x0000016804007836 */ /* 0x001fca0000000000 */
[----:B------:R0:W-:Y:S03]  /*17df80*/  STL [R1+0x188], R0 ;  /* 0x0001880001007387 */ /* 0x0001e60000100800 */
[----:B------:R-:W-:Y:S01]  /*17df90*/  @P1 LOP3.LUT R22, R22, 0x100, RZ, 0xfc, !PT ;  /* 0x0000010016161812 */ /* 0x000fe200078efcff */
[----:B------:R-:W4:Y:S03]  /*17dfa0*/  LDL.LU R9, [R1+0x51ac] ;  /* 0x0051ac0001097983 */ /* 0x000f260000300800 */
[----:B------:R-:W-:Y:S01]  /*17dfb0*/  LOP3.LUT R22, R22, 0xffffff7f, RZ, 0xc0, !PT ;  /* 0xffffff7f16167812 */ /* 0x000fe200078ec0ff */
[----:B0-----:R-:W-:-:S03]  /*17dfc0*/  VIADD R0, R4, 0x169 ;  /* 0x0000016904007836 */ /* 0x001fc60000000000 */
[----:B------:R-:W-:Y:S02]  /*17dfd0*/  @P0 LOP3.LUT R22, R22, 0x80, RZ, 0xfc, !PT ;  /* 0x0000008016160812 */ /* 0x000fe400078efcff */
[----:B------:R-:W-:Y:S01]  /*17dfe0*/  ISETP.GE.AND P0, PT, R5, UR5, PT ;  /* 0x0000000505007c0c */ /* 0x000fe2000bf06270 */
[----:B------:R-:W-:Y:S01]  /*17dff0*/  ULDC.64 UR4, c[0x0][0x228] ;  /* 0x00008a0000047ab9 */ /* 0x000fe20000000a00 */
[----:B------:R0:W-:Y:S04]  /*17e000*/  STL [R1+0x184], R0 ;  /* 0x0001840001007387 */ /* 0x0001e80000100800 */
[----:B------:R-:W4:Y:S01]  /*17e010*/  LDL.LU R17, [R1+0x51a8] ;  /* 0x0051a80001117983 */ /* 0x000f220000300800 */
[----:B------:R-:W-:Y:S01]  /*17e020*/  ISETP.LT.AND P1, PT, R29, UR16, !P0 ;  /* 0x000000101d007c0c */ /* 0x000fe2000c721270 */
[----:B0-----:R-:W-:-:S05]  /*17e030*/  VIADD R0, R4, 0x16a ;  /* 0x0000016a04007836 */ /* 0x001fca0000000000 */
[----:B------:R0:W-:Y:S04]  /*17e040*/  STL [R1+0x180], R0 ;  /* 0x0001800001007387 */ /* 0x0001e80000100800 */
[----:B------:R-:W4:Y:S01]  /*17e050*/  LDL.LU R15, [R1+0x51a4] ;  /* 0x0051a400010f7983 */ /* 0x000f220000300800 */
[----:B------:R-:W-:Y:S02]  /*17e060*/  ISETP.LT.AND P0, PT, R2, UR53, !P0 ;  /* 0x0000003502007c0c */ /* 0x000fe4000c701270 */
[----:B------:R-:W-:Y:S01]  /*17e070*/  LOP3.LUT R22, R22, 0xffffffbf, RZ, 0xc0, !PT ;  /* 0xffffffbf16167812 */ /* 0x000fe200078ec0ff */
[----:B------:R-:W-:Y:S01]  /*17e080*/  ULDC UR53, c[0x0][0x228] ;  /* 0x00008a0000357ab9 */ /* 0x000fe20000000800 */
[----:B0-----:R-:W-:-:S05]  /*17e090*/  VIADD R0, R4, 0x16b ;  /* 0x0000016b04007836 */ /* 0x001fca0000000000 */
[----:B------:R0:W-:Y:S01]  /*17e0a0*/  STL [R1+0x17c], R0 ;  /* 0x00017c0001007387 */ /* 0x0001e20000100800 */
[----:B------:R-:W-:Y:S01]  /*17e0b0*/  @P1 LOP3.LUT R22, R22, 0x40, RZ, 0xfc, !PT ;  /* 0x0000004016161812 */ /* 0x000fe200078efcff */
[----:B0-----:R-:W-:-:S05]  /*17e0c0*/  VIADD R0, R4, 0x16c ;  /* 0x0000016c04007836 */ /* 0x001fca0000000000 */
[----:B------:R0:W-:Y:S04]  /*17e0d0*/  STL [R1+0x178], R0 ;  /* 0x0001780001007387 */ /* 0x0001e80000100800 */
[----:B------:R-:W4:Y:S01]  /*17e0e0*/  LDL.LU R13, [R1+0x51a0] ;  /* 0x0051a000010d7983 */ /* 0x000f220000300800 */
        /* <DEDUP_REMOVED lines=30> */
[----:B------:R-:W3:Y:S01]  /*17e2d0*/  LDL.LU R25, [R1+0x5188] ;  /* 0x0051880001197983 */ /* 0x000ee20000300800 */
[----:B------:R-:W-:Y:S02]  /*17e2e0*/  ISETP.LT.AND P1, PT, R29, UR6, !P0 ;  /* 0x000000061d007c0c */ /* 0x000fe4000c721270 */
[----:B------:R-:W-:Y:S02]  /*17e2f0*/  ISETP.LT.AND P0, PT, R2, UR50, !P0 ;  /* 0x0000003202007c0c */ /* 0x000fe4000c701270 */
[----:B------:R-:W-:Y:S01]  /*17e300*/  LOP3.LUT R22, R22, 0xfffffffb, RZ, 0xc0, !PT ;  /* 0xfffffffb16167812 */ /* 0x000fe200078ec0ff */
[----:B------:R-:W-:-:S08]  /*17e310*/  ULDC UR50, c[0x0][0x228] ;  /* 0x00008a0000327ab9 */ /* 0x000fd00000000800 */
[----:B------:R-:W-:-:S04]  /*17e320*/  @P1 LOP3.LUT R22, R22, 0x4, RZ, 0xfc, !PT ;  /* 0x0000000416161812 */ /* 0x000fc800078efcff */
[----:B------:R-:W-:-:S04]  /*17e330*/  LOP3.LUT R22, R22, 0xfffffffd, RZ, 0xc0, !PT ;  /* 0xfffffffd16167812 */ /* 0x000fc800078ec0ff */
[----:B------:R-:W-:Y:S02]  /*17e340*/  @P0 LOP3.LUT R22, R22, 0x2, RZ, 0xfc, !PT ;  /* 0x0000000216160812 */ /* 0x000fe400078efcff */
[----:B--2---:R-:W-:Y:S01]  /*17e350*/  ISETP.GE.AND P0, PT, R26, UR11, PT ;  /* 0x0000000b1a007c0c */ /* 0x004fe2000bf06270 */
[----:B------:R-:W-:-:S03]  /*17e360*/  ULDC.64 UR10, c[0x0][0x228] ;  /* 0x00008a00000a7ab9 */ /* 0x000fc60000000a00 */
[----:B------:R-:W-:Y:S02]  /*17e370*/  ISETP.LT.AND P1, PT, R29, UR8, !P0 ;  /* 0x000000081d007c0c */ /* 0x000fe4000c721270 */
[----:B------:R-:W-:Y:S02]  /*17e380*/  ISETP.LT.AND P0, PT, R2, UR49, !P0 ;  /* 0x0000003102007c0c */ /* 0x000fe4000c701270 */
[----:B------:R-:W-:Y:S01]  /*17e390*/  LOP3.LUT R22, R22, 0xfffffffe, RZ, 0xc0, !PT ;  /* 0xfffffffe16167812 */ /* 0x000fe200078ec0ff */
[----:B0-----:R-:W-:Y:S01]  /*17e3a0*/  VIADD R0, R4, 0x173 ;  /* 0x0000017304007836 */ /* 0x001fe20000000000 */
[----:B------:R-:W-:-:S07]  /*17e3b0*/  ULDC UR49, c[0x0][0x228] ;  /* 0x00008a0000317ab9 */ /* 0x000fce0000000800 */
[----:B------:R-:W-:Y:S01]  /*17e3c0*/  @P1 LOP3.LUT R22, R22, 0x1, RZ, 0xfc, !PT ;  /* 0x0000000116161812 */ /* 0x000fe200078efcff */
[----:B------:R0:W-:Y:S04]  /*17e3d0*/  STL [R1+0x15c], R0 ;  /* 0x00015c0001007387 */ /* 0x0001e80000100800 */
[----:B------:R-:W2:Y:S01]  /*17e3e0*/  LDL.LU R26, [R1+0x5184] ;  /* 0x00518400011a7983 */ /* 0x000ea20000300800 */
[----:B---3--:R-:W-:-:S04]  /*17e3f0*/  LOP3.LUT R25, R25, 0x7fffffff, RZ, 0xc0, !PT ;  /* 0x7fffffff19197812 */ /* 0x008fc800078ec0ff */
        /* <DEDUP_REMOVED lines=38> */
[----:B------:R0:W-:Y:S04]  /*17e660*/  STL [R1+0x154], R0 ;  /* 0x0001540001007387 */ /* 0x0001e80000100800 */
[----:B------:R-:W4:Y:S01]  /*17e670*/  LDL.LU R27, [R1+0x517c] ;  /* 0x00517c00011b7983 */ /* 0x000f220000300800 */
        /* <DEDUP_REMOVED lines=51> */
[C---:B0-----:R-:W-:Y:S02]  /*17e9b0*/  VIADD R0, R4.reuse, 0x178 ;  /* 0x0000017804007836 */ /* 0x041fe40000000000 */
[C---:B------:R-:W-:Y:S02]  /*17e9c0*/  VIADD R22, R4.reuse, 0x19a ;  /* 0x0000019a04167836 */ /* 0x040fe40000000000 */
[C---:B------:R-:W-:Y:S02]  /*17e9d0*/  VIADD R21, R4.reuse, 0x19b ;  /* 0x0000019b04157836 */ /* 0x040fe40000000000 */
[----:B------:R-:W-:-:S02]  /*17e9e0*/  VIADD R20, R4, 0x19c ;  /* 0x0000019c04147836 */ /* 0x000fc40000000000 */
[C---:B------:R-:W-:Y:S02]  /*17e9f0*/  VIADD R19, R4.reuse, 0x19d ;  /* 0x0000019d04137836 */ /* 0x040fe40000000000 */
        /* <DEDUP_REMOVED lines=28> */
[----:B------:R0:W-:Y:S01]  /*17ebc0*/  STL [R1+0x144], R0 ;  /* 0x0001440001007387 */ /* 0x0001e20000100800 */
[----:B------:R-:W-:Y:S01]  /*17ebd0*/  ULDC.64 UR6, c[0x0][0x228] ;  /* 0x00008a0000067ab9 */ /* 0x000fe20000000a00 */
[----:B------:R-:W-:Y:S02]  /*17ebe0*/  LOP3.LUT R25, R25, 0xfffffeff, RZ, 0xc0, !PT ;  /* 0xfffffeff19197812 */ /* 0x000fe400078ec0ff */
[----:B------:R-:W-:Y:S02]  /*17ebf0*/  ISETP.LT.AND P1, PT, R29, UR4, !P0 ;  /* 0x000000041d007c0c */ /* 0x000fe4000c721270 */
[----:B------:R-:W-:Y:S01]  /*17ec00*/  ISETP.LT.AND P0, PT, R2, UR20, !P0 ;  /* 0x0000001402007c0c */ /* 0x000fe2000c701270 */
[----:B------:R-:W4:Y:S01]  /*17ec10*/  LDL.LU R17, [R1+0x516c] ;  /* 0x00516c0001117983 */ /* 0x000f220000300800 */
[----:B------:R-:W-:Y:S01]  /*17ec20*/  ULDC UR4, c[0x0][0x228] ;  /* 0x00008a0000047ab9 */ /* 0x000fe20000000800 */
[----:B------:R-:W-:-:S08]  /*17ec30*/  ULDC UR20, c[0x0][0x228] ;  /* 0x00008a0000147ab9 */ /* 0x000fd00000000800 */
[----:B------:R-:W-:-:S04]  /*17ec40*/  @P1 LOP3.LUT R25, R25, 0x100, RZ, 0xfc, !PT ;  /* 0x0000010019191812 */ /* 0x000fc800078efcff */
[----:B------:R-:W-:Y:S01]  /*17ec50*/  LOP3.LUT R25, R25, 0xffffff7f, RZ, 0xc0, !PT ;  /* 0xffffff7f19197812 */ /* 0x000fe200078ec0ff */
[----:B0-----:R-:W-:-:S03]  /*17ec60*/  VIADD R0, R4, 0x17a ;  /* 0x0000017a04007836 */ /* 0x001fc60000000000 */
[----:B------:R-:W-:Y:S02]  /*17ec70*/  @P0 LOP3.LUT R25, R25, 0x80, RZ, 0xfc, !PT ;  /* 0x0000008019190812 */ /* 0x000fe400078efcff */
[----:B------:R-:W-:Y:S01]  /*17ec80*/  ISETP.GE.AND P0, PT, R8, UR9, PT ;  /* 0x0000000908007c0c */ /* 0x000fe2000bf06270 */
[----:B------:R0:W-:Y:S04]  /*17ec90*/  STL [R1+0x140], R0 ;  /* 0x0001400001007387 */ /* 0x0001e80000100800 */
[----:B------:R-:W4:Y:S01]  /*17eca0*/  LDL.LU R15, [R1+0x5168] ;  /* 0x00516800010f7983 */ /* 0x000f220000300800 */
[----:B------:R-:W-:Y:S02]  /*17ecb0*/  LOP3.LUT R25, R25, 0xffffffbf, RZ, 0xc0, !PT ;  /* 0xffffffbf19197812 */ /* 0x000fe400078ec0ff */
[----:B------:R-:W-:Y:S01]  /*17ecc0*/  ISETP.LT.AND P1, PT, R29, UR6, !P0 ;  /* 0x000000061d007c0c */ /* 0x000fe2000c721270 */
[----:B------:R-:W-:Y:S01]  /*17ecd0*/  ULDC.64 UR8, c[0x0][0x228] ;  /* 0x00008a0000087ab9 */ /* 0x000fe20000000a00 */
[----:B0-----:R-:W-:Y:S01]  /*17ece0*/  VIADD R0, R4, 0x17b ;  /* 0x0000017b04007836 */ /* 0x001fe20000000000 */
[----:B------:R-:W-:Y:S01]  /*17ecf0*/  ISETP.LT.AND P0, PT, R2, UR19, !P0 ;  /* 0x0000001302007c0c */ /* 0x000fe2000c701270 */
[----:B------:R-:W-:Y:S01]  /*17ed00*/  ULDC UR6, c[0x0][0x228] ;  /* 0x00008a0000067ab9 */ /* 0x000fe20000000800 */
[----:B------:R-:W-:-:S02]  /*17ed10*/  ULDC UR19, c[0x0][0x228] ;  /* 0x00008a0000137ab9 */ /* 0x000fc40000000800 */
[----:B------:R0:W-:Y:S04]  /*17ed20*/  STL [R1+0x13c], R0 ;  /* 0x00013c0001007387 */ /* 0x0001e80000100800 */
[----:B------:R-:W4:Y:S02]  /*17ed30*/  LDL.LU R13, [R1+0x5164] ;  /* 0x00516400010d7983 */ /* 0x000f240000300800 */
        /* <DEDUP_REMOVED lines=16> */
[----:B------:R-:W-:Y:S01]  /*17ee40*/  ULDC UR8, c[0x0][0x228] ;  /* 0x00008a0000087ab9 */ /* 0x000fe20000000800 */
[----:B0-----:R-:W-:Y:S01]  /*17ee50*/  VIADD R0, R4, 0x17f ;  /* 0x0000017f04007836 */ /* 0x001fe20000000000 */
[----:B------:R-:W-:Y:S02]  /*17ee60*/  ISETP.LT.AND P0, PT, R2, UR18, !P0 ;  /* 0x0000001202007c0c */ /* 0x000fe4000c701270 */
[----:B------:R-:W-:Y:S01]  /*17ee70*/  @P1 LOP3.LUT R25, R25, 0x10, RZ, 0xfc, !PT ;  /* 0x0000001019191812 */ /* 0x000fe200078efcff */
[C---:B------:R-:W-:Y:S01]  /*17ee80*/  VIADD R24, R4.reuse, 0x53 ;  /* 0x0000005304187836 */ /* 0x040fe20000000000 */
        /* <DEDUP_REMOVED lines=8> */
[----:B------:R0:W-:Y:S01]  /*17ef10*/  STL [R1+0x124], R0 ;  /* 0x0001240001007387 */ /* 0x0001e20000100800 */
[----:B------:R-:W-:Y:S02]  /*17ef20*/  @P0 LOP3.LUT R25, R25, 0x8, RZ, 0xfc, !PT ;  /* 0x0000000819190812 */ /* 0x000fe400078efcff */
[----:B--2---:R-:W-:Y:S01]  /*17ef30*/  ISETP.GE.AND P0, PT, R26, UR13, PT ;  /* 0x0000000d1a007c0c */ /* 0x004fe2000bf06270 */
[----:B------:R-:W-:Y:S01]  /*17ef40*/  ULDC.64 UR12, c[0x0][0x228] ;  /* 0x00008a00000c7ab9 */ /* 0x000fe20000000a00 */
[----:B0-----:R-:W-:-:S05]  /*17ef50*/  VIADD R0, R4, 0x182 ;  /* 0x0000018204007836 */ /* 0x001fca0000000000 */
[----:B------:R0:W-:Y:S04]  /*17ef60*/  STL [R1+0x120], R0 ;  /* 0x0001200001007387 */ /* 0x0001e80000100800 */
[----:B------:R-:W2:Y:S01]  /*17ef70*/  LDL.LU R26, [R1+0x514c] ;  /* 0x00514c00011a7983 */ /* 0x000ea20000300800 */
[----:B------:R-:W-:Y:S02]  /*17ef80*/  ISETP.LT.AND P1, PT, R29, UR10, !P0 ;  /* 0x0000000a1d007c0c */ /* 0x000fe4000c721270 */
[----:B------:R-:W-:Y:S02]  /*17ef90*/  ISETP.LT.AND P0, PT, R2, UR32, !P0 ;  /* 0x0000002002007c0c */ /* 0x000fe4000c701270 */
[----:B------:R-:W-:Y:S01]  /*17efa0*/  LOP3.LUT R25, R25, 0xfffffffb, RZ, 0xc0, !PT ;  /* 0xfffffffb19197812 */ /* 0x000fe200078ec0ff */
[----:B------:R-:W-:Y:S01]  /*17efb0*/  ULDC UR10, c[0x0][0x228] ;  /* 0x00008a00000a7ab9 */ /* 0x000fe20000000800 */
[----:B------:R-:W-:-:S02]  /*17efc0*/  VIADD R14, R4, 0x1a0 ;  /* 0x000001a0040e7836 */ /* 0x000fc40000000000 */
[C---:B------:R-:W-:Y:S02]  /*17efd0*/  VIADD R28, R4.reuse, 0x1a8 ;  /* 0x000001a8041c7836 */ /* 0x040fe40000000000 */
[----:B------:R-:W-:Y:S01]  /*17efe0*/  VIADD R23, R4, 0x1aa ;  /* 0x000001aa04177836 */ /* 0x000fe20000000000 */
[----:B------:R-:W-:Y:S02]  /*17eff0*/  ULDC UR32, c[0x0][0x228] ;  /* 0x00008a0000207ab9 */ /* 0x000fe40000000800 */
        /* <DEDUP_REMOVED lines=12> */
[----:B------:R-:W3:Y:S04]  /*17f0c0*/  LDL.LU R3, [R1+0x5148] ;  /* 0x0051480001037983 */ /* 0x000ee80000300800 */
[----:B------:R-:W-:Y:S01]  /*17f0d0*/  STL [R1+0x5020], R25 ;  /* 0x0050201901007387 */ /* 0x000fe20000100800 */
[----:B0-----:R-:W-:-:S05]  /*17f0e0*/  VIADD R0, R4, 0x184 ;  /* 0x0000018404007836 */ /* 0x001fca0000000000 */
[----:B------:R0:W-:Y:S01]  /*17f0f0*/  STL [R1+0x118], R0 ;  /* 0x0001180001007387 */ /* 0x0001e20000100800 */
[----:B--2---:R-:W-:-:S04]  /*17f100*/  LOP3.LUT R26, R26, 0x7fffffff, RZ, 0xc0, !PT ;  /* 0x7fffffff1a1a7812 */ /* 0x004fc800078ec0ff */
[----:B------:R-:W-:Y:S02]  /*17f110*/  @P0 LOP3.LUT R26, R26, 0x80000000, RZ, 0xfc, !PT ;  /* 0x800000001a1a0812 */ /* 0x000fe400078efcff */
[----:B----4-:R-:W-:Y:S01]  /*17f120*/  ISETP.GE.AND P0, PT, R27, UR17, PT ;  /* 0x000000111b007c0c */ /* 0x010fe2000bf06270 */
[----:B------:R-:W-:Y:S01]  /*17f130*/  ULDC.64 UR16, c[0x0][0x228] ;  /* 0x00008a0000107ab9 */ /* 0x000fe20000000a00 */
[----:B------:R-:W2:Y:S02]  /*17f140*/  LDL.LU R27, [R1+0x5144] ;  /* 0x00514400011b7983 */ /* 0x000ea40000300800 */
[----:B------:R-:W-:Y:S02]  /*17f150*/  ISETP.LT.AND P1, PT, R29, UR14, !P0 ;  /* 0x0000000e1d007c0c */ /* 0x000fe4000c721270 */
[----:B------:R-:W-:Y:S02]  /*17f160*/  ISETP.LT.AND P0, PT, R2, UR58, !P0 ;  /* 0x0000003a02007c0c */ /* 0x000fe4000c701270 */
[----:B------:R-:W-:Y:S01]  /*17f170*/  LOP3.LUT R26, R26, 0xbfffffff, RZ, 0xc0, !PT ;  /* 0xbfffffff1a1a7812 */ /* 0x000fe200078ec0ff */
[----:B0-----:R-:W-:-:S02]  /*17f180*/  VIADD R0, R4, 0x185 ;  /* 0x0000018504007836 */ /* 0x001fc40000000000 */
[----:B------:R-:W-:Y:S01]  /*17f190*/  VIADD R25, R4, 0x199 ;  /* 0x0000019904197836 */ /* 0x000fe20000000000 */
[----:B------:R-:W-:-:S05]  /*17f1a0*/  ULDC UR58, c[0x0][0x228] ;  /* 0x00008a00003a7ab9 */ /* 0x000fca0000000800 */
        /* <DEDUP_REMOVED lines=106> */
[----:B0-----:R-:W-:-:S08]  /*17f850*/  VIADD R0, R4, 0x189 ;  /* 0x0000018904007836 */ /* 0x001fd00000000000 */
[----:B------:R-:W-:Y:S01]  /*17f860*/  @P1 LOP3.LUT R26, R26, 0x100, RZ, 0xfc, !PT ;  /* 0x000001001a1a1812 */ /* 0x000fe200078efcff */
[----:B------:R0:W-:Y:S04]  /*17f870*/  STL [R1+0x104], R0 ;  /* 0x0001040001007387 */ /* 0x0001e80000100800 */
[----:B------:R-:W4:Y:S01]  /*17f880*/  LDL.LU R15, [R1+0x5130] ;  /* 0x00513000010f7983 */ /* 0x000f220000300800 */
[----:B------:R-:W-:-:S04]  /*17f890*/  LOP3.LUT R26, R26, 0xffffff7f, RZ, 0xc0, !PT ;  /* 0xffffff7f1a1a7812 */ /* 0x000fc800078ec0ff */
[----:B------:R-:W-:Y:S02]  /*17f8a0*/  @P0 LOP3.LUT R26, R26, 0x80, RZ, 0xfc, !PT ;  /* 0x000000801a1a0812 */ /* 0x000fe400078efcff */
[----:B------:R-:W-:Y:S01]  /*17f8b0*/  ISETP.GE.AND P0, PT, R24, UR13, PT ;  /* 0x0000000d18007c0c */ /* 0x000fe2000bf06270 */
[----:B------:R-:W-:Y:S01]  /*17f8c0*/  ULDC.64 UR12, c[0x0][0x228] ;  /* 0x00008a00000c7ab9 */ /* 0x000fe20000000a00 */
[----:B0-----:R-:W-:Y:S02]  /*17f8d0*/  VIADD R0, R4, 0x18a ;  /* 0x0000018a04007836 */ /* 0x001fe40000000000 */
[----:B------:R-:W-:-:S03]  /*17f8e0*/  ISETP.LT.AND P1, PT, R29, UR10, !P0 ;  /* 0x0000000a1d007c0c */ /* 0x000fc6000c721270 */
[----:B------:R0:W-:Y:S04]  /*17f8f0*/  STL [R1+0x100], R0 ;  /* 0x0001000001007387 */ /* 0x0001e80000100800 */
[----:B------:R-:W4:Y:S01]  /*17f900*/  LDL.LU R13, [R1+0x512c] ;  /* 0x00512c00010d7983 */ /* 0x000f220000300800 */
[----:B------:R-:W-:Y:S02]  /*17f910*/  ISETP.LT.AND P0, PT, R2, UR53, !P0 ;  /* 0x0000003502007c0c */ /* 0x000fe4000c701270 */
[----:B------:R-:W-:Y:S01]  /*17f920*/  LOP3.LUT R26, R26, 0xffffffbf, RZ, 0xc0, !PT ;  /* 0xffffffbf1a1a7812 */ /* 0x000fe200078ec0ff */
[C---:B------:R-:W-:Y:S01]  /*17f930*/  VIADD R24, R4.reuse, 0x45 ;  /* 0x0000004504187836 */ /* 0x040fe20000000000 */
[----:B------:R-:W-:Y:S01]  /*17f940*/  ULDC UR53, c[0x0][0x228] ;  /* 0x00008a0000357ab9 */ /* 0x000fe20000000800 */
[----:B0-----:R-:W-:-:S05]  /*17f950*/  VIADD R0, R4, 0x18b ;  /* 0x0000018b04007836 */ /* 0x001fca0000000000 */
[----:B------:R0:W-:Y:S04]  /*17f960*/  STL [R1+0xfc], R0 ;  /* 0x0000fc0001007387 */ /* 0x0001e80000100800 */
[----:B------:R-:W4:Y:S01]  /*17f970*/  LDL.LU R11, [R1+0x5128] ;  /* 0x00512800010b7983 */ /* 0x000f220000300800 */
        /* <DEDUP_REMOVED lines=8> */
[----:B---3--:R-:W-:-:S03]  /*17fa00*/  ISETP.GE.AND P0, PT, R3, UR15, PT ;  /* 0x0000000f03007c0c */ /* 0x008fc6000bf06270 */
[----:B------:R-:W3:Y:S01]  /*17fa10*/  LDL.LU R6, [R1+0x5120] ;  /* 0x0051200001067983 */ /* 0x000ee20000300800 */
[----:B------:R-:W-:Y:S01]  /*17fa20*/  LOP3.LUT R26, R26, 0xffffffef, RZ, 0xc0, !PT ;  /* 0xffffffef1a1a7812 */ /* 0x000fe200078ec0ff */
[----:B------:R-:W-:Y:S01]  /*17fa30*/  ULDC.64 UR14, c[0x0][0x228] ;  /* 0x00008a00000e7ab9 */ /* 0x000fe20000000a00 */
[----:B0-----:R-:W-:Y:S01]  /*17fa40*/  VIADD R0, R4, 0x18e ;  /* 0x0000018e04007836 */ /* 0x001fe20000000000 */
[----:B------:R-:W-:-:S04]  /*17fa50*/  ISETP.LT.AND P1, PT, R29, UR12, !P0 ;  /* 0x0000000c1d007c0c */ /* 0x000fc8000c721270 */
[----:B------:R0:W-:Y:S04]  /*17fa60*/  STL [R1+0xf0], R0 ;  /* 0x0000f00001007387 */ /* 0x0001e80000100800 */
[----:B------:R-:W3:Y:S01]  /*17fa70*/  LDL.LU R5, [R1+0x511c] ;  /* 0x00511c0001057983 */ /* 0x000ee20000300800 */
[----:B0-----:R-:W-:Y:S01]  /*17fa80*/  VIADD R0, R4, 0x18f ;  /* 0x0000018f04007836 */ /* 0x001fe20000000000 */
[----:B------:R-:W-:-:S03]  /*17fa90*/  ISETP.LT.AND P0, PT, R2, UR52, !P0 ;  /* 0x0000003402007c0c */ /* 0x000fc6000c701270 */
[----:B------:R-:W-:Y:S01]  /*17faa0*/  @P1 LOP3.LUT R26, R26, 0x10, RZ, 0xfc, !PT ;  /* 0x000000101a1a1812 */ /* 0x000fe200078efcff */
[----:B------:R-:W-:Y:S01]  /*17fab0*/  ULDC UR52, c[0x0][0x228] ;  /* 0x00008a0000347ab9 */ /* 0x000fe20000000800 */
[----:B------:R0:W-:Y:S04]  /*17fac0*/  STL [R1+0xec], R0 ;  /* 0x0000ec0001007387 */ /* 0x0001e80000100800 */
[----:B------:R-:W3:Y:S01]  /*17fad0*/  LDL.LU R8, [R1+0x5118] ;  /* 0x0051180001087983 */ /* 0x000ee20000300800 */
[----:B0-----:R-:W-:-:S05]  /*17fae0*/  VIADD R0, R4, 0x190 ;  /* 0x0000019004007836 */ /* 0x001fca0000000000 */
[----:B------:R0:W-:Y:S01]  /*17faf0*/  STL [R1+0xe8], R0 ;  /* 0x0000e80001007387 */ /* 0x0001e20000100800 */
[----:B------:R-:W-:Y:S01]  /*17fb00*/  LOP3.LUT R26, R26, 0xfffffff7, RZ, 0xc0, !PT ;  /* 0xfffffff71a1a7812 */ /* 0x000fe200078ec0ff */
[----:B0-----:R-:W-:-:S05]  /*17fb10*/  VIADD R0, R4, 0x191 ;  /* 0x0000019104007836 */ /* 0x001fca0000000000 */
[----:B------:R0:W-:Y:S04]  /*17fb20*/  STL [R1+0xe4], R0 ;  /* 0x0000e40001007387 */ /* 0x0001e80000100800 */
[----:B------:R-:W3:Y:S01]  /*17fb30*/  LDL.LU R3, [R1+0x5114] ;  /* 0x0051140001037983 */ /* 0x000ee20000300800 */
        /* <DEDUP_REMOVED lines=22> */
[----:B------:R-:W4:Y:S04]  /*17fca0*/  LDL.LU R12, [R1+0x510c] ;  /* 0x00510c00010c7983 */ /* 0x000f280000300800 */
[----:B------:R-:W-:Y:S01]  /*17fcb0*/  STL [R1+0x5024], R26 ;  /* 0x0050241a01007387 */ /* 0x000fe20000100800 */
[----:B0-----:R-:W-:-:S05]  /*17fcc0*/  VIADD R0, R4, 0x194 ;  /* 0x0000019404007836 */ /* 0x001fca0000000000 */
[----:B------:R0:W-:Y:S01]  /*17fcd0*/  STL [R1+0xcc], R0 ;  /* 0x0000cc0001007387 */ /* 0x0001e20000100800 */
[----:B--2---:R-:W-:-:S04]  /*17fce0*/  LOP3.LUT R27, R27, 0x7fffffff, RZ, 0xc0, !PT ;  /* 0x7fffffff1b1b7812 */ /* 0x004fc800078ec0ff */
[----:B------:R-:W-:Y:S02]  /*17fcf0*/  @P0 LOP3.LUT R27, R27, 0x80000000, RZ, 0xfc, !PT ;  /* 0x800000001b1b0812 */ /* 0x000fe400078efcff */
[----:B------:R-:W-:Y:S01]  /*17fd00*/  ISETP.GE.AND P0, PT, R10, UR7, PT ;  /* 0x000000070a007c0c */ /* 0x000fe2000bf06270 */
        /* <DEDUP_REMOVED lines=71> */
[----:B0-----:R-:W-:Y:S01]  /*180180*/  VIADD R0, R4, 0x1ab ;  /* 0x000001ab04007836 */ /* 0x001fe20000000000 */
[----:B------:R-:W-:-:S02]  /*180190*/  ULDC UR34, c[0x0][0x228] ;  /* 0x00008a0000227ab9 */ /* 0x000fc40000000800 */
        /* <DEDUP_REMOVED lines=19> */
[----:B------:R-:W-:Y:S04]  /*1802d0*/  STL [R1+0x5030], R22 ;  /* 0x0050301601007387 */ /* 0x000fe80000100800 */
        /* <DEDUP_REMOVED lines=17> */
[----:B------:R-:W-:Y:S04]  /*1803f0*/  STL [R1+0x5038], R20 ;  /* 0x0050381401007387 */ /* 0x000fe80000100800 */
[----:B------:R-:W3:Y:S01]  /*180400*/  LDL.LU R5, [R1+0x50e8] ;  /* 0x0050e80001057983 */ /* 0x000ee20000300800 */
[----:B------:R-:W-:Y:S02]  /*180410*/  LOP3.LUT R27, R27, 0xfffffbff, RZ, 0xc0, !PT ;  /* 0xfffffbff1b1b7812 */ /* 0x000fe400078ec0ff */
[----:B------:R-:W-:-:S02]  /*180420*/  ISETP.LT.AND P1, PT, R29, UR10, !P0 ;  /* 0x0000000a1d007c0c */ /* 0x000fc4000c721270 */
[----:B------:R-:W-:Y:S01]  /*180430*/  ISETP.LT.AND P0, PT, R2, UR24, !P0 ;  /* 0x0000001802007c0c */ /* 0x000fe2000c701270 */
[----:B------:R0:W-:Y:S04]  /*180440*/  STL [R1+0x503c], R19 ;  /* 0x00503c1301007387 */ /* 0x0001e80000100800 */
[----:B------:R-:W3:Y:S04]  /*180450*/  LDL.LU R8, [R1+0x50e4] ;  /* 0x0050e40001087983 */ /* 0x000ee80000300800 */
[----:B------:R-:W-:Y:S01]  /*180460*/  STL [R1+0x5040], R18 ;  /* 0x0050401201007387 */ /* 0x000fe20000100800 */
[----:B------:R-:W-:Y:S01]  /*180470*/  ULDC.64 UR12, c[0x0][0x228] ;  /* 0x00008a00000c7ab9 */ /* 0x000fe20000000a00 */
[----:B------:R-:W-:Y:S01]  /*180480*/  @P1 LOP3.LUT R27, R27, 0x400, RZ, 0xfc, !PT ;  /* 0x000004001b1b1812 */ /* 0x000fe200078efcff */
[----:B------:R-:W-:-:S03]  /*180490*/  ULDC UR24, c[0x0][0x228] ;  /* 0x00008a0000187ab9 */ /* 0x000fc60000000800 */
[----:B------:R-:W-:Y:S01]  /*1804a0*/  LOP3.LUT R27, R27, 0xfffffdff, RZ, 0xc0, !PT ;  /* 0xfffffdff1b1b7812 */ /* 0x000fe200078ec0ff */
[----:B------:R-:W-:Y:S03]  /*1804b0*/  STL [R1+0x5044], R16 ;  /* 0x0050441001007387 */ /* 0x000fe60000100800 */
[----:B------:R-:W-:Y:S02]  /*1804c0*/  @P0 LOP3.LUT R27, R27, 0x200, RZ, 0xfc, !PT ;  /* 0x000002001b1b0812 */ /* 0x000fe400078efcff */
[----:B------:R-:W-:Y:S01]  /*1804d0*/  ISETP.GE.AND P0, PT, R3, UR15, PT ;  /* 0x0000000f03007c0c */ /* 0x000fe2000bf06270 */
[----:B------:R-:W-:Y:S01]  /*1804e0*/  ULDC.64 UR14, c[0x0][0x228] ;  /* 0x00008a00000e7ab9 */ /* 0x000fe20000000a00 */
[----:B------:R-:W3:Y:S02]  /*1804f0*/  LDL.LU R3, [R1+0x50e0] ;  /* 0x0050e00001037983 */ /* 0x000ee40000300800 */
[----:B------:R-:W-:-:S02]  /*180500*/  ISETP.LT.AND P1, PT, R29, UR12, !P0 ;  /* 0x0000000c1d007c0c */ /* 0x000fc4000c721270 */
[----:B------:R-:W-:Y:S02]  /*180510*/  ISETP.LT.AND P0, PT, R2, UR23, !P0 ;  /* 0x0000001702007c0c */ /* 0x000fe4000c701270 */
[----:B------:R-:W-:Y:S01]  /*180520*/  LOP3.LUT R27, R27, 0xfffffeff, RZ, 0xc0, !PT ;  /* 0xfffffeff1b1b7812 */ /* 0x000fe200078ec0ff */
[----:B------:R-:W-:Y:S01]  /*180530*/  STL [R1+0x5048], R14 ;  /* 0x0050480e01007387 */ /* 0x000fe20000100800 */
        /* <DEDUP_REMOVED lines=19> */
[C---:B------:R-:W-:Y:S01]  /*180670*/  VIADD R10, R4.reuse, 0x1a2 ;  /* 0x000001a2040a7836 */ /* 0x040fe20000000000 */
[----:B------:R2:W-:Y:S01]  /*180680*/  STL [R1+0x504c], R12 ;  /* 0x00504c0c01007387 */ /* 0x0005e20000100800 */
        /* <DEDUP_REMOVED lines=11> */
[----:B---3--:R-:W-:-:S07]  /*180740*/  LOP3.LUT R3, R3, 0x7fffffff, RZ, 0xc0, !PT ;  /* 0x7fffffff03037812 */ /* 0x008fce00078ec0ff */
[----:B------:R-:W-:Y:S01]  /*180750*/  @P1 LOP3.LUT R27, R27, 0x4, RZ, 0xfc, !PT ;  /* 0x000000041b1b1812 */ /* 0x000fe200078efcff */
[----:B------:R-:W-:Y:S01]  /*180760*/  VIADD R9, R4, 0x1a3 ;  /* 0x000001a304097836 */ /* 0x000fe20000000000 */
[----:B------:R-:W-:Y:S02]  /*180770*/  ULDC UR20, c[0x0][0x228] ;  /* 0x00008a0000147ab9 */ /* 0x000fe40000000800 */
        /* <DEDUP_REMOVED lines=42> */
[----:B------:R-:W-:Y:S01]  /*180a20*/  ULDC.64 UR16, c[0x0][0x228] ;  /* 0x00008a0000107ab9 */ /* 0x000fe20000000a00 */
[----:B------:R-:W3:Y:S02]  /*180a30*/  LDL.LU R7, [R1+0x50dc] ;  /* 0x0050dc0001077983 */ /* 0x000ee40000300800 */
        /* <DEDUP_REMOVED lines=8> */
[----:B------:R-:W-:Y:S01]  /*180ac0*/  ULDC.64 UR4, c[0x0][0x228] ;  /* 0x00008a0000047ab9 */ /* 0x000fe20000000a00 */
[----:B------:R-:W4:Y:S04]  /*180ad0*/  LDL.LU R6, [R1+0x50d8] ;  /* 0x0050d80001067983 */ /* 0x000f280000300800 */
[----:B-1----:R-:W2:Y:S01]  /*180ae0*/  LDL.LU R26, [R1+0x270] ;  /* 0x00027000011a7983 */ /* 0x002ea20000300800 */
[----:B------:R-:W-:Y:S02]  /*180af0*/  ISETP.LT.AND P1, PT, R29, UR16, !P0 ;  /* 0x000000101d007c0c */ /* 0x000fe4000c721270 */
[----:B------:R-:W-:-:S02]  /*180b00*/  ISETP.LT.AND P0, PT, R2, UR23, !P0 ;  /* 0x0000001702007c0c */ /* 0x000fc4000c701270 */
[----:B------:R-:W-:Y:S01]  /*180b10*/  LOP3.LUT R3, R3, 0xffbfffff, RZ, 0xc0, !PT ;  /* 0xffbfffff03037812 */ /* 0x000fe200078ec0ff */
[----:B------:R-:W-:-:S08]  /*180b20*/  ULDC UR23, c[0x0][0x228] ;  /* 0x00008a0000177ab9 */ /* 0x000fd00000000800 */
[----:B------:R-:W-:-:S04]  /*180b30*/  @P1 LOP3.LUT R3, R3, 0x400000, RZ, 0xfc, !PT ;  /* 0x0040000003031812 */ /* 0x000fc800078efcff */
[----:B------:R-:W-:-:S04]  /*180b40*/  LOP3.LUT R3, R3, 0xffdfffff, RZ, 0xc0, !PT ;  /* 0xffdfffff03037812 */ /* 0x000fc800078ec0ff */
[----:B------:R-:W-:Y:S02]  /*180b50*/  @P0 LOP3.LUT R3, R3, 0x200000, RZ, 0xfc, !PT ;  /* 0x0020000003030812 */ /* 0x000fe400078efcff */
[----:B------:R-:W-:Y:S01]  /*180b60*/  ISETP.GE.AND P0, PT, R5, UR7, PT ;  /* 0x0000000705007c0c */ /* 0x000fe2000bf06270 */
[----:B------:R-:W-:Y:S01]  /*180b70*/  ULDC.64 UR6, c[0x0][0x228] ;  /* 0x00008a0000067ab9 */ /* 0x000fe20000000a00 */
[----:B------:R-:W4:Y:S02]  /*180b80*/  LDL.LU R5, [R1+0x50d4] ;  /* 0x0050d40001057983 */ /* 0x000f240000300800 */
        /* <DEDUP_REMOVED lines=10> */
[----:B------:R-:W4:Y:S01]  /*180c30*/  LDL.LU R4, [R1+0x50cc] ;  /* 0x0050cc0001047983 */ /* 0x000f220000300800 */
[----:B------:R-:W-:Y:S02]  /*180c40*/  ISETP.LT.AND P1, PT, R29, UR6, !P0 ;  /* 0x000000061d007c0c */ /* 0x000fe4000c721270 */
[----:B------:R-:W-:-:S02]  /*180c50*/  ISETP.LT.AND P0, PT, R2, UR21, !P0 ;  /* 0x0000001502007c0c */ /* 0x000fc4000c701270 */
[----:B------:R-:W-:Y:S01]  /*180c60*/  LOP3.LUT R3, R3, 0xfffbffff, RZ, 0xc0, !PT ;  /* 0xfffbffff03037812 */ /* 0x000fe200078ec0ff */
[----:B------:R-:W-:-:S08]  /*180c70*/  ULDC UR21, c[0x0][0x228] ;  /* 0x00008a0000157ab9 */ /* 0x000fd00000000800 */
[----:B------:R-:W-:-:S04]  /*180c80*/  @P1 LOP3.LUT R3, R3, 0x40000, RZ, 0xfc, !PT ;  /* 0x0004000003031812 */ /* 0x000fc800078efcff */
[----:B------:R-:W-:-:S04]  /*180c90*/  LOP3.LUT R3, R3, 0xfffdffff, RZ, 0xc0, !PT ;  /* 0xfffdffff03037812 */ /* 0x000fc800078ec0ff */
[----:B------:R-:W-:-:S04]  /*180ca0*/  @P0 LOP3.LUT R3, R3, 0x20000, RZ, 0xfc, !PT ;  /* 0x0002000003030812 */ /* 0x000fc800078efcff */
[----:B------:R-:W-:Y:S02]  /*180cb0*/  LOP3.LUT R3, R3, 0xfffeffff, RZ, 0xc0, !PT ;  /* 0xfffeffff03037812 */ /* 0x000fe400078ec0ff */
[----:B--2---:R-:W-:Y:S01]  /*180cc0*/  ISETP.GE.AND P0, PT, R26, UR11, PT ;  /* 0x0000000b1a007c0c */ /* 0x004fe2000bf06270 */
[----:B------:R-:W-:-:S03]  /*180cd0*/  ULDC.64 UR10, c[0x0][0x228] ;  /* 0x00008a00000a7ab9 */ /* 0x000fc60000000a00 */
[----:B------:R-:W-:Y:S02]  /*180ce0*/  ISETP.LT.AND P1, PT, R29, UR8, !P0 ;  /* 0x000000081d007c0c */ /* 0x000fe4000c721270 */
[----:B------:R-:W-:Y:S01]  /*180cf0*/  ISETP.LT.AND P0, PT, R2, UR20, !P0 ;  /* 0x0000001402007c0c */ /* 0x000fe2000c701270 */
[----:B------:R-:W-:-:S10]  /*180d00*/  ULDC UR20, c[0x0][0x228] ;  /* 0x00008a0000147ab9 */ /* 0x000fd40000000800 */
[----:B------:R-:W-:-:S04]  /*180d10*/  @P1 LOP3.LUT R3, R3, 0x10000, RZ, 0xfc, !PT ;  /* 0x0001000003031812 */ /* 0x000fc800078efcff */
[----:B------:R-:W-:-:S04]  /*180d20*/  LOP3.LUT R3, R3, 0xffff7fff, RZ, 0xc0, !PT ;  /* 0xffff7fff03037812 */ /* 0x000fc800078ec0ff */
[----:B------:R-:W-:Y:S02]  /*180d30*/  @P0 LOP3.LUT R3, R3, 0x8000, RZ, 0xfc, !PT ;  /* 0x0000800003030812 */ /* 0x000fe400078efcff */
[----:B---3--:R-:W-:Y:S01]  /*180d40*/  ISETP.GE.AND P0, PT, R7, UR13, PT ;  /* 0x0000000d07007c0c */ /* 0x008fe2000bf06270 */
[----:B------:R-:W-:Y:S01]  /*180d50*/  ULDC.64 UR12, c[0x0][0x228] ;  /* 0x00008a00000c7ab9 */ /* 0x000fe20000000a00 */
[----:B------:R-:W2:Y:S02]  /*180d60*/  LDL.LU R7, [R1+0x50c8] ;  /* 0x0050c80001077983 */ /* 0x000ea40000300800 */
        /* <DEDUP_REMOVED lines=8> */
[----:B------:R-:W-:Y:S01]  /*180df0*/  ULDC.64 UR14, c[0x0][0x228] ;  /* 0x00008a00000e7ab9 */ /* 0x000fe20000000a00 */
[----:B------:R-:W3:Y:S01]  /*180e00*/  LDL.LU R6, [R1+0x50c4] ;  /* 0x0050c40001067983 */ /* 0x000ee20000300800 */
[----:B------:R-:W-:Y:S02]  /*180e10*/  LOP3.LUT R3, R3, 0xffffefff, RZ, 0xc0, !PT ;  /* 0xffffefff03037812 */ /* 0x000fe400078ec0ff */
[----:B------:R-:W-:Y:S02]  /*180e20*/  ISETP.LT.AND P1, PT, R29, UR12, !P0 ;  /* 0x0000000c1d007c0c */ /* 0x000fe4000c721270 */
[----:B------:R-:W-:Y:S01]  /*180e30*/  ISETP.LT.AND P0, PT, R2, UR18, !P0 ;  /* 0x0000001202007c0c */ /* 0x000fe2000c701270 */
[----:B------:R-:W4:Y:S01]  /*180e40*/  LDL.LU R26, [R1+0x288] ;  /* 0x00028800011a7983 */ /* 0x000f220000300800 */
[----:B------:R-:W-:-:S09]  /*180e50*/  ULDC UR18, c[0x0][0x228] ;  /* 0x00008a0000127ab9 */ /* 0x000fd20000000800 */
        /* <DEDUP_REMOVED lines=32> */
[----:B------:R-:W-:-:S04]  /*181060*/  @P0 LOP3.LUT R3, R3, 0x2, RZ, 0xfc, !PT ;  /* 0x0000000203030812 */ /* 0x000fc800078efcff */
[----:B------:R-:W-:Y:S02]  /*181070*/  LOP3.LUT R3, R3, 0xfffffffe, RZ, 0xc0, !PT ;  /* 0xfffffffe03037812 */ /* 0x000fe400078ec0ff */
[----:B----4-:R-:W-:Y:S01]  /*181080*/  ISETP.GE.AND P0, PT, R26, UR9, PT ;  /* 0x000000091a007c0c */ /* 0x010fe2000bf06270 */
[----:B------:R-:W-:-:S03]  /*181090*/  ULDC.64 UR8, c[0x0][0x228] ;  /* 0x00008a0000087ab9 */ /* 0x000fc60000000a00 */
[----:B------:R-:W-:Y:S02]  /*1810a0*/  ISETP.LT.AND P1, PT, R29, UR6, !P0 ;  /* 0x000000061d007c0c */ /* 0x000fe4000c721270 */
[----:B------:R-:W-:Y:S01]  /*1810b0*/  ISETP.LT.AND P0, PT, R2, UR58, !P0 ;  /* 0x0000003a02007c0c */ /* 0x000fe2000c701270 */
[----:B------:R-:W-:-:S10]  /*1810c0*/  ULDC UR58, c[0x0][0x228] ;  /* 0x00008a00003a7ab9 */ /* 0x000fd40000000800 */
[----:B------:R-:W-:Y:S02]  /*1810d0*/  @P1 LOP3.LUT R3, R3, 0x1, RZ, 0xfc, !PT ;  /* 0x0000000103031812 */ /* 0x000fe400078efcff */
[----:B--2---:R-:W-:-:S04]  /*1810e0*/  LOP3.LUT R4, R4, 0xbfffffff, RZ, 0xc0, !PT ;  /* 0xbfffffff04047812 */ /* 0x004fc800078ec0ff */
[----:B------:R-:W-:Y:S02]  /*1810f0*/  @P0 LOP3.LUT R4, R4, 0x40000000, RZ, 0xfc, !PT ;  /* 0x4000000004040812 */ /* 0x000fe400078efcff */
[----:B------:R-:W-:Y:S01]  /*181100*/  ISETP.GE.AND P0, PT, R7, UR11, PT ;  /* 0x0000000b07007c0c */ /* 0x000fe2000bf06270 */
[----:B------:R-:W-:Y:S01]  /*181110*/  ULDC.64 UR10, c[0x0][0x228] ;  /* 0x00008a00000a7ab9 */ /* 0x000fe20000000a00 */
[----:B------:R-:W2:Y:S04]  /*181120*/  LDL.LU R7, [R1+0x50b4] ;  /* 0x0050b40001077983 */ /* 0x000ea80000300800 */
[----:B------:R-:W4:Y:S01]  /*181130*/  LDL.LU R26, [R1+0x29c] ;  /* 0x00029c00011a7983 */ /* 0x000f220000300800 */
[----:B------:R-:W-:Y:S02]  /*181140*/  ISETP.LT.AND P1, PT, R29, UR8, !P0 ;  /* 0x000000081d007c0c */ /* 0x000fe4000c721270 */
[----:B------:R-:W-:-:S02]  /*181150*/  ISETP.LT.AND P0, PT, R2, UR57, !P0 ;  /* 0x0000003902007c0c */ /* 0x000fc4000c701270 */
[----:B------:R-:W-:Y:S01]  /*181160*/  LOP3.LUT R4, R4, 0xefffffff, RZ, 0xc0, !PT ;  /* 0xefffffff04047812 */ /* 0x000fe200078ec0ff */
[----:B------:R-:W-:-:S08]  /*181170*/  ULDC UR57, c[0x0][0x228] ;  /* 0x00008a0000397ab9 */ /* 0x000fd00000000800 */
[----:B------:R-:W-:-:S04]  /*181180*/  @P1 LOP3.LUT R4, R4, 0x10000000, RZ, 0xfc, !PT ;  /* 0x1000000004041812 */ /* 0x000fc800078efcff */
[----:B------:R-:W-:-:S04]  /*181190*/  LOP3.LUT R4, R4, 0xfbffffff, RZ, 0xc0, !PT ;  /* 0xfbffffff04047812 */ /* 0x000fc800078ec0ff */
[----:B------:R-:W-:Y:S02]  /*1811a0*/  @P0 LOP3.LUT R4, R4, 0x4000000, RZ, 0xfc, !PT ;  /* 0x0400000004040812 */ /* 0x000fe400078efcff */
[----:B---3--:R-:W-:Y:S01]  /*1811b0*/  ISETP.GE.AND P0, PT, R6, UR13, PT ;  /* 0x0000000d06007c0c */ /* 0x008fe2000bf06270 */
        /* <DEDUP_REMOVED lines=35> */
[----:B------:R-:W-:-:S04]  /*1813f0*/  @P1 LOP3.LUT R4, R4, 0x2000, RZ, 0xfc, !PT ;  /* 0x0000200004041812 */ /* 0x000fc800078efcff */
[----:B------:R-:W-:-:S04]  /*181400*/  LOP3.LUT R4, R4, 0xfffff7ff, RZ, 0xc0, !PT ;  /* 0xfffff7ff04047812 */ /* 0x000fc800078ec0ff */
[----:B------:R-:W-:Y:S02]  /*181410*/  @P0 LOP3.LUT R4, R4, 0x800, RZ, 0xfc, !PT ;  /* 0x0000080004040812 */ /* 0x000fe400078efcff */
[----:B--2---:R-:W-:Y:S01]  /*181420*/  ISETP.GE.AND P0, PT, R7, UR7, PT ;  /* 0x0000000707007c0c */ /* 0x004fe2000bf06270 */
[----:B------:R-:W-:Y:S01]  /*181430*/  ULDC.64 UR6, c[0x0][0x228] ;  /* 0x00008a0000067ab9 */ /* 0x000fe20000000a00 */
[----:B------:R-:W2:Y:S01]  /*181440*/  LDL.LU R7, [R1+0x50a4] ;  /* 0x0050a40001077983 */ /* 0x000ea20000300800 */
        /* <DEDUP_REMOVED lines=32> */
[----:B------:R-:W-:Y:S01]  /*181650*/  ISETP.LT.AND P0, PT, R2, UR49, !P0 ;  /* 0x0000003102007c0c */ /* 0x000fe2000c701270 */
[----:B------:R-:W-:Y:S01]  /*181660*/  ULDC UR49, c[0x0][0x228] ;  /* 0x00008a0000317ab9 */ /* 0x000fe20000000800 */
[----:B--2---:R-:W-:-:S09]  /*181670*/  LOP3.LUT R5, R5, 0xbfffffff, RZ, 0xc0, !PT ;  /* 0xbfffffff05057812 */ /* 0x004fd200078ec0ff */
[----:B------:R-:W-:-:S04]  /*181680*/  @P1 LOP3.LUT R5, R5, 0x40000000, RZ, 0xfc, !PT ;  /* 0x4000000005051812 */ /* 0x000fc800078efcff */
[----:B------:R-:W-:-:S04]  /*181690*/  LOP3.LUT R5, R5, 0xefffffff, RZ, 0xc0, !PT ;  /* 0xefffffff05057812 */ /* 0x000fc800078ec0ff */
[----:B------:R-:W-:Y:S02]  /*1816a0*/  @P0 LOP3.LUT R5, R5, 0x10000000, RZ, 0xfc, !PT ;  /* 0x1000000005050812 */ /* 0x000fe400078efcff */
[----:B----4-:R-:W-:Y:S01]  /*1816b0*/  ISETP.GE.AND P0, PT, R26, UR15, PT ;  /* 0x0000000f1a007c0c */ /* 0x010fe2000bf06270 */
        /* <DEDUP_REMOVED lines=34> */
[----:B------:R-:W-:-:S09]  /*1818e0*/  LOP3.LUT R5, R5, 0xfffeffff, RZ, 0xc0, !PT ;  /* 0xfffeffff05057812 */ /* 0x000fd200078ec0ff */
[----:B------:R-:W-:-:S04]  /*1818f0*/  @P2 LOP3.LUT R5, R5, 0x10000, RZ, 0xfc, !PT ;  /* 0x0001000005052812 */ /* 0x000fc800078efcff */
[----:B------:R-:W-:-:S04]  /*181900*/  LOP3.LUT R5, R5, 0xffffbfff, RZ, 0xc0, !PT ;  /* 0xffffbfff05057812 */ /* 0x000fc800078ec0ff */
[----:B------:R-:W-:-:S04]  /*181910*/  @P1 LOP3.LUT R5, R5, 0x4000, RZ, 0xfc, !PT ;  /* 0x0000400005051812 */ /* 0x000fc800078efcff */
[----:B------:R-:W-:Y:S02]  /*181920*/  LOP3.LUT R5, R5, 0xffffefff, RZ, 0xc0, !PT ;  /* 0xffffefff05057812 */ /* 0x000fe400078ec0ff */
[----:B--2---:R-:W-:Y:S01]  /*181930*/  ISETP.GE.AND P0, PT, R26, UR9, PT ;  /* 0x000000091a007c0c */ /* 0x004fe2000bf06270 */
[----:B------:R-:W-:Y:S01]  /*181940*/  ULDC.64 UR8, c[0x0][0x228] ;  /* 0x00008a0000087ab9 */ /* 0x000fe20000000a00 */
[----:B------:R-:W2:Y:S02]  /*181950*/  LDL.LU R26, [R1+0x2d0] ;  /* 0x0002d000011a7983 */ /* 0x000ea40000300800 */
[----:B------:R-:W-:Y:S02]  /*181960*/  ISETP.LT.AND P2, PT, R29, UR6, !P0 ;  /* 0x000000061d007c0c */ /* 0x000fe4000c741270 */
[----:B------:R-:W-:-:S11]  /*181970*/  ISETP.LT.AND P1, PT, R2, UR38, !P0 ;  /* 0x0000002602007c0c */ /* 0x000fd6000c721270 */
[----:B------:R-:W-:-:S04]  /*181980*/  @P2 LOP3.LUT R5, R5, 0x1000, RZ, 0xfc, !PT ;  /* 0x0000100005052812 */ /* 0x000fc800078efcff */
[----:B------:R-:W-:Y:S02]  /*181990*/  LOP3.LUT R5, R5, 0xfffffbff, RZ, 0xc0, !PT ;  /* 0xfffffbff05057812 */ /* 0x000fe400078ec0ff */
[----:B----4-:R-:W-:Y:S02]  /*1819a0*/  ISETP.GE.AND P0, PT, R7, UR11, PT ;  /* 0x0000000b07007c0c */ /* 0x010fe4000bf06270 */
[----:B------:R-:W-:Y:S01]  /*1819b0*/  @P1 LOP3.LUT R5, R5, 0x400, RZ, 0xfc, !PT ;  /* 0x0000040005051812 */ /* 0x000fe200078efcff */
[----:B------:R-:W4:Y:S01]  /*1819c0*/  LDL.LU R7, [R1+0x5088] ;  /* 0x0050880001077983 */ /* 0x000f220000300800 */
[----:B------:R-:W-:Y:S01]  /*1819d0*/  ULDC.64 UR10, c[0x0][0x228] ;  /* 0x00008a00000a7ab9 */ /* 0x000fe20000000a00 */
[----:B------:R-:W-:Y:S02]  /*1819e0*/  ISETP.LT.AND P2, PT, R29, UR8, !P0 ;  /* 0x000000081d007c0c */ /* 0x000fe4000c741270 */
[----:B------:R-:W-:Y:S02]  /*1819f0*/  ISETP.LT.AND P1, PT, R2, UR36, !P0 ;  /* 0x0000002402007c0c */ /* 0x000fe4000c721270 */
[----:B------:R-:W-:-:S02]  /*181a00*/  LOP3.LUT R5, R5, 0xfffffeff, RZ, 0xc0, !PT ;  /* 0xfffffeff05057812 */ /* 0x000fc400078ec0ff */
[----:B---3--:R-:W-:-:S07]  /*181a10*/  ISETP.GE.AND P0, PT, R6, UR13, PT ;  /* 0x0000000d06007c0c */ /* 0x008fce000bf06270 */
[----:B------:R-:W-:Y:S01]  /*181a20*/  @P2 LOP3.LUT R5, R5, 0x100, RZ, 0xfc, !PT ;  /* 0x0000010005052812 */ /* 0x000fe200078efcff */
[----:B------:R-:W3:Y:S01]  /*181a30*/  LDL.LU R6, [R1+0x5084] ;  /* 0x0050840001067983 */ /* 0x000ee20000300800 */
[----:B------:R-:W-:Y:S02]  /*181a40*/  ULDC.64 UR12, c[0x0][0x228] ;  /* 0x00008a00000c7ab9 */ /* 0x000fe40000000a00 */
[----:B------:R-:W-:Y:S02]  /*181a50*/  LOP3.LUT R5, R5, 0xffffffbf, RZ, 0xc0, !PT ;  /* 0xffffffbf05057812 */ /* 0x000fe400078ec0ff */
[----:B------:R-:W-:Y:S02]  /*181a60*/  ISETP.LT.AND P2, PT, R29, UR10, !P0 ;  /* 0x0000000a1d007c0c */ /* 0x000fe4000c741270 */
[----:B------:R-:W-:Y:S02]  /*181a70*/  @P1 LOP3.LUT R5, R5, 0x40, RZ, 0xfc, !PT ;  /* 0x0000004005051812 */ /* 0x000fe400078efcff */
[----:B------:R-:W-:-:S02]  /*181a80*/  ISETP.LT.AND P1, PT, R2, UR34, !P0 ;  /* 0x0000002202007c0c */ /* 0x000fc4000c721270 */
[----:B------:R-:W-:Y:S02]  /*181a90*/  ISETP.GE.AND P0, PT, R8, UR15, PT ;  /* 0x0000000f08007c0c */ /* 0x000fe4000bf06270 */
[----:B------:R-:W-:Y:S01]  /*181aa0*/  LOP3.LUT R5, R5, 0xffffffdf, RZ, 0xc0, !PT ;  /* 0xffffffdf05057812 */ /* 0x000fe200078ec0ff */
[----:B------:R-:W4:Y:S04]  /*181ab0*/  LDL.LU R8, [R1+0x5080] ;  /* 0x0050800001087983 */ /* 0x000f280000300800 */
[----:B0-----:R-:W4:Y:S01]  /*181ac0*/  LDL.LU R25, [R1+0x2dc] ;  /* 0x0002dc0001197983 */ /* 0x001f220000300800 */
[----:B------:R-:W-:Y:S01]  /*181ad0*/  ULDC.64 UR14, c[0x0][0x228] ;  /* 0x00008a00000e7ab9 */ /* 0x000fe20000000a00 */
[----:B------:R-:W-:Y:S02]  /*181ae0*/  @P2 LOP3.LUT R5, R5, 0x20, RZ, 0xfc, !PT ;  /* 0x0000002005052812 */ /* 0x000fe400078efcff */
[----:B------:R-:W-:-:S02]  /*181af0*/  ISETP.LT.AND P2, PT, R29, UR12, !P0 ;  /* 0x0000000c1d007c0c */ /* 0x000fc4000c741270 */
[----:B------:R-:W-:-:S04]  /*181b00*/  LOP3.LUT R5, R5, 0xfffffffb, RZ, 0xc0, !PT ;  /* 0xfffffffb05057812 */ /* 0x000fc800078ec0ff */
[----:B------:R-:W-:Y:S02]  /*181b10*/  @P1 LOP3.LUT R5, R5, 0x4, RZ, 0xfc, !PT ;  /* 0x0000000405051812 */ /* 0x000fe400078efcff */
[----:B------:R-:W-:Y:S02]  /*181b20*/  ISETP.LT.AND P1, PT, R2, UR32, !P0 ;  /* 0x0000002002007c0c */ /* 0x000fe4000c721270 */
[----:B------:R-:W-:Y:S01]  /*181b30*/  LOP3.LUT R4, R4, 0xfffffffd, RZ, 0xc0, !PT ;  /* 0xfffffffd04047812 */ /* 0x000fe200078ec0ff */
[----:B------:R-:W-:Y:S01]  /*181b40*/  ULDC UR32, c[0x0][0x22c] ;  /* 0x00008b0000207ab9 */ /* 0x000fe20000000800 */
[----:B------:R-:W-:-:S04]  /*181b50*/  LOP3.LUT R5, R5, 0xfffffffd, RZ, 0xc0, !PT ;  /* 0xfffffffd05057812 */ /* 0x000fc800078ec0ff */
[----:B------:R-:W-:Y:S02]  /*181b60*/  @P2 LOP3.LUT R5, R5, 0x2, RZ, 0xfc, !PT ;  /* 0x0000000205052812 */ /* 0x000fe400078efcff */
[----:B--2---:R-:W-:Y:S01]  /*181b70*/  ISETP.GE.AND P0, PT, R26, UR17, PT ;  /* 0x000000111a007c0c */ /* 0x004fe2000bf06270 */
[----:B------:R-:W-:-:S03]  /*181b80*/  ULDC.64 UR16, c[0x0][0x228] ;  /* 0x00008a0000107ab9 */ /* 0x000fc60000000a00 */
[----:B------:R-:W-:Y:S02]  /*181b90*/  ISETP.LT.AND P2, PT, R29, UR14, !P0 ;  /* 0x0000000e1d007c0c */ /* 0x000fe4000c741270 */
[----:B---3--:R-:W-:-:S04]  /*181ba0*/  LOP3.LUT R6, R6, 0x7fffffff, RZ, 0xc0, !PT ;  /* 0x7fffffff06067812 */ /* 0x008fc800078ec0ff */
[----:B------:R-:W-:Y:S02]  /*181bb0*/  @P1 LOP3.LUT R6, R6, 0x80000000, RZ, 0xfc, !PT ;  /* 0x8000000006061812 */ /* 0x000fe400078efcff */
[----:B------:R-:W-:Y:S02]  /*181bc0*/  ISETP.LT.AND P1, PT, R2, UR30, !P0 ;  /* 0x0000001e02007c0c */ /* 0x000fe4000c721270 */
[----:B------:R-:W-:Y:S02]  /*181bd0*/  LOP3.LUT R6, R6, 0xbfffffff, RZ, 0xc0, !PT ;  /* 0xbfffffff06067812 */ /* 0x000fe400078ec0ff */
[----:B------:R-:W-:Y:S01]  /*181be0*/  LOP3.LUT R5, R5, 0xfffffffe, RZ, 0xc0, !PT ;  /* 0xfffffffe05057812 */ /* 0x000fe200078ec0ff */
[----:B------:R-:W-:Y:S01]  /*181bf0*/  ULDC UR30, c[0x0][0x22c] ;  /* 0x00008b00001e7ab9 */ /* 0x000fe20000000800 */
[----:B------:R-:W-:Y:S02]  /*181c00*/  @P2 LOP3.LUT R6, R6, 0x40000000, RZ, 0xfc, !PT ;  /* 0x4000000006062812 */ /* 0x000fe400078efcff */
[----:B----4-:R-:W-:Y:S01]  /*181c10*/  ISETP.GE.AND P0, PT, R7, UR5, PT ;  /* 0x0000000507007c0c */ /* 0x010fe2000bf06270 */
[----:B------:R-:W-:Y:S01]  /*181c20*/  ULDC.64 UR4, c[0x0][0x228] ;  /* 0x00008a0000047ab9 */ /* 0x000fe20000000a00 */
[----:B------:R-:W2:Y:S01]  /*181c30*/  LDL.LU R7, [R1+0x507c] ;  /* 0x00507c0001077983 */ /* 0x000ea20000300800 */
[----:B------:R-:W-:-:S02]  /*181c40*/  LOP3.LUT R6, R6, 0xefffffff, RZ, 0xc0, !PT ;  /* 0xefffffff06067812 */ /* 0x000fc400078ec0ff */
[----:B------:R-:W-:Y:S02]  /*181c50*/  ISETP.LT.AND P2, PT, R29, UR16, !P0 ;  /* 0x000000101d007c0c */ /* 0x000fe4000c741270 */
[----:B------:R-:W-:Y:S02]  /*181c60*/  @P1 LOP3.LUT R6, R6, 0x10000000, RZ, 0xfc, !PT ;  /* 0x1000000006061812 */ /* 0x000fe400078efcff */
[----:B------:R-:W-:Y:S01]  /*181c70*/  ISETP.LT.AND P1, PT, R2, UR28, !P0 ;  /* 0x0000001c02007c0c */ /* 0x000fe2000c721270 */
[----:B------:R-:W-:Y:S01]  /*181c80*/  ULDC UR28, c[0x0][0x22c] ;  /* 0x00008b00001c7ab9 */ /* 0x000fe20000000800 */
[----:B------:R-:W-:Y:S02]  /*181c90*/  ISETP.GE.AND P0, PT, R8, UR7, PT ;  /* 0x0000000708007c0c */ /* 0x000fe4000bf06270 */
[----:B------:R-:W-:Y:S01]  /*181ca0*/  LOP3.LUT R6, R6, 0xfbffffff, RZ, 0xc0, !PT ;  /* 0xfbffffff06067812 */ /* 0x000fe200078ec0ff */
[----:B------:R-:W3:Y:S04]  /*181cb0*/  LDL.LU R8, [R1+0x5078] ;  /* 0x0050780001087983 */ /* 0x000ee80000300800 */
[----:B------:R-:W4:Y:S01]  /*181cc0*/  LDL.LU R26, [R1+0x2e8] ;  /* 0x0002e800011a7983 */ /* 0x000f220000300800 */
[----:B------:R-:W-:Y:S01]  /*181cd0*/  ULDC.64 UR6, c[0x0][0x228] ;  /* 0x00008a0000067ab9 */ /* 0x000fe20000000a00 */
[----:B------:R-:W-:-:S02]  /*181ce0*/  @P2 LOP3.LUT R6, R6, 0x4000000, RZ, 0xfc, !PT ;  /* 0x0400000006062812 */ /* 0x000fc400078efcff */
[----:B------:R-:W-:Y:S02]  /*181cf0*/  ISETP.LT.AND P2, PT, R29, UR4, !P0 ;  /* 0x000000041d007c0c */ /* 0x000fe4000c741270 */
[----:B------:R-:W-:-:S04]  /*181d00*/  LOP3.LUT R6, R6, 0xfeffffff, RZ, 0xc0, !PT ;  /* 0xfeffffff06067812 */ /* 0x000fc800078ec0ff */
[----:B------:R-:W-:Y:S02]  /*181d10*/  @P1 LOP3.LUT R6, R6, 0x1000000, RZ, 0xfc, !PT ;  /* 0x0100000006061812 */ /* 0x000fe400078efcff */
[----:B------:R-:W-:Y:S02]  /*181d20*/  ISETP.LT.AND P1, PT, R2, UR26, !P0 ;  /* 0x0000001a02007c0c */ /* 0x000fe4000c721270 */
[----:B------:R-:W-:Y:S02]  /*181d30*/  LOP3.LUT R6, R6, 0xffbfffff, RZ, 0xc0, !PT ;  /* 0xffbfffff06067812 */ /* 0x000fe400078ec0ff */
[----:B------:R-:W-:Y:S01]  /*181d40*/  ISETP.GE.AND P0, PT, R25, UR9, PT ;  /* 0x0000000919007c0c */ /* 0x000fe2000bf06270 */
[----:B------:R-:W-:Y:S01]  /*181d50*/  ULDC.64 UR8, c[0x0][0x228] ;  /* 0x00008a0000087ab9 */ /* 0x000fe20000000a00 */
[----:B------:R-:W-:Y:S01]  /*181d60*/  ULDC UR26, c[0x0][0x22c] ;  /* 0x00008b00001a7ab9 */ /* 0x000fe20000000800 */
[----:B------:R-:W-:Y:S02]  /*181d70*/  @P2 LOP3.LUT R6, R6, 0x400000, RZ, 0xfc, !PT ;  /* 0x0040000006062812 */ /* 0x000fe400078efcff */
[----:B------:R-:W-:-:S02]  /*181d80*/  ISETP.LT.AND P2, PT, R29, UR6, !P0 ;  /* 0x000000061d007c0c */ /* 0x000fc4000c741270 */
        /* <DEDUP_REMOVED lines=8> */
[----:B--2---:R-:W-:Y:S02]  /*181e10*/  ISETP.GE.AND P0, PT, R7, UR11, PT ;  /* 0x0000000b07007c0c */ /* 0x004fe4000bf06270 */
[----:B------:R-:W-:Y:S01]  /*181e20*/  LOP3.LUT R6, R6, 0xffff7fff, RZ, 0xc0, !PT ;  /* 0xffff7fff06067812 */ /* 0x000fe200078ec0ff */
[----:B------:R-:W2:Y:S01]  /*181e30*/  LDL.LU R7, [R1+0x5074] ;  /* 0x0050740001077983 */ /* 0x000ea20000300800 */
[----:B------:R-:W-:Y:S01]  /*181e40*/  ULDC.64 UR10, c[0x0][0x228] ;  /* 0x00008a00000a7ab9 */ /* 0x000fe20000000a00 */
[----:B------:R-:W-:Y:S02]  /*181e50*/  ISETP.LT.AND P2, PT, R29, UR8, !P0 ;  /* 0x000000081d007c0c */ /* 0x000fe4000c741270 */
[----:B------:R-:W-:Y:S01]  /*181e60*/  ISETP.LT.AND P1, PT, R2, UR23, !P0 ;  /* 0x0000001702007c0c */ /* 0x000fe2000c721270 */
[----:B------:R-:W-:Y:S01]  /*181e70*/  ULDC UR23, c[0x0][0x22c] ;  /* 0x00008b0000177ab9 */ /* 0x000fe20000000800 */
[----:B---3--:R-:W-:Y:S01]  /*181e80*/  ISETP.GE.AND P0, PT, R8, UR13, PT ;  /* 0x0000000d08007c0c */ /* 0x008fe2000bf06270 */
[----:B------:R-:W-:Y:S01]  /*181e90*/  ULDC.64 UR12, c[0x0][0x228] ;  /* 0x00008a00000c7ab9 */ /* 0x000fe20000000a00 */
[----:B------:R-:W3:Y:S04]  /*181ea0*/  LDL.LU R8, [R1+0x5070] ;  /* 0x0050700001087983 */ /* 0x000ee80000300800 */
[----:B------:R-:W3:Y:S03]  /*181eb0*/  LDL.LU R25, [R1+0x2f4] ;  /* 0x0002f40001197983 */ /* 0x000ee60000300800 */
[----:B------:R-:W-:-:S02]  /*181ec0*/  @P2 LOP3.LUT R6, R6, 0x8000, RZ, 0xfc, !PT ;  /* 0x0000800006062812 */ /* 0x000fc400078efcff */
[----:B------:R-:W-:Y:S02]  /*181ed0*/  ISETP.LT.AND P2, PT, R29, UR10, !P0 ;  /* 0x0000000a1d007c0c */ /* 0x000fe4000c741270 */
[----:B------:R-:W-:-:S04]  /*181ee0*/  LOP3.LUT R6, R6, 0xffffefff, RZ, 0xc0, !PT ;  /* 0xffffefff06067812 */ /* 0x000fc800078ec0ff */
[----:B------:R-:W-:Y:S02]  /*181ef0*/  @P1 LOP3.LUT R6, R6, 0x1000, RZ, 0xfc, !PT ;  /* 0x0000100006061812 */ /* 0x000fe400078efcff */
[----:B------:R-:W-:Y:S02]  /*181f00*/  ISETP.LT.AND P1, PT, R2, UR22, !P0 ;  /* 0x0000001602007c0c */ /* 0x000fe4000c721270 */
[----:B------:R-:W-:Y:S02]  /*181f10*/  LOP3.LUT R6, R6, 0xfffff7ff, RZ, 0xc0, !PT ;  /* 0xfffff7ff06067812 */ /* 0x000fe400078ec0ff */
[----:B----4-:R-:W-:Y:S01]  /*181f20*/  ISETP.GE.AND P0, PT, R26, UR15, PT ;  /* 0x0000000f1a007c0c */ /* 0x010fe2000bf06270 */
        /* <DEDUP_REMOVED lines=14> */
[----:B------:R-:W2:Y:S04]  /*182010*/  LDL.LU R7, [R1+0x506c] ;  /* 0x00506c0001077983 */ /* 0x000ea80000300800 */
[----:B------:R-:W4:Y:S01]  /*182020*/  LDL.LU R26, [R1+0x2fc] ;  /* 0x0002fc00011a7983 */ /* 0x000f220000300800 */
[----:B------:R-:W-:-:S02]  /*182030*/  ISETP.LT.AND P2, PT, R29, UR14, !P0 ;  /* 0x0000000e1d007c0c */ /* 0x000fc4000c741270 */
[----:B------:R-:W-:Y:S01]  /*182040*/  ISETP.LT.AND P1, PT, R2, UR20, !P0 ;  /* 0x0000001402007c0c */ /* 0x000fe2000c721270 */
[----:B------:R-:W-:Y:S01]  /*182050*/  ULDC.64 UR16, c[0x0][0x228] ;  /* 0x00008a0000107ab9 */ /* 0x000fe20000000a00 */
[----:B------:R-:W-:Y:S01]  /*182060*/  ULDC UR20, c[0x0][0x22c] ;  /* 0x00008b0000147ab9 */ /* 0x000fe20000000800 */
[----:B---3--:R-:W-:Y:S01]  /*182070*/  ISETP.GE.AND P0, PT, R8, UR5, PT ;  /* 0x0000000508007c0c */ /* 0x008fe2000bf06270 */
[----:B------:R-:W-:Y:S01]  /*182080*/  ULDC.64 UR4, c[0x0][0x228] ;  /* 0x00008a0000047ab9 */ /* 0x000fe20000000a00 */
[----:B------:R-:W3:Y:S06]  /*182090*/  LDL.LU R8, [R1+0x5068] ;  /* 0x0050680001087983 */ /* 0x000eec0000300800 */
[----:B------:R-:W-:-:S04]  /*1820a0*/  @P2 LOP3.LUT R6, R6, 0x10, RZ, 0xfc, !PT ;  /* 0x0000001006062812 */ /* 0x000fc800078efcff */
[----:B------:R-:W-:Y:S02]  /*1820b0*/  LOP3.LUT R6, R6, 0xfffffffb, RZ, 0xc0, !PT ;  /* 0xfffffffb06067812 */ /* 0x000fe400078ec0ff */
[----:B------:R-:W-:Y:S02]  /*1820c0*/  ISETP.LT.AND P2, PT, R29, UR16, !P0 ;  /* 0x000000101d007c0c */ /* 0x000fe4000c741270 */
[----:B------:R-:W-:Y:S02]  /*1820d0*/  @P1 LOP3.LUT R6, R6, 0x4, RZ, 0xfc, !PT ;  /* 0x0000000406061812 */ /* 0x000fe400078efcff */
[----:B------:R-:W-:Y:S02]  /*1820e0*/  ISETP.LT.AND P1, PT, R2, UR19, !P0 ;  /* 0x0000001302007c0c */ /* 0x000fe4000c721270 */
[----:B------:R-:W-:Y:S01]  /*1820f0*/  ISETP.GE.AND P0, PT, R25, UR7, PT ;  /* 0x0000000719007c0c */ /* 0x000fe2000bf06270 */
[----:B------:R-:W-:Y:S01]  /*182100*/  ULDC.64 UR6, c[0x0][0x228] ;  /* 0x00008a0000067ab9 */ /* 0x000fe20000000a00 */
[----:B------:R-:W-:Y:S01]  /*182110*/  LOP3.LUT R6, R6, 0xfffffffe, RZ, 0xc0, !PT ;  /* 0xfffffffe06067812 */ /* 0x000fe200078ec0ff */
[----:B------:R-:W4:Y:S01]  /*182120*/  LDL.LU R25, [R1+0x304] ;  /* 0x0003040001197983 */ /* 0x000f220000300800 */
[----:B------:R-:W-:-:S03]  /*182130*/  ULDC UR19, c[0x0][0x22c] ;  /* 0x00008b0000137ab9 */ /* 0x000fc60000000800 */
[----:B------:R-:W-:Y:S02]  /*182140*/  @P2 LOP3.LUT R6, R6, 0x1, RZ, 0xfc, !PT ;  /* 0x0000000106062812 */ /* 0x000fe400078efcff */
[----:B------:R-:W-:Y:S02]  /*182150*/  ISETP.LT.AND P2, PT, R29, UR4, !P0 ;  /* 0x000000041d007c0c */ /* 0x000fe4000c741270 */
[----:B--2---:R-:W-:-:S04]  /*182160*/  LOP3.LUT R7, R7, 0xbfffffff, RZ, 0xc0, !PT ;  /* 0xbfffffff07077812 */ /* 0x004fc800078ec0ff */
[----:B------:R-:W-:Y:S02]  /*182170*/  @P1 LOP3.LUT R7, R7, 0x40000000, RZ, 0xfc, !PT ;  /* 0x4000000007071812 */ /* 0x000fe400078efcff */
[----:B------:R-:W-:Y:S02]  /*182180*/  ISETP.LT.AND P1, PT, R2, UR18, !P0 ;  /* 0x0000001202007c0c */ /* 0x000fe4000c721270 */
[----:B------:R-:W-:Y:S01]  /*182190*/  LOP3.LUT R6, R6, 0xfffffffd, RZ, 0xc0, !PT ;  /* 0xfffffffd06067812 */ /* 0x000fe200078ec0ff */
[----:B------:R-:W-:Y:S01]  /*1821a0*/  ULDC UR18, c[0x0][0x22c] ;  /* 0x00008b0000127ab9 */ /* 0x000fe20000000800 */
[----:B---3--:R-:W-:Y:S02]  /*1821b0*/  ISETP.GE.AND P0, PT, R8, UR9, PT ;  /* 0x0000000908007c0c */ /* 0x008fe4000bf06270 */
[----:B------:R-:W-:Y:S01]  /*1821c0*/  LOP3.LUT R7, R7, 0xefffffff, RZ, 0xc0, !PT ;  /* 0xefffffff07077812 */ /* 0x000fe200078ec0ff */
[----:B------:R-:W2:Y:S01]  /*1821d0*/  LDL.LU R8, [R1+0x5064] ;  /* 0x0050640001087983 */ /* 0x000ea20000300800 */
[----:B------:R-:W-:-:S03]  /*1821e0*/  ULDC.64 UR8, c[0x0][0x228] ;  /* 0x00008a0000087ab9 */ /* 0x000fc60000000a00 */
[----:B------:R-:W3:Y:S01]  /*1821f0*/  LDL.LU R21, [R1+0x2e84] ;  /* 0x002e840001157983 */ /* 0x000ee20000300800 */
[----:B------:R-:W-:Y:S02]  /*182200*/  @P2 LOP3.LUT R7, R7, 0x10000000, RZ, 0xfc, !PT ;  /* 0x1000000007072812 */ /* 0x000fe400078efcff */
[----:B------:R-:W-:Y:S02]  /*182210*/  ISETP.LT.AND P2, PT, R29, UR6, !P0 ;  /* 0x000000061d007c0c */ /* 0x000fe4000c741270 */
[----:B------:R-:W-:-:S04]  /*182220*/  LOP3.LUT R7, R7, 0xfbffffff, RZ, 0xc0, !PT ;  /* 0xfbffffff07077812 */ /* 0x000fc800078ec0ff */
[----:B------:R-:W-:Y:S02]  /*182230*/  @P1 LOP3.LUT R7, R7, 0x4000000, RZ, 0xfc, !PT ;  /* 0x0400000007071812 */ /* 0x000fe400078efcff */
[----:B------:R-:W-:Y:S02]  /*182240*/  ISETP.LT.AND P1, PT, R2, UR61, !P0 ;  /* 0x0000003d02007c0c */ /* 0x000fe4000c721270 */
[----:B------:R-:W-:Y:S01]  /*182250*/  LOP3.LUT R7, R7, 0xfdffffff, RZ, 0xc0, !PT ;  /* 0xfdffffff07077812 */ /* 0x000fe200078ec0ff */
[----:B------:R-:W-:-:S03]  /*182260*/  ULDC UR61, c[0x0][0x22c] ;  /* 0x00008b00003d7ab9 */ /* 0x000fc60000000800 */
[----:B------:R-:W-:Y:S02]  /*182270*/  @P2 LOP3.LUT R7, R7, 0x2000000, RZ, 0xfc, !PT ;  /* 0x0200000007072812 */ /* 0x000fe400078efcff */
[----:B----4-:R-:W-:Y:S01]  /*182280*/  ISETP.GE.AND P0, PT, R26, UR11, PT ;  /* 0x0000000b1a007c0c */ /* 0x010fe2000bf06270 */
[----:B------:R-:W-:Y:S01]  /*182290*/  ULDC.64 UR10, c[0x0][0x228] ;  /* 0x00008a00000a7ab9 */ /* 0x000fe20000000a00 */
[----:B------:R-:W-:Y:S02]  /*1822a0*/  LOP3.LUT R7, R7, 0xffbfffff, RZ, 0xc0, !PT ;  /* 0xffbfffff07077812 */ /* 0x000fe400078ec0ff */
[----:B------:R-:W-:Y:S02]  /*1822b0*/  ISETP.LT.AND P2, PT, R29, UR8, !P0 ;  /* 0x000000081d007c0c */ /* 0x000fe4000c741270 */
[----:B------:R-:W-:Y:S02]  /*1822c0*/  @P1 LOP3.LUT R7, R7, 0x400000, RZ, 0xfc, !PT ;  /* 0x0040000007071812 */ /* 0x000fe400078efcff */
[----:B------:R-:W-:Y:S01]  /*1822d0*/  ISETP.LT.AND P1, PT, R2, UR60, !P0 ;  /* 0x0000003c02007c0c */ /* 0x000fe2000c721270 */
[----:B------:R-:W-:Y:S01]  /*1822e0*/  ULDC UR60, c[0x0][0x22c] ;  /* 0x00008b00003c7ab9 */ /* 0x000fe20000000800 */
[----:B--2---:R-:W-:-:S02]  /*1822f0*/  ISETP.GE.AND P0, PT, R8, UR13, PT ;  /* 0x0000000d08007c0c */ /* 0x004fc4000bf06270 */
[----:B------:R-:W-:Y:S01]  /*182300*/  LOP3.LUT R7, R7, 0xffdfffff, RZ, 0xc0, !PT ;  /* 0xffdfffff07077812 */ /* 0x000fe200078ec0ff */
[----:B------:R-:W2:Y:S04]  /*182310*/  LDL.LU R8, [R1+0x5060] ;  /* 0x0050600001087983 */ /* 0x000ea80000300800 */
[----:B------:R-:W4:Y:S01]  /*182320*/  LDL.LU R22, [R1+0x30c] ;  /* 0x00030c0001167983 */ /* 0x000f220000300800 */
[----:B------:R-:W-:Y:S01]  /*182330*/  ULDC.64 UR12, c[0x0][0x228] ;  /* 0x00008a00000c7ab9 */ /* 0x000fe20000000a00 */
[----:B------:R-:W-:Y:S02]  /*182340*/  @P2 LOP3.LUT R7, R7, 0x200000, RZ, 0xfc, !PT ;  /* 0x0020000007072812 */ /* 0x000fe400078efcff */
[----:B------:R-:W-:Y:S01]  /*182350*/  ISETP.LT.AND P2, PT, R29, UR10, !P0 ;  /* 0x0000000a1d007c0c */ /* 0x000fe2000c741270 */
[----:B------:R-:W4:Y:S04]  /*182360*/  LDL.LU R26, [R1+0x2e80] ;  /* 0x002e8000011a7983 */ /* 0x000f280000300800 */
[----:B------:R-:W4:Y:S01]  /*182370*/  LDL.LU R19, [R1+0x2e7c] ;  /* 0x002e7c0001137983 */ /* 0x000f220000300800 */
[----:B------:R-:W-:-:S04]  /*182380*/  LOP3.LUT R7, R7, 0xfff7ffff, RZ, 0xc0, !PT ;  /* 0xfff7ffff07077812 */ /* 0x000fc800078ec0ff */
[----:B------:R-:W-:Y:S02]  /*182390*/  @P1 LOP3.LUT R7, R7, 0x80000, RZ, 0xfc, !PT ;  /* 0x0008000007071812 */ /* 0x000fe400078efcff */
[----:B------:R-:W-:Y:S02]  /*1823a0*/  ISETP.LT.AND P1, PT, R2, UR59, !P0 ;  /* 0x0000003b02007c0c */ /* 0x000fe4000c721270 */
[----:B------:R-:W-:Y:S02]  /*1823b0*/  LOP3.LUT R7, R7, 0xfffbffff, RZ, 0xc0, !PT ;  /* 0xfffbffff07077812 */ /* 0x000fe400078ec0ff */
[----:B---3--:R-:W-:Y:S02]  /*1823c0*/  R2UR UR34, R21 ;  /* 0x00000000152272ca */ /* 0x008fe400000e0000 */
[----:B------:R-:W-:Y:S01]  /*1823d0*/  LOP3.LUT R3, R3, 0xfffffffb, RZ, 0xc0, !PT ;  /* 0xfffffffb03037812 */ /* 0x000fe200078ec0ff */
[----:B------:R-:W-:Y:S01]  /*1823e0*/  ULDC UR59, c[0x0][0x22c] ;  /* 0x00008b00003b7ab9 */ /* 0x000fe20000000800 */
[----:B------:R-:W-:-:S02]  /*1823f0*/  @P2 LOP3.LUT R7, R7, 0x40000, RZ, 0xfc, !PT ;  /* 0x0004000007072812 */ /* 0x000fc400078efcff */
[----:B------:R-:W-:Y:S01]  /*182400*/  ISETP.GE.AND P0, PT, R25, UR15, PT ;  /* 0x0000000f19007c0c */ /* 0x000fe2000bf06270 */
[----:B------:R-:W-:Y:S01]  /*182410*/  ULDC.64 UR14, c[0x0][0x228] ;  /* 0x00008a00000e7ab9 */ /* 0x000fe20000000a00 */
[----:B------:R-:W-:Y:S02]  /*182420*/  LOP3.LUT R7, R7, 0xfffeffff, RZ, 0xc0, !PT ;  /* 0xfffeffff07077812 */ /* 0x000fe400078ec0ff */
[----:B------:R-:W-:Y:S01]  /*182430*/  ISETP.LT.AND P2, PT, R29, UR12, !P0 ;  /* 0x0000000c1d007c0c */ /* 0x000fe2000c741270 */
[----:B------:R-:W-:Y:S01]  /*182440*/  ULDC UR12, c[0x0][0x22c] ;  /* 0x00008b00000c7ab9 */ /* 0x000fe20000000800 */
[----:B------:R-:W-:Y:S02]  /*182450*/  @P1 LOP3.LUT R7, R7, 0x10000, RZ, 0xfc, !PT ;  /* 0x0001000007071812 */ /* 0x000fe400078efcff */
[----:B------:R-:W-:Y:S01]  /*182460*/  ISETP.LT.AND P1, PT, R2, UR58, !P0 ;  /* 0x0000003a02007c0c */ /* 0x000fe2000c721270 */
[----:B------:R-:W-:Y:S01]  /*182470*/  ULDC UR58, c[0x0][0x22c] ;  /* 0x00008b00003a7ab9 */ /* 0x000fe20000000800 */
[----:B------:R-:W-:-:S07]  /*182480*/  LOP3.LUT R7, R7, 0xffffbfff, RZ, 0xc0, !PT ;  /* 0xffffbfff07077812 */ /* 0x000fce00078ec0ff */
[----:B------:R-:W-:-:S04]  /*182490*/  @P2 LOP3.LUT R7, R7, 0x4000, RZ, 0xfc, !PT ;  /* 0x0000400007072812 */ /* 0x000fc800078efcff */
[----:B------:R-:W-:-:S04]  /*1824a0*/  LOP3.LUT R7, R7, 0xffffefff, RZ, 0xc0, !PT ;  /* 0xffffefff07077812 */ /* 0x000fc800078ec0ff */
[----:B------:R-:W-:Y:S02]  /*1824b0*/  @P1 LOP3.LUT R7, R7, 0x1000, RZ, 0xfc, !PT ;  /* 0x0000100007071812 */ /* 0x000fe400078efcff */
[----:B--2---:R-:W-:Y:S02]  /*1824c0*/  ISETP.GE.AND P0, PT, R8, UR17, PT ;  /* 0x0000001108007c0c */ /* 0x004fe4000bf06270 */
[----:B------:R-:W-:Y:S01]  /*1824d0*/  LOP3.LUT R7, R7, 0xfffffbff, RZ, 0xc0, !PT ;  /* 0xfffffbff07077812 */ /* 0x000fe200078ec0ff */
[----:B------:R-:W2:Y:S04]  /*1824e0*/  LDL.LU R8, [R1+0x505c] ;  /* 0x00505c0001087983 */ /* 0x000ea80000300800 */
[----:B------:R-:W3:Y:S04]  /*1824f0*/  LDL.LU R20, [R1+0x314] ;  /* 0x0003140001147983 */ /* 0x000ee80000300800 */
[----:B------:R-:W3:Y:S01]  /*182500*/  LDL.LU R25, [R1+0x2e78] ;  /* 0x002e780001197983 */ /* 0x000ee20000300800 */
[----:B------:R-:W-:-:S02]  /*182510*/  ISETP.LT.AND P1, PT, R29, UR14, !P0 ;  /* 0x0000000e1d007c0c */ /* 0x000fc4000c721270 */
[----:B------:R-:W-:Y:S01]  /*182520*/  ISETP.LT.AND P0, PT, R2, UR57, !P0 ;  /* 0x0000003902007c0c */ /* 0x000fe2000c701270 */
[----:B------:R-:W-:Y:S01]  /*182530*/  ULDC.64 UR16, c[0x0][0x228] ;  /* 0x00008a0000107ab9 */ /* 0x000fe20000000a00 */
[----:B------:R-:W3:Y:S01]  /*182540*/  LDL.LU R21, [R1+0x318] ;  /* 0x0003180001157983 */ /* 0x000ee20000300800 */
[----:B----4-:R-:W-:-:S03]  /*182550*/  R2UR UR36, R26 ;  /* 0x000000001a2472ca */ /* 0x010fc600000e0000 */
[----:B------:R-:W4:Y:S01]  /*182560*/  LDL.LU R26, [R1+0x31c] ;  /* 0x00031c00011a7983 */ /* 0x000f220000300800 */
[----:B------:R-:W-:Y:S01]  /*182570*/  R2UR UR38, R19 ;  /* 0x00000000132672ca */ /* 0x000fe200000e0000 */
[----:B------:R-:W-:Y:S01]  /*182580*/  ULDC UR14, c[0x0][0x22c] ;  /* 0x00008b00000e7ab9 */ /* 0x000fe20000000800 */
[----:B------:R-:W-:Y:S02]  /*182590*/  ULDC UR57, c[0x0][0x22c] ;  /* 0x00008b0000397ab9 */ /* 0x000fe40000000800 */
        /* <DEDUP_REMOVED lines=8> */
[----:B------:R-:W-:Y:S01]  /*182620*/  ULDC UR16, c[0x0][0x22c] ;  /* 0x00008b0000107ab9 */ /* 0x000fe20000000800 */
[----:B------:R-:W-:-:S07]  /*182630*/  ULDC UR56, c[0x0][0x22c] ;  /* 0x00008b0000387ab9 */ /* 0x000fce0000000800 */
[----:B------:R-:W-:-:S04]  /*182640*/  @P1 LOP3.LUT R7, R7, 0x40, RZ, 0xfc, !PT ;  /* 0x0000004007071812 */ /* 0x000fc800078efcff */
[----:B------:R-:W-:-:S04]  /*182650*/  LOP3.LUT R7, R7, 0xffffffef, RZ, 0xc0, !PT ;  /* 0xffffffef07077812 */ /* 0x000fc800078ec0ff */
[----:B------:R-:W-:Y:S02]  /*182660*/  @P0 LOP3.LUT R7, R7, 0x10, RZ, 0xfc, !PT ;  /* 0x0000001007070812 */ /* 0x000fe400078efcff */
[----:B--2---:R-:W-:Y:S02]  /*182670*/  ISETP.GE.AND P0, PT, R8, UR7, PT ;  /* 0x0000000708007c0c */ /* 0x004fe4000bf06270 */
[----:B---3--:R-:W-:Y:S01]  /*182680*/  R2UR UR40, R25 ;  /* 0x00000000192872ca */ /* 0x008fe200000e0000 */
[----:B------:R-:W2:Y:S04]  /*182690*/  LDL.LU R8, [R1+0x5058] ;  /* 0x0050580001087983 */ /* 0x000ea80000300800 */
[----:B------:R-:W3:Y:S04]  /*1826a0*/  LDL.LU R22, [R1+0x320] ;  /* 0x0003200001167983 */ /* 0x000ee80000300800 */
[----:B------:R-:W3:Y:S01]  /*1826b0*/  LDL.LU R25, [R1+0x324] ;  /* 0x0003240001197983 */ /* 0x000ee20000300800 */
[----:B------:R-:W-:-:S02]  /*1826c0*/  ISETP.LT.AND P1, PT, R29, UR4, !P0 ;  /* 0x000000041d007c0c */ /* 0x000fc4000c721270 */
[----:B------:R-:W-:Y:S02]  /*1826d0*/  ISETP.LT.AND P0, PT, R2, UR55, !P0 ;  /* 0x0000003702007c0c */ /* 0x000fe4000c701270 */
[----:B------:R-:W-:Y:S01]  /*1826e0*/  LOP3.LUT R7, R7, 0xfffffff7, RZ, 0xc0, !PT ;  /* 0xfffffff707077812 */ /* 0x000fe200078ec0ff */
[----:B------:R-:W-:Y:S01]  /*1826f0*/  ULDC.64 UR6, c[0x0][0x228] ;  /* 0x00008a0000067ab9 */ /* 0x000fe20000000a00 */
[----:B------:R-:W-:Y:S01]  /*182700*/  ULDC UR4, c[0x0][0x22c] ;  /* 0x00008b0000047ab9 */ /* 0x000fe20000000800 */
        /* <DEDUP_REMOVED lines=8> */
[----:B--2---:R-:W-:Y:S02]  /*182790*/  LOP3.LUT R8, R8, 0x7fffffff, RZ, 0xc0, !PT ;  /* 0x7fffffff08087812 */ /* 0x004fe400078ec0ff */
[----:B------:R-:W-:Y:S01]  /*1827a0*/  LOP3.LUT R7, R7, 0xfffffffd, RZ, 0xc0, !PT ;  /* 0xfffffffd07077812 */ /* 0x000fe200078ec0ff */
[----:B------:R-:W-:Y:S01]  /*1827b0*/  ULDC UR6, c[0x0][0x22c] ;  /* 0x00008b0000067ab9 */ /* 0x000fe20000000800 */
        /* <DEDUP_REMOVED lines=8> */
[----:B----4-:R-:W-:Y:S02]  /*182840*/  ISETP.GE.AND P0, PT, R26, UR13, PT ;  /* 0x0000000d1a007c0c */ /* 0x010fe4000bf06270 */
[----:B------:R-:W-:Y:S01]  /*182850*/  LOP3.LUT R8, R8, 0xefffffff, RZ, 0xc0, !PT ;  /* 0xefffffff08087812 */ /* 0x000fe200078ec0ff */
[----:B------:R-:W2:Y:S04]  /*182860*/  LDL.LU R26, [R1+0x328] ;  /* 0x00032800011a7983 */ /* 0x000ea80000300800 */
[----:B------:R-:W4:Y:S04]  /*182870*/  LDL.LU R20, [R1+0x32c] ;  /* 0x00032c0001147983 */ /* 0x000f280000300800 */
[----:B------:R-:W4:Y:S01]  /*182880*/  LDL.LU R21, [R1+0x330] ;  /* 0x0003300001157983 */ /* 0x000f220000300800 */
[----:B------:R-:W-:Y:S01]  /*182890*/  ULDC UR8, c[0x0][0x22c] ;  /* 0x00008b0000087ab9 */ /* 0x000fe20000000800 */
[----:B------:R-:W-:Y:S01]  /*1828a0*/  ULDC UR13, c[0x0][0x22c] ;  /* 0x00008b00000d7ab9 */ /* 0x000fe20000000800 */
[----:B------:R-:W-:Y:S01]  /*1828b0*/  ULDC UR53, c[0x0][0x22c] ;  /* 0x00008b0000357ab9 */ /* 0x000fe20000000800 */
[----:B------:R-:W-:-:S04]  /*1828c0*/  @P2 LOP3.LUT R8, R8, 0x10000000, RZ, 0xfc, !PT ;  /* 0x1000000008082812 */ /* 0x000fc800078efcff */
[----:B------:R-:W-:-:S04]  /*1828d0*/  LOP3.LUT R8, R8, 0xfbffffff, RZ, 0xc0, !PT ;  /* 0xfbffffff08087812 */ /* 0x000fc800078ec0ff */
[----:B------:R-:W-:Y:S02]  /*1828e0*/  @P1 LOP3.LUT R8, R8, 0x4000000, RZ, 0xfc, !PT ;  /* 0x0400000008081812 */ /* 0x000fe400078efcff */
[----:B------:R-:W-:Y:S02]  /*1828f0*/  ISETP.LT.AND P1, PT, R29, UR10, !P0 ;  /* 0x0000000a1d007c0c */ /* 0x000fe4000c721270 */
[----:B------:R-:W-:Y:S02]  /*182900*/  ISETP.LT.AND P2, PT, R2, UR52, !P0 ;  /* 0x0000003402007c0c */ /* 0x000fe4000c741270 */
[----:B------:R-:W-:Y:S02]  /*182910*/  LOP3.LUT R8, R8, 0xfeffffff, RZ, 0xc0, !PT ;  /* 0xfeffffff08087812 */ /* 0x000fe400078ec0ff */
[----:B---3--:R-:W-:Y:S01]  /*182920*/  ISETP.GE.AND P0, PT, R22, UR15, PT ;  /* 0x0000000f16007c0c */ /* 0x008fe2000bf06270 */
[----:B------:R-:W-:Y:S01]  /*182930*/  ULDC UR10, c[0x0][0x22c] ;  /* 0x00008b00000a7ab9 */ /* 0x000fe20000000800 */
[----:B------:R-:W3:Y:S01]  /*182940*/  LDL.LU R22, [R1+0x2ec4] ;  /* 0x002ec40001167983 */ /* 0x000ee20000300800 */
[----:B------:R-:W-:Y:S01]  /*182950*/  ULDC UR15, c[0x0][0x22c] ;  /* 0x00008b00000f7ab9 */ /* 0x000fe20000000800 */
[----:B------:R-:W-:-:S03]  /*182960*/  ULDC UR52, c[0x0][0x22c] ;  /* 0x00008b0000347ab9 */ /* 0x000fc60000000800 */
[----:B------:R-:W-:Y:S02]  /*182970*/  @P1 LOP3.LUT R8, R8, 0x1000000, RZ, 0xfc, !PT ;  /* 0x0100000008081812 */ /* 0x000fe400078efcff */
[----:B------:R-:W-:Y:S02]  /*182980*/  ISETP.LT.AND P1, PT, R29, UR34, !P0 ;  /* 0x000000221d007c0c */ /* 0x000fe4000c721270 */
[----:B------:R-:W-:Y:S02]  /*182990*/  LOP3.LUT R8, R8, 0xffbfffff, RZ, 0xc0, !PT ;  /* 0xffbfffff08087812 */ /* 0x000fe400078ec0ff */
[----:B------:R-:W-:Y:S01]  /*1829a0*/  ISETP.LT.AND P0, PT, R2, UR51, !P0 ;  /* 0x0000003302007c0c */ /* 0x000fe2000c701270 */
[----:B------:R-:W-:Y:S01]  /*1829b0*/  ULDC UR34, c[0x0][0x22c] ;  /* 0x00008b0000227ab9 */ /* 0x000fe20000000800 */
[----:B------:R-:W-:Y:S01]  /*1829c0*/  ULDC UR51, c[0x0][0x22c] ;  /* 0x00008b0000337ab9 */ /* 0x000fe20000000800 */
[----:B------:R-:W-:-:S04]  /*1829d0*/  @P2 LOP3.LUT R8, R8, 0x400000, RZ, 0xfc, !PT ;  /* 0x0040000008082812 */ /* 0x000fc800078efcff */
[----:B------:R-:W-:-:S04]  /*1829e0*/  LOP3.LUT R8, R8, 0xffefffff, RZ, 0xc0, !PT ;  /* 0xffefffff08087812 */ /* 0x000fc800078ec0ff */
[----:B------:R-:W-:-:S04]  /*1829f0*/  @P1 LOP3.LUT R8, R8, 0x100000, RZ, 0xfc, !PT ;  /* 0x0010000008081812 */ /* 0x000fc800078efcff */
[----:B------:R-:W-:-:S04]  /*182a00*/  LOP3.LUT R8, R8, 0xfffbffff, RZ, 0xc0, !PT ;  /* 0xfffbffff08087812 */ /* 0x000fc800078ec0ff */
[----:B------:R-:W-:Y:S02]  /*182a10*/  @P0 LOP3.LUT R8, R8, 0x40000, RZ, 0xfc, !PT ;  /* 0x0004000008080812 */ /* 0x000fe400078efcff */
[----:B------:R-:W-:Y:S01]  /*182a20*/  ISETP.GE.AND P0, PT, R25, UR17, PT ;  /* 0x0000001119007c0c */ /* 0x000fe2000bf06270 */
[----:B------:R-:W-:Y:S01]  /*182a30*/  ULDC UR17, c[0x0][0x22c] ;  /* 0x00008b0000117ab9 */ /* 0x000fe20000000800 */
[----:B------:R-:W3:Y:S02]  /*182a40*/  LDL.LU R25, [R1+0x334] ;  /* 0x0003340001197983 */ /* 0x000ee40000300800 */
[----:B------:R-:W-:Y:S02]  /*182a50*/  ISETP.LT.AND P1, PT, R29, UR36, !P0 ;  /* 0x000000241d007c0c */ /* 0x000fe4000c721270 */
[----:B------:R-:W-:Y:S02]  /*182a60*/  ISETP.LT.AND P0, PT, R2, UR50, !P0 ;  /* 0x0000003202007c0c */ /* 0x000fe4000c701270 */
[----:B------:R-:W-:Y:S01]  /*182a70*/  LOP3.LUT R8, R8, 0xfffeffff, RZ, 0xc0, !PT ;  /* 0xfffeffff08087812 */ /* 0x000fe200078ec0ff */
[----:B------:R-:W-:Y:S01]  /*182a80*/  ULDC UR36, c[0x0][0x22c] ;  /* 0x00008b0000247ab9 */ /* 0x000fe20000000800 */
[----:B------:R-:W-:-:S07]  /*182a90*/  ULDC UR50, c[0x0][0x22c] ;  /* 0x00008b0000327ab9 */ /* 0x000fce0000000800 */
[----:B------:R-:W-:-:S04]  /*182aa0*/  @P1 LOP3.LUT R8, R8, 0x10000, RZ, 0xfc, !PT ;  /* 0x0001000008081812 */ /* 0x000fc800078efcff */
[----:B------:R-:W-:-:S04]  /*182ab0*/  LOP3.LUT R8, R8, 0xffffbfff, RZ, 0xc0, !PT ;  /* 0xffffbfff08087812 */ /* 0x000fc800078ec0ff */
[----:B------:R-:W-:-:S04]  /*182ac0*/  @P0 LOP3.LUT R8, R8, 0x4000, RZ, 0xfc, !PT ;  /* 0x0000400008080812 */ /* 0x000fc800078efcff */
[----:B------:R-:W-:Y:S02]  /*182ad0*/  LOP3.LUT R8, R8, 0xffffdfff, RZ, 0xc0, !PT ;  /* 0xffffdfff08087812 */ /* 0x000fe400078ec0ff */
[----:B--2---:R-:W-:Y:S01]  /*182ae0*/  ISETP.GE.AND P0, PT, R26, UR5, PT ;  /* 0x000000051a007c0c */ /* 0x004fe2000bf06270 */
[----:B------:R-:W-:Y:S01]  /*182af0*/  ULDC UR5, c[0x0][0x22c] ;  /* 0x00008b0000057ab9 */ /* 0x000fe20000000800 */
[----:B------:R-:W2:Y:S02]  /*182b00*/  LDL.LU R26, [R1+0x308c] ;  /* 0x00308c00011a7983 */ /* 0x000ea40000300800 */
[----:B------:R-:W-:Y:S02]  /*182b10*/  ISETP.LT.AND P1, PT, R29, UR38, !P0 ;  /* 0x000000261d007c0c */ /* 0x000fe4000c721270 */
[----:B------:R-:W-:Y:S01]  /*182b20*/  ISETP.LT.AND P0, PT, R2, UR49, !P0 ;  /* 0x0000003102007c0c */ /* 0x000fe2000c701270 */
[----:B------:R-:W-:Y:S01]  /*182b30*/  ULDC UR38, c[0x0][0x22c] ;  /* 0x00008b0000267ab9 */ /* 0x000fe20000000800 */
[----:B------:R-:W-:-:S09]  /*182b40*/  ULDC UR49, c[0x0][0x22c] ;  /* 0x00008b0000317ab9 */ /* 0x000fd20000000800 */
[----:B------:R-:W-:-:S04]  /*182b50*/  @P1 LOP3.LUT R8, R8, 0x2000, RZ, 0xfc, !PT ;  /* 0x0000200008081812 */ /* 0x000fc800078efcff */
[----:B------:R-:W-:-:S04]  /*182b60*/  LOP3.LUT R8, R8, 0xfffffbff, RZ, 0xc0, !PT ;  /* 0xfffffbff08087812 */ /* 0x000fc800078ec0ff */
[----:B------:R-:W-:Y:S02]  /*182b70*/  @P0 LOP3.LUT R8, R8, 0x400, RZ, 0xfc, !PT ;  /* 0x0000040008080812 */ /* 0x000fe400078efcff */
[----:B----4-:R-:W-:Y:S01]  /*182b80*/  ISETP.GE.AND P0, PT, R20, UR7, PT ;  /* 0x0000000714007c0c */ /* 0x010fe2000bf06270 */
[----:B------:R-:W-:-:S03]  /*182b90*/  ULDC UR7, c[0x0][0x22c] ;  /* 0x00008b0000077ab9 */ /* 0x000fc60000000800 */
        /* <DEDUP_REMOVED lines=8> */
[----:B------:R-:W-:Y:S01]  /*182c20*/  ISETP.GE.AND P0, PT, R21, UR9, PT ;  /* 0x0000000915007c0c */ /* 0x000fe2000bf06270 */
[----:B------:R-:W-:-:S03]  /*182c30*/  ULDC UR9, c[0x0][0x22c] ;  /* 0x00008b0000097ab9 */ /* 0x000fc60000000800 */
[----:B------:R-:W-:Y:S02]  /*182c40*/  ISETP.LT.AND P1, PT, R29, UR46, !P0 ;  /* 0x0000002e1d007c0c */ /* 0x000fe4000c721270 */
[----:B------:R-:W-:Y:S02]  /*182c50*/  ISETP.LT.AND P0, PT, R2, UR44, !P0 ;  /* 0x0000002c02007c0c */ /* 0x000fe4000c701270 */
[----:B------:R-:W-:Y:S02]  /*182c60*/  LOP3.LUT R8, R8, 0xffffffbf, RZ, 0xc0, !PT ;  /* 0xffffffbf08087812 */ /* 0x000fe400078ec0ff */
[----:B---3--:R-:W-:Y:S01]  /*182c70*/  R2UR UR46, R22 ;  /* 0x00000000162e72ca */ /* 0x008fe200000e0000 */
[----:B------:R-:W-:-:S06]  /*182c80*/  ULDC UR44, c[0x0][0x22c] ;  /* 0x00008b00002c7ab9 */ /* 0x000fcc0000000800 */
[----:B------:R-:W-:-:S04]  /*182c90*/  @P1 LOP3.LUT R8, R8, 0x40, RZ, 0xfc, !PT ;  /* 0x0000004008081812 */ /* 0x000fc800078efcff */
[----:B------:R-:W-:-:S04]  /*182ca0*/  LOP3.LUT R8, R8, 0xffffffdf, RZ, 0xc0, !PT ;  /* 0xffffffdf08087812 */ /* 0x000fc800078ec0ff */
[----:B------:R-:W-:Y:S02]  /*182cb0*/  @P0 LOP3.LUT R8, R8, 0x20, RZ, 0xfc, !PT ;  /* 0x0000002008080812 */ /* 0x000fe400078efcff */
[----:B------:R-:W-:Y:S01]  /*182cc0*/  ISETP.GE.AND P0, PT, R25, UR11, PT ;  /* 0x0000000b19007c0c */ /* 0x000fe2000bf06270 */
[----:B------:R-:W-:-:S03]  /*182cd0*/  ULDC UR11, c[0x0][0x22c] ;  /* 0x00008b00000b7ab9 */ /* 0x000fc60000000800 */
[----:B------:R-:W-:Y:S02]  /*182ce0*/  ISETP.LT.AND P1, PT, R29, UR47, !P0 ;  /* 0x0000002f1d007c0c */ /* 0x000fe4000c721270 */
        /* <DEDUP_REMOVED lines=10> */
[----:B--2---:R-:W-:-:S03]  /*182d90*/  R2UR UR47, R26 ;  /* 0x000000001a2f72ca */ /* 0x004fc600000e0000 */
[----:B------:R-:W2:Y:S01]  /*182da0*/  LDL.LU R26, [R1+0x1a0] ;  /* 0x0001a000011a7983 */ /* 0x000ea20000300800 */
[----:B------:R-:W-:Y:S02]  /*182db0*/  ISETP.LT.AND P0, PT, R2, UR42, !P0 ;  /* 0x0000002a02007c0c */ /* 0x000fe4000c701270 */
[----:B------:R-:W-:Y:S01]  /*182dc0*/  LOP3.LUT R8, R8, 0xffffffef, RZ, 0xc0, !PT ;  /* 0xffffffef08087812 */ /* 0x000fe200078ec0ff */
[----:B------:R-:W-:-:S03]  /*182dd0*/  ULDC UR42, c[0x0][0x22c] ;  /* 0x00008b00002a7ab9 */ /* 0x000fc60000000800 */
[----:B------:R-:W-:-:S04]  /*182de0*/  @P1 LOP3.LUT R8, R8, 0x10, RZ, 0xfc, !PT ;  /* 0x0000001008081812 */ /* 0x000fc800078efcff */
[----:B------:R-:W-:-:S04]  /*182df0*/  LOP3.LUT R8, R8, 0xfffffffb, RZ, 0xc0, !PT ;  /* 0xfffffffb08087812 */ /* 0x000fc800078ec0ff */
[----:B------:R-:W-:-:S04]  /*182e00*/  @P0 LOP3.LUT R8, R8, 0x4, RZ, 0xfc, !PT ;  /* 0x0000000408080812 */ /* 0x000fc800078efcff */
[----:B------:R-:W-:Y:S02]  /*182e10*/  LOP3.LUT R8, R8, 0xfffffffe, RZ, 0xc0, !PT ;  /* 0xfffffffe08087812 */ /* 0x000fe400078ec0ff */
[----:B----4-:R-:W-:Y:S02]  /*182e20*/  ISETP.GE.AND P1, PT, R12, UR25, PT ;  /* 0x000000190c007c0c */ /* 0x010fe4000bf26270 */
[----:B---3--:R-:W-:Y:S02]  /*182e30*/  ISETP.GE.AND P0, PT, R14, UR27, PT ;  /* 0x0000001b0e007c0c */ /* 0x008fe4000bf06270 */
[----:B------:R-:W-:Y:S01]  /*182e40*/  LOP3.LUT R29, R29, 0xbfffffff, RZ, 0xc0, !PT ;  /* 0xbfffffff1d1d7812 */ /* 0x000fe200078ec0ff */
[----:B------:R-:W-:Y:S01]  /*182e50*/  ULDC UR27, c[0x0][0x22c] ;  /* 0x00008b00001b7ab9 */ /* 0x000fe20000000800 */
[----:B------:R-:W-:Y:S01]  /*182e60*/  ISETP.GE.AND P2, PT, R19, UR33, PT ;  /* 0x0000002113007c0c */ /* 0x000fe2000bf46270 */
[----:B------:R-:W-:-:S06]  /*182e70*/  ULDC UR25, c[0x0][0x22c] ;  /* 0x00008b0000197ab9 */ /* 0x000fcc0000000800 */
[----:B------:R-:W-:Y:S02]  /*182e80*/  @P1 LOP3.LUT R8, R8, 0x1, RZ, 0xfc, !PT ;  /* 0x0000000108081812 */ /* 0x000fe400078efcff */
[----:B------:R-:W-:Y:S02]  /*182e90*/  ISETP.GE.AND P1, PT, R16, UR29, PT ;  /* 0x0000001d10007c0c */ /* 0x000fe4000bf26270 */
[----:B------:R-:W-:Y:S01]  /*182ea0*/  @P0 LOP3.LUT R29, R29, 0x40000000, RZ, 0xfc, !PT ;  /* 0x400000001d1d0812 */ /* 0x000fe200078efcff */
[----:B------:R-:W3:Y:S01]  /*182eb0*/  LDL.LU R16, [R1+0x19c] ;  /* 0x00019c0001107983 */ /* 0x000ee20000300800 */
[----:B------:R-:W-:-:S03]  /*182ec0*/  ISETP.GE.AND P0, PT, R18, UR31, PT ;  /* 0x0000001f12007c0c */ /* 0x000fc6000bf06270 */
[----:B------:R-:W4:Y:S01]  /*182ed0*/  LDL.LU R18, [R1+0x198] ;  /* 0x0001980001127983 */ /* 0x000f220000300800 */
[----:B------:R-:W-:-:S03]  /*182ee0*/  LOP3.LUT R8, R8, 0xfffffff7, RZ, 0xc0, !PT ;  /* 0xfffffff708087812 */ /* 0x000fc600078ec0ff */
[----:B------:R-:W4:Y:S01]  /*182ef0*/  LDL.LU R19, [R1+0x194] ;  /* 0x0001940001137983 */ /* 0x000f220000300800 */
[----:B------:R-:W-:Y:S01]  /*182f00*/  ULDC UR29, c[0x0][0x22c] ;  /* 0x00008b00001d7ab9 */ /* 0x000fe20000000800 */
[----:B------:R-:W-:Y:S01]  /*182f10*/  ULDC UR31, c[0x0][0x22c] ;  /* 0x00008b00001f7ab9 */ /* 0x000fe20000000800 */
[----:B------:R-:W-:Y:S02]  /*182f20*/  @P1 LOP3.LUT R8, R8, 0x8, RZ, 0xfc, !PT ;  /* 0x0000000808081812 */ /* 0x000fe400078efcff */
[----:B------:R-:W-:Y:S02]  /*182f30*/  ISETP.GE.AND P1, PT, R20, UR35, PT ;  /* 0x0000002314007c0c */ /* 0x000fe4000bf26270 */
[----:B------:R-:W4:Y:S01]  /*182f40*/  LDL.LU R20, [R1+0x190] ;  /* 0x0001900001147983 */ /* 0x000f220000300800 */
[----:B------:R-:W-:-:S04]  /*182f50*/  LOP3.LUT R8, R8, 0xffffff7f, RZ, 0xc0, !PT ;  /* 0xffffff7f08087812 */ /* 0x000fc800078ec0ff */
[----:B------:R-:W-:-:S04]  /*182f60*/  @P0 LOP3.LUT R8, R8, 0x80, RZ, 0xfc, !PT ;  /* 0x0000008008080812 */ /* 0x000fc800078efcff */
[----:B------:R-:W-:Y:S02]  /*182f70*/  LOP3.LUT R8, R8, 0xfffff7ff, RZ, 0xc0, !PT ;  /* 0xfffff7ff08087812 */ /* 0x000fe400078ec0ff */
[----:B------:R-:W-:Y:S02]  /*182f80*/  ISETP.GE.AND P0, PT, R21, UR37, PT ;  /* 0x0000002515007c0c */ /* 0x000fe4000bf06270 */
[----:B------:R-:W4:Y:S01]  /*182f90*/  LDL.LU R21, [R1+0x18c] ;  /* 0x00018c0001157983 */ /* 0x000f220000300800 */
[----:B------:R-:W-:-:S04]  /*182fa0*/  @P2 LOP3.LUT R8, R8, 0x800, RZ, 0xfc, !PT ;  /* 0x0000080008082812 */ /* 0x000fc800078efcff */
[----:B------:R-:W-:-:S04]  /*182fb0*/  LOP3.LUT R8, R8, 0xffffefff, RZ, 0xc0, !PT ;  /* 0xffffefff08087812 */ /* 0x000fc800078ec0ff */
[----:B------:R-:W-:Y:S02]  /*182fc0*/  @P1 LOP3.LUT R8, R8, 0x1000, RZ, 0xfc, !PT ;  /* 0x0000100008081812 */ /* 0x000fe400078efcff */
[----:B------:R-:W-:Y:S02]  /*182fd0*/  ISETP.GE.AND P2, PT, R22, UR39, PT ;  /* 0x0000002716007c0c */ /* 0x000fe4000bf46270 */
[----:B------:R-:W-:Y:S01]  /*182fe0*/  ISETP.GE.AND P1, PT, R25, UR41, PT ;  /* 0x0000002919007c0c */ /* 0x000fe2000bf26270 */
[----:B------:R-:W4:Y:S01]  /*182ff0*/  LDL.LU R22, [R1+0x188] ;  /* 0x0001880001167983 */ /* 0x000f220000300800 */
[----:B------:R-:W-:-:S03]  /*183000*/  LOP3.LUT R8, R8, 0xffff7fff, RZ, 0xc0, !PT ;  /* 0xffff7fff08087812 */ /* 0x000fc600078ec0ff */
[----:B------:R-:W4:Y:S01]  /*183010*/  LDL.LU R25, [R1+0x184] ;  /* 0x0001840001197983 */ /* 0x000f220000300800 */
[----:B------:R-:W-:Y:S02]  /*183020*/  @P0 LOP3.LUT R8, R8, 0x8000, RZ, 0xfc, !PT ;  /* 0x0000800008080812 */ /* 0x000fe400078efcff */
[----:B--2---:R-:W-:Y:S02]  /*183030*/  ISETP.GE.AND P0, PT, R26, UR43, PT ;  /* 0x0000002b1a007c0c */ /* 0x004fe4000bf06270 */
[----:B------:R-:W2:Y:S01]  /*183040*/  LDL.LU R26, [R1+0x180] ;  /* 0x00018000011a7983 */ /* 0x000ea20000300800 */
[----:B------:R-:W-:-:S04]  /*183050*/  LOP3.LUT R8, R8, 0xfffdffff, RZ, 0xc0, !PT ;  /* 0xfffdffff08087812 */ /* 0x000fc800078ec0ff */
[----:B------:R-:W-:-:S04]  /*183060*/  @P2 LOP3.LUT R8, R8, 0x20000, RZ, 0xfc, !PT ;  /* 0x0002000008082812 */ /* 0x000fc800078efcff */
[----:B------:R-:W-:-:S04]  /*183070*/  LOP3.LUT R8, R8, 0xffdfffff, RZ, 0xc0, !PT ;  /* 0xffdfffff08087812 */ /* 0x000fc800078ec0ff */
[----:B------:R-:W-:-:S04]  /*183080*/  LOP3.LUT R8, R8, 0xfff7ffff, RZ, 0xc0, !PT ;  /* 0xfff7ffff08087812 */ /* 0x000fc800078ec0ff */
[----:B------:R-:W-:-:S04]  /*183090*/  @P1 LOP3.LUT R8, R8, 0x80000, RZ, 0xfc, !PT ;  /* 0x0008000008081812 */ /* 0x000fc800078efcff */
[----:B------:R-:W-:-:S04]  /*1830a0*/  @P0 LOP3.LUT R8, R8, 0x200000, RZ, 0xfc, !PT ;  /* 0x0020000008080812 */ /* 0x000fc800078efcff */
[----:B------:R-:W-:Y:S02]  /*1830b0*/  LOP3.LUT R8, R8, 0xff7fffff, RZ, 0xc0, !PT ;  /* 0xff7fffff08087812 */ /* 0x000fe400078ec0ff */
[----:B---3--:R-:W-:Y:S02]  /*1830c0*/  ISETP.GE.AND P0, PT, R16, UR45, PT ;  /* 0x0000002d10007c0c */ /* 0x008fe4000bf06270 */
[----:B------:R-:W3:Y:S01]  /*1830d0*/  LDL.LU R16, [R1+0x17c] ;  /* 0x00017c0001107983 */ /* 0x000ee20000300800 */
[----:B----4-:R-:W-:-:S03]  /*1830e0*/  ISETP.GE.AND P2, PT, R18, UR29, PT ;  /* 0x0000001d12007c0c */ /* 0x010fc6000bf46270 */
[----:B------:R-:W4:Y:S01]  /*1830f0*/  LDL.LU R18, [R1+0x178] ;  /* 0x0001780001127983 */ /* 0x000f220000300800 */
[----:B------:R-:W-:Y:S01]  /*183100*/  ISETP.GE.AND P1, PT, R19, UR27, PT ;  /* 0x0000001b13007c0c */ /* 0x000fe2000bf26270 */
[----:B------:R-:W-:Y:S02]  /*183110*/  ULDC UR29, c[0x0][0x22c] ;  /* 0x00008b00001d7ab9 */ /* 0x000fe40000000800 */
[----:B------:R-:W4:Y:S01]  /*183120*/  LDL.LU R19, [R1+0x174] ;  /* 0x0001740001137983 */ /* 0x000f220000300800 */
[----:B------:R-:W-:Y:S02]  /*183130*/  ULDC UR27, c[0x0][0x22c] ;  /* 0x00008b00001b7ab9 */ /* 0x000fe40000000800 */
[----:B------:R-:W-:-:S04]  /*183140*/  @P0 LOP3.LUT R8, R8, 0x800000, RZ, 0xfc, !PT ;  /* 0x0080000008080812 */ /* 0x000fc800078efcff */
[----:B------:R-:W-:Y:S02]  /*183150*/  LOP3.LUT R8, R8, 0xfdffffff, RZ, 0xc0, !PT ;  /* 0xfdffffff08087812 */ /* 0x000fe400078ec0ff */
[----:B------:R-:W-:Y:S01]  /*183160*/  ISETP.GE.AND P0, PT, R20, UR25, PT ;  /* 0x0000001914007c0c */ /* 0x000fe2000bf06270 */
[----:B------:R-:W-:Y:S01]  /*183170*/  ULDC UR25, c[0x0][0x22c] ;  /* 0x00008b0000197ab9 */ /* 0x000fe20000000800 */
[----:B------:R-:W4:Y:S01]  /*183180*/  LDL.LU R20, [R1+0x170] ;  /* 0x0001700001147983 */ /* 0x000f220000300800 */
[----:B------:R-:W-:-:S04]  /*183190*/  @P2 LOP3.LUT R8, R8, 0x2000000, RZ, 0xfc, !PT ;  /* 0x0200000008082812 */ /* 0x000fc800078efcff */
[----:B------:R-:W-:-:S04]  /*1831a0*/  LOP3.LUT R8, R8, 0xf7ffffff, RZ, 0xc0, !PT ;  /* 0xf7ffffff08087812 */ /* 0x000fc800078ec0ff */
[----:B------:R-:W-:-:S04]  /*1831b0*/  @P1 LOP3.LUT R8, R8, 0x8000000, RZ, 0xfc, !PT ;  /* 0x0800000008081812 */ /* 0x000fc800078efcff */
[----:B------:R-:W-:-:S04]  /*1831c0*/  LOP3.LUT R8, R8, 0xbfffffff, RZ, 0xc0, !PT ;  /* 0xbfffffff08087812 */ /* 0x000fc800078ec0ff */
[----:B------:R-:W-:Y:S02]  /*1831d0*/  @P0 LOP3.LUT R8, R8, 0x40000000, RZ, 0xfc, !PT ;  /* 0x4000000008080812 */ /* 0x000fe400078efcff */
[----:B------:R-:W-:Y:S02]  /*1831e0*/  ISETP.GE.AND P0, PT, R21, UR31, PT ;  /* 0x0000001f15007c0c */ /* 0x000fe4000bf06270 */
[----:B------:R-:W-:Y:S01]  /*1831f0*/  ISETP.GE.AND P2, PT, R22, UR29, PT ;  /* 0x0000001d16007c0c */ /* 0x000fe2000bf46270 */
[----:B------:R-:W4:Y:S01]  /*183200*/  LDL.LU R21, [R1+0x16c] ;  /* 0x00016c0001157983 */ /* 0x000f220000300800 */
[----:B------:R-:W-:-:S03]  /*183210*/  ISETP.GE.AND P1, PT, R25, UR27, PT ;  /* 0x0000001b19007c0c */ /* 0x000fc6000bf26270 */
[----:B------:R-:W4:Y:S04]  /*183220*/  LDL.LU R22, [R1+0x168] ;  /* 0x0001680001167983 */ /* 0x000f280000300800 */
[----:B------:R-:W4:Y:S01]  /*183230*/  LDL.LU R25, [R1+0x164] ;  /* 0x0001640001197983 */ /* 0x000f220000300800 */
[----:B------:R-:W-:Y:S01]  /*183240*/  ULDC UR31, c[0x0][0x22c] ;  /* 0x00008b00001f7ab9 */ /* 0x000fe20000000800 */
[----:B------:R-:W-:Y:S01]  /*183250*/  ULDC UR29, c[0x0][0x22c] ;  /* 0x00008b00001d7ab9 */ /* 0x000fe20000000800 */
[----:B------:R-:W-:Y:S01]  /*183260*/  ULDC UR27, c[0x0][0x22c] ;  /* 0x00008b00001b7ab9 */ /* 0x000fe20000000800 */
[----:B------:R-:W-:Y:S02]  /*183270*/  @P0 LOP3.LUT R7, R7, 0x2, RZ, 0xfc, !PT ;  /* 0x0000000207070812 */ /* 0x000fe400078efcff */
[----:B--2---:R-:W-:-:S02]  /*183280*/  ISETP.GE.AND P0, PT, R26, UR25, PT ;  /* 0x000000191a007c0c */ /* 0x004fc4000bf06270 */
[----:B------:R-:W-:Y:S01]  /*183290*/  LOP3.LUT R7, R7, 0xfffffffb, RZ, 0xc0, !PT ;  /* 0xfffffffb07077812 */ /* 0x000fe200078ec0ff */
[----:B------:R-:W2:Y:S01]  /*1832a0*/  LDL.LU R26, [R1+0x160] ;  /* 0x00016000011a7983 */ /* 0x000ea20000300800 */
[----:B------:R-:W-:Y:S02]  /*1832b0*/  ULDC UR25, c[0x0][0x22c] ;  /* 0x00008b0000197ab9 */ /* 0x000fe40000000800 */
[----:B------:R-:W-:-:S04]  /*1832c0*/  @P2 LOP3.LUT R7, R7, 0x4, RZ, 0xfc, !PT ;  /* 0x0000000407072812 */ /* 0x000fc800078efcff */
[----:B------:R-:W-:-:S04]  /*1832d0*/  LOP3.LUT R7, R7, 0xffffffdf, RZ, 0xc0, !PT ;  /* 0xffffffdf07077812 */ /* 0x000fc800078ec0ff */
[----:B------:R-:W-:-:S04]  /*1832e0*/  @P1 LOP3.LUT R7, R7, 0x20, RZ, 0xfc, !PT ;  /* 0x0000002007071812 */ /* 0x000fc800078efcff */
[----:B------:R-:W-:-:S04]  /*1832f0*/  LOP3.LUT R7, R7, 0xffffff7f, RZ, 0xc0, !PT ;  /* 0xffffff7f07077812 */ /* 0x000fc800078ec0ff */
[----:B------:R-:W-:-:S04]  /*183300*/  @P0 LOP3.LUT R7, R7, 0x80, RZ, 0xfc, !PT ;  /* 0x0000008007070812 */ /* 0x000fc800078efcff */
[----:B------:R-:W-:Y:S02]  /*183310*/  LOP3.LUT R7, R7, 0xfffffdff, RZ, 0xc0, !PT ;  /* 0xfffffdff07077812 */ /* 0x000fe400078ec0ff */
[----:B---3--:R-:W-:Y:S01]  /*183320*/  ISETP.GE.AND P0, PT, R16, UR31, PT ;  /* 0x0000001f10007c0c */ /* 0x008fe2000bf06270 */
[----:B------:R-:W-:Y:S01]  /*183330*/  ULDC UR31, c[0x0][0x22c] ;  /* 0x00008b00001f7ab9 */ /* 0x000fe20000000800 */
        /* <DEDUP_REMOVED lines=17> */
[----:B------:R-:W-:Y:S01]  /*183450*/  ISETP.GE.AND P0, PT, R21, UR31, PT ;  /* 0x0000001f15007c0c */ /* 0x000fe2000bf06270 */
[----:B------:R-:W-:Y:S01]  /*183460*/  ULDC UR31, c[0x0][0x22c] ;  /* 0x00008b00001f7ab9 */ /* 0x000fe20000000800 */
[----:B------:R-:W4:Y:S01]  /*183470*/  LDL.LU R21, [R1+0x14c] ;  /* 0x00014c0001157983 */ /* 0x000f220000300800 */
[----:B------:R-:W-:Y:S02]  /*183480*/  LOP3.LUT R7, R7, 0xfffdffff, RZ, 0xc0, !PT ;  /* 0xfffdffff07077812 */ /* 0x000fe400078ec0ff */
[----:B------:R-:W-:Y:S02]  /*183490*/  ISETP.GE.AND P2, PT, R22, UR29, PT ;  /* 0x0000001d16007c0c */ /* 0x000fe4000bf46270 */
[----:B------:R-:W-:Y:S01]  /*1834a0*/  ISETP.GE.AND P1, PT, R25, UR27, PT ;  /* 0x0000001b19007c0c */ /* 0x000fe2000bf26270 */
[----:B------:R-:W4:Y:S04]  /*1834b0*/  LDL.LU R22, [R1+0x148] ;  /* 0x0001480001167983 */ /* 0x000f280000300800 */
[----:B------:R-:W4:Y:S01]  /*1834c0*/  LDL.LU R25, [R1+0x144] ;  /* 0x0001440001197983 */ /* 0x000f220000300800 */
[----:B------:R-:W-:Y:S01]  /*1834d0*/  ULDC UR29, c[0x0][0x22c] ;  /* 0x00008b00001d7ab9 */ /* 0x000fe20000000800 */
[----:B------:R-:W-:Y:S01]  /*1834e0*/  ULDC UR27, c[0x0][0x22c] ;  /* 0x00008b00001b7ab9 */ /* 0x000fe20000000800 */
[----:B------:R-:W-:-:S02]  /*1834f0*/  @P0 LOP3.LUT R7, R7, 0x20000, RZ, 0xfc, !PT ;  /* 0x0002000007070812 */ /* 0x000fc400078efcff */
[----:B--2---:R-:W-:Y:S02]  /*183500*/  ISETP.GE.AND P0, PT, R26, UR25, PT ;  /* 0x000000191a007c0c */ /* 0x004fe4000bf06270 */
[----:B------:R-:W-:Y:S01]  /*183510*/  LOP3.LUT R7, R7, 0xffefffff, RZ, 0xc0, !PT ;  /* 0xffefffff07077812 */ /* 0x000fe200078ec0ff */
[----:B------:R-:W2:Y:S04]  /*183520*/  LDL.LU R26, [R1+0x140] ;  /* 0x00014000011a7983 */ /* 0x000ea80000300800 */
[----:B------:R-:W2:Y:S01]  /*183530*/  LDL.LU R12, [R1+0x13c] ;  /* 0x00013c00010c7983 */ /* 0x000ea20000300800 */
[----:B------:R-:W-:Y:S01]  /*183540*/  ULDC UR25, c[0x0][0x22c] ;  /* 0x00008b0000197ab9 */ /* 0x000fe20000000800 */
        /* <DEDUP_REMOVED lines=10> */
[----:B------:R-:W4:Y:S04]  /*1835f0*/  LDL.LU R18, [R1+0x134] ;  /* 0x0001340001127983 */ /* 0x000f280000300800 */
[----:B------:R-:W4:Y:S01]  /*183600*/  LDL.LU R14, [R1+0x130] ;  /* 0x00013000010e7983 */ /* 0x000f220000300800 */
[----:B------:R-:W-:Y:S01]  /*183610*/  ISETP.GE.AND P1, PT, R19, UR27, PT ;  /* 0x0000001b13007c0c */ /* 0x000fe2000bf26270 */
[----:B------:R-:W-:Y:S02]  /*183620*/  ULDC UR29, c[0x0][0x22c] ;  /* 0x00008b00001d7ab9 */ /* 0x000fe40000000800 */
[----:B------:R-:W4:Y:S01]  /*183630*/  LDL.LU R19, [R1+0x12c] ;  /* 0x00012c0001137983 */ /* 0x000f220000300800 */
[----:B------:R-:W-:Y:S01]  /*183640*/  ULDC UR27, c[0x0][0x22c] ;  /* 0x00008b00001b7ab9 */ /* 0x000fe20000000800 */
[----:B------:R-:W-:-:S02]  /*183650*/  @P0 LOP3.LUT R7, R7, 0x8000000, RZ, 0xfc, !PT ;  /* 0x0800000007070812 */ /* 0x000fc400078efcff */
[----:B------:R-:W-:Y:S02]  /*183660*/  ISETP.GE.AND P0, PT, R20, UR25, PT ;  /* 0x0000001914007c0c */ /* 0x000fe4000bf06270 */
[----:B------:R-:W-:Y:S01]  /*183670*/  LOP3.LUT R7, R7, 0xdfffffff, RZ, 0xc0, !PT ;  /* 0xdfffffff07077812 */ /* 0x000fe200078ec0ff */
[----:B------:R-:W4:Y:S01]  /*183680*/  LDL.LU R20, [R1+0x128] ;  /* 0x0001280001147983 */ /* 0x000f220000300800 */
[----:B------:R-:W-:Y:S02]  /*183690*/  ULDC UR25, c[0x0][0x22c] ;  /* 0x00008b0000197ab9 */ /* 0x000fe40000000800 */
[----:B------:R-:W-:-:S07]  /*1836a0*/  @P2 LOP3.LUT R7, R7, 0x20000000, RZ, 0xfc, !PT ;  /* 0x2000000007072812 */ /* 0x000fce00078efcff */
[----:B------:R-:W-:Y:S02]  /*1836b0*/  @P0 LOP3.LUT R6, R6, 0x2, RZ, 0xfc, !PT ;  /* 0x0000000206060812 */ /* 0x000fe400078efcff */
[----:B------:R-:W-:Y:S02]  /*1836c0*/  ISETP.GE.AND P0, PT, R21, UR31, PT ;  /* 0x0000001f15007c0c */ /* 0x000fe4000bf06270 */
[----:B------:R-:W-:Y:S01]  /*1836d0*/  LOP3.LUT R7, R7, 0x7fffffff, RZ, 0xc0, !PT ;  /* 0x7fffffff07077812 */ /* 0x000fe200078ec0ff */
[----:B------:R-:W4:Y:S01]  /*1836e0*/  LDL.LU R21, [R1+0x124] ;  /* 0x0001240001157983 */ /* 0x000f220000300800 */
[----:B------:R-:W-:Y:S02]  /*1836f0*/  LOP3.LUT R6, R6, 0xfffffff7, RZ, 0xc0, !PT ;  /* 0xfffffff706067812 */ /* 0x000fe400078ec0ff */
[----:B------:R-:W-:Y:S02]  /*183700*/  ISETP.GE.AND P2, PT, R22, UR29, PT ;  /* 0x0000001d16007c0c */ /* 0x000fe4000bf46270 */
[----:B------:R-:W-:-:S02]  /*183710*/  @P1 LOP3.LUT R7, R7, 0x80000000, RZ, 0xfc, !PT ;  /* 0x8000000007071812 */ /* 0x000fc400078efcff */
[----:B------:R-:W-:Y:S01]  /*183720*/  ISETP.GE.AND P1, PT, R25, UR27, PT ;  /* 0x0000001b19007c0c */ /* 0x000fe2000bf26270 */
        /* <DEDUP_REMOVED lines=14> */
[----:B------:R-:W-:Y:S02]  /*183810*/  @P0 LOP3.LUT R6, R6, 0x400, RZ, 0xfc, !PT ;  /* 0x0000040006060812 */ /* 0x000fe400078efcff */
[----:B------:R-:W-:Y:S02]  /*183820*/  ISETP.GE.AND P0, PT, R12, UR31, PT ;  /* 0x0000001f0c007c0c */ /* 0x000fe4000bf06270 */
[----:B------:R-:W-:-:S11]  /*183830*/  LOP3.LUT R6, R6, 0xffffdfff, RZ, 0xc0, !PT ;  /* 0xffffdfff06067812 */ /* 0x000fd600078ec0ff */
[----:B------:R-:W-:-:S04]  /*183840*/  @P0 LOP3.LUT R6, R6, 0x2000, RZ, 0xfc, !PT ;  /* 0x0000200006060812 */ /* 0x000fc800078efcff */
[----:B------:R-:W-:Y:S02]  /*183850*/  LOP3.LUT R6, R6, 0xffffbfff, RZ, 0xc0, !PT ;  /* 0xffffbfff06067812 */ /* 0x000fe400078ec0ff */
[----:B---3--:R-:W-:Y:S02]  /*183860*/  ISETP.GE.AND P1, PT, R16, UR29, PT ;  /* 0x0000001d10007c0c */ /* 0x008fe4000bf26270 */
[----:B----4-:R-:W-:Y:S01]  /*183870*/  ISETP.GE.AND P2, PT, R18, UR27, PT ;  /* 0x0000001b12007c0c */ /* 0x010fe2000bf46270 */
[----:B------:R-:W3:Y:S01]  /*183880*/  LDL.LU R16, [R1+0x114] ;  /* 0x0001140001107983 */ /* 0x000ee20000300800 */
[----:B------:R-:W-:-:S03]  /*183890*/  ISETP.GE.AND P0, PT, R14, UR25, PT ;  /* 0x000000190e007c0c */ /* 0x000fc6000bf06270 */
[----:B------:R-:W4:Y:S06]  /*1838a0*/  LDL.LU R18, [R1+0x110] ;  /* 0x0001100001127983 */ /* 0x000f2c0000300800 */
[----:B------:R-:W-:-:S04]  /*1838b0*/  @P1 LOP3.LUT R6, R6, 0x4000, RZ, 0xfc, !PT ;  /* 0x0000400006061812 */ /* 0x000fc800078efcff */
[----:B------:R-:W-:Y:S02]  /*1838c0*/  LOP3.LUT R6, R6, 0xfffdffff, RZ, 0xc0, !PT ;  /* 0xfffdffff06067812 */ /* 0x000fe400078ec0ff */
[----:B------:R-:W-:Y:S02]  /*1838d0*/  ISETP.GE.AND P1, PT, R19, UR61, PT ;  /* 0x0000003d13007c0c */ /* 0x000fe4000bf26270 */
[----:B------:R-:W4:Y:S01]  /*1838e0*/  LDL.LU R19, [R1+0x10c] ;  /* 0x00010c0001137983 */ /* 0x000f220000300800 */
        /* <DEDUP_REMOVED lines=8> */
[----:B------:R-:W4:Y:S01]  /*183970*/  LDL.LU R21, [R1+0x104] ;  /* 0x0001040001157983 */ /* 0x000f220000300800 */
        /* <DEDUP_REMOVED lines=9> */
[----:B------:R-:W2:Y:S04]  /*183a10*/  LDL.LU R26, [R1+0xf8] ;  /* 0x0000f800011a7983 */ /* 0x000ea80000300800 */
[----:B------:R-:W2:Y:S01]  /*183a20*/  LDL.LU R10, [R1+0xf4] ;  /* 0x0000f400010a7983 */ /* 0x000ea20000300800 */
[----:B------:R-:W-:-:S03]  /*183a30*/  LOP3.LUT R6, R6, 0xf7ffffff, RZ, 0xc0, !PT ;  /* 0xf7ffffff06067812 */ /* 0x000fc600078ec0ff */
[----:B------:R-:W2:Y:S04]  /*183a40*/  LDL.LU R12, [R1+0xf0] ;  /* 0x0000f000010c7983 */ /* 0x000ea80000300800 */
[----:B------:R-:W2:Y:S01]  /*183a50*/  LDL.LU R14, [R1+0xec] ;  /* 0x0000ec00010e7983 */ /* 0x000ea20000300800 */
[----:B------:R-:W-:-:S04]  /*183a60*/  @P1 LOP3.LUT R6, R6, 0x8000000, RZ, 0xfc, !PT ;  /* 0x0800000006061812 */ /* 0x000fc800078efcff */
[----:B------:R-:W-:Y:S02]  /*183a70*/  LOP3.LUT R6, R6, 0xdfffffff, RZ, 0xc0, !PT ;  /* 0xdfffffff06067812 */ /* 0x000fe400078ec0ff */
[----:B------:R-:W-:Y:S02]  /*183a80*/  @P0 LOP3.LUT R5, R5, 0x1, RZ, 0xfc, !PT ;  /* 0x0000000105050812 */ /* 0x000fe400078efcff */
[----:B------:R-:W-:Y:S02]  /*183a90*/  @P2 LOP3.LUT R6, R6, 0x20000000, RZ, 0xfc, !PT ;  /* 0x2000000006062812 */ /* 0x000fe400078efcff */
[----:B------:R-:W-:Y:S02]  /*183aa0*/  LOP3.LUT R5, R5, 0xfffffff7, RZ, 0xc0, !PT ;  /* 0xfffffff705057812 */ /* 0x000fe400078ec0ff */
[----:B---3--:R-:W-:Y:S02]  /*183ab0*/  ISETP.GE.AND P1, PT, R16, UR13, PT ;  /* 0x0000000d10007c0c */ /* 0x008fe4000bf26270 */
[----:B----4-:R-:W-:Y:S01]  /*183ac0*/  ISETP.GE.AND P2, PT, R18, UR12, PT ;  /* 0x0000000c12007c0c */ /* 0x010fe2000bf46270 */
[----:B------:R-:W3:Y:S04]  /*183ad0*/  LDL.LU R16, [R1+0xe8] ;  /* 0x0000e80001107983 */ /* 0x000ee80000300800 */
[----:B------:R-:W4:Y:S06]  /*183ae0*/  LDL.LU R18, [R1+0xe4] ;  /* 0x0000e40001127983 */ /* 0x000f2c0000300800 */
[----:B------:R-:W-:-:S02]  /*183af0*/  @P1 LOP3.LUT R5, R5, 0x8, RZ, 0xfc, !PT ;  /* 0x0000000805051812 */ /* 0x000fc400078efcff */
[----:B------:R-:W-:Y:S02]  /*183b00*/  ISETP.GE.AND P0, PT, R19, UR5, PT ;  /* 0x0000000513007c0c */ /* 0x000fe4000bf06270 */
[----:B------:R-:W-:Y:S01]  /*183b10*/  LOP3.LUT R5, R5, 0xffffffef, RZ, 0xc0, !PT ;  /* 0xffffffef05057812 */ /* 0x000fe200078ec0ff */
[----:B------:R-:W4:Y:S03]  /*183b20*/  LDL.LU R19, [R1+0xe0] ;  /* 0x0000e00001137983 */ /* 0x000f260000300800 */
[----:B------:R-:W-:Y:S02]  /*183b30*/  @P2 LOP3.LUT R5, R5, 0x10, RZ, 0xfc, !PT ;  /* 0x0000001005052812 */ /* 0x000fe400078efcff */
[----:B------:R-:W-:Y:S02]  /*183b40*/  ISETP.GE.AND P1, PT, R20, UR15, PT ;  /* 0x0000000f14007c0c */ /* 0x000fe4000bf26270 */
[----:B------:R-:W-:Y:S01]  /*183b50*/  LOP3.LUT R5, R5, 0xffffff7f, RZ, 0xc0, !PT ;  /* 0xffffff7f05057812 */ /* 0x000fe200078ec0ff */
[----:B------:R-:W4:Y:S03]  /*183b60*/  LDL.LU R20, [R1+0xdc] ;  /* 0x0000dc0001147983 */ /* 0x000f260000300800 */
[----:B------:R-:W-:-:S04]  /*183b70*/  @P0 LOP3.LUT R5, R5, 0x80, RZ, 0xfc, !PT ;  /* 0x0000008005050812 */ /* 0x000fc800078efcff */
[----:B------:R-:W-:Y:S02]  /*183b80*/  LOP3.LUT R5, R5, 0xfffffdff, RZ, 0xc0, !PT ;  /* 0xfffffdff05057812 */ /* 0x000fe400078ec0ff */
[----:B------:R-:W-:Y:S02]  /*183b90*/  ISETP.GE.AND P2, PT, R21, UR14, PT ;  /* 0x0000000e15007c0c */ /* 0x000fe4000bf46270 */
[----:B------:R-:W4:Y:S01]  /*183ba0*/  LDL.LU R21, [R1+0xcc] ;  /* 0x0000cc0001157983 */ /* 0x000f220000300800 */
[----:B------:R-:W-:-:S04]  /*183bb0*/  @P1 LOP3.LUT R5, R5, 0x200, RZ, 0xfc, !PT ;  /* 0x0000020005051812 */ /* 0x000fc800078efcff */
[----:B------:R-:W-:Y:S02]  /*183bc0*/  LOP3.LUT R5, R5, 0xfffff7ff, RZ, 0xc0, !PT ;  /* 0xfffff7ff05057812 */ /* 0x000fe400078ec0ff */
[----:B------:R-:W-:Y:S02]  /*183bd0*/  ISETP.GE.AND P0, PT, R22, UR7, PT ;  /* 0x0000000716007c0c */ /* 0x000fe4000bf06270 */
[----:B------:R-:W-:Y:S01]  /*183be0*/  ISETP.GE.AND P1, PT, R25, UR17, PT ;  /* 0x0000001119007c0c */ /* 0x000fe2000bf26270 */
[----:B------:R-:W4:Y:S04]  /*183bf0*/  LDL.LU R22, [R1+0xbc] ;  /* 0x0000bc0001167983 */ /* 0x000f280000300800 */
[----:B------:R-:W4:Y:S01]  /*183c00*/  LDL.LU R25, [R1+0xac] ;  /* 0x0000ac0001197983 */ /* 0x000f220000300800 */
[----:B------:R-:W-:-:S02]  /*183c10*/  @P2 LOP3.LUT R5, R5, 0x800, RZ, 0xfc, !PT ;  /* 0x0000080005052812 */ /* 0x000fc400078efcff */
[----:B--2---:R-:W-:Y:S02]  /*183c20*/  ISETP.GE.AND P2, PT, R26, UR16, PT ;  /* 0x000000101a007c0c */ /* 0x004fe4000bf46270 */
[----:B------:R-:W2:Y:S01]  /*183c30*/  LDL.LU R26, [R1+0x8c] ;  /* 0x00008c00011a7983 */ /* 0x000ea20000300800 */
[----:B------:R-:W-:-:S04]  /*183c40*/  LOP3.LUT R5, R5, 0xffffdfff, RZ, 0xc0, !PT ;  /* 0xffffdfff05057812 */ /* 0x000fc800078ec0ff */
[----:B------:R-:W-:-:S04]  /*183c50*/  @P0 LOP3.LUT R5, R5, 0x2000, RZ, 0xfc, !PT ;  /* 0x0000200005050812 */ /* 0x000fc800078efcff */
[----:B------:R-:W-:Y:S02]  /*183c60*/  LOP3.LUT R5, R5, 0xffff7fff, RZ, 0xc0, !PT ;  /* 0xffff7fff05057812 */ /* 0x000fe400078ec0ff */
[----:B------:R-:W-:Y:S02]  /*183c70*/  ISETP.GE.AND P0, PT, R10, UR9, PT ;  /* 0x000000090a007c0c */ /* 0x000fe4000bf06270 */
[----:B------:R-:W2:Y:S01]  /*183c80*/  LDL.LU R10, [R1+0x5050] ;  /* 0x00505000010a7983 */ /* 0x000ea20000300800 */
        /* <DEDUP_REMOVED lines=9> */
[----:B------:R-:W-:-:S04]  /*183d20*/  LOP3.LUT R5, R5, 0xffbfffff, RZ, 0xc0, !PT ;  /* 0xffbfffff05057812 */ /* 0x000fc800078ec0ff */
[----:B------:R-:W-:-:S04]  /*183d30*/  @P1 LOP3.LUT R5, R5, 0x400000, RZ, 0xfc, !PT ;  /* 0x0040000005051812 */ /* 0x000fc800078efcff */
[----:B------:R-:W-:-:S04]  /*183d40*/  LOP3.LUT R5, R5, 0xfdffffff, RZ, 0xc0, !PT ;  /* 0xfdffffff05057812 */ /* 0x000fc800078ec0ff */
[----:B------:R-:W-:-:S04]  /*183d50*/  @P2 LOP3.LUT R5, R5, 0x2000000, RZ, 0xfc, !PT ;  /* 0x0200000005052812 */ /* 0x000fc800078efcff */
[----:B------:R-:W-:Y:S02]  /*183d60*/  LOP3.LUT R5, R5, 0xfbffffff, RZ, 0xc0, !PT ;  /* 0xfbffffff05057812 */ /* 0x000fe400078ec0ff */
[----:B---3--:R-:W-:Y:S02]  /*183d70*/  ISETP.GE.AND P0, PT, R16, UR19, PT ;  /* 0x0000001310007c0c */ /* 0x008fe4000bf06270 */
[----:B----4-:R-:W-:Y:S01]  /*183d80*/  ISETP.GE.AND P1, PT, R18, UR20, PT ;  /* 0x0000001412007c0c */ /* 0x010fe2000bf26270 */
[----:B------:R-:W3:Y:S04]  /*183d90*/  LDL.LU R16, [R1+0x5044] ;  /* 0x0050440001107983 */ /* 0x000ee80000300800 */
[----:B------:R-:W4:Y:S06]  /*183da0*/  LDL.LU R18, [R1+0x5040] ;  /* 0x0050400001127983 */ /* 0x000f2c0000300800 */
[----:B------:R-:W-:-:S04]  /*183db0*/  @P0 LOP3.LUT R5, R5, 0x4000000, RZ, 0xfc, !PT ;  /* 0x0400000005050812 */ /* 0x000fc800078efcff */
[----:B------:R-:W-:Y:S02]  /*183dc0*/  LOP3.LUT R5, R5, 0xdfffffff, RZ, 0xc0, !PT ;  /* 0xdfffffff05057812 */ /* 0x000fe400078ec0ff */
[----:B------:R-:W-:Y:S02]  /*183dd0*/  ISETP.GE.AND P2, PT, R19, UR21, PT ;  /* 0x0000001513007c0c */ /* 0x000fe4000bf46270 */
[----:B------:R-:W3:Y:S01]  /*183de0*/  LDL.LU R19, [R1+0x503c] ;  /* 0x00503c0001137983 */ /* 0x000ee20000300800 */
[----:B------:R-:W-:Y:S02]  /*183df0*/  ISETP.GE.AND P0, PT, R20, UR22, PT ;  /* 0x0000001614007c0c */ /* 0x000fe4000bf06270 */
[----:B------:R-:W-:Y:S01]  /*183e00*/  @P1 LOP3.LUT R5, R5, 0x20000000, RZ, 0xfc, !PT ;  /* 0x2000000005051812 */ /* 0x000fe200078efcff */
[----:B------:R-:W4:Y:S03]  /*183e10*/  LDL.LU R20, [R1+0x5038] ;  /* 0x0050380001147983 */ /* 0x000f260000300800 */
[----:B------:R-:W-:-:S02]  /*183e20*/  LOP3.LUT R5, R5, 0x7fffffff, RZ, 0xc0, !PT ;  /* 0x7fffffff05057812 */ /* 0x000fc400078ec0ff */
[----:B------:R-:W-:-:S05]  /*183e30*/  ISETP.GE.AND P1, PT, R21, UR23, PT ;  /* 0x0000001715007c0c */ /* 0x000fca000bf26270 */
[----:B------:R-:W-:Y:S02]  /*183e40*/  @P0 LOP3.LUT R4, R4, 0x2, RZ, 0xfc, !PT ;  /* 0x0000000204040812 */ /* 0x000fe400078efcff */
[----:B------:R-:W-:Y:S01]  /*183e50*/  @P2 LOP3.LUT R5, R5, 0x80000000, RZ, 0xfc, !PT ;  /* 0x8000000005052812 */ /* 0x000fe200078efcff */
[----:B------:R-:W3:Y:S01]  /*183e60*/  LDL.LU R21, [R1+0x5034] ;  /* 0x0050340001157983 */ /* 0x000ee20000300800 */
[----:B------:R-:W-:Y:S02]  /*183e70*/  LOP3.LUT R4, R4, 0xfffffff7, RZ, 0xc0, !PT ;  /* 0xfffffff704047812 */ /* 0x000fe400078ec0ff */
[----:B------:R-:W-:Y:S02]  /*183e80*/  ISETP.GE.AND P2, PT, R22, UR24, PT ;  /* 0x0000001816007c0c */ /* 0x000fe4000bf46270 */
[----:B------:R-:W-:Y:S01]  /*183e90*/  ISETP.GE.AND P0, PT, R25, UR26, PT ;  /* 0x0000001a19007c0c */ /* 0x000fe2000bf06270 */
[----:B------:R-:W4:Y:S04]  /*183ea0*/  LDL.LU R22, [R1+0x5030] ;  /* 0x0050300001167983 */ /* 0x000f280000300800 */
[----:B------:R-:W3:Y:S01]  /*183eb0*/  LDL.LU R25, [R1+0x502c] ;  /* 0x00502c0001197983 */ /* 0x000ee20000300800 */
[----:B------:R-:W-:-:S02]  /*183ec0*/  @P1 LOP3.LUT R4, R4, 0x8, RZ, 0xfc, !PT ;  /* 0x0000000804041812 */ /* 0x000fc400078efcff */
[----:B--2---:R-:W-:Y:S02]  /*183ed0*/  ISETP.GE.AND P1, PT, R26, UR28, PT ;  /* 0x0000001c1a007c0c */ /* 0x004fe4000bf26270 */
[----:B------:R-:W2:Y:S01]  /*183ee0*/  LDL.LU R26, [R1+0x5028] ;  /* 0x00502800011a7983 */ /* 0x000ea20000300800 */
[----:B------:R-:W-:-:S04]  /*183ef0*/  LOP3.LUT R4, R4, 0xffffffdf, RZ, 0xc0, !PT ;  /* 0xffffffdf04047812 */ /* 0x000fc800078ec0ff */
[----:B------:R-:W-:-:S04]  /*183f00*/  @P2 LOP3.LUT R4, R4, 0x20, RZ, 0xfc, !PT ;  /* 0x0000002004042812 */ /* 0x000fc800078efcff */
[----:B------:R-:W-:-:S04]  /*183f10*/  LOP3.LUT R4, R4, 0xffffff7f, RZ, 0xc0, !PT ;  /* 0xffffff7f04047812 */ /* 0x000fc800078ec0ff */
[----:B------:R-:W-:-:S04]  /*183f20*/  @P0 LOP3.LUT R4, R4, 0x80, RZ, 0xfc, !PT ;  /* 0x0000008004040812 */ /* 0x000fc800078efcff */
[----:B------:R-:W-:-:S04]  /*183f30*/  LOP3.LUT R4, R4, 0xfffffdff, RZ, 0xc0, !PT ;  /* 0xfffffdff04047812 */ /* 0x000fc800078ec0ff */
[----:B------:R-:W-:-:S04]  /*183f40*/  @P1 LOP3.LUT R4, R4, 0x200, RZ, 0xfc, !PT ;  /* 0x0000020004041812 */ /* 0x000fc800078efcff */
[----:B------:R-:W-:Y:S02]  /*183f50*/  LOP3.LUT R4, R4, 0xffffefff, RZ, 0xc0, !PT ;  /* 0xffffefff04047812 */ /* 0x000fe400078ec0ff */
[----:B------:R-:W-:Y:S02]  /*183f60*/  ISETP.GE.AND P3, PT, R28, UR56, PT ;  /* 0x000000381c007c0c */ /* 0x000fe4000bf66270 */
[----:B---3--:R-:W-:Y:S02]  /*183f70*/  ISETP.GE.AND P0, PT, R25, UR32, PT ;  /* 0x0000002019007c0c */ /* 0x008fe4000bf06270 */
[----:B----4-:R-:W-:Y:S02]  /*183f80*/  ISETP.GE.AND P1, PT, R22, UR34, PT ;  /* 0x0000002216007c0c */ /* 0x010fe4000bf26270 */
[----:B--2---:R-:W-:Y:S02]  /*183f90*/  ISETP.GE.AND P2, PT, R26, UR30, PT ;  /* 0x0000001e1a007c0c */ /* 0x004fe4000bf46270 */
[----:B------:R-:W2:Y:S04]  /*183fa0*/  LDL.LU R26, [R1+0x5024] ;  /* 0x00502400011a7983 */ /* 0x000ea80000300800 */
[----:B------:R-:W3:Y:S04]  /*183fb0*/  LDL.LU R25, [R1+0x5020] ;  /* 0x0050200001197983 */ /* 0x000ee80000300800 */
        /* <DEDUP_REMOVED lines=29> */
[----:B------:R-:W-:Y:S02]  /*184190*/  @P0 LOP3.LUT R4, R4, 0x8000000, RZ, 0xfc, !PT ;  /* 0x0800000004040812 */ /* 0x000fe400078efcff */
[----:B------:R-:W-:Y:S02]  /*1841a0*/  ISETP.GE.AND P0, PT, R10, UR50, PT ;  /* 0x000000320a007c0c */ /* 0x000fe4000bf06270 */
[----:B------:R-:W4:Y:S01]  /*1841b0*/  LDL.LU R10, [R1+0x4ffc] ;  /* 0x004ffc00010a7983 */ /* 0x000f220000300800 */
[----:B------:R-:W-:-:S04]  /*1841c0*/  LOP3.LUT R4, R4, 0xdfffffff, RZ, 0xc0, !PT ;  /* 0xdfffffff04047812 */ /* 0x000fc800078ec0ff */
[----:B------:R-:W-:Y:S02]  /*1841d0*/  @P1 LOP3.LUT R4, R4, 0x20000000, RZ, 0xfc, !PT ;  /* 0x2000000004041812 */ /* 0x000fe400078efcff */
[----:B------:R-:W-:Y:S02]  /*1841e0*/  ISETP.GE.AND P1, PT, R9, UR51, PT ;  /* 0x0000003309007c0c */ /* 0x000fe4000bf26270 */
[----:B------:R-:W4:Y:S01]  /*1841f0*/  LDL.LU R9, [R1+0x4ff8] ;  /* 0x004ff80001097983 */ /* 0x000f220000300800 */
[----:B------:R-:W-:Y:S02]  /*184200*/  LOP3.LUT R4, R4, 0x7fffffff, RZ, 0xc0, !PT ;  /* 0x7fffffff04047812 */ /* 0x000fe400078ec0ff */
[----:B------:R-:W-:Y:S02]  /*184210*/  @P0 LOP3.LUT R3, R3, 0x4, RZ, 0xfc, !PT ;  /* 0x0000000403030812 */ /* 0x000fe400078efcff */
[----:B------:R-:W-:Y:S02]  /*184220*/  @P2 LOP3.LUT R4, R4, 0x80000000, RZ, 0xfc, !PT ;  /* 0x8000000004042812 */ /* 0x000fe400078efcff */
[----:B------:R-:W-:-:S02]  /*184230*/  ISETP.GE.AND P2, PT, R17, UR52, PT ;  /* 0x0000003411007c0c */ /* 0x000fc4000bf46270 */
[----:B------:R-:W-:Y:S01]  /*184240*/  LOP3.LUT R3, R3, 0xffffffdf, RZ, 0xc0, !PT ;  /* 0xffffffdf03037812 */ /* 0x000fe200078ec0ff */
[----:B------:R-:W4:Y:S03]  /*184250*/  LDL.LU R17, [R1+0x4ff4] ;  /* 0x004ff40001117983 */ /* 0x000f260000300800 */
[----:B------:R-:W-:Y:S02]  /*184260*/  @P1 LOP3.LUT R3, R3, 0x20, RZ, 0xfc, !PT ;  /* 0x0000002003031812 */ /* 0x000fe400078efcff */
[----:B------:R-:W-:Y:S02]  /*184270*/  ISETP.GE.AND P0, PT, R15, UR53, PT ;  /* 0x000000350f007c0c */ /* 0x000fe4000bf06270 */
[----:B------:R-:W-:Y:S01]  /*184280*/  ISETP.GE.AND P1, PT, R13, UR54, PT ;  /* 0x000000360d007c0c */ /* 0x000fe2000bf26270 */
[----:B------:R-:W4:Y:S01]  /*184290*/  LDL.LU R15, [R1+0x4ff0] ;  /* 0x004ff000010f7983 */ /* 0x000f220000300800 */
[----:B------:R-:W-:-:S03]  /*1842a0*/  LOP3.LUT R3, R3, 0xffffffbf, RZ, 0xc0, !PT ;  /* 0xffffffbf03037812 */ /* 0x000fc600078ec0ff */
[----:B------:R-:W4:Y:S01]  /*1842b0*/  LDL.LU R13, [R1+0x4fec] ;  /* 0x004fec00010d7983 */ /* 0x000f220000300800 */
[----:B------:R-:W-:Y:S02]  /*1842c0*/  @P2 LOP3.LUT R3, R3, 0x40, RZ, 0xfc, !PT ;  /* 0x0000004003032812 */ /* 0x000fe400078efcff */
[----:B------:R-:W-:Y:S02]  /*1842d0*/  ISETP.GE.AND P2, PT, R11, UR55, PT ;  /* 0x000000370b007c0c */ /* 0x000fe4000bf46270 */
[----:B------:R-:W4:Y:S04]  /*1842e0*/  LDL.LU R11, [R1+0x4fe8] ;  /* 0x004fe800010b7983 */ /* 0x000f280000300800 */
[----:B------:R-:W2:Y:S01]  /*1842f0*/  LDL.LU R28, [R1+0x3088] ;  /* 0x00308800011c7983 */ /* 0x000ea20000300800 */
[----:B------:R-:W-:-:S04]  /*184300*/  LOP3.LUT R3, R3, 0xfffffdff, RZ, 0xc0, !PT ;  /* 0xfffffdff03037812 */ /* 0x000fc800078ec0ff */
[----:B------:R-:W-:Y:S02]  /*184310*/  @P0 LOP3.LUT R3, R3, 0x200, RZ, 0xfc, !PT ;  /* 0x0000020003030812 */ /* 0x000fe400078efcff */
[----:B------:R-:W-:Y:S02]  /*184320*/  ISETP.GE.AND P0, PT, R2, UR46, PT ;  /* 0x0000002e02007c0c */ /* 0x000fe4000bf06270 */
[----:B------:R-:W3:Y:S01]  /*184330*/  LDL.LU R2, [R1+0x4fe4] ;  /* 0x004fe40001027983 */ /* 0x000ee20000300800 */
[----:B------:R-:W-:Y:S02]  /*184340*/  LOP3.LUT R8, R8, 0xfffffffd, RZ, 0xc0, !PT ;  /* 0xfffffffd08087812 */ /* 0x000fe400078ec0ff */
[----:B------:R-:W-:Y:S02]  /*184350*/  ISETP.GE.AND P4, PT, R24, UR57, PT ;  /* 0x0000003918007c0c */ /* 0x000fe4000bf86270 */
[----:B------:R-:W-:Y:S02]  /*184360*/  ISETP.GE.AND P5, PT, R23, UR58, PT ;  /* 0x0000003a17007c0c */ /* 0x000fe4000bfa6270 */
[----:B------:R-:W-:-:S04]  /*184370*/  ISETP.GE.AND P6, PT, R0, UR59, PT ;  /* 0x0000003b00007c0c */ /* 0x000fc8000bfc6270 */
[----:B------:R-:W-:Y:S02]  /*184380*/  @P0 LOP3.LUT R8, R8, 0x2, RZ, 0xfc, !PT ;  /* 0x0000000208080812 */ /* 0x000fe400078efcff */
[----:B------:R-:W-:Y:S02]  /*184390*/  LOP3.LUT P0, RZ, R29, 0x40000000, RZ, 0xc0, !PT ;  /* 0x400000001dff7812 */ /* 0x000fe4000780c0ff */
[----:B--2---:R-:W-:Y:S01]  /*1843a0*/  R2UR UR46, R28 ;  /* 0x000000001c2e72ca */ /* 0x004fe200000e0000 */
[----:B------:R0:W-:Y:S01]  /*1843b0*/  STL [R1+0x53b0], R23 ;  /* 0x0053b01701007387 */ /* 0x0001e20000100800 */
[----:B------:R-:W-:Y:S01]  /*1843c0*/  LOP3.LUT R0, R0, 0xffffffef, RZ, 0xc0, !PT ;  /* 0xffffffef00007812 */ /* 0x000fe200078ec0ff */
[----:B------:R-:W-:Y:S01]  /*1843d0*/  ULDC.64 UR26, c[0x0][0x228] ;  /* 0x00008a00001a7ab9 */ /* 0x000fe20000000a00 */
[----:B---3--:R-:W-:Y:S01]  /*1843e0*/  LOP3.LUT R2, R2, 0x7fffffff, RZ, 0xc0, !PT ;  /* 0x7fffffff02027812 */ /* 0x008fe200078ec0ff */
[----:B------:R-:W1:Y:S01]  /*1843f0*/  S2R R28, SR_TID.X ;  /* 0x00000000001c7919 */ /* 0x000e620000002100 */
[----:B------:R-:W-:Y:S01]  /*184400*/  ULDC.64 UR22, c[0x0][0x228] ;  /* 0x00008a0000167ab9 */ /* 0x000fe20000000a00 */
[----:B------:R-:W-:Y:S01]  /*184410*/  ULDC.64 UR20, c[0x0][0x228] ;  /* 0x00008a0000147ab9 */ /* 0x000fe20000000a00 */
[----:B------:R-:W-:Y:S01]  /*184420*/  ULDC.64 UR18, c[0x0][0x228] ;  /* 0x00008a0000127ab9 */ /* 0x000fe20000000a00 */
[----:B------:R-:W-:Y:S01]  /*184430*/  ULDC.64 UR16, c[0x0][0x228] ;  /* 0x00008a0000107ab9 */ /* 0x000fe20000000a00 */
[----:B------:R-:W-:Y:S01]  /*184440*/  ULDC.64 UR14, c[0x0][0x228] ;  /* 0x00008a00000e7ab9 */ /* 0x000fe20000000a00 */
[----:B0-----:R-:W2:Y:S01]  /*184450*/  LDL.LU R23, [R1+0x3098] ;  /* 0x0030980001177983 */ /* 0x001ea20000300800 */
[----:B------:R-:W-:Y:S01]  /*184460*/  ULDC.64 UR12, c[0x0][0x228] ;  /* 0x00008a00000c7ab9 */ /* 0x000fe20000000a00 */
[----:B------:R-:W-:Y:S01]  /*184470*/  ULDC.64 UR10, c[0x0][0x228] ;  /* 0x00008a00000a7ab9 */ /* 0x000fe20000000a00 */
[----:B------:R-:W-:Y:S01]  /*184480*/  ULDC.64 UR8, c[0x0][0x228] ;  /* 0x00008a0000087ab9 */ /* 0x000fe20000000a00 */
[----:B------:R0:W-:Y:S01]  /*184490*/  STL [R1+0x5380], R29 ;  /* 0x0053801d01007387 */ /* 0x0001e20000100800 */
[----:B------:R-:W-:Y:S01]  /*1844a0*/  @P0 LOP3.LUT R0, R0, 0x10, RZ, 0xfc, !PT ;  /* 0x0000001000000812 */ /* 0x000fe200078efcff */
[----:B------:R-:W-:Y:S01]  /*1844b0*/  ULDC.64 UR6, c[0x0][0x228] ;  /* 0x00008a0000067ab9 */ /* 0x000fe20000000a00 */
[----:B------:R-:W-:Y:S01]  /*1844c0*/  ULDC.64 UR24, c[0x0][0x228] ;  /* 0x00008a0000187ab9 */ /* 0x000fe20000000a00 */
[----:B0-----:R-:W3:Y:S04]  /*1844d0*/  LDL.LU R29, [R1+0x1a80] ;  /* 0x001a8000011d7983 */ /* 0x001ee80000300800 */
[----:B------:R0:W-:Y:S04]  /*1844e0*/  STL [R1+0x5358], R7 ;  /* 0x0053580701007387 */ /* 0x0001e80000100800 */
[----:B0-----:R-:W2:Y:S04]  /*1844f0*/  LDL.LU R7, [R1+0x17a0] ;  /* 0x0017a00001077983 */ /* 0x001ea80000300800 */
[----:B------:R0:W-:Y:S01]  /*184500*/  STL [R1+0x5338], R6 ;  /* 0x0053380601007387 */ /* 0x0001e20000100800 */
[----:B------:R-:W-:-:S03]  /*184510*/  LOP3.LUT R0, R0, 0xfffffff7, RZ, 0xc0, !PT ;  /* 0xfffffff700007812 */ /* 0x000fc600078ec0ff */
[----:B0-----:R-:W3:Y:S04]  /*184520*/  LDL.LU R6, [R1+0x3094] ;  /* 0x0030940001067983 */ /* 0x001ee80000300800 */
[----:B------:R0:W-:Y:S04]  /*184530*/  STL [R1+0x5318], R5 ;  /* 0x0053180501007387 */ /* 0x0001e80000100800 */
[----:B0-----:R-:W2:Y:S04]  /*184540*/  LDL.LU R5, [R1+0x400] ;  /* 0x0004000001057983 */ /* 0x001ea80000300800 */
[----:B------:R0:W-:Y:S01]  /*184550*/  STL [R1+0x52f0], R4 ;  /* 0x0052f00401007387 */ /* 0x0001e20000100800 */
[----:B------:R-:W-:-:S03]  /*184560*/  @P1 LOP3.LUT R0, R0, 0x8, RZ, 0xfc, !PT ;  /* 0x0000000800001812 */ /* 0x000fc600078efcff */
[----:B0-----:R-:W2:Y:S04]  /*184570*/  LDL.LU R4, [R1+0x348] ;  /* 0x0003480001047983 */ /* 0x001ea80000300800 */
[----:B------:R0:W-:Y:S04]  /*184580*/  STL [R1+0x52ec], R24 ;  /* 0x0052ec1801007387 */ /* 0x0001e80000100800 */
[----:B0-----:R-:W3:Y:S04]  /*184590*/  LDL.LU R24, [R1+0x10bc] ;  /* 0x0010bc0001187983 */ /* 0x001ee80000300800 */
        /* <DEDUP_REMOVED lines=9> */
[----:B0-----:R-:W2:Y:S04]  /*184630*/  LDL.LU R25, [R1+0xf5c] ;  /* 0x000f5c0001197983 */ /* 0x001ea80000300800 */
[----:B----4-:R0:W-:Y:S01]  /*184640*/  STL [R1+0x5228], R22 ;  /* 0x0052281601007387 */ /* 0x0101e20000100800 */
[----:B------:R-:W-:-:S03]  /*184650*/  LOP3.LUT R0, R0, 0xfffffffd, RZ, 0xc0, !PT ;  /* 0xfffffffd00007812 */ /* 0x000fc600078ec0ff */
[----:B0-----:R-:W2:Y:S04]  /*184660*/  LDL.LU R22, [R1+0x338] ;  /* 0x0003380001167983 */ /* 0x001ea80000300800 */
[----:B------:R0:W-:Y:S04]  /*184670*/  STL [R1+0x51f8], R21 ;  /* 0x0051f81501007387 */ /* 0x0001e80000100800 */
[----:B0-----:R-:W4:Y:S04]  /*184680*/  LDL.LU R21, [R1+0x14c0] ;  /* 0x0014c00001157983 */ /* 0x001f280000300800 */
[----:B------:R0:W-:Y:S01]  /*184690*/  STL [R1+0x51e0], R20 ;  /* 0x0051e01401007387 */ /* 0x0001e20000100800 */
[----:B------:R-:W-:-:S03]  /*1846a0*/  @P3 LOP3.LUT R0, R0, 0x2, RZ, 0xfc, !PT ;  /* 0x0000000200003812 */ /* 0x000fc600078efcff */
[----:B0-----:R-:W4:Y:S04]  /*1846b0*/  LDL.LU R20, [R1+0x344] ;  /* 0x0003440001147983 */ /* 0x001f280000300800 */
[----:B------:R0:W-:Y:S01]  /*1846c0*/  STL [R1+0x51a8], R19 ;  /* 0x0051a81301007387 */ /* 0x0001e20000100800 */
[----:B------:R-:W-:-:S03]  /*1846d0*/  @P5 LOP3.LUT R2, R2, 0x80000000, RZ, 0xfc, !PT ;  /* 0x8000000002025812 */ /* 0x000fc600078efcff */
[----:B0-----:R-:W2:Y:S04]  /*1846e0*/  LDL.LU R19, [R1+0x14c8] ;  /* 0x0014c80001137983 */ /* 0x001ea80000300800 */
[----:B------:R0:W-:Y:S01]  /*1846f0*/  STL [R1+0x5178], R18 ;  /* 0x0051781201007387 */ /* 0x0001e20000100800 */
[----:B------:R-:W-:-:S03]  /*184700*/  LOP3.LUT R0, R0, 0xfffffffe, RZ, 0xc0, !PT ;  /* 0xfffffffe00007812 */ /* 0x000fc600078ec0ff */
[----:B0-----:R-:W2:Y:S04]  /*184710*/  LDL.LU R18, [R1+0x33c] ;  /* 0x00033c0001127983 */ /* 0x001ea80000300800 */
[----:B------:R0:W-:Y:S01]  /*184720*/  STL [R1+0x5160], R17 ;  /* 0x0051601101007387 */ /* 0x0001e20000100800 */
[----:B------:R-:W-:-:S03]  /*184730*/  LOP3.LUT R2, R2, 0xbfffffff, RZ, 0xc0, !PT ;  /* 0xbfffffff02027812 */ /* 0x000fc600078ec0ff */
[----:B0-----:R-:W4:Y:S04]  /*184740*/  LDL.LU R17, [R1+0x16ec] ;  /* 0x0016ec0001117983 */ /* 0x001f280000300800 */
[----:B------:R0:W-:Y:S01]  /*184750*/  STL [R1+0x5148], R16 ;  /* 0x0051481001007387 */ /* 0x0001e20000100800 */
[----:B------:R-:W-:-:S03]  /*184760*/  @P4 LOP3.LUT R0, R0, 0x1, RZ, 0xfc, !PT ;  /* 0x0000000100004812 */ /* 0x000fc600078efcff */
[----:B0-----:R-:W4:Y:S04]  /*184770*/  LDL.LU R16, [R1+0x14d8] ;  /* 0x0014d80001107983 */ /* 0x001f280000300800 */
[----:B------:R0:W-:Y:S01]  /*184780*/  STL [R1+0x5110], R15 ;  /* 0x0051100f01007387 */ /* 0x0001e20000100800 */
[----:B------:R-:W-:-:S03]  /*184790*/  @P6 LOP3.LUT R2, R2, 0x40000000, RZ, 0xfc, !PT ;  /* 0x4000000002026812 */ /* 0x000fc600078efcff */
[----:B0-----:R-:W4:Y:S04]  /*1847a0*/  LDL.LU R15, [R1+0x16f4] ;  /* 0x0016f400010f7983 */ /* 0x001f280000300800 */
[----:B------:R0:W-:Y:S04]  /*1847b0*/  STL [R1+0x50f8], R14 ;  /* 0x0050f80e01007387 */ /* 0x0001e80000100800 */
[----:B0-----:R-:W4:Y:S04]  /*1847c0*/  LDL.LU R14, [R1+0x14dc] ;  /* 0x0014dc00010e7983 */ /* 0x001f280000300800 */
[----:B------:R0:W-:Y:S04]  /*1847d0*/  STL [R1+0x50d0], R13 ;  /* 0x0050d00d01007387 */ /* 0x0001e80000100800 */
[----:B0-----:R-:W2:Y:S04]  /*1847e0*/  LDL.LU R13, [R1+0x16fc] ;  /* 0x0016fc00010d7983 */ /* 0x001ea80000300800 */
[----:B------:R0:W-:Y:S04]  /*1847f0*/  STL [R1+0x50b8], R12 ;  /* 0x0050b80c01007387 */ /* 0x0001e80000100800 */
[----:B0-----:R-:W2:Y:S04]  /*184800*/  LDL.LU R12, [R1+0x14e0] ;  /* 0x0014e000010c7983 */ /* 0x001ea80000300800 */
[----:B------:R0:W-:Y:S04]  /*184810*/  STL [R1+0x5088], R11 ;  /* 0x0050880b01007387 */ /* 0x0001e80000100800 */
[----:B0-----:R-:W4:Y:S04]  /*184820*/  LDL.LU R11, [R1+0x1700] ;  /* 0x00170000010b7983 */ /* 0x001f280000300800 */
[----:B------:R0:W-:Y:S04]  /*184830*/  STL [R1+0x5070], R10 ;  /* 0x0050700a01007387 */ /* 0x0001e80000100800 */
[----:B0-----:R-:W4:Y:S01]  /*184840*/  LDL.LU R10, [R1+0x14e8] ;  /* 0x0014e800010a7983 */ /* 0x001f220000300800 */
[----:B-1----:R-:W-:Y:S01]  /*184850*/  IMAD.SHL.U32 R28, R28, 0x10, RZ ;  /* 0x000000101c1c7824 */ /* 0x002fe200078e00ff */
[----:B------:R-:W-:-:S02]  /*184860*/  LOP3.LUT P0, RZ, R9, 0x20000, RZ, 0xc0, !PT ;  /* 0x0002000009ff7812 */ /* 0x000fc4000780c0ff */
[----:B------:R0:W-:Y:S01]  /*184870*/  STL [R1+0x5040], R0 ;  /* 0x0050400001007387 */ /* 0x0001e20000100800 */
[C---:B------:R-:W-:Y:S01]  /*184880*/  LOP3.LUT P1, RZ, R9.reuse, 0x10000, RZ, 0xc0, !PT ;  /* 0x0001000009ff7812 */ /* 0x040fe2000782c0ff */
[----:B------:R-:W-:Y:S01]  /*184890*/  BAR.SYNC.DEFER_BLOCKING 0x0 ;  /* 0x0000000000007b1d */ /* 0x000fe20000010000 */
[C---:B------:R-:W-:Y:S02]  /*1848a0*/  LOP3.LUT P2, RZ, R9.reuse, 0x8000, RZ, 0xc0, !PT ;  /* 0x0000800009ff7812 */ /* 0x040fe4000784c0ff */
[----:B------:R-:W-:-:S03]  /*1848b0*/  LOP3.LUT P3, RZ, R9, 0x4000, RZ, 0xc0, !PT ;  /* 0x0000400009ff7812 */ /* 0x000fc6000786c0ff */
[----:B0-----:R-:W4:Y:S01]  /*1848c0*/  LDL.LU R0, [R1+0x4fe0] ;  /* 0x004fe00001007983 */ /* 0x001f220000300800 */
[C---:B------:R-:W-:Y:S02]  /*1848d0*/  LOP3.LUT P4, RZ, R9.reuse, 0x1000, RZ, 0xc0, !PT ;  /* 0x0000100009ff7812 */ /* 0x040fe4000788c0ff */
[----:B------:R-:W-:Y:S01]  /*1848e0*/  LOP3.LUT P5, RZ, R9, 0x1000000, RZ, 0xc0, !PT ;  /* 0x0100000009ff7812 */ /* 0x000fe200078ac0ff */
[----:B------:R0:W-:Y:S04]  /*1848f0*/  STL [R1+0x5028], R2 ;  /* 0x0050280201007387 */ /* 0x0001e80000100800 */
[----:B0-----:R-:W4:Y:S01]  /*184900*/  LDL.LU R2, [R1+0x3090] ;  /* 0x0030900001027983 */ /* 0x001f220000300800 */
[----:B------:R-:W-:Y:S02]  /*184910*/  LOP3.LUT R28, R28, 0x1f0, RZ, 0xc0, !PT ;  /* 0x000001f01c1c7812 */ /* 0x000fe400078ec0ff */
[----:B------:R-:W-:Y:S01]  /*184920*/  LOP3.LUT P6, RZ, R8, 0x2, RZ, 0xc0, !PT ;  /* 0x0000000208ff7812 */ /* 0x000fe200078cc0ff */
[----:B------:R3:W-:Y:S02]  /*184930*/  STL.64 [R1+0x5738], R8 ;  /* 0x0057380801007387 */ /* 0x0007e40000100a00 */
[----:B---3--:R-:W-:-:S02]  /*184940*/  PRMT R9, R24, 0x5410, R3 ;  /* 0x0000541018097816 */ /* 0x008fc40000000003 */
[----:B--2---:R-:W-:Y:S02]  /*184950*/  PRMT R8, R13, 0x5410, R12 ;  /* 0x000054100d087816 */ /* 0x004fe4000000000c */
[----:B------:R-:W-:Y:S02]  /*184960*/  PRMT R12, R19, 0x5410, R18 ;  /* 0x00005410130c7816 */ /* 0x000fe40000000012 */
[----:B----4-:R-:W-:Y:S02]  /*184970*/  PRMT R13, R21, 0x5410, R20 ;  /* 0x00005410150d7816 */ /* 0x010fe40000000014 */
[----:B------:R-:W-:Y:S02]  /*184980*/  R2UR UR4, R2 ;  /* 0x00000000020472ca */ /* 0x000fe400000e0000 */
[----:B------:R-:W-:Y:S02]  /*184990*/  PRMT R2, R15, 0x5410, R14 ;  /* 0x000054100f027816 */ /* 0x000fe4000000000e */
[----:B------:R-:W-:-:S09]  /*1849a0*/  PRMT R14, R25, 0x5410, R22 ;  /* 0x00005410190e7816 */ /* 0x000fd20000000016 */
[----:B------:R-:W-:Y:S02]  /*1849b0*/  IADD3 R28, R28, UR4, R0 ;  /* 0x000000041c1c7c10 */ /* 0x000fe4000fffe000 */
[----:B------:R-:W-:Y:S02]  /*1849c0*/  PRMT R0, R11, 0x5410, R10 ;  /* 0x000054100b007816 */ /* 0x000fe4000000000a */
[----:B------:R-:W-:Y:S01]  /*1849d0*/  PRMT R10, R5, 0x5410, R4 ;  /* 0x00005410050a7816 */ /* 0x000fe20000000004 */
[----:B------:R-:W-:Y:S04]  /*1849e0*/  STL [R1+0x5740], R28 ;  /* 0x0057401c01007387 */ /* 0x000fe80000100800 */
[----:B------:R0:W-:Y:S04]  /*1849f0*/  STL [R1+0x60], R0 ;  /* 0x0000600001007387 */ /* 0x0001e80000100800 */
[----:B------:R1:W-:Y:S04]  /*184a00*/  STL [R1+0x64], R8 ;  /* 0x0000640801007387 */ /* 0x0003e80000100800 */
[----:B------:R2:W-:Y:S01]  /*184a10*/  STL [R1+0x68], R2 ;  /* 0x0000680201007387 */ /* 0x0005e20000100800 */
[----:B0-----:R-:W-:-:S03]  /*184a20*/  PRMT R0, R17, 0x5410, R16 ;  /* 0x0000541011007816 */ /* 0x001fc60000000010 */
[----:B------:R0:W-:Y:S01]  /*184a30*/  STL [R1+0x5744], R12 ;  /* 0x0057440c01007387 */ /* 0x0001e20000100800 */
[----:B-1----:R-:W-:-:S03]  /*184a40*/  PRMT R8, R27, 0x5410, R26 ;  /* 0x000054101b087816 */ /* 0x002fc6000000001a */
[----:B------:R1:W-:Y:S01]  /*184a50*/  STL [R1+0x6c], R0 ;  /* 0x00006c0001007387 */ /* 0x0003e20000100800 */
[----:B--2---:R-:W-:-:S03]  /*184a60*/  LOP3.LUT R2, R6, 0xffff, RZ, 0xc0, !PT ;  /* 0x0000ffff06027812 */ /* 0x004fc600078ec0ff */
[----:B------:R-:W-:Y:S01]  /*184a70*/  STL [R1+0x5748], R13 ;  /* 0x0057480d01007387 */ /* 0x000fe20000100800 */
[----:B0-----:R-:W-:-:S03]  /*184a80*/  LOP3.LUT R12, R7, 0xffff, RZ, 0xc0, !PT ;  /* 0x0000ffff070c7812 */ /* 0x001fc600078ec0ff */
[----:B------:R0:W-:Y:S01]  /*184a90*/  STL [R1+0x574c], R14 ;  /* 0x00574c0e01007387 */ /* 0x0001e20000100800 */
[----:B-1----:R-:W-:-:S03]  /*184aa0*/  LOP3.LUT R0, R29, 0xffff, RZ, 0xc0, !PT ;  /* 0x0000ffff1d007812 */ /* 0x002fc600078ec0ff */
[----:B------:R1:W-:Y:S04]  /*184ab0*/  STL [R1+0x5750], R8 ;  /* 0x0057500801007387 */ /* 0x0003e80000100800 */
[----:B0-----:R-:W2:Y:S04]  /*184ac0*/  LDL.LU R14, [R1+0x350] ;  /* 0x00035000010e7983 */ /* 0x001ea80000300800 */
[----:B------:R-:W2:Y:S01]  /*184ad0*/  LDL.LU R11, [R1+0xf7c] ;  /* 0x000f7c00010b7983 */ /* 0x000ea20000300800 */
[----:B-1----:R-:W-:-:S03]  /*184ae0*/  LOP3.LUT R8, R23, 0xffff, RZ, 0xc0, !PT ;  /* 0x0000ffff17087812 */ /* 0x002fc600078ec0ff */
        /* <DEDUP_REMOVED lines=11> */
[----:B------:R-:W-:-:S03]  /*184ba0*/  SHF.R.U32.HI R28, RZ, 0x8, R2 ;  /* 0x00000008ff1c7819 */ /* 0x000fc60000011602 */
[----:B------:R-:W4:Y:S01]  /*184bb0*/  LDL.LU R7, [R1+0x151c] ;  /* 0x00151c0001077983 */ /* 0x000f220000300800 */
[----:B------:R-:W-:-:S03]  /*184bc0*/  PRMT R2, R2, 0x3340, R12 ;  /* 0x0000334002027816 */ /* 0x000fc6000000000c */
[----:B------:R-:W4:Y:S04]  /*184bd0*/  LDL.LU R6, [R1+0x368] ;  /* 0x0003680001067983 */ /* 0x000f280000300800 */
[----:B------:R-:W4:Y:S04]  /*184be0*/  LDL.LU R23, [R1+0x152c] ;  /* 0x00152c0001177983 */ /* 0x000f280000300800 */
[----:B------:R-:W4:Y:S04]  /*184bf0*/  LDL.LU R27, [R1+0x370] ;  /* 0x00037000011b7983 */ /* 0x000f280000300800 */
[----:B------:R-:W4:Y:S04]  /*184c00*/  LDL.LU R5, [R1+0x1504] ;  /* 0x0015040001057983 */ /* 0x000f280000300800 */
[----:B------:R-:W4:Y:S01]  /*184c10*/  LDL.LU R3, [R1+0x374] ;  /* 0x0003740001037983 */ /* 0x000f220000300800 */
[----:B------:R-:W-:-:S03]  /*184c20*/  SHF.R.U32.HI R12, RZ, 0x8, R12 ;  /* 0x00000008ff0c7819 */ /* 0x000fc6000001160c */
[----:B------:R-:W4:Y:S04]  /*184c30*/  LDL.LU R4, [R1+0x14fc] ;  /* 0x0014fc0001047983 */ /* 0x000f280000300800 */
[----:B------:R-:W4:Y:S04]  /*184c40*/  LDL.LU R24, [R1+0x36c] ;  /* 0x00036c0001187983 */ /* 0x000f280000300800 */
[----:B------:R-:W4:Y:S04]  /*184c50*/  LDL.LU R29, [R1+0x10b0] ;  /* 0x0010b000011d7983 */ /* 0x000f280000300800 */
[----:B------:R0:W-:Y:S01]  /*184c60*/  STL [R1+0xf5c], R2 ;  /* 0x000f5c0201007387 */ /* 0x0001e20000100800 */
[----:B------:R-:W-:-:S02]  /*184c70*/  LOP3.LUT R28, R28, 0xffff, RZ, 0xc0, !PT ;  /* 0x0000ffff1c1c7812 */ /* 0x000fc400078ec0ff */
[----:B------:R-:W-:Y:S02]  /*184c80*/  LOP3.LUT R12, R12, 0xffff, RZ, 0xc0, !PT ;  /* 0x0000ffff0c0c7812 */ /* 0x000fe400078ec0ff */
[--C-:B0-----:R-:W-:Y:S02]  /*184c90*/  SHF.R.U32.HI R2, RZ, 0x8, R0.reuse ;  /* 0x00000008ff027819 */ /* 0x101fe40000011600 */
[----:B------:R-:W-:Y:S02]  /*184ca0*/  PRMT R0, R8, 0x3340, R0 ;  /* 0x0000334008007816 */ /* 0x000fe40000000000 */
[----:B------:R-:W-:-:S03]  /*184cb0*/  PRMT R28, R28, 0x3340, R12 ;  /* 0x000033401c1c7816 */ /* 0x000fc6000000000c */
[----:B------:R0:W-:Y:S02]  /*184cc0*/  STL [R1+0x5618], R0 ;  /* 0x0056180001007387 */ /* 0x0001e40000100800 */
[----:B0-----:R-:W-:Y:S02]  /*184cd0*/  SHF.R.U32.HI R0, RZ, 0x8, R8 ;  /* 0x00000008ff007819 */ /* 0x001fe40000011608 */
[----:B------:R-:W4:Y:S01]  /*184ce0*/  LDL.LU R8, [R1+0x5750] ;  /* 0x0057500001087983 */ /* 0x000f220000300800 */
[----:B--2---:R-:W-:-:S03]  /*184cf0*/  PRMT R11, R11, 0x5410, R14 ;  /* 0x000054100b0b7816 */ /* 0x004fc6000000000e */
[----:B------:R-:W2:Y:S01]  /*184d00*/  LDL.LU R14, [R1+0x574c] ;  /* 0x00574c00010e7983 */ /* 0x000ea20000300800 */
[----:B---3--:R-:W-:-:S03]  /*184d10*/  PRMT R15, R15, 0x5410, R13 ;  /* 0x000054100f0f7816 */ /* 0x008fc6000000000d */
[----:B------:R-:W2:Y:S04]  /*184d20*/  LDL.LU R13, [R1+0x5748] ;  /* 0x00574800010d7983 */ /* 0x000ea80000300800 */
[----:B------:R-:W2:Y:S04]  /*184d30*/  LDL.LU R12, [R1+0x5744] ;  /* 0x00574400010c7983 */ /* 0x000ea80000300800 */
[----:B------:R0:W-:Y:S04]  /*184d40*/  STL [R1+0x3ec], R28 ;  /* 0x0003ec1c01007387 */ /* 0x0001e80000100800 */
[----:B0-----:R-:W4:Y:S01]  /*184d50*/  LDL.LU R28, [R1+0x5740] ;  /* 0x00574000011c7983 */ /* 0x001f220000300800 */
[----:B------:R-:W-:-:S02]  /*184d60*/  LOP3.LUT R2, R2, 0xffff, RZ, 0xc0, !PT ;  /* 0x0000ffff02027812 */ /* 0x000fc400078ec0ff */
[----:B------:R-:W-:-:S04]  /*184d70*/  LOP3.LUT R0, R0, 0xffff, RZ, 0xc0, !PT ;  /* 0x0000ffff00007812 */ /* 0x000fc800078ec0ff */
[----:B------:R-:W-:-:S05]  /*184d80*/  PRMT R2, R0, 0x3340, R2 ;  /* 0x0000334000027816 */ /* 0x000fca0000000002 */
[----:B------:R-:W-:Y:S04]  /*184d90*/  STL [R1+0x561c], R2 ;  /* 0x00561c0201007387 */ /* 0x000fe80000100800 */
[----:B----4-:R0:W-:Y:S04]  /*184da0*/  STSM.16.M88.4 [R28], R8 ;  /* 0x000000081c007844 */ /* 0x0101e80000000200 */
[----:B0-----:R-:W3:Y:S01]  /*184db0*/  LDL.LU.64 R8, [R1+0x5738] ;  /* 0x0057380001087983 */ /* 0x001ee20000300a00 */
[----:B------:R-:W-:Y:S02]  /*184dc0*/  PRMT R10, R21, 0x5410, R16 ;  /* 0x00005410150a7816 */ /* 0x000fe40000000010 */
[----:B------:R-:W0:Y:S01]  /*184dd0*/  S2R R21, SR_TID.X ;  /* 0x0000000000157919 */ /* 0x000e220000002100 */
[----:B--2---:R-:W-:Y:S01]  /*184de0*/  STSM.16.M88.4 [R28+0x200], R12 ;  /* 0x0002000c1c007844 */ /* 0x004fe20000000200 */
[----:B------:R-:W-:-:S03]  /*184df0*/  PRMT R6, R23, 0x5410, R6 ;  /* 0x0000541017067816 */ /* 0x000fc60000000006 */
[----:B------:R-:W-:Y:S01]  /*184e00*/  STL [R1+0x55b8], R10 ;  /* 0x0055b80a01007387 */ /* 0x000fe20000100800 */
[----:B0-----:R-:W-:-:S04]  /*184e10*/  LOP3.LUT R0, R21, 0x3f, RZ, 0xc0, !PT ;  /* 0x0000003f15007812 */ /* 0x001fc800078ec0ff */
[----:B------:R-:W-:Y:S01]  /*184e20*/  LEA R23, R0, UR4, 0x4 ;  /* 0x0000000400177c11 */ /* 0x000fe2000f8e20ff */
[----:B------:R-:W-:Y:S01]  /*184e30*/  ULDC.64 UR4, c[0x0][0x228] ;  /* 0x00008a0000047ab9 */ /* 0x000fe20000000a00 */
[----:B------:R-:W-:Y:S02]  /*184e40*/  PRMT R4, R4, 0x5410, R3 ;  /* 0x0000541004047816 */ /* 0x000fe40000000003 */
[----:B------:R-:W-:Y:S01]  /*184e50*/  PRMT R3, R29, 0x5410, R24 ;  /* 0x000054101d037816 */ /* 0x000fe20000000018 */
[----:B------:R-:W-:Y:S06]  /*184e60*/  BAR.SYNC.DEFER_BLOCKING 0x0 ;  /* 0x0000000000007b1d */ /* 0x000fec0000010000 */
[----:B---3--:R-:W-:Y:S04]  /*184e70*/  STL.64 [R1+0x55b0], R8 ;  /* 0x0055b00801007387 */ /* 0x008fe80000100a00 */
[----:B------:R-:W0:Y:S04]  /*184e80*/  LDS.128 R8, [R23] ;  /* 0x0000000017087984 */ /* 0x000e280000000c00 */
[----:B------:R-:W-:Y:S04]  /*184e90*/  STL [R1+0x400], R23 ;  /* 0x0004001701007387 */ /* 0x000fe80000100800 */
[----:B0-----:R0:W-:Y:S01]  /*184ea0*/  STL [R1+0x3c4], R9 ;  /* 0x0003c40901007387 */ /* 0x0011e20000100800 */
[----:B------:R-:W-:-:S03]  /*184eb0*/  IMAD.MOV.U32 R29, RZ, RZ, R8 ;  /* 0x000000ffff1d7224 */ /* 0x000fc600078e0008 */
[----:B------:R1:W-:Y:S04]  /*184ec0*/  STL.64 [R1+0x3c8], R10 ;  /* 0x0003c80a01007387 */ /* 0x0003e80000100a00 */
[----:B------:R-:W2:Y:S04]  /*184ed0*/  LDL.LU R8, [R1+0x1598] ;  /* 0x0015980001087983 */ /* 0x000ea80000300800 */
[----:B0-----:R-:W2:Y:S04]  /*184ee0*/  LDL.LU R9, [R1+0x1594] ;  /* 0x0015940001097983 */ /* 0x001ea80000300800 */
[----:B-1----:R-:W3:Y:S04]  /*184ef0*/  LDL.LU R10, [R1+0x158c] ;  /* 0x00158c00010a7983 */ /* 0x002ee80000300800 */
[----:B------:R-:W4:Y:S04]  /*184f00*/  LDL.LU R12, [R1+0x15a0] ;  /* 0x0015a000010c7983 */ /* 0x000f280000300800 */
[----:B------:R-:W4:Y:S04]  /*184f10*/  LDL.LU R2, [R1+0x1570] ;  /* 0x0015700001027983 */ /* 0x000f280000300800 */
[----:B------:R-:W4:Y:S04]  /*184f20*/  LDL.LU R0, [R1+0x384] ;  /* 0x0003840001007983 */ /* 0x000f280000300800 */
[----:B------:R-:W3:Y:S01]  /*184f30*/  LDL.LU R11, [R1+0x156c] ;  /* 0x00156c00010b7983 */ /* 0x000ee20000300800 */
[----:B------:R-:W-:-:S02]  /*184f40*/  PRMT R13, R25, 0x5410, R22 ;  /* 0x00005410190d7816 */ /* 0x000fc40000000016 */
[----:B------:R-:W-:Y:S02]  /*184f50*/  PRMT R7, R7, 0x5410, R26 ;  /* 0x0000541007077816 */ /* 0x000fe4000000001a */
[----:B------:R-:W-:Y:S02]  /*184f60*/  PRMT R15, R18, 0x5410, R17 ;  /* 0x00005410120f7816 */ /* 0x000fe40000000011 */
[----:B------:R-:W-:Y:S02]  /*184f70*/  PRMT R14, R20, 0x5410, R19 ;  /* 0x00005410140e7816 */ /* 0x000fe40000000013 */
[----:B------:R-:W-:Y:S01]  /*184f80*/  PRMT R5, R5, 0x5410, R27 ;  /* 0x0000541005057816 */ /* 0x000fe2000000001b */
[----:B---3--:R0:W-:Y:S04]  /*184f90*/  STL.64 [R1+0x5710], R10 ;  /* 0x0057100a01007387 */ /* 0x0081e80000100a00 */
[----:B--2---:R1:W-:Y:S01]  /*184fa0*/  STL.64 [R1+0x5708], R8 ;  /* 0x0057080801007387 */ /* 0x0043e20000100a00 */
[----:B0-----:R-:W-:-:S02]  /*184fb0*/  IMAD.MOV.U32 R10, RZ, RZ, R13 ;  /* 0x000000ffff0a7224 */ /* 0x001fc400078e000d */
[----:B------:R-:W-:Y:S02]  /*184fc0*/  IMAD.MOV.U32 R11, RZ, RZ, R7 ;  /* 0x000000ffff0b7224 */ /* 0x000fe400078e0007 */
[----:B-1----:R-:W-:Y:S02]  /*184fd0*/  IMAD.MOV.U32 R8, RZ, RZ, R15 ;  /* 0x000000ffff087224 */ /* 0x002fe400078e000f */
[----:B------:R-:W-:Y:S01]  /*184fe0*/  IMAD.MOV.U32 R9, RZ, RZ, R14 ;  /* 0x000000ffff097224 */ /* 0x000fe200078e000e */
[----:B------:R0:W-:Y:S04]  /*184ff0*/  STL.64 [R1+0x5720], R10 ;  /* 0x0057200a01007387 */ /* 0x0001e80000100a00 */
[----:B------:R1:W-:Y:S01]  /*185000*/  STL.64 [R1+0x5718], R8 ;  /* 0x0057180801007387 */ /* 0x0003e20000100a00 */
[----:B0-----:R-:W-:-:S02]  /*185010*/  IMAD.MOV.U32 R10, RZ, RZ, R4 ;  /* 0x000000ffff0a7224 */ /* 0x001fc400078e0004 */
[----:B------:R-:W-:Y:S02]  /*185020*/  IMAD.MOV.U32 R11, RZ, RZ, R3 ;  /* 0x000000ffff0b7224 */ /* 0x000fe400078e0003 */
[----:B-1----:R-:W-:Y:S02]  /*185030*/  IMAD.MOV.U32 R8, RZ, RZ, R6 ;  /* 0x000000ffff087224 */ /* 0x002fe400078e0006 */
[----:B------:R-:W-:Y:S01]  /*185040*/  IMAD.MOV.U32 R9, RZ, RZ, R5 ;  /* 0x000000ffff097224 */ /* 0x000fe200078e0005 */
[----:B------:R-:W-:Y:S04]  /*185050*/  STL.64 [R1+0x5730], R10 ;  /* 0x0057300a01007387 */ /* 0x000fe80000100a00 */
[----:B------:R-:W-:Y:S04]  /*185060*/  STL.64 [R1+0x5728], R8 ;  /* 0x0057280801007387 */ /* 0x000fe80000100a00 */
[----:B------:R-:W2:Y:S04]  /*185070*/  LDL.LU R5, [R1+0x378] ;  /* 0x0003780001057983 */ /* 0x000ea80000300800 */
[----:B------:R-:W2:Y:S04]  /*185080*/  LDL.LU R6, [R1+0x144c] ;  /* 0x00144c0001067983 */ /* 0x000ea80000300800 */
[----:B------:R-:W3:Y:S04]  /*185090*/  LDL.LU R13, [R1+0xed4] ;  /* 0x000ed400010d7983 */ /* 0x000ee80000300800 */
[----:B------:R-:W2:Y:S04]  /*1850a0*/  LDL.LU R20, [R1+0x15f4] ;  /* 0x0015f40001147983 */ /* 0x000ea80000300800 */
[----:B------:R-:W4:Y:S04]  /*1850b0*/  LDL.LU R14, [R1+0xed0] ;  /* 0x000ed000010e7983 */ /* 0x000f280000300800 */
[----:B------:R-:W2:Y:S04]  /*1850c0*/  LDL.LU R19, [R1+0x15f0] ;  /* 0x0015f00001137983 */ /* 0x000ea80000300800 */
[----:B------:R-:W4:Y:S04]  /*1850d0*/  LDL.LU R15, [R1+0xecc] ;  /* 0x000ecc00010f7983 */ /* 0x000f280000300800 */
[----:B------:R-:W0:Y:S04]  /*1850e0*/  LDS.128 R8, [R23+0x400] ;  /* 0x0004000017087984 */ /* 0x000e280000000c00 */
[----:B----4-:R1:W-:Y:S04]  /*1850f0*/  STL.64 [R1+0x56f0], R14 ;  /* 0x0056f00e01007387 */ /* 0x0103e80000100a00 */
[----:B-1----:R-:W4:Y:S04]  /*185100*/  LDL.LU R14, [R1+0x1574] ;  /* 0x00157400010e7983 */ /* 0x002f280000300800 */
[----:B------:R-:W4:Y:S04]  /*185110*/  LDL.LU R15, [R1+0x380] ;  /* 0x00038000010f7983 */ /* 0x000f280000300800 */
[----:B---3--:R1:W-:Y:S04]  /*185120*/  STL [R1+0x56e8], R13 ;  /* 0x0056e80d01007387 */ /* 0x0083e80000100800 */
[----:B-1----:R-:W4:Y:S04]  /*185130*/  LDL.LU R13, [R1+0x37c] ;  /* 0x00037c00010d7983 */ /* 0x002f280000300800 */
[----:B------:R-:W2:Y:S04]  /*185140*/  LDL.LU R18, [R1+0x15e8] ;  /* 0x0015e80001127983 */ /* 0x000ea80000300800 */
[----:B------:R-:W3:Y:S04]  /*185150*/  LDL.LU R16, [R1+0x3f4] ;  /* 0x0003f40001107983 */ /* 0x000ee80000300800 */
[----:B------:R-:W3:Y:S01]  /*185160*/  LDL.LU R17, [R1+0x15d0] ;  /* 0x0015d00001117983 */ /* 0x000ee20000300800 */
[----:B0-----:R-:W-:Y:S01]  /*185170*/  IMAD.MOV.U32 R7, RZ, RZ, R9 ;  /* 0x000000ffff077224 */ /* 0x001fe200078e0009 */
[----:B------:R-:W-:Y:S06]  /*185180*/  BAR.SYNC.DEFER_BLOCKING 0x0 ;  /* 0x0000000000007b1d */ /* 0x000fec0000010000 */
[----:B--2---:R0:W-:Y:S04]  /*185190*/  STL.64 [R1+0x5700], R18 ;  /* 0x0057001201007387 */ /* 0x0041e80000100a00 */
[----:B0-----:R-:W2:Y:S04]  /*1851a0*/  LDL.LU R18, [R1+0x3b8] ;  /* 0x0003b80001127983 */ /* 0x001ea80000300800 */
[----:B------:R-:W4:Y:S04]  /*1851b0*/  LDL.LU R19, [R1+0x3b4] ;  /* 0x0003b40001137983 */ /* 0x000f280000300800 */
[----:B---3--:R0:W-:Y:S04]  /*1851c0*/  STL.64 [R1+0x56f8], R16 ;  /* 0x0056f81001007387 */ /* 0x0081e80000100a00 */
        /* <DEDUP_REMOVED lines=11> */
[----:B------:R-:W-:Y:S04]  /*185280*/  STL [R1+0x3a0], R8 ;  /* 0x0003a00801007387 */ /* 0x000fe80000100800 */
[----:B------:R0:W-:Y:S04]  /*185290*/  STL.64 [R1+0x3a8], R10 ;  /* 0x0003a80a01007387 */ /* 0x0001e80000100a00 */
[----:B0-----:R-:W2:Y:S04]  /*1852a0*/  LDL.LU.64 R10, [R1+0x5730] ;  /* 0x00573000010a7983 */ /* 0x001ea80000300a00 */
[----:B------:R-:W2:Y:S04]  /*1852b0*/  LDL.LU.64 R8, [R1+0x5728] ;  /* 0x0057280001087983 */ /* 0x000ea80000300a00 */
[----:B--2---:R0:W-:Y:S04]  /*1852c0*/  STSM.16.M88.4 [R28], R8 ;  /* 0x000000081c007844 */ /* 0x0041e80000000200 */
[----:B0-----:R-:W2:Y:S04]  /*1852d0*/  LDL.LU.64 R10, [R1+0x5720] ;  /* 0x00572000010a7983 */ /* 0x001ea80000300a00 */
[----:B------:R-:W2:Y:S04]  /*1852e0*/  LDL.LU.64 R8, [R1+0x5718] ;  /* 0x0057180001087983 */ /* 0x000ea80000300a00 */
[----:B--2---:R0:W-:Y:S04]  /*1852f0*/  STSM.16.M88.4 [R28+0x200], R8 ;  /* 0x000200081c007844 */ /* 0x0041e80000000200 */
[----:B0-----:R-:W2:Y:S04]  /*185300*/  LDL.LU.64 R10, [R1+0x5710] ;  /* 0x00571000010a7983 */ /* 0x001ea80000300a00 */
[----:B------:R-:W3:Y:S01]  /*185310*/  LDL.LU.64 R8, [R1+0x5708] ;  /* 0x0057080001087983 */ /* 0x000ee20000300a00 */
[----:B----4-:R-:W-:-:S02]  /*185320*/  PRMT R12, R12, 0x5410, R19 ;  /* 0x000054100c0c7816 */ /* 0x010fc40000000013 */
[----:B------:R-:W-:Y:S02]  /*185330*/  PRMT R13, R14, 0x5410, R13 ;  /* 0x000054100e0d7816 */ /* 0x000fe4000000000d */
[----:B------:R-:W-:Y:S01]  /*185340*/  PRMT R14, R2, 0x5410, R15 ;  /* 0x00005410020e7816 */ /* 0x000fe2000000000f */
[----:B------:R-:W-:Y:S01]  /*185350*/  BAR.SYNC.DEFER_BLOCKING 0x0 ;  /* 0x0000000000007b1d */ /* 0x000fe20000010000 */
[----:B--2---:R-:W-:Y:S02]  /*185360*/  PRMT R10, R10, 0x5410, R18 ;  /* 0x000054100a0a7816 */ /* 0x004fe40000000012 */
[----:B---3--:R-:W-:Y:S02]  /*185370*/  PRMT R8, R8, 0x5410, R16 ;  /* 0x0000541008087816 */ /* 0x008fe40000000010 */
[----:B------:R-:W-:Y:S02]  /*185380*/  PRMT R9, R9, 0x5410, R17 ;  /* 0x0000541009097816 */ /* 0x000fe40000000011 */
[----:B------:R-:W0:Y:S01]  /*185390*/  LDS.128 R16, [R23] ;  /* 0x0000000017107984 */ /* 0x000e220000000c00 */
[----:B------:R-:W-:-:S02]  /*1853a0*/  PRMT R15, R11, 0x5410, R0 ;  /* 0x000054100b0f7816 */ /* 0x000fc40000000000 */
[----:B------:R-:W-:Y:S01]  /*1853b0*/  PRMT R11, R6, 0x5410, R5 ;  /* 0x00005410060b7816 */ /* 0x000fe20000000005 */
[----:B0-----:R-:W-:Y:S01]  /*1853c0*/  STL.64 [R1+0x310], R16 ;  /* 0x0003101001007387 */ /* 0x001fe20000100a00 */
[----:B------:R-:W-:-:S03]  /*1853d0*/  IMAD.MOV.U32 R6, RZ, RZ, R18 ;  /* 0x000000ffff067224 */ /* 0x000fc600078e0012 */
[----:B------:R-:W-:Y:S04]  /*1853e0*/  STL [R1+0x31c], R19 ;  /* 0x00031c1301007387 */ /* 0x000fe80000100800 */
[----:B------:R-:W0:Y:S01]  /*1853f0*/  LDS.128 R16, [R23+0x400] ;  /* 0x0004000017107984 */ /* 0x000e220000000c00 */
[----:B------:R-:W-:Y:S06]  /*185400*/  BAR.SYNC.DEFER_BLOCKING 0x0 ;  /* 0x0000000000007b1d */ /* 0x000fec0000010000 */
[----:B------:R-:W-:Y:S04]  /*185410*/  STL.64 [R1+0x5360], R6 ;  /* 0x0053600601007387 */ /* 0x000fe80000100a00 */
[----:B------:R-:W-:Y:S04]  /*185420*/  STSM.16.M88.4 [R28], R12 ;  /* 0x0000000c1c007844 */ /* 0x000fe80000000200 */
[----:B0-----:R-:W-:Y:S01]  /*185430*/  STL.64 [R1+0x300], R16 ;  /* 0x0003001001007387 */ /* 0x001fe20000100a00 */
[----:B------:R-:W-:-:S03]  /*185440*/  IMAD.MOV.U32 R5, RZ, RZ, R19 ;  /* 0x000000ffff057224 */ /* 0x000fc600078e0013 */
[----:B------:R0:W-:Y:S04]  /*185450*/  STL [R1+0x308], R18 ;  /* 0x0003081201007387 */ /* 0x0001e80000100800 */
[----:B0-----:R-:W2:Y:S04]  /*185460*/  LDL.LU.64 R18, [R1+0x5700] ;  /* 0x0057000001127983 */ /* 0x001ea80000300a00 */
[----:B------:R-:W3:Y:S04]  /*185470*/  LDL.LU.64 R16, [R1+0x56f8] ;  /* 0x0056f80001107983 */ /* 0x000ee80000300a00 */
[----:B------:R-:W2:Y:S04]  /*185480*/  LDL.LU.64 R14, [R1+0x56f0] ;  /* 0x0056f000010e7983 */ /* 0x000ea80000300a00 */
[----:B------:R-:W-:Y:S01]  /*185490*/  STSM.16.M88.4 [R28+0x200], R8 ;  /* 0x000200081c007844 */ /* 0x000fe20000000200 */
[----:B------:R-:W-:Y:S01]  /*1854a0*/  BAR.SYNC.DEFER_BLOCKING 0x0 ;  /* 0x0000000000007b1d */ /* 0x000fe20000010000 */
[----:B------:R-:W-:-:S05]  /*1854b0*/  PRMT R12, R3, 0x5410, R27 ;  /* 0x00005410030c7816 */ /* 0x000fca000000001b */
[----:B------:R-:W4:Y:S04]  /*1854c0*/  LDL.LU R13, [R1+0x56e8] ;  /* 0x0056e800010d7983 */ /* 0x000f280000300800 */
[----:B------:R-:W0:Y:S01]  /*1854d0*/  LDS.128 R8, [R23] ;  /* 0x0000000017087984 */ /* 0x000e220000000c00 */
[----:B------:R-:W-:Y:S01]  /*1854e0*/  PRMT R3, R4, 0x5410, R24 ;  /* 0x0000541004037816 */ /* 0x000fe20000000018 */
[----:B0-----:R-:W-:Y:S02]  /*1854f0*/  IMAD.MOV.U32 R24, RZ, RZ, R11 ;  /* 0x000000ffff187224 */ /* 0x001fe400078e000b */
[----:B------:R-:W-:Y:S04]  /*185500*/  STL.64 [R1+0x2f0], R8 ;  /* 0x0002f00801007387 */ /* 0x000fe80000100a00 */
[----:B------:R0:W-:Y:S01]  /*185510*/  STL [R1+0x56b0], R24 ;  /* 0x0056b01801007387 */ /* 0x0001e20000100800 */
[----:B------:R-:W-:-:S03]  /*185520*/  IMAD.MOV.U32 R4, RZ, RZ, R10 ;  /* 0x000000ffff047224 */ /* 0x000fc600078e000a */
        /* <DEDUP_REMOVED lines=9> */
[----:B---3--:R-:W-:-:S03]  /*1855c0*/  PRMT R17, R17, 0x5410, R16 ;  /* 0x0000541011117816 */ /* 0x008fc60000000010 */
[----:B------:R-:W3:Y:S01]  /*1855d0*/  LDL.LU R16, [R1+0x162c] ;  /* 0x00162c0001107983 */ /* 0x000ee20000300800 */
[----:B--2---:R-:W-:-:S03]  /*1855e0*/  PRMT R18, R18, 0x5410, R15 ;  /* 0x0000541012127816 */ /* 0x004fc6000000000f */
[----:B------:R-:W2:Y:S04]  /*1855f0*/  LDL.LU R0, [R1+0xf1c] ;  /* 0x000f1c0001007983 */ /* 0x000ea80000300800 */
[----:B------:R-:W3:Y:S04]  /*185600*/  LDL.LU R15, [R1+0x1624] ;  /* 0x00162400010f7983 */ /* 0x000ee80000300800 */
[----:B------:R-:W4:Y:S01]  /*185610*/  LDL.LU R11, [R1+0xf18] ;  /* 0x000f1800010b7983 */ /* 0x000f220000300800 */
[----:B------:R-:W-:-:S03]  /*185620*/  PRMT R19, R19, 0x5410, R14 ;  /* 0x0000541013137816 */ /* 0x000fc6000000000e */
[----:B----4-:R0:W-:Y:S04]  /*185630*/  STL [R1+0x5698], R11 ;  /* 0x0056980b01007387 */ /* 0x0101e80000100800 */
[----:B0-----:R-:W4:Y:S01]  /*185640*/  LDL.LU R11, [R1+0x15f8] ;  /* 0x0015f800010b7983 */ /* 0x001f220000300800 */
[----:B------:R-:W-:Y:S02]  /*185650*/  PRMT R20, R20, 0x5410, R13 ;  /* 0x0000541014147816 */ /* 0x000fe4000000000d */
[----:B------:R-:W-:Y:S02]  /*185660*/  PRMT R14, R22, 0x5410, R21 ;  /* 0x00005410160e7816 */ /* 0x000fe40000000015 */
[----:B------:R-:W-:Y:S01]  /*185670*/  PRMT R13, R26, 0x5410, R25 ;  /* 0x000054101a0d7816 */ /* 0x000fe20000000019 */
[----:B----4-:R0:W-:Y:S04]  /*185680*/  STL.64 [R1+0x56c0], R10 ;  /* 0x0056c00a01007387 */ /* 0x0101e80000100a00 */
[----:B------:R1:W-:Y:S01]  /*185690*/  STL.64 [R1+0x56b8], R8 ;  /* 0x0056b80801007387 */ /* 0x0003e20000100a00 */
        /* <DEDUP_REMOVED lines=12> */
[----:B------:R-:W3:Y:S04]  /*185760*/  LDL.LU R14, [R1+0x1620] ;  /* 0x00162000010e7983 */ /* 0x000ee80000300800 */
[----:B------:R-:W4:Y:S04]  /*185770*/  LDL.LU R12, [R1+0xf14] ;  /* 0x000f1400010c7983 */ /* 0x000f280000300800 */
[----:B------:R-:W4:Y:S04]  /*185780*/  LDL.LU R13, [R1+0x161c] ;  /* 0x00161c00010d7983 */ /* 0x000f280000300800 */
[----:B------:R-:W0:Y:S02]  /*185790*/  LDS.128 R8, [R23+0x400] ;  /* 0x0004000017087984 */ /* 0x000e240000000c00 */
[----:B0-----:R-:W-:Y:S01]  /*1857a0*/  IMAD.MOV.U32 R3, RZ, RZ, R8 ;  /* 0x000000ffff037224 */ /* 0x001fe200078e0008 */
[----:B------:R-:W-:Y:S06]  /*1857b0*/  BAR.SYNC.DEFER_BLOCKING 0x0 ;  /* 0x0000000000007b1d */ /* 0x000fec0000010000 */
[----:B---3--:R0:W-:Y:S04]  /*1857c0*/  STL.64 [R1+0x56a8], R14 ;  /* 0x0056a80e01007387 */ /* 0x0081e80000100a00 */
[----:B0-----:R-:W3:Y:S04]  /*1857d0*/  LDL.LU R14, [R1+0xef0] ;  /* 0x000ef000010e7983 */ /* 0x001ee80000300800 */
[----:B------:R-:W2:Y:S04]  /*1857e0*/  LDL.LU R15, [R1+0xee4] ;  /* 0x000ee400010f7983 */ /* 0x000ea80000300800 */
[----:B----4-:R0:W-:Y:S04]  /*1857f0*/  STL.64 [R1+0x56a0], R12 ;  /* 0x0056a00c01007387 */ /* 0x0101e80000100a00 */
        /* <DEDUP_REMOVED lines=11> */
[----:B0-----:R-:W3:Y:S04]  /*1858b0*/  LDL.LU R5, [R1+0x160c] ;  /* 0x00160c0001057983 */ /* 0x001ee80000300800 */
[----:B------:R-:W2:Y:S04]  /*1858c0*/  LDL.LU R4, [R1+0xefc] ;  /* 0x000efc0001047983 */ /* 0x000ea80000300800 */
[----:B------:R-:W-:Y:S04]  /*1858d0*/  STL [R1+0x2e4], R9 ;  /* 0x0002e40901007387 */ /* 0x000fe80000100800 */
[----:B------:R0:W-:Y:S04]  /*1858e0*/  STL.64 [R1+0x2e8], R10 ;  /* 0x0002e80a01007387 */ /* 0x0001e80000100a00 */
[----:B0-----:R-:W4:Y:S04]  /*1858f0*/  LDL.LU.64 R10, [R1+0x56e0] ;  /* 0x0056e000010a7983 */ /* 0x001f280000300a00 */
[----:B------:R-:W4:Y:S04]  /*185900*/  LDL.LU.64 R8, [R1+0x56d8] ;  /* 0x0056d80001087983 */ /* 0x000f280000300a00 */
[----:B------:R0:W-:Y:S04]  /*185910*/  STL [R1+0x5500], R3 ;  /* 0x0055000301007387 */ /* 0x0001e80000100800 */
[----:B0-----:R-:W3:Y:S04]  /*185920*/  LDL.LU R3, [R1+0xf00] ;  /* 0x000f000001037983 */ /* 0x001ee80000300800 */
[----:B----4-:R0:W-:Y:S04]  /*185930*/  STSM.16.M88.4 [R28], R8 ;  /* 0x000000081c007844 */ /* 0x0101e80000000200 */
[----:B0-----:R-:W4:Y:S04]  /*185940*/  LDL.LU.64 R10, [R1+0x56d0] ;  /* 0x0056d000010a7983 */ /* 0x001f280000300a00 */
[----:B------:R-:W4:Y:S04]  /*185950*/  LDL.LU.64 R8, [R1+0x56c8] ;  /* 0x0056c80001087983 */ /* 0x000f280000300a00 */
[----:B----4-:R0:W-:Y:S04]  /*185960*/  STSM.16.M88.4 [R28+0x200], R8 ;  /* 0x000200081c007844 */ /* 0x0101e80000000200 */
[----:B0-----:R-:W4:Y:S04]  /*185970*/  LDL.LU.64 R10, [R1+0x56c0] ;  /* 0x0056c000010a7983 */ /* 0x001f280000300a00 */
[----:B------:R-:W4:Y:S01]  /*185980*/  LDL.LU.64 R8, [R1+0x56b8] ;  /* 0x0056b80001087983 */ /* 0x000f220000300a00 */
[----:B------:R-:W-:-:S03]  /*185990*/  PRMT R7, R7, 0x5410, R24 ;  /* 0x0000541007077816 */ /* 0x000fc60000000018 */
[----:B------:R-:W4:Y:S01]  /*1859a0*/  LDL.LU R24, [R1+0x56b0] ;  /* 0x0056b00001187983 */ /* 0x000f220000300800 */
[----:B--2---:R-:W-:Y:S02]  /*1859b0*/  PRMT R6, R6, 0x5410, R4 ;  /* 0x0000541006067816 */ /* 0x004fe40000000004 */
[----:B---3--:R-:W-:Y:S02]  /*1859c0*/  PRMT R5, R5, 0x5410, R3 ;  /* 0x0000541005057816 */ /* 0x008fe40000000003 */
[----:B------:R-:W-:Y:S01]  /*1859d0*/  PRMT R3, R27, 0x5410, R29 ;  /* 0x000054101b037816 */ /* 0x000fe2000000001d */
[----:B------:R-:W-:Y:S01]  /*1859e0*/  BAR.SYNC.DEFER_BLOCKING 0x0 ;  /* 0x0000000000007b1d */ /* 0x000fe20000010000 */
[----:B----4-:R-:W-:Y:S02]  /*1859f0*/  PRMT R10, R10, 0x5410, R14 ;  /* 0x000054100a0a7816 */ /* 0x010fe4000000000e */
[----:B------:R-:W-:Y:S02]  /*185a00*/  PRMT R11, R11, 0x5410, R15 ;  /* 0x000054100b0b7816 */ /* 0x000fe4000000000f */
[----:B------:R-:W-:-:S02]  /*185a10*/  PRMT R8, R8, 0x5410, R12 ;  /* 0x0000541008087816 */ /* 0x000fc4000000000c */
[----:B------:R-:W-:Y:S02]  /*185a20*/  PRMT R9, R9, 0x5410, R13 ;  /* 0x0000541009097816 */ /* 0x000fe4000000000d */
[----:B------:R-:W0:Y:S04]  /*185a30*/  LDS.128 R12, [R23] ;  /* 0x00000000170c7984 */ /* 0x000e280000000c00 */
[----:B0-----:R-:W-:Y:S04]  /*185a40*/  STL.64 [R1+0x2d0], R12 ;  /* 0x0002d00c01007387 */ /* 0x001fe80000100a00 */
[----:B------:R-:W-:Y:S04]  /*185a50*/  STL.64 [R1+0x2d8], R14 ;  /* 0x0002d80e01007387 */ /* 0x000fe80000100a00 */
[----:B------:R-:W0:Y:S01]  /*185a60*/  LDS.128 R12, [R23+0x400] ;  /* 0x00040000170c7984 */ /* 0x000e220000000c00 */
[----:B------:R-:W-:Y:S06]  /*185a70*/  BAR.SYNC.DEFER_BLOCKING 0x0 ;  /* 0x0000000000007b1d */ /* 0x000fec0000010000 */
[----:B------:R-:W-:Y:S01]  /*185a80*/  STSM.16.M88.4 [R28], R8 ;  /* 0x000000081c007844 */ /* 0x000fe20000000200 */
[----:B0-----:R-:W-:-:S03]  /*185a90*/  IMAD.MOV.U32 R4, RZ, RZ, R15 ;  /* 0x000000ffff047224 */ /* 0x001fc600078e000f */
[----:B------:R-:W-:Y:S01]  /*185aa0*/  STL [R1+0x2c0], R12 ;  /* 0x0002c00c01007387 */ /* 0x000fe20000100800 */
[----:B------:R-:W-:-:S03]  /*185ab0*/  IMAD.MOV.U32 R27, RZ, RZ, R13 ;  /* 0x000000ffff1b7224 */ /* 0x000fc600078e000d */
[----:B------:R0:W-:Y:S04]  /*185ac0*/  STL [R1+0x2c8], R14 ;  /* 0x0002c80e01007387 */ /* 0x0001e80000100800 */
[----:B0-----:R-:W2:Y:S04]  /*185ad0*/  LDL.LU.64 R14, [R1+0x56a8] ;  /* 0x0056a800010e7983 */ /* 0x001ea80000300a00 */
[----:B------:R-:W3:Y:S04]  /*185ae0*/  LDL.LU.64 R12, [R1+0x56a0] ;  /* 0x0056a000010c7983 */ /* 0x000ee80000300a00 */
[----:B------:R0:W-:Y:S04]  /*185af0*/  STL [R1+0x5504], R4 ;  /* 0x0055040401007387 */ /* 0x0001e80000100800 */
[----:B------:R-:W-:Y:S04]  /*185b00*/  STL [R1+0x52d8], R27 ;  /* 0x0052d81b01007387 */ /* 0x000fe80000100800 */
[----:B------:R-:W4:Y:S01]  /*185b10*/  LDL.LU R11, [R1+0x5698] ;  /* 0x00569800010b7983 */ /* 0x000f220000300800 */
[----:B0-----:R-:W-:-:S02]  /*185b20*/  IMAD.MOV.U32 R4, RZ, RZ, R7 ;  /* 0x000000ffff047224 */ /* 0x001fc400078e0007 */
[----:B------:R-:W-:-:S05]  /*185b30*/  IMAD.MOV.U32 R7, RZ, RZ, R3 ;  /* 0x000000ffff077224 */ /* 0x000fca00078e0003 */
[----:B------:R0:W-:Y:S04]  /*185b40*/  STSM.16.M88.4 [R28+0x200], R4 ;  /* 0x000200041c007844 */ /* 0x0001e80000000200 */
        /* <DEDUP_REMOVED lines=9> */
[----:B------:R-:W-:-:S02]  /*185be0*/  PRMT R16, R16, 0x5410, R2 ;  /* 0x0000541010107816 */ /* 0x000fc40000000002 */
[----:B------:R-:W-:Y:S01]  /*185bf0*/  PRMT R2, R22, 0x5410, R21 ;  /* 0x0000541016027816 */ /* 0x000fe20000000015 */
[----:B------:R-:W-:Y:S01]  /*185c00*/  BAR.SYNC.DEFER_BLOCKING 0x0 ;  /* 0x0000000000007b1d */ /* 0x000fe20000010000 */
[----:B--2---:R-:W-:Y:S02]  /*185c10*/  PRMT R15, R15, 0x5410, R0 ;  /* 0x000054100f0f7816 */ /* 0x004fe40000000000 */
[----:B---3--:R-:W-:Y:S02]  /*185c20*/  PRMT R13, R13, 0x5410, R12 ;  /* 0x000054100d0d7816 */ /* 0x008fe4000000000c */
[----:B------:R-:W-:Y:S02]  /*185c30*/  PRMT R0, R26, 0x5410, R25 ;  /* 0x000054101a007816 */ /* 0x000fe40000000019 */
[----:B------:R-:W-:Y:S02]  /*185c40*/  PRMT R12, R18, 0x5410, R17 ;  /* 0x00005410120c7816 */ /* 0x000fe40000000011 */
[----:B----4-:R-:W-:-:S02]  /*185c50*/  PRMT R14, R14, 0x5410, R11 ;  /* 0x000054100e0e7816 */ /* 0x010fc4000000000b */
[----:B------:R-:W-:Y:S01]  /*185c60*/  PRMT R11, R20, 0x5410, R19 ;  /* 0x00005410140b7816 */ /* 0x000fe20000000013 */
[----:B------:R0:W-:Y:S04]  /*185c70*/  STL.64 [R1+0x5670], R6 ;  /* 0x0056700601007387 */ /* 0x0001e80000100a00 */
[----:B------:R1:W-:Y:S01]  /*185c80*/  STL.64 [R1+0x5668], R4 ;  /* 0x0056680401007387 */ /* 0x0003e20000100a00 */
[----:B0-----:R-:W-:Y:S02]  /*185c90*/  IMAD.MOV.U32 R6, RZ, RZ, R14 ;  /* 0x000000ffff067224 */ /* 0x001fe400078e000e */
[----:B------:R-:W-:Y:S02]  /*185ca0*/  IMAD.MOV.U32 R7, RZ, RZ, R13 ;  /* 0x000000ffff077224 */ /* 0x000fe400078e000d */
[----:B-1----:R-:W-:-:S02]  /*185cb0*/  IMAD.MOV.U32 R4, RZ, RZ, R16 ;  /* 0x000000ffff047224 */ /* 0x002fc400078e0010 */
[----:B------:R-:W-:Y:S01]  /*185cc0*/  IMAD.MOV.U32 R5, RZ, RZ, R15 ;  /* 0x000000ffff057224 */ /* 0x000fe200078e000f */
[----:B------:R0:W-:Y:S04]  /*185cd0*/  STL.64 [R1+0x5680], R6 ;  /* 0x0056800601007387 */ /* 0x0001e80000100a00 */
[----:B------:R1:W-:Y:S01]  /*185ce0*/  STL.64 [R1+0x5678], R4 ;  /* 0x0056780401007387 */ /* 0x0003e20000100a00 */
[----:B0-----:R-:W-:Y:S02]  /*185cf0*/  IMAD.MOV.U32 R6, RZ, RZ, R2 ;  /* 0x000000ffff067224 */ /* 0x001fe400078e0002 */
[----:B------:R-:W-:Y:S02]  /*185d00*/  IMAD.MOV.U32 R7, RZ, RZ, R0 ;  /* 0x000000ffff077224 */ /* 0x000fe400078e0000 */
[----:B-1----:R-:W-:-:S02]  /*185d10*/  IMAD.MOV.U32 R4, RZ, RZ, R12 ;  /* 0x000000ffff047224 */ /* 0x002fc400078e000c */
[----:B------:R-:W-:Y:S01]  /*185d20*/  IMAD.MOV.U32 R5, RZ, RZ, R11 ;  /* 0x000000ffff057224 */ /* 0x000fe200078e000b */
[----:B------:R-:W-:Y:S04]  /*185d30*/  STL.64 [R1+0x5690], R6 ;  /* 0x0056900601007387 */ /* 0x000fe80000100a00 */
[----:B------:R-:W-:Y:S04]  /*185d40*/  STL.64 [R1+0x5688], R4 ;  /* 0x0056880401007387 */ /* 0x000fe80000100a00 */
[----:B------:R-:W2:Y:S04]  /*185d50*/  LDL.LU R29, [R1+0x394] ;  /* 0x00039400011d7983 */ /* 0x000ea80000300800 */
[----:B------:R-:W2:Y:S04]  /*185d60*/  LDL.LU R25, [R1+0x14ec] ;  /* 0x0014ec0001197983 */ /* 0x000ea80000300800 */
[----:B------:R-:W3:Y:S04]  /*185d70*/  LDL.LU R2, [R1+0xf58] ;  /* 0x000f580001027983 */ /* 0x000ee80000300800 */
[----:B------:R-:W4:Y:S04]  /*185d80*/  LDL.LU R11, [R1+0x1664] ;  /* 0x00166400010b7983 */ /* 0x000f280000300800 */
[----:B------:R-:W0:Y:S04]  /*185d90*/  LDS.128 R4, [R23] ;  /* 0x0000000017047984 */ /* 0x000e280000000c00 */
[----:B----4-:R1:W-:Y:S04]  /*185da0*/  STL [R1+0x5650], R11 ;  /* 0x0056500b01007387 */ /* 0x0103e80000100800 */
[----:B-1----:R-:W4:Y:S04]  /*185db0*/  LDL.LU R11, [R1+0xf2c] ;  /* 0x000f2c00010b7983 */ /* 0x002f280000300800 */
[----:B------:R-:W3:Y:S04]  /*185dc0*/  LDL.LU R0, [R1+0xf54] ;  /* 0x000f540001007983 */ /* 0x000ee80000300800 */
[----:B------:R-:W2:Y:S04]  /*185dd0*/  LDL.LU R12, [R1+0x1660] ;  /* 0x00166000010c7983 */ /* 0x000ea80000300800 */
[----:B------:R-:W2:Y:S04]  /*185de0*/  LDL.LU R13, [R1+0xf50] ;  /* 0x000f5000010d7983 */ /* 0x000ea80000300800 */
[----:B------:R-:W4:Y:S04]  /*185df0*/  LDL.LU R14, [R1+0x165c] ;  /* 0x00165c00010e7983 */ /* 0x000f280000300800 */
[----:B------:R-:W4:Y:S04]  /*185e00*/  LDL.LU R15, [R1+0xf4c] ;  /* 0x000f4c00010f7983 */ /* 0x000f280000300800 */
[----:B----4-:R1:W-:Y:S04]  /*185e10*/  STL.64 [R1+0x5660], R14 ;  /* 0x0056600e01007387 */ /* 0x0103e80000100a00 */
[----:B-1----:R-:W4:Y:S04]  /*185e20*/  LDL.LU R14, [R1+0xf34] ;  /* 0x000f3400010e7983 */ /* 0x002f280000300800 */
[----:B------:R-:W3:Y:S04]  /*185e30*/  LDL.LU R15, [R1+0xf30] ;  /* 0x000f3000010f7983 */ /* 0x000ee80000300800 */
[----:B--2---:R1:W-:Y:S04]  /*185e40*/  STL.64 [R1+0x5658], R12 ;  /* 0x0056580c01007387 */ /* 0x0043e80000100a00 */
        /* <DEDUP_REMOVED lines=9> */
[----:B0-----:R-:W-:Y:S04]  /*185ee0*/  STL.64 [R1+0x2b0], R4 ;  /* 0x0002b00401007387 */ /* 0x001fe80000100a00 */
[----:B------:R-:W-:Y:S04]  /*185ef0*/  STL.64 [R1+0x2b8], R6 ;  /* 0x0002b80601007387 */ /* 0x000fe80000100a00 */
[----:B------:R-:W0:Y:S04]  /*185f00*/  LDS.128 R4, [R23+0x400] ;  /* 0x0004000017047984 */ /* 0x000e280000000c00 */
[----:B0-----:R-:W-:Y:S01]  /*185f10*/  STL.64 [R1+0x2a0], R4 ;  /* 0x0002a00401007387 */ /* 0x001fe20000100a00 */
[----:B------:R-:W-:-:S03]  /*185f20*/  IMAD.MOV.U32 R26, RZ, RZ, R6 ;  /* 0x000000ffff1a7224 */ /* 0x000fc600078e0006 */
[----:B------:R0:W-:Y:S04]  /*185f30*/  STL [R1+0x2ac], R7 ;  /* 0x0002ac0701007387 */ /* 0x0001e80000100800 */
[----:B0-----:R-:W4:Y:S04]  /*185f40*/  LDL.LU.64 R6, [R1+0x5690] ;  /* 0x0056900001067983 */ /* 0x001f280000300a00 */
[----:B------:R-:W4:Y:S01]  /*185f50*/  LDL.LU.64 R4, [R1+0x5688] ;  /* 0x0056880001047983 */ /* 0x000f220000300a00 */
[----:B------:R-:W-:Y:S06]  /*185f60*/  BAR.SYNC.DEFER_BLOCKING 0x0 ;  /* 0x0000000000007b1d */ /* 0x000fec0000010000 */
[----:B------:R-:W-:Y:S04]  /*185f70*/  STL [R1+0x5290], R26 ;  /* 0x0052901a01007387 */ /* 0x000fe80000100800 */
[----:B----4-:R0:W-:Y:S04]  /*185f80*/  STSM.16.M88.4 [R28], R4 ;  /* 0x000000041c007844 */ /* 0x0101e80000000200 */
[----:B0-----:R-:W4:Y:S04]  /*185f90*/  LDL.LU.64 R6, [R1+0x5680] ;  /* 0x0056800001067983 */ /* 0x001f280000300a00 */
[----:B------:R-:W4:Y:S04]  /*185fa0*/  LDL.LU.64 R4, [R1+0x5678] ;  /* 0x0056780001047983 */ /* 0x000f280000300a00 */
[----:B----4-:R0:W-:Y:S04]  /*185fb0*/  STSM.16.M88.4 [R28+0x200], R4 ;  /* 0x000200041c007844 */ /* 0x0101e80000000200 */
[----:B0-----:R-:W4:Y:S04]  /*185fc0*/  LDL.LU.64 R6, [R1+0x5670] ;  /* 0x0056700001067983 */ /* 0x001f280000300a00 */
[----:B------:R-:W2:Y:S01]  /*185fd0*/  LDL.LU.64 R4, [R1+0x5668] ;  /* 0x0056680001047983 */ /* 0x000ea20000300a00 */
[----:B---3--:R-:W-:-:S02]  /*185fe0*/  PRMT R10, R10, 0x5410, R15 ;  /* 0x000054100a0a7816 */ /* 0x008fc4000000000f */
[----:B------:R-:W-:Y:S02]  /*185ff0*/  PRMT R9, R9, 0x5410, R11 ;  /* 0x0000541009097816 */ /* 0x000fe4000000000b */
[----:B------:R-:W-:-:S05]  /*186000*/  PRMT R8, R8, 0x5410, R27 ;  /* 0x0000541008087816 */ /* 0x000fca000000001b */
[----:B------:R-:W-:Y:S01]  /*186010*/  IMAD.MOV.U32 R26, RZ, RZ, R8 ;  /* 0x000000ffff1a7224 */ /* 0x000fe200078e0008 */
[----:B------:R-:W-:Y:S01]  /*186020*/  BAR.SYNC.DEFER_BLOCKING 0x0 ;  /* 0x0000000000007b1d */ /* 0x000fe20000010000 */
[----:B----4-:R-:W-:Y:S02]  /*186030*/  PRMT R6, R6, 0x5410, R14 ;  /* 0x0000541006067816 */ /* 0x010fe4000000000e */
[----:B--2---:R-:W-:Y:S02]  /*186040*/  PRMT R4, R4, 0x5410, R12 ;  /* 0x0000541004047816 */ /* 0x004fe4000000000c */
[----:B------:R-:W-:Y:S02]  /*186050*/  PRMT R5, R5, 0x5410, R13 ;  /* 0x0000541005057816 */ /* 0x000fe4000000000d */
[----:B------:R-:W0:Y:S01]  /*186060*/  LDS.128 R12, [R23] ;  /* 0x00000000170c7984 */ /* 0x000e220000000c00 */
[----:B------:R-:W-:Y:S02]  /*186070*/  PRMT R3, R7, 0x5410, R3 ;  /* 0x0000541007037816 */ /* 0x000fe40000000003 */
[----:B------:R-:W-:Y:S01]  /*186080*/  PRMT R7, R25, 0x5410, R29 ;  /* 0x0000541019077816 */ /* 0x000fe2000000001d */
[----:B0-----:R-:W-:Y:S01]  /*186090*/  IMAD.MOV.U32 R25, RZ, RZ, R15 ;  /* 0x000000ffff197224 */ /* 0x001fe200078e000f */
[----:B------:R-:W-:Y:S04]  /*1860a0*/  STL.64 [R1+0x290], R12 ;  /* 0x0002900c01007387 */ /* 0x000fe80000100a00 */
[----:B------:R0:W-:Y:S04]  /*1860b0*/  STL [R1+0x298], R14 ;  /* 0x0002980e01007387 */ /* 0x0001e80000100800 */
[----:B0-----:R-:W2:Y:S04]  /*1860c0*/  LDL.LU.64 R14, [R1+0x5660] ;  /* 0x00566000010e7983 */ /* 0x001ea80000300a00 */
[----:B------:R-:W3:Y:S04]  /*1860d0*/  LDL.LU.64 R12, [R1+0x5658] ;  /* 0x00565800010c7983 */ /* 0x000ee80000300a00 */
[----:B------:R0:W-:Y:S02]  /*1860e0*/  STL.64 [R1+0x52f8], R24 ;  /* 0x0052f81801007387 */ /* 0x0001e40000100a00 */
[----:B0-----:R-:W-:-:S02]  /*1860f0*/  IMAD.MOV.U32 R24, RZ, RZ, R10 ;  /* 0x000000ffff187224 */ /* 0x001fc400078e000a */
[----:B------:R-:W-:Y:S02]  /*186100*/  IMAD.MOV.U32 R25, RZ, RZ, R9 ;  /* 0x000000ffff197224 */ /* 0x000fe400078e0009 */
[----:B------:R-:W0:Y:S04]  /*186110*/  LDS.128 R8, [R23+0x400] ;  /* 0x0004000017087984 */ /* 0x000e280000000c00 */
[----:B0-----:R-:W-:Y:S04]  /*186120*/  STL.64 [R1+0x280], R8 ;  /* 0x0002800801007387 */ /* 0x001fe80000100a00 */
[----:B------:R0:W-:Y:S04]  /*186130*/  STL.64 [R1+0x288], R10 ;  /* 0x0002880a01007387 */ /* 0x0001e80000100a00 */
[----:B0-----:R-:W4:Y:S01]  /*186140*/  LDL.LU R11, [R1+0x5650] ;  /* 0x00565000010b7983 */ /* 0x001f220000300800 */
[----:B------:R-:W-:Y:S01]  /*186150*/  IMAD.MOV.U32 R27, RZ, RZ, R3 ;  /* 0x000000ffff1b7224 */ /* 0x000fe200078e0003 */
[----:B------:R-:W-:Y:S06]  /*186160*/  BAR.SYNC.DEFER_BLOCKING 0x0 ;  /* 0x0000000000007b1d */ /* 0x000fec0000010000 */
[----:B------:R0:W-:Y:S04]  /*186170*/  STSM.16.M88.4 [R28], R24 ;  /* 0x000000181c007844 */ /* 0x0001e80000000200 */
[----:B------:R1:W-:Y:S01]  /*186180*/  STSM.16.M88.4 [R28+0x200], R4 ;  /* 0x000200041c007844 */ /* 0x0003e20000000200 */
[----:B---3--:R-:W-:-:S02]  /*186190*/  PRMT R10, R12, 0x5410, R0 ;  /* 0x000054100c0a7816 */ /* 0x008fc40000000000 */
[----:B----4-:R-:W-:Y:S02]  /*1861a0*/  PRMT R11, R11, 0x5410, R2 ;  /* 0x000054100b0b7816 */ /* 0x010fe40000000002 */
[----:B------:R-:W3:Y:S04]  /*1861b0*/  LDL.LU R2, [R1+0xf78] ;  /* 0x000f780001027983 */ /* 0x000ee80000300800 */
[----:B0-----:R-:W4:Y:S04]  /*1861c0*/  LDL.LU R24, [R1+0x169c] ;  /* 0x00169c0001187983 */ /* 0x001f280000300800 */
[----:B------:R-:W3:Y:S04]  /*1861d0*/  LDL.LU R0, [R1+0xf74] ;  /* 0x000f740001007983 */ /* 0x000ee80000300800 */
[----:B------:R-:W4:Y:S04]  /*1861e0*/  LDL.LU R25, [R1+0x1698] ;  /* 0x0016980001197983 */ /* 0x000f280000300800 */
[----:B------:R-:W3:Y:S04]  /*1861f0*/  LDL.LU R26, [R1+0x1680] ;  /* 0x00168000011a7983 */ /* 0x000ee80000300800 */
[----:B-1----:R-:W4:Y:S04]  /*186200*/  LDL.LU R4, [R1+0x168c] ;  /* 0x00168c0001047983 */ /* 0x002f280000300800 */
[----:B------:R-:W4:Y:S04]  /*186210*/  LDL.LU R5, [R1+0x1688] ;  /* 0x0016880001057983 */ /* 0x000f280000300800 */
[----:B------:R-:W3:Y:S01]  /*186220*/  LDL.LU R27, [R1+0x166c] ;  /* 0x00166c00011b7983 */ /* 0x000ee20000300800 */
[----:B--2---:R-:W-:-:S02]  /*186230*/  PRMT R9, R14, 0x5410, R13 ;  /* 0x000054100e097816 */ /* 0x004fc4000000000d */
[----:B------:R-:W-:Y:S02]  /*186240*/  PRMT R8, R16, 0x5410, R15 ;  /* 0x0000541010087816 */ /* 0x000fe4000000000f */
[----:B------:R-:W-:Y:S02]  /*186250*/  PRMT R3, R22, 0x5410, R21 ;  /* 0x0000541016037816 */ /* 0x000fe40000000015 */
[----:B------:R-:W-:Y:S02]  /*186260*/  PRMT R6, R20, 0x5410, R19 ;  /* 0x0000541014067816 */ /* 0x000fe40000000013 */
[----:B------:R-:W-:Y:S01]  /*186270*/  PRMT R7, R18, 0x5410, R17 ;  /* 0x0000541012077816 */ /* 0x000fe20000000011 */
[----:B------:R-:W-:Y:S06]  /*186280*/  BAR.SYNC.DEFER_BLOCKING 0x0 ;  /* 0x0000000000007b1d */ /* 0x000fec0000010000 */
[----:B---3--:R0:W-:Y:S04]  /*186290*/  STL.64 [R1+0x5628], R26 ;  /* 0x0056281a01007387 */ /* 0x0081e80000100a00 */
[----:B----4-:R1:W-:Y:S04]  /*1862a0*/  STL.64 [R1+0x5620], R24 ;  /* 0x0056201801007387 */ /* 0x0103e80000100a00 */
[----:B------:R-:W2:Y:S01]  /*1862b0*/  LDL.LU R22, [R1+0x14d4] ;  /* 0x0014d40001167983 */ /* 0x000ea20000300800 */
[----:B0-----:R-:W-:-:S02]  /*1862c0*/  IMAD.MOV.U32 R26, RZ, RZ, R9 ;  /* 0x000000ffff1a7224 */ /* 0x001fc400078e0009 */
[----:B------:R-:W-:Y:S02]  /*1862d0*/  IMAD.MOV.U32 R27, RZ, RZ, R8 ;  /* 0x000000ffff1b7224 */ /* 0x000fe400078e0008 */
[----:B-1----:R-:W-:Y:S02]  /*1862e0*/  IMAD.MOV.U32 R24, RZ, RZ, R11 ;  /* 0x000000ffff187224 */ /* 0x002fe400078e000b */
[----:B------:R-:W-:Y:S01]  /*1862f0*/  IMAD.MOV.U32 R25, RZ, RZ, R10 ;  /* 0x000000ffff197224 */ /* 0x000fe200078e000a */
[----:B------:R0:W-:Y:S04]  /*186300*/  STL.64 [R1+0x5638], R26 ;  /* 0x0056381a01007387 */ /* 0x0001e80000100a00 */
[----:B0-----:R-:W2:Y:S01]  /*186310*/  LDL.LU R27, [R1+0x398] ;  /* 0x00039800011b7983 */ /* 0x001ea20000300800 */
[----:B------:R-:W-:-:S03]  /*186320*/  IMAD.MOV.U32 R26, RZ, RZ, R3 ;  /* 0x000000ffff1a7224 */ /* 0x000fc600078e0003 */
[----:B------:R0:W-:Y:S04]  /*186330*/  STL.64 [R1+0x5630], R24 ;  /* 0x0056301801007387 */ /* 0x0001e80000100a00 */
[----:B------:R-:W3:Y:S04]  /*186340*/  LDL.LU R3, [R1+0x39c] ;  /* 0x00039c0001037983 */ /* 0x000ee80000300800 */
[----:B------:R-:W3:Y:S01]  /*186350*/  LDL.LU R21, [R1+0x14f4] ;  /* 0x0014f40001157983 */ /* 0x000ee20000300800 */
[----:B0-----:R-:W-:-:S03]  /*186360*/  IMAD.MOV.U32 R25, RZ, RZ, R6 ;  /* 0x000000ffff197224 */ /* 0x001fc600078e0006 */
[----:B------:R-:W4:Y:S01]  /*186370*/  LDL.LU R6, [R1+0x14cc] ;  /* 0x0014cc0001067983 */ /* 0x000f220000300800 */
[----:B------:R-:W-:-:S03]  /*186380*/  IMAD.MOV.U32 R24, RZ, RZ, R7 ;  /* 0x000000ffff187224 */ /* 0x000fc600078e0007 */
[----:B------:R-:W3:Y:S04]  /*186390*/  LDL.LU R10, [R1+0x16d4] ;  /* 0x0016d400010a7983 */ /* 0x000ee80000300800 */
[----:B------:R-:W4:Y:S04]  /*1863a0*/  LDL.LU R7, [R1+0x14bc] ;  /* 0x0014bc0001077983 */ /* 0x000f280000300800 */
[----:B----4-:R0:W-:Y:S04]  /*1863b0*/  STL.64 [R1+0x5600], R6 ;  /* 0x0056000601007387 */ /* 0x0101e80000100a00 */
[----:B0-----:R-:W4:Y:S04]  /*1863c0*/  LDL.LU R6, [R1+0x1684] ;  /* 0x0016840001067983 */ /* 0x001f280000300800 */
[----:B------:R-:W4:Y:S04]  /*1863d0*/  LDL.LU R7, [R1+0xf60] ;  /* 0x000f600001077983 */ /* 0x000f280000300800 */
[----:B----4-:R-:W-:Y:S04]  /*1863e0*/  STL.64 [R1+0x5648], R6 ;  /* 0x0056480601007387 */ /* 0x010fe80000100a00 */
[----:B------:R-:W-:Y:S04]  /*1863f0*/  STL.64 [R1+0x5640], R4 ;  /* 0x0056400401007387 */ /* 0x000fe80000100a00 */
[----:B------:R-:W4:Y:S04]  /*186400*/  LDL.LU R9, [R1+0x16c8] ;  /* 0x0016c80001097983 */ /* 0x000f280000300800 */
[----:B------:R-:W4:Y:S04]  /*186410*/  LDL.LU R29, [R1+0x14b8] ;  /* 0x0014b800011d7983 */ /* 0x000f280000300800 */
[----:B------:R-:W4:Y:S04]  /*186420*/  LDL.LU R8, [R1+0x16c4] ;  /* 0x0016c40001087983 */ /* 0x000f280000300800 */
[----:B------:R-:W3:Y:S04]  /*186430*/  LDL.LU R11, [R1+0x14b4] ;  /* 0x0014b400010b7983 */ /* 0x000ee80000300800 */
[----:B------:R-:W0:Y:S01]  /*186440*/  LDS.128 R4, [R23] ;  /* 0x0000000017047984 */ /* 0x000e220000000c00 */
[----:B--2---:R-:W-:-:S03]  /*186450*/  PRMT R27, R22, 0x5410, R27 ;  /* 0x00005410161b7816 */ /* 0x004fc6000000001b */
[----:B---3--:R1:W-:Y:S04]  /*186460*/  STL.64 [R1+0x5610], R10 ;  /* 0x0056100a01007387 */ /* 0x0083e80000100a00 */
[----:B-1----:R-:W2:Y:S04]  /*186470*/  LDL.LU R10, [R1+0xf68] ;  /* 0x000f6800010a7983 */ /* 0x002ea80000300800 */
[----:B------:R-:W3:Y:S04]  /*186480*/  LDL.LU R11, [R1+0xf64] ;  /* 0x000f6400010b7983 */ /* 0x000ee80000300800 */
[----:B----4-:R1:W-:Y:S04]  /*186490*/  STL.64 [R1+0x5608], R8 ;  /* 0x0056080801007387 */ /* 0x0103e80000100a00 */
[----:B-1----:R-:W4:Y:S04]  /*1864a0*/  LDL.LU R8, [R1+0xf70] ;  /* 0x000f700001087983 */ /* 0x002f280000300800 */
        /* <DEDUP_REMOVED lines=10> */
[----:B0-----:R-:W-:Y:S04]  /*186550*/  STL.64 [R1+0x270], R4 ;  /* 0x0002700401007387 */ /* 0x001fe80000100a00 */
[----:B------:R-:W-:Y:S04]  /*186560*/  STL.64 [R1+0x278], R6 ;  /* 0x0002780601007387 */ /* 0x000fe80000100a00 */
[----:B------:R-:W0:Y:S01]  /*186570*/  LDS.128 R4, [R23+0x400] ;  /* 0x0004000017047984 */ /* 0x000e220000000c00 */
[----:B------:R-:W-:Y:S06]  /*186580*/  BAR.SYNC.DEFER_BLOCKING 0x0 ;  /* 0x0000000000007b1d */ /* 0x000fec0000010000 */
[----:B------:R-:W-:Y:S04]  /*186590*/  STSM.16.M88.4 [R28], R24 ;  /* 0x000000181c007844 */ /* 0x000fe80000000200 */
[----:B0-----:R-:W-:Y:S01]  /*1865a0*/  STL [R1+0x260], R4 ;  /* 0x0002600401007387 */ /* 0x001fe20000100800 */
[----:B------:R-:W-:-:S03]  /*1865b0*/  IMAD.MOV.U32 R22, RZ, RZ, R5 ;  /* 0x000000ffff167224 */ /* 0x000fc600078e0005 */
[----:B------:R0:W-:Y:S04]  /*1865c0*/  STL.64 [R1+0x268], R6 ;  /* 0x0002680601007387 */ /* 0x0001e80000100a00 */
[----:B0-----:R-:W3:Y:S04]  /*1865d0*/  LDL.LU.64 R6, [R1+0x5648] ;  /* 0x0056480001067983 */ /* 0x001ee80000300a00 */
[----:B------:R-:W2:Y:S04]  /*1865e0*/  LDL.LU.64 R4, [R1+0x5640] ;  /* 0x0056400001047983 */ /* 0x000ea80000300a00 */
[----:B------:R-:W4:Y:S04]  /*1865f0*/  LDL.LU.64 R26, [R1+0x5638] ;  /* 0x00563800011a7983 */ /* 0x000f280000300a00 */
[----:B------:R-:W4:Y:S04]  /*186600*/  LDL.LU.64 R24, [R1+0x5630] ;  /* 0x0056300001187983 */ /* 0x000f280000300a00 */
[----:B----4-:R0:W-:Y:S04]  /*186610*/  STSM.16.M88.4 [R28+0x200], R24 ;  /* 0x000200181c007844 */ /* 0x0101e80000000200 */
[----:B0-----:R-:W4:Y:S04]  /*186620*/  LDL.LU.64 R26, [R1+0x5628] ;  /* 0x00562800011a7983 */ /* 0x001f280000300a00 */
[----:B------:R-:W4:Y:S01]  /*186630*/  LDL.LU.64 R24, [R1+0x5620] ;  /* 0x0056200001187983 */ /* 0x000f220000300a00 */
[----:B--2---:R-:W-:-:S02]  /*186640*/  PRMT R4, R4, 0x5410, R9 ;  /* 0x0000541004047816 */ /* 0x004fc40000000009 */
[----:B------:R-:W-:Y:S02]  /*186650*/  PRMT R5, R5, 0x5410, R10 ;  /* 0x0000541005057816 */ /* 0x000fe4000000000a */
[----:B---3--:R-:W-:Y:S01]  /*186660*/  PRMT R6, R6, 0x5410, R11 ;  /* 0x0000541006067816 */ /* 0x008fe2000000000b */
[----:B------:R-:W-:Y:S01]  /*186670*/  BAR.SYNC.DEFER_BLOCKING 0x0 ;  /* 0x0000000000007b1d */ /* 0x000fe20000010000 */
[----:B----4-:R-:W-:-:S05]  /*186680*/  PRMT R26, R26, 0x5410, R8 ;  /* 0x000054101a1a7816 */ /* 0x010fca0000000008 */
[----:B------:R-:W0:Y:S01]  /*186690*/  LDS.128 R8, [R23] ;  /* 0x0000000017087984 */ /* 0x000e220000000c00 */
[----:B------:R-:W-:-:S03]  /*1866a0*/  PRMT R24, R24, 0x5410, R2 ;  /* 0x0000541018187816 */ /* 0x000fc60000000002 */
[----:B------:R-:W2:Y:S01]  /*1866b0*/  LDL.LU R2, [R1+0x561c] ;  /* 0x00561c0001027983 */ /* 0x000ea20000300800 */
[----:B------:R-:W-:-:S03]  /*1866c0*/  PRMT R25, R25, 0x5410, R0 ;  /* 0x0000541019197816 */ /* 0x000fc60000000000 */
[----:B------:R-:W2:Y:S04]  /*1866d0*/  LDL.LU R0, [R1+0x5618] ;  /* 0x0056180001007983 */ /* 0x000ea80000300800 */
[----:B0-----:R-:W-:Y:S04]  /*1866e0*/  STL.64 [R1+0x250], R8 ;  /* 0x0002500801007387 */ /* 0x001fe80000100a00 */
[----:B------:R-:W-:Y:S04]  /*1866f0*/  STL.64 [R1+0x258], R10 ;  /* 0x0002580a01007387 */ /* 0x000fe80000100a00 */
[----:B------:R-:W0:Y:S01]  /*186700*/  LDS.128 R8, [R23+0x400] ;  /* 0x0004000017087984 */ /* 0x000e220000000c00 */
[----:B------:R-:W-:-:S02]  /*186710*/  PRMT R7, R27, 0x5410, R7 ;  /* 0x000054101b077816 */ /* 0x000fc40000000007 */
[----:B------:R-:W-:Y:S01]  /*186720*/  PRMT R27, R21, 0x5410, R3 ;  /* 0x00005410151b7816 */ /* 0x000fe20000000003 */
[----:B------:R-:W-:Y:S06]  /*186730*/  BAR.SYNC.DEFER_BLOCKING 0x0 ;  /* 0x0000000000007b1d */ /* 0x000fec0000010000 */
[----:B0-----:R-:W-:Y:S01]  /*186740*/  STL.64 [R1+0x240], R8 ;  /* 0x0002400801007387 */ /* 0x001fe20000100a00 */
[----:B------:R-:W-:-:S03]  /*186750*/  IMAD.MOV.U32 R21, RZ, RZ, R10 ;  /* 0x000000ffff157224 */ /* 0x000fc600078e000a */
[----:B------:R0:W-:Y:S04]  /*186760*/  STL [R1+0x24c], R11 ;  /* 0x00024c0b01007387 */ /* 0x0001e80000100800 */
[----:B0-----:R-:W3:Y:S04]  /*186770*/  LDL.LU.64 R10, [R1+0x5610] ;  /* 0x00561000010a7983 */ /* 0x001ee80000300a00 */
[----:B------:R-:W4:Y:S04]  /*186780*/  LDL.LU.64 R8, [R1+0x5608] ;  /* 0x0056080001087983 */ /* 0x000f280000300a00 */
[----:B------:R0:W-:Y:S04]  /*186790*/  STSM.16.M88.4 [R28], R4 ;  /* 0x000000041c007844 */ /* 0x0001e80000000200 */
[----:B0-----:R-:W4:Y:S04]  /*1867a0*/  LDL.LU.64 R6, [R1+0x5600] ;  /* 0x0056000001067983 */ /* 0x001f280000300a00 */
[----:B------:R-:W-:Y:S01]  /*1867b0*/  STSM.16.M88.4 [R28+0x200], R24 ;  /* 0x000200181c007844 */ /* 0x000fe20000000200 */
[----:B------:R-:W-:-:S02]  /*1867c0*/  PRMT R4, R14, 0x5410, R13 ;  /* 0x000054100e047816 */ /* 0x000fc4000000000d */
[----:B------:R-:W-:Y:S01]  /*1867d0*/  PRMT R5, R16, 0x5410, R15 ;  /* 0x0000541010057816 */ /* 0x000fe2000000000f */
[----:B------:R-:W-:Y:S01]  /*1867e0*/  BAR.SYNC.DEFER_BLOCKING 0x0 ;  /* 0x0000000000007b1d */ /* 0x000fe20000010000 */
[----:B---3--:R-:W-:-:S05]  /*1867f0*/  PRMT R3, R12, 0x5410, R11 ;  /* 0x000054100c037816 */ /* 0x008fca000000000b */
[----:B------:R-:W0:Y:S01]  /*186800*/  LDS.128 R12, [R23] ;  /* 0x00000000170c7984 */ /* 0x000e220000000c00 */
[----:B----4-:R-:W-:Y:S02]  /*186810*/  PRMT R9, R9, 0x5410, R7 ;  /* 0x0000541009097816 */ /* 0x010fe40000000007 */
[----:B------:R-:W-:Y:S01]  /*186820*/  PRMT R7, R20, 0x5410, R19 ;  /* 0x0000541014077816 */ /* 0x000fe20000000013 */
[----:B0-----:R-:W-:Y:S01]  /*186830*/  STL.64 [R1+0x230], R12 ;  /* 0x0002300c01007387 */ /* 0x001fe20000100a00 */
[----:B------:R-:W-:-:S03]  /*186840*/  IMAD.MOV.U32 R20, RZ, RZ, R15 ;  /* 0x000000ffff147224 */ /* 0x000fc600078e000f */
[----:B------:R-:W-:Y:S04]  /*186850*/  STL [R1+0x238], R14 ;  /* 0x0002380e01007387 */ /* 0x000fe80000100800 */
[----:B------:R-:W0:Y:S04]  /*186860*/  LDS.128 R12, [R23+0x400] ;  /* 0x00040000170c7984 */ /* 0x000e280000000c00 */
[----:B------:R1:W-:Y:S04]  /*186870*/  STL.64 [R1+0x5200], R20 ;  /* 0x0052001401007387 */ /* 0x0003e80000100a00 */
[----:B------:R-:W3:Y:S04]  /*186880*/  LDL.LU R24, [R1+0x171c] ;  /* 0x00171c0001187983 */ /* 0x000ee80000300800 */
[----:B------:R-:W4:Y:S04]  /*186890*/  LDL.LU R25, [R1+0x1718] ;  /* 0x0017180001197983 */ /* 0x000f280000300800 */
[----:B0-----:R-:W-:Y:S04]  /*1868a0*/  STL.64 [R1+0x220], R12 ;  /* 0x0002200c01007387 */ /* 0x001fe80000100a00 */
[----:B------:R-:W-:Y:S04]  /*1868b0*/  STL.64 [R1+0x228], R14 ;  /* 0x0002280e01007387 */ /* 0x000fe80000100a00 */
[----:B------:R-:W2:Y:S04]  /*1868c0*/  LDL.LU R26, [R1+0x1714] ;  /* 0x00171400011a7983 */ /* 0x000ea80000300800 */
[----:B-1----:R-:W3:Y:S04]  /*1868d0*/  LDL.LU R20, [R1+0x16f0] ;  /* 0x0016f00001147983 */ /* 0x002ee80000300800 */
[----:B------:R-:W3:Y:S01]  /*1868e0*/  LDL.LU R21, [R1+0x14f0] ;  /* 0x0014f00001157983 */ /* 0x000ee20000300800 */
[----:B------:R-:W-:-:S03]  /*1868f0*/  PRMT R10, R10, 0x5410, R6 ;  /* 0x000054100a0a7816 */ /* 0x000fc60000000006 */
[----:B------:R0:W-:Y:S01]  /*186900*/  STL.64 [R1+0x55f8], R22 ;  /* 0x0055f81601007387 */ /* 0x0001e20000100a00 */
[----:B------:R-:W-:Y:S01]  /*186910*/  PRMT R6, R18, 0x5410, R17 ;  /* 0x0000541012067816 */ /* 0x000fe20000000011 */
[----:B------:R-:W-:Y:S06]  /*186920*/  BAR.SYNC.DEFER_BLOCKING 0x0 ;  /* 0x0000000000007b1d */ /* 0x000fec0000010000 */
[----:B---3--:R-:W-:Y:S04]  /*186930*/  STL.64 [R1+0x55f0], R20 ;  /* 0x0055f01401007387 */ /* 0x008fe80000100a00 */
[----:B------:R-:W3:Y:S04]  /*186940*/  LDL.LU R16, [R1+0x16e4] ;  /* 0x0016e40001107983 */ /* 0x000ee80000300800 */
[----:B------:R-:W4:Y:S04]  /*186950*/  LDL.LU R17, [R1+0x3d4] ;  /* 0x0003d40001117983 */ /* 0x000f280000300800 */
[----:B------:R-:W4:Y:S04]  /*186960*/  LDL.LU R19, [R1+0x1530] ;  /* 0x0015300001137983 */ /* 0x000f280000300800 */
[----:B------:R-:W2:Y:S01]  /*186970*/  LDL.LU R27, [R1+0x1580] ;  /* 0x00158000011b7983 */ /* 0x000ea20000300800 */
[----:B------:R-:W-:Y:S01]  /*186980*/  PRMT R8, R8, 0x5410, R29 ;  /* 0x0000541008087816 */ /* 0x000fe2000000001d */
[----:B0-----:R-:W-:-:S02]  /*186990*/  IMAD.MOV.U32 R23, RZ, RZ, R3 ;  /* 0x000000ffff177224 */ /* 0x001fc400078e0003 */
[----:B------:R-:W-:Y:S02]  /*1869a0*/  STSM.16.M88.4 [R28], R4 ;  /* 0x000000041c007844 */ /* 0x000fe40000000200 */
[----:B------:R-:W-:Y:S02]  /*1869b0*/  IMAD.MOV.U32 R22, RZ, RZ, R8 ;  /* 0x000000ffff167224 */ /* 0x000fe400078e0008 */
[----:B--2---:R0:W-:Y:S04]  /*1869c0*/  STL [R1+0x55cc], R27 ;  /* 0x0055cc1b01007387 */ /* 0x0041e80000100800 */
[----:B0-----:R-:W2:Y:S04]  /*1869d0*/  LDL.LU R27, [R1+0x14f8] ;  /* 0x0014f800011b7983 */ /* 0x001ea80000300800 */
[----:B------:R-:W3:Y:S04]  /*1869e0*/  LDL.LU R4, [R1+0x175c] ;  /* 0x00175c0001047983 */ /* 0x000ee80000300800 */
[----:B------:R-:W4:Y:S04]  /*1869f0*/  LDL.LU R3, [R1+0x157c] ;  /* 0x00157c0001037983 */ /* 0x000f280000300800 */
[----:B------:R-:W3:Y:S04]  /*186a00*/  LDL.LU R5, [R1+0x1758] ;  /* 0x0017580001057983 */ /* 0x000ee80000300800 */
[----:B------:R-:W2:Y:S04]  /*186a10*/  LDL.LU R6, [R1+0x1578] ;  /* 0x0015780001067983 */ /* 0x000ea80000300800 */
[----:B------:R-:W4:Y:S04]  /*186a20*/  LDL.LU R8, [R1+0x1754] ;  /* 0x0017540001087983 */ /* 0x000f280000300800 */
[----:B------:R-:W3:Y:S04]  /*186a30*/  LDL.LU R12, [R1+0x155c] ;  /* 0x00155c00010c7983 */ /* 0x000ee80000300800 */
[----:B------:R-:W3:Y:S04]  /*186a40*/  LDL.LU R13, [R1+0x1734] ;  /* 0x00173400010d7983 */ /* 0x000ee80000300800 */
[----:B------:R-:W2:Y:S04]  /*186a50*/  LDL.LU R14, [R1+0x1554] ;  /* 0x00155400010e7983 */ /* 0x000ea80000300800 */
[----:B------:R-:W2:Y:S01]  /*186a60*/  LDL.LU R15, [R1+0x174c] ;  /* 0x00174c00010f7983 */ /* 0x000ea20000300800 */
[----:B------:R-:W-:-:S02]  /*186a70*/  IMAD.MOV.U32 R20, RZ, RZ, R10 ;  /* 0x000000ffff147224 */ /* 0x000fc400078e000a */
[----:B------:R-:W-:-:S05]  /*186a80*/  IMAD.MOV.U32 R21, RZ, RZ, R9 ;  /* 0x000000ffff157224 */ /* 0x000fca00078e0009 */
[----:B------:R-:W-:Y:S01]  /*186a90*/  STSM.16.M88.4 [R28+0x200], R20 ;  /* 0x000200141c007844 */ /* 0x000fe20000000200 */
[----:B------:R-:W-:Y:S06]  /*186aa0*/  BAR.SYNC.DEFER_BLOCKING 0x0 ;  /* 0x0000000000007b1d */ /* 0x000fec0000010000 */
[----:B--2---:R0:W-:Y:S04]  /*186ab0*/  STL.64 [R1+0x55d8], R14 ;  /* 0x0055d80e01007387 */ /* 0x0041e80000100a00 */
[----:B0-----:R-:W2:Y:S04]  /*186ac0*/  LDL.LU R14, [R1+0x1500] ;  /* 0x00150000010e7983 */ /* 0x001ea80000300800 */
[----:B------:R-:W2:Y:S04]  /*186ad0*/  LDL.LU R15, [R1+0x16f8] ;  /* 0x0016f800010f7983 */ /* 0x000ea80000300800 */
[----:B---3--:R0:W-:Y:S04]  /*186ae0*/  STL.64 [R1+0x55d0], R12 ;  /* 0x0055d00c01007387 */ /* 0x0081e80000100a00 */
[----:B0-----:R-:W3:Y:S04]  /*186af0*/  LDL.LU R12, [R1+0x150c] ;  /* 0x00150c00010c7983 */ /* 0x001ee80000300800 */
[----:B------:R-:W3:Y:S04]  /*186b00*/  LDL.LU R13, [R1+0x1720] ;  /* 0x00172000010d7983 */ /* 0x000ee80000300800 */
[----:B------:R-:W4:Y:S04]  /*186b10*/  LDL.LU.64 R22, [R1+0x55f8] ;  /* 0x0055f80001167983 */ /* 0x000f280000300a00 */
[----:B------:R-:W4:Y:S04]  /*186b20*/  LDL.LU.64 R20, [R1+0x55f0] ;  /* 0x0055f00001147983 */ /* 0x000f280000300a00 */
[----:B------:R-:W2:Y:S04]  /*186b30*/  LDL.LU R7, [R1+0x1550] ;  /* 0x0015500001077983 */ /* 0x000ea80000300800 */
[----:B--2---:R0:W-:Y:S04]  /*186b40*/  STL.64 [R1+0x55e8], R6 ;  /* 0x0055e80601007387 */ /* 0x0041e80000100a00 */
[----:B0-----:R-:W2:Y:S04]  /*186b50*/  LDL.LU R6, [R1+0x1514] ;  /* 0x0015140001067983 */ /* 0x001ea80000300800 */
[----:B------:R-:W2:Y:S04]  /*186b60*/  LDL.LU R7, [R1+0x1510] ;  /* 0x0015100001077983 */ /* 0x000ea80000300800 */
[----:B------:R0:W-:Y:S04]  /*186b70*/  STL.64 [R1+0x55e0], R4 ;  /* 0x0055e00401007387 */ /* 0x0001e80000100a00 */
[----:B0-----:R-:W2:Y:S01]  /*186b80*/  LDL.LU R5, [R1+0x1518] ;  /* 0x0015180001057983 */ /* 0x001ea20000300800 */
[----:B---3--:R-:W-:-:S03]  /*186b90*/  PRMT R12, R13, 0x5410, R12 ;  /* 0x000054100d0c7816 */ /* 0x008fc6000000000c */
[----:B------:R-:W3:Y:S01]  /*186ba0*/  LDL.LU R9, [R1+0x1740] ;  /* 0x0017400001097983 */ /* 0x000ee20000300800 */
[----:B------:R-:W-:-:S03]  /*186bb0*/  PRMT R13, R15, 0x5410, R14 ;  /* 0x000054100f0d7816 */ /* 0x000fc6000000000e */
[----:B------:R-:W3:Y:S01]  /*186bc0*/  LDL.LU R29, [R1+0x154c] ;  /* 0x00154c00011d7983 */ /* 0x000ee20000300800 */
[----:B----4-:R-:W-:-:S03]  /*186bd0*/  PRMT R14, R20, 0x5410, R27 ;  /* 0x00005410140e7816 */ /* 0x010fc6000000001b */
[----:B------:R-:W4:Y:S01]  /*186be0*/  LDL.LU R10, [R1+0x1738] ;  /* 0x00173800010a7983 */ /* 0x000f220000300800 */
[----:B------:R-:W-:-:S03]  /*186bf0*/  PRMT R15, R16, 0x5410, R21 ;  /* 0x00005410100f7816 */ /* 0x000fc60000000015 */
[----:B------:R-:W3:Y:S01]  /*186c00*/  LDL.LU R11, [R1+0x3d8] ;  /* 0x0003d800010b7983 */ /* 0x000ee20000300800 */
[----:B------:R-:W-:-:S03]  /*186c10*/  PRMT R27, R19, 0x5410, R17 ;  /* 0x00005410131b7816 */ /* 0x000fc60000000011 */
[----:B------:R-:W3:Y:S04]  /*186c20*/  LDL.LU R18, [R1+0x1528] ;  /* 0x0015280001127983 */ /* 0x000ee80000300800 */
[----:B------:R-:W4:Y:S04]  /*186c30*/  LDL.LU R16, [R1+0x15c4] ;  /* 0x0015c40001107983 */ /* 0x000f280000300800 */
[----:B------:R-:W4:Y:S01]  /*186c40*/  LDL.LU R17, [R1+0x179c] ;  /* 0x00179c0001117983 */ /* 0x000f220000300800 */
[----:B--2---:R-:W-:Y:S02]  /*186c50*/  PRMT R25, R25, 0x5410, R6 ;  /* 0x0000541019197816 */ /* 0x004fe40000000006 */
[----:B------:R-:W-:-:S02]  /*186c60*/  PRMT R26, R26, 0x5410, R7 ;  /* 0x000054101a1a7816 */ /* 0x000fc40000000007 */
[----:B------:R-:W-:Y:S02]  /*186c70*/  PRMT R24, R24, 0x5410, R5 ;  /* 0x0000541018187816 */ /* 0x000fe40000000005 */
[----:B------:R-:W0:Y:S04]  /*186c80*/  LDS.128 R4, [R23] ;  /* 0x0000000017047984 */ /* 0x000e280000000c00 */
[----:B0-----:R-:W-:Y:S04]  /*186c90*/  STL.64 [R1+0x210], R4 ;  /* 0x0002100401007387 */ /* 0x001fe80000100a00 */
[----:B------:R-:W-:Y:S04]  /*186ca0*/  STL.64 [R1+0x218], R6 ;  /* 0x0002180601007387 */ /* 0x000fe80000100a00 */
[----:B------:R-:W0:Y:S01]  /*186cb0*/  LDS.128 R4, [R23+0x400] ;  /* 0x0004000017047984 */ /* 0x000e220000000c00 */
[----:B------:R-:W-:Y:S06]  /*186cc0*/  BAR.SYNC.DEFER_BLOCKING 0x0 ;  /* 0x0000000000007b1d */ /* 0x000fec0000010000 */
[----:B------:R-:W-:Y:S04]  /*186cd0*/  STSM.16.M88.4 [R28], R12 ;  /* 0x0000000c1c007844 */ /* 0x000fe80000000200 */
[----:B------:R-:W-:Y:S01]  /*186ce0*/  STSM.16.M88.4 [R28+0x200], R24 ;  /* 0x000200181c007844 */ /* 0x000fe20000000200 */
[----:B0-----:R-:W-:-:S03]  /*186cf0*/  IMAD.MOV.U32 R19, RZ, RZ, R4 ;  /* 0x000000ffff137224 */ /* 0x001fc600078e0004 */
[----:B------:R-:W-:Y:S04]  /*186d00*/  STL [R1+0x204], R5 ;  /* 0x0002040501007387 */ /* 0x000fe80000100800 */
[----:B------:R0:W-:Y:S04]  /*186d10*/  STL.64 [R1+0x208], R6 ;  /* 0x0002080601007387 */ /* 0x0001e80000100a00 */
[----:B0-----:R-:W2:Y:S04]  /*186d20*/  LDL.LU.64 R6, [R1+0x55e8] ;  /* 0x0055e80001067983 */ /* 0x001ea80000300a00 */
[----:B------:R-:W2:Y:S04]  /*186d30*/  LDL.LU.64 R4, [R1+0x55e0] ;  /* 0x0055e00001047983 */ /* 0x000ea80000300a00 */
[----:B------:R-:W-:Y:S04]  /*186d40*/  STL [R1+0x55c8], R19 ;  /* 0x0055c81301007387 */ /* 0x000fe80000100800 */
[----:B----4-:R-:W-:Y:S04]  /*186d50*/  STL.64 [R1+0x55c0], R16 ;  /* 0x0055c01001007387 */ /* 0x010fe80000100a00 */
[----:B------:R-:W4:Y:S04]  /*186d60*/  LDL.LU.64 R14, [R1+0x55d8] ;  /* 0x0055d800010e7983 */ /* 0x000f280000300a00 */
[----:B------:R-:W4:Y:S04]  /*186d70*/  LDL.LU.64 R12, [R1+0x55d0] ;  /* 0x0055d000010c7983 */ /* 0x000f280000300a00 */
[----:B------:R-:W4:Y:S01]  /*186d80*/  LDL.LU R27, [R1+0x55cc] ;  /* 0x0055cc00011b7983 */ /* 0x000f220000300800 */
[----:B---3--:R-:W-:Y:S01]  /*186d90*/  PRMT R11, R18, 0x5410, R11 ;  /* 0x00005410120b7816 */ /* 0x008fe2000000000b */
[----:B------:R-:W-:Y:S06]  /*186da0*/  BAR.SYNC.DEFER_BLOCKING 0x0 ;  /* 0x0000000000007b1d */ /* 0x000fec0000010000 */
[----:B------:R-:W0:Y:S01]  /*186db0*/  LDS.128 R16, [R23] ;  /* 0x0000000017107984 */ /* 0x000e220000000c00 */
[----:B--2---:R-:W-:-:S02]  /*186dc0*/  PRMT R26, R8, 0x5410, R6 ;  /* 0x00005410081a7816 */ /* 0x004fc40000000006 */
[----:B------:R-:W-:Y:S02]  /*186dd0*/  PRMT R9, R9, 0x5410, R7 ;  /* 0x0000541009097816 */ /* 0x000fe40000000007 */
[----:B------:R-:W-:Y:S02]  /*186de0*/  PRMT R25, R5, 0x5410, R3 ;  /* 0x0000541005197816 */ /* 0x000fe40000000003 */
[----:B----4-:R-:W-:Y:S02]  /*186df0*/  PRMT R8, R15, 0x5410, R14 ;  /* 0x000054100f087816 */ /* 0x010fe4000000000e */
[----:B------:R-:W-:Y:S02]  /*186e00*/  PRMT R24, R4, 0x5410, R27 ;  /* 0x0000541004187816 */ /* 0x000fe4000000001b */
[----:B------:R-:W-:Y:S02]  /*186e10*/  PRMT R27, R13, 0x5410, R12 ;  /* 0x000054100d1b7816 */ /* 0x000fe4000000000c */
[----:B------:R-:W2:Y:S04]  /*186e20*/  LDL.LU R12, [R1+0x15c0] ;  /* 0x0015c000010c7983 */ /* 0x000ea80000300800 */
[----:B------:R-:W2:Y:S04]  /*186e30*/  LDL.LU R15, [R1+0x1794] ;  /* 0x00179400010f7983 */ /* 0x000ea80000300800 */
[----:B------:R-:W3:Y:S04]  /*186e40*/  LDL.LU R13, [R1+0x15b4] ;  /* 0x0015b400010d7983 */ /* 0x000ee80000300800 */
[----:B------:R-:W3:Y:S04]  /*186e50*/  LDL.LU R14, [R1+0x177c] ;  /* 0x00177c00010e7983 */ /* 0x000ee80000300800 */
[----:B------:R-:W4:Y:S04]  /*186e60*/  LDL.LU R4, [R1+0x15b0] ;  /* 0x0015b00001047983 */ /* 0x000f280000300800 */
[----:B------:R-:W4:Y:S04]  /*186e70*/  LDL.LU R5, [R1+0x1788] ;  /* 0x0017880001057983 */ /* 0x000f280000300800 */
[----:B------:R-:W4:Y:S04]  /*186e80*/  LDL.LU R6, [R1+0x15ac] ;  /* 0x0015ac0001067983 */ /* 0x000f280000300800 */
[----:B------:R-:W4:Y:S04]  /*186e90*/  LDL.LU R7, [R1+0x1784] ;  /* 0x0017840001077983 */ /* 0x000f280000300800 */
[----:B0-----:R-:W-:Y:S04]  /*186ea0*/  STL.64 [R1+0x1f0], R16 ;  /* 0x0001f01001007387 */ /* 0x001fe80000100a00 */
[----:B------:R-:W-:Y:S04]  /*186eb0*/  STL.64 [R1+0x1f8], R18 ;  /* 0x0001f81201007387 */ /* 0x000fe80000100a00 */
[----:B------:R-:W0:Y:S04]  /*186ec0*/  LDS.128 R16, [R23+0x400] ;  /* 0x0004000017107984 */ /* 0x000e280000000c00 */
[----:B0-----:R-:W-:Y:S04]  /*186ed0*/  STL.64 [R1+0x1e0], R16 ;  /* 0x0001e01001007387 */ /* 0x001fe80000100a00 */
[----:B------:R0:W-:Y:S04]  /*186ee0*/  STL [R1+0x1ec], R19 ;  /* 0x0001ec1301007387 */ /* 0x0001e80000100800 */
[----:B0-----:R-:W4:Y:S04]  /*186ef0*/  LDL.LU R19, [R1+0x55c8] ;  /* 0x0055c80001137983 */ /* 0x001f280000300800 */
[----:B------:R-:W3:Y:S01]  /*186f00*/  LDL.LU.64 R16, [R1+0x55c0] ;  /* 0x0055c00001107983 */ /* 0x000ee20000300a00 */
[----:B------:R-:W-:Y:S01]  /*186f10*/  PRMT R10, R10, 0x5410, R29 ;  /* 0x000054100a0a7816 */ /* 0x000fe2000000001d */
[----:B------:R-:W-:Y:S06]  /*186f20*/  BAR.SYNC.DEFER_BLOCKING 0x0 ;  /* 0x0000000000007b1d */ /* 0x000fec0000010000 */
[----:B------:R-:W-:Y:S04]  /*186f30*/  STL [R1+0x5198], R18 ;  /* 0x0051981201007387 */ /* 0x000fe80000100800 */
[----:B------:R0:W-:Y:S04]  /*186f40*/  STSM.16.M88.4 [R28], R8 ;  /* 0x000000081c007844 */ /* 0x0001e80000000200 */
[----:B------:R1:W-:Y:S04]  /*186f50*/  STSM.16.M88.4 [R28+0x200], R24 ;  /* 0x000200181c007844 */ /* 0x0003e80000000200 */
[----:B0-----:R-:W4:Y:S04]  /*186f60*/  LDL.LU R10, [R1+0x55b8] ;  /* 0x0055b800010a7983 */ /* 0x001f280000300800 */
[----:B------:R-:W4:Y:S04]  /*186f70*/  LDL.LU.64 R8, [R1+0x55b0] ;  /* 0x0055b00001087983 */ /* 0x000f280000300a00 */
[----:B------:R-:W4:Y:S04]  /*186f80*/  LDL.LU R21, [R1+0x15a8] ;  /* 0x0015a80001157983 */ /* 0x000f280000300800 */
[----:B-1----:R-:W4:Y:S04]  /*186f90*/  LDL.LU R27, [R1+0x1780] ;  /* 0x00178000011b7983 */ /* 0x002f280000300800 */
[----:B------:R-:W4:Y:S04]  /*186fa0*/  LDL.LU R3, [R1+0x1590] ;  /* 0x0015900001037983 */ /* 0x000f280000300800 */
[----:B------:R-:W4:Y:S01]  /*186fb0*/  LDL.LU R29, [R1+0x1770] ;  /* 0x00177000011d7983 */ /* 0x000f220000300800 */
[----:B--2---:R-:W-:-:S02]  /*186fc0*/  PRMT R15, R15, 0x5410, R12 ;  /* 0x000054100f0f7816 */ /* 0x004fc4000000000c */
[----:B---3--:R-:W-:Y:S02]  /*186fd0*/  PRMT R18, R17, 0x5410, R16 ;  /* 0x0000541011127816 */ /* 0x008fe40000000010 */
[----:B------:R-:W2:Y:S04]  /*186fe0*/  LDL.LU R16, [R1+0x3dc] ;  /* 0x0003dc0001107983 */ /* 0x000ea80000300800 */
[----:B------:R-:W2:Y:S04]  /*186ff0*/  LDL.LU R17, [R1+0x1534] ;  /* 0x0015340001117983 */ /* 0x000ea80000300800 */
[----:B------:R-:W3:Y:S04]  /*187000*/  LDL.LU R24, [R1+0x80] ;  /* 0x0000800001187983 */ /* 0x000ee80000300800 */
[----:B------:R-:W3:Y:S04]  /*187010*/  LDL.LU R25, [R1+0x84] ;  /* 0x0000840001197983 */ /* 0x000ee80000300800 */
[----:B------:R-:W4:Y:S01]  /*187020*/  LDL.LU R26, [R1+0x88] ;  /* 0x00008800011a7983 */ /* 0x000f220000300800 */
[----:B------:R-:W-:Y:S01]  /*187030*/  PRMT R13, R14, 0x5410, R13 ;  /* 0x000054100e0d7816 */ /* 0x000fe2000000000d */
[----:B------:R-:W-:Y:S06]  /*187040*/  BAR.SYNC.DEFER_BLOCKING 0x0 ;  /* 0x0000000000007b1d */ /* 0x000fec0000010000 */
[----:B----4-:R-:W-:Y:S04]  /*187050*/  STL [R1+0x5580], R26 ;  /* 0x0055801a01007387 */ /* 0x010fe80000100800 */
[----:B---3--:R0:W-:Y:S02]  /*187060*/  STL.64 [R1+0x5578], R24 ;  /* 0x0055781801007387 */ /* 0x0081e40000100a00 */
[----:B0-----:R-:W-:-:S05]  /*187070*/  IMAD.MOV.U32 R24, RZ, RZ, R10 ;  /* 0x000000ffff187224 */ /* 0x001fca00078e000a */
[----:B------:R0:W-:Y:S04]  /*187080*/  STL [R1+0x5598], R24 ;  /* 0x0055981801007387 */ /* 0x0001e80000100800 */
[----:B------:R-:W3:Y:S04]  /*187090*/  LDL.LU R10, [R1+0x15d8] ;  /* 0x0015d800010a7983 */ /* 0x000ee80000300800 */
[----:B------:R-:W3:Y:S01]  /*1870a0*/  LDL.LU R11, [R1+0x17b4] ;  /* 0x0017b400010b7983 */ /* 0x000ee20000300800 */
[----:B0-----:R-:W-:Y:S02]  /*1870b0*/  PRMT R24, R5, 0x5410, R4 ;  /* 0x0000541005187816 */ /* 0x001fe40000000004 */
[----:B------:R-:W-:Y:S01]  /*1870c0*/  PRMT R25, R7, 0x5410, R6 ;  /* 0x0000541007197816 */ /* 0x000fe20000000006 */
[----:B---3--:R-:W-:Y:S04]  /*1870d0*/  STL.64 [R1+0x55a8], R10 ;  /* 0x0055a80a01007387 */ /* 0x008fe80000100a00 */
[----:B------:R-:W-:Y:S04]  /*1870e0*/  STL.64 [R1+0x55a0], R8 ;  /* 0x0055a00801007387 */ /* 0x000fe80000100a00 */
[----:B------:R-:W3:Y:S04]  /*1870f0*/  LDL.LU R12, [R1+0x3e0] ;  /* 0x0003e000010c7983 */ /* 0x000ee80000300800 */
[----:B------:R-:W3:Y:S04]  /*187100*/  LDL.LU R14, [R1+0x1544] ;  /* 0x00154400010e7983 */ /* 0x000ee80000300800 */
[----:B------:R-:W4:Y:S04]  /*187110*/  LDL.LU R4, [R1+0x60] ;  /* 0x0000600001047983 */ /* 0x000f280000300800 */
[----:B------:R-:W4:Y:S04]  /*187120*/  LDL.LU R5, [R1+0x64] ;  /* 0x0000640001057983 */ /* 0x000f280000300800 */
[----:B------:R-:W2:Y:S04]  /*187130*/  LDL.LU R6, [R1+0x68] ;  /* 0x0000680001067983 */ /* 0x000ea80000300800 */
[----:B------:R-:W2:Y:S04]  /*187140*/  LDL.LU R7, [R1+0x6c] ;  /* 0x00006c0001077983 */ /* 0x000ea80000300800 */
[----:B------:R-:W0:Y:S01]  /*187150*/  LDS.128 R8, [R23] ;  /* 0x0000000017087984 */ /* 0x000e220000000c00 */
[----:B------:R-:W-:-:S02]  /*187160*/  PRMT R26, R27, 0x5410, R21 ;  /* 0x000054101b1a7816 */ /* 0x000fc40000000015 */
[----:B------:R-:W-:Y:S01]  /*187170*/  PRMT R27, R29, 0x5410, R3 ;  /* 0x000054101d1b7816 */ /* 0x000fe20000000003 */
[----:B--2---:R1:W-:Y:S04]  /*187180*/  STL.64 [R1+0x5590], R6 ;  /* 0x0055900601007387 */ /* 0x0043e80000100a00 */
[----:B----4-:R2:W-:Y:S01]  /*187190*/  STL.64 [R1+0x5588], R4 ;  /* 0x0055880401007387 */ /* 0x0105e20000100a00 */
[----:B-1----:R-:W-:-:S03]  /*1871a0*/  IMAD.MOV.U32 R6, RZ, RZ, R13 ;  /* 0x000000ffff067224 */ /* 0x002fc600078e000d */
[----:B------:R-:W4:Y:S01]  /*1871b0*/  LDL.LU R13, [R1+0x3fc] ;  /* 0x0003fc00010d7983 */ /* 0x000f220000300800 */
[----:B--2---:R-:W-:Y:S01]  /*1871c0*/  IMAD.MOV.U32 R5, RZ, RZ, R15 ;  /* 0x000000ffff057224 */ /* 0x004fe200078e000f */
[----:B------:R-:W-:Y:S02]  /*1871d0*/  PRMT R7, R17, 0x5410, R16 ;  /* 0x0000541011077816 */ /* 0x000fe40000000010 */
[----:B------:R-:W4:Y:S01]  /*1871e0*/  LDL.LU R15, [R1+0x1548] ;  /* 0x00154800010f7983 */ /* 0x000f220000300800 */
[----:B------:R-:W-:Y:S02]  /*1871f0*/  IMAD.MOV.U32 R4, RZ, RZ, R18 ;  /* 0x000000ffff047224 */ /* 0x000fe400078e0012 */
[----:B0-----:R-:W-:Y:S01]  /*187200*/  IMAD.MOV.U32 R18, RZ, RZ, R8 ;  /* 0x000000ffff127224 */ /* 0x001fe200078e0008 */
[----:B------:R-:W-:Y:S01]  /*187210*/  STL [R1+0x1d4], R9 ;  /* 0x0001d40901007387 */ /* 0x000fe20000100800 */
[----:B------:R-:W-:-:S03]  /*187220*/  IMAD.MOV.U32 R17, RZ, RZ, R11 ;  /* 0x000000ffff117224 */ /* 0x000fc600078e000b */
[----:B------:R-:W-:Y:S04]  /*187230*/  STL [R1+0x1d8], R10 ;  /* 0x0001d80a01007387 */ /* 0x000fe80000100800 */
[----:B------:R-:W0:Y:S04]  /*187240*/  LDS.128 R8, [R23+0x400] ;  /* 0x0004000017087984 */ /* 0x000e280000000c00 */
[----:B------:R-:W-:Y:S01]  /*187250*/  STL.64 [R1+0x51b0], R18 ;  /* 0x0051b01201007387 */ /* 0x000fe20000100a00 */
[----:B------:R-:W-:Y:S06]  /*187260*/  BAR.SYNC.DEFER_BLOCKING 0x0 ;  /* 0x0000000000007b1d */ /* 0x000fec0000010000 */
[----:B0-----:R-:W-:Y:S01]  /*187270*/  STL.64 [R1+0x1c0], R8 ;  /* 0x0001c00801007387 */ /* 0x001fe20000100a00 */
[----:B------:R-:W-:-:S03]  /*187280*/  IMAD.MOV.U32 R16, RZ, RZ, R11 ;  /* 0x000000ffff107224 */ /* 0x000fc600078e000b */
[----:B------:R0:W-:Y:S04]  /*187290*/  STL [R1+0x1c8], R10 ;  /* 0x0001c80a01007387 */ /* 0x0001e80000100800 */
[----:B0-----:R-:W2:Y:S04]  /*1872a0*/  LDL.LU.64 R10, [R1+0x55a8] ;  /* 0x0055a800010a7983 */ /* 0x001ea80000300a00 */
[----:B------:R3:W-:Y:S04]  /*1872b0*/  STSM.16.M88.4 [R28], R24 ;  /* 0x000000181c007844 */ /* 0x0007e80000000200 */
[----:B------:R-:W-:Y:S01]  /*1872c0*/  STSM.16.M88.4 [R28+0x200], R4 ;  /* 0x000200041c007844 */ /* 0x000fe20000000200 */
[----:B------:R-:W-:Y:S06]  /*1872d0*/  BAR.SYNC.DEFER_BLOCKING 0x0 ;  /* 0x0000000000007b1d */ /* 0x000fec0000010000 */
[----:B------:R-:W4:Y:S04]  /*1872e0*/  LDL.LU.64 R8, [R1+0x55a0] ;  /* 0x0055a00001087983 */ /* 0x000f280000300a00 */
[----:B------:R-:W0:Y:S04]  /*1872f0*/  LDS.128 R4, [R23] ;  /* 0x0000000017047984 */ /* 0x000e280000000c00 */
[----:B------:R1:W-:Y:S04]  /*187300*/  STL [R1+0x515c], R16 ;  /* 0x00515c1001007387 */ /* 0x0003e80000100800 */
[----:B------:R1:W-:Y:S01]  /*187310*/  STL [R1+0x52ac], R17 ;  /* 0x0052ac1101007387 */ /* 0x0003e20000100800 */
[----:B---3--:R-:W-:-:S03]  /*187320*/  PRMT R27, R14, 0x5410, R12 ;  /* 0x000054100e1b7816 */ /* 0x008fc6000000000c */
[----:B-1----:R-:W3:Y:S04]  /*187330*/  LDL.LU R16, [R1+0x20] ;  /* 0x0000200001107983 */ /* 0x002ee80000300800 */
[----:B------:R-:W3:Y:S04]  /*187340*/  LDL.LU R17, [R1+0x24] ;  /* 0x0000240001117983 */ /* 0x000ee80000300800 */
[----:B------:R-:W3:Y:S04]  /*187350*/  LDL.LU R18, [R1+0x28] ;  /* 0x0000280001127983 */ /* 0x000ee80000300800 */
[----:B------:R-:W3:Y:S04]  /*187360*/  LDL.LU R19, [R1+0x2c] ;  /* 0x00002c0001137983 */ /* 0x000ee80000300800 */
[----:B------:R-:W4:Y:S01]  /*187370*/  LDL.LU R24, [R1+0x5598] ;  /* 0x0055980001187983 */ /* 0x000f220000300800 */
[----:B--2---:R-:W-:-:S03]  /*187380*/  PRMT R26, R11, 0x5410, R10 ;  /* 0x000054100b1a7816 */ /* 0x004fc6000000000a */
[----:B------:R-:W2:Y:S04]  /*187390*/  LDL.LU R11, [R1+0x3f8] ;  /* 0x0003f800010b7983 */ /* 0x000ea80000300800 */
[----:B------:R-:W2:Y:S04]  /*1873a0*/  LDL.LU R14, [R1+0x1538] ;  /* 0x00153800010e7983 */ /* 0x000ea80000300800 */
[----:B0-----:R-:W-:Y:S04]  /*1873b0*/  STL.64 [R1+0x1b0], R4 ;  /* 0x0001b00401007387 */ /* 0x001fe80000100a00 */
[----:B------:R-:W-:Y:S04]  /*1873c0*/  STL.64 [R1+0x1b8], R6 ;  /* 0x0001b80601007387 */ /* 0x000fe80000100a00 */
[----:B------:R-:W0:Y:S04]  /*1873d0*/  LDS.128 R4, [R23+0x400] ;  /* 0x0004000017047984 */ /* 0x000e280000000c00 */
[----:B0-----:R-:W-:Y:S04]  /*1873e0*/  STL.64 [R1+0x1a0], R4 ;  /* 0x0001a00401007387 */ /* 0x001fe80000100a00 */
[----:B------:R0:W-:Y:S04]  /*1873f0*/  STL.64 [R1+0x1a8], R6 ;  /* 0x0001a80601007387 */ /* 0x0001e80000100a00 */
[----:B0-----:R-:W3:Y:S04]  /*187400*/  LDL.LU.64 R6, [R1+0x5590] ;  /* 0x0055900001067983 */ /* 0x001ee80000300a00 */
[----:B------:R-:W3:Y:S01]  /*187410*/  LDL.LU.64 R4, [R1+0x5588] ;  /* 0x0055880001047983 */ /* 0x000ee20000300a00 */
[----:B------:R-:W-:Y:S01]  /*187420*/  PRMT R25, R0, 0x5410, R2 ;  /* 0x0000541000197816 */ /* 0x000fe20000000002 */
[----:B------:R-:W-:Y:S06]  /*187430*/  BAR.SYNC.DEFER_BLOCKING 0x0 ;  /* 0x0000000000007b1d */ /* 0x000fec0000010000 */
[----:B----4-:R0:W-:Y:S04]  /*187440*/  STSM.16.M88.4 [R28], R24 ;  /* 0x000000181c007844 */ /* 0x0101e80000000200 */
[----:B0-----:R-:W4:Y:S04]  /*187450*/  LDL.LU R26, [R1+0x5580] ;  /* 0x00558000011a7983 */ /* 0x001f280000300800 */
[----:B------:R-:W4:Y:S01]  /*187460*/  LDL.LU.64 R24, [R1+0x5578] ;  /* 0x0055780001187983 */ /* 0x000f220000300a00 */
[----:B------:R-:W-:-:S03]  /*187470*/  PRMT R27, R15, 0x5410, R13 ;  /* 0x000054100f1b7816 */ /* 0x000fc6000000000d */
[----:B---3--:R-:W-:Y:S01]  /*187480*/  STSM.16.M88.4 [R28+0x200], R4 ;  /* 0x000200041c007844 */ /* 0x008fe20000000200 */
[----:B------:R-:W-:Y:S06]  /*187490*/  BAR.SYNC.DEFER_BLOCKING 0x0 ;  /* 0x0000000000007b1d */ /* 0x000fec0000010000 */
[----:B------:R-:W0:Y:S04]  /*1874a0*/  LDS.128 R4, [R23] ;  /* 0x0000000017047984 */ /* 0x000e280000000c00 */
[----:B0-----:R-:W-:Y:S04]  /*1874b0*/  STL.64 [R1+0x190], R4 ;  /* 0x0001900401007387 */ /* 0x001fe80000100a00 */
[----:B------:R-:W-:Y:S04]  /*1874c0*/  STL.64 [R1+0x198], R6 ;  /* 0x0001980601007387 */ /* 0x000fe80000100a00 */
[----:B------:R-:W0:Y:S01]  /*1874d0*/  LDS.128 R4, [R23+0x400] ;  /* 0x0004000017047984 */ /* 0x000e220000000c00 */
[----:B------:R-:W-:Y:S06]  /*1874e0*/  BAR.SYNC.DEFER_BLOCKING 0x0 ;  /* 0x0000000000007b1d */ /* 0x000fec0000010000 */
[----:B0-----:R0:W-:Y:S01]  /*1874f0*/  STL.64 [R1+0x180], R4 ;  /* 0x0001800401007387 */ /* 0x0011e20000100a00 */
[----:B------:R-:W-:-:S03]  /*187500*/  IMAD.MOV.U32 R15, RZ, RZ, R6 ;  /* 0x000000ffff0f7224 */ /* 0x000fc600078e0006 */
[----:B------:R-:W-:Y:S04]  /*187510*/  STL [R1+0x18c], R7 ;  /* 0x00018c0701007387 */ /* 0x000fe80000100800 */
[----:B0-----:R-:W3:Y:S04]  /*187520*/  LDL.LU R4, [R1+0xd0] ;  /* 0x0000d00001047983 */ /* 0x001ee80000300800 */
[----:B------:R-:W3:Y:S04]  /*187530*/  LDL.LU R5, [R1+0xd4] ;  /* 0x0000d40001057983 */ /* 0x000ee80000300800 */
[----:B------:R-:W2:Y:S04]  /*187540*/  LDL.LU R6, [R1+0xd8] ;  /* 0x0000d80001067983 */ /* 0x000ea80000300800 */
[----:B--2---:R-:W-:Y:S04]  /*187550*/  STL [R1+0x5540], R6 ;  /* 0x0055400601007387 */ /* 0x004fe80000100800 */
[----:B---3--:R0:W-:Y:S04]  /*187560*/  STL.64 [R1+0x5538], R4 ;  /* 0x0055380401007387 */ /* 0x0081e80000100a00 */
[----:B0-----:R-:W2:Y:S04]  /*187570*/  LDL.LU R4, [R1+0xb0] ;  /* 0x0000b00001047983 */ /* 0x001ea80000300800 */
[----:B------:R-:W2:Y:S04]  /*187580*/  LDL.LU R5, [R1+0xb4] ;  /* 0x0000b40001057983 */ /* 0x000ea80000300800 */
[----:B------:R-:W3:Y:S04]  /*187590*/  LDL.LU R6, [R1+0xb8] ;  /* 0x0000b80001067983 */ /* 0x000ee80000300800 */
[----:B------:R-:W3:Y:S04]  /*1875a0*/  LDL.LU R7, [R1+0x404] ;  /* 0x0004040001077983 */ /* 0x000ee80000300800 */
[----:B------:R-:W-:Y:S04]  /*1875b0*/  STSM.16.M88.4 [R28], R16 ;  /* 0x000000101c007844 */ /* 0x000fe80000000200 */
[----:B---3--:R-:W-:Y:S04]  /*1875c0*/  STL.64 [R1+0x5570], R6 ;  /* 0x0055700601007387 */ /* 0x008fe80000100a00 */
[----:B--2---:R0:W-:Y:S04]  /*1875d0*/  STL.64 [R1+0x5568], R4 ;  /* 0x0055680401007387 */ /* 0x0041e80000100a00 */
[----:B0-----:R-:W2:Y:S04]  /*1875e0*/  LDL.LU R4, [R1+0xa0] ;  /* 0x0000a00001047983 */ /* 0x001ea80000300800 */
[----:B------:R-:W2:Y:S04]  /*1875f0*/  LDL.LU R5, [R1+0xa4] ;  /* 0x0000a40001057983 */ /* 0x000ea80000300800 */
[----:B------:R-:W2:Y:S04]  /*187600*/  LDL.LU R6, [R1+0xa8] ;  /* 0x0000a80001067983 */ /* 0x000ea80000300800 */
        /* <DEDUP_REMOVED lines=13> */
[----:B------:R-:W-:Y:S01]  /*1876e0*/  STSM.16.M88.4 [R28+0x200], R24 ;  /* 0x000200181c007844 */ /* 0x000fe20000000200 */
[----:B------:R-:W-:Y:S06]  /*1876f0*/  BAR.SYNC.DEFER_BLOCKING 0x0 ;  /* 0x0000000000007b1d */ /* 0x000fec0000010000 */
[----:B------:R-:W0:Y:S01]  /*187700*/  LDS.128 R24, [R23] ;  /* 0x0000000017187984 */ /* 0x000e220000000c00 */
[----:B------:R-:W-:Y:S01]  /*187710*/  PRMT R7, R14, 0x5410, R11 ;  /* 0x000054100e077816 */ /* 0x000fe2000000000b */
[----:B0-----:R-:W-:-:S02]  /*187720*/  IMAD.MOV.U32 R14, RZ, RZ, R25 ;  /* 0x000000ffff0e7224 */ /* 0x001fc400078e0019 */
        /* <DEDUP_REMOVED lines=8> */
[----:B------:R-:W-:Y:S04]  /*1877b0*/  STL [R1+0x170], R24 ;  /* 0x0001701801007387 */ /* 0x000fe80000100800 */
[----:B------:R-:W-:Y:S04]  /*1877c0*/  STL.64 [R1+0x178], R26 ;  /* 0x0001781a01007387 */ /* 0x000fe80000100a00 */
[----:B------:R-:W0:Y:S01]  /*1877d0*/  LDS.128 R24, [R23+0x400] ;  /* 0x0004000017187984 */ /* 0x000e220000000c00 */
[----:B------:R-:W-:Y:S06]  /*1877e0*/  BAR.SYNC.DEFER_BLOCKING 0x0 ;  /* 0x0000000000007b1d */ /* 0x000fec0000010000 */
[----:B------:R-:W-:Y:S04]  /*1877f0*/  STL.64 [R1+0x5118], R14 ;  /* 0x0051180e01007387 */ /* 0x000fe80000100a00 */
[----:B------:R-:W-:Y:S04]  /*187800*/  STSM.16.M88.4 [R28], R4 ;  /* 0x000000041c007844 */ /* 0x000fe80000000200 */
[----:B0-----:R0:W-:Y:S04]  /*187810*/  STL.64 [R1+0x160], R24 ;  /* 0x0001601801007387 */ /* 0x0011e80000100a00 */
[----:B------:R1:W-:Y:S04]  /*187820*/  STL.64 [R1+0x168], R26 ;  /* 0x0001681a01007387 */ /* 0x0003e80000100a00 */
[----:B0-----:R-:W4:Y:S04]  /*187830*/  LDL.LU R24, [R1+0x90] ;  /* 0x0000900001187983 */ /* 0x001f280000300800 */
[----:B------:R-:W4:Y:S04]  /*187840*/  LDL.LU R25, [R1+0x94] ;  /* 0x0000940001197983 */ /* 0x000f280000300800 */
[----:B-1----:R-:W4:Y:S04]  /*187850*/  LDL.LU R26, [R1+0x98] ;  /* 0x00009800011a7983 */ /* 0x002f280000300800 */
[----:B------:R-:W4:Y:S04]  /*187860*/  LDL.LU R27, [R1+0x9c] ;  /* 0x00009c00011b7983 */ /* 0x000f280000300800 */
[----:B------:R-:W4:Y:S04]  /*187870*/  LDL.LU R2, [R1+0x1694] ;  /* 0x0016940001027983 */ /* 0x000f280000300800 */
[----:B------:R-:W4:Y:S04]  /*187880*/  LDL.LU R0, [R1+0x18b8] ;  /* 0x0018b80001007983 */ /* 0x000f280000300800 */
[----:B------:R-:W3:Y:S04]  /*187890*/  LDL.LU.64 R6, [R1+0x5570] ;  /* 0x0055700001067983 */ /* 0x000ee80000300a00 */
[----:B------:R-:W4:Y:S04]  /*1878a0*/  LDL.LU.64 R4, [R1+0x5568] ;  /* 0x0055680001047983 */ /* 0x000f280000300a00 */
[----:B--2---:R-:W-:Y:S01]  /*1878b0*/  STSM.16.M88.4 [R28+0x200], R16 ;  /* 0x000200101c007844 */ /* 0x004fe20000000200 */
[----:B------:R-:W-:Y:S06]  /*1878c0*/  BAR.SYNC.DEFER_BLOCKING 0x0 ;  /* 0x0000000000007b1d */ /* 0x000fec0000010000 */
[----:B------:R-:W0:Y:S04]  /*1878d0*/  LDS.128 R16, [R23] ;  /* 0x0000000017107984 */ /* 0x000e280000000c00 */
[----:B0-----:R-:W-:Y:S04]  /*1878e0*/  STL.64 [R1+0x150], R16 ;  /* 0x0001501001007387 */ /* 0x001fe80000100a00 */
[----:B------:R-:W-:Y:S04]  /*1878f0*/  STL.64 [R1+0x158], R18 ;  /* 0x0001581201007387 */ /* 0x000fe80000100a00 */
[----:B------:R-:W0:Y:S01]  /*187900*/  LDS.128 R16, [R23+0x400] ;  /* 0x0004000017107984 */ /* 0x000e220000000c00 */
[----:B---3--:R-:W-:-:S03]  /*187910*/  PRMT R7, R13, 0x5410, R7 ;  /* 0x000054100d077816 */ /* 0x008fc60000000007 */
[----:B0-----:R-:W-:Y:S01]  /*187920*/  STL [R1+0x144], R17 ;  /* 0x0001441101007387 */ /* 0x001fe20000100800 */
[----:B------:R-:W-:-:S03]  /*187930*/  IMAD.MOV.U32 R13, RZ, RZ, R16 ;  /* 0x000000ffff0d7224 */ /* 0x000fc600078e0010 */
[----:B------:R0:W-:Y:S04]  /*187940*/  STL.64 [R1+0x148], R18 ;  /* 0x0001481201007387 */ /* 0x0001e80000100a00 */
[----:B0-----:R-:W2:Y:S04]  /*187950*/  LDL.LU.64 R18, [R1+0x5560] ;  /* 0x0055600001127983 */ /* 0x001ea80000300a00 */
[----:B------:R-:W2:Y:S01]  /*187960*/  LDL.LU.64 R16, [R1+0x5558] ;  /* 0x0055580001107983 */ /* 0x000ea20000300a00 */
[----:B------:R-:W-:Y:S01]  /*187970*/  BAR.SYNC.DEFER_BLOCKING 0x0 ;  /* 0x0000000000007b1d */ /* 0x000fe20000010000 */
[----:B------:R-:W-:-:S05]  /*187980*/  PRMT R3, R12, 0x5410, R29 ;  /* 0x000054100c037816 */ /* 0x000fca000000001d */
[----:B--2---:R0:W-:Y:S04]  /*187990*/  STSM.16.M88.4 [R28], R16 ;  /* 0x000000101c007844 */ /* 0x0041e80000000200 */
[----:B----4-:R-:W-:Y:S01]  /*1879a0*/  STSM.16.M88.4 [R28+0x200], R4 ;  /* 0x000200041c007844 */ /* 0x010fe20000000200 */
[----:B------:R-:W-:Y:S06]  /*1879b0*/  BAR.SYNC.DEFER_BLOCKING 0x0 ;  /* 0x0000000000007b1d */ /* 0x000fec0000010000 */
[----:B0-----:R-:W2:Y:S04]  /*1879c0*/  LDL.LU.64 R18, [R1+0x5550] ;  /* 0x0055500001127983 */ /* 0x001ea80000300a00 */
[----:B------:R-:W2:Y:S04]  /*1879d0*/  LDL.LU.64 R16, [R1+0x5548] ;  /* 0x0055480001107983 */ /* 0x000ea80000300a00 */
[----:B------:R-:W0:Y:S02]  /*1879e0*/  LDS.128 R4, [R23] ;  /* 0x0000000017047984 */ /* 0x000e240000000c00 */
[----:B0-----:R-:W-:-:S02]  /*1879f0*/  IMAD.MOV.U32 R12, RZ, RZ, R5 ;  /* 0x000000ffff0c7224 */ /* 0x001fc400078e0005 */
[----:B------:R-:W-:Y:S04]  /*187a00*/  STL [R1+0x130], R4 ;  /* 0x0001300401007387 */ /* 0x000fe80000100800 */
[----:B------:R-:W-:Y:S04]  /*187a10*/  STL.64 [R1+0x138], R6 ;  /* 0x0001380601007387 */ /* 0x000fe80000100a00 */
[----:B------:R0:W-:Y:S04]  /*187a20*/  STL.64 [R1+0x50d8], R12 ;  /* 0x0050d80c01007387 */ /* 0x0001e80000100a00 */
[----:B------:R-:W1:Y:S04]  /*187a30*/  LDS.128 R4, [R23+0x400] ;  /* 0x0004000017047984 */ /* 0x000e680000000c00 */
[----:B0-----:R-:W3:Y:S04]  /*187a40*/  LDL.LU R12, [R1+0xc0] ;  /* 0x0000c000010c7983 */ /* 0x001ee80000300800 */
[----:B------:R-:W3:Y:S04]  /*187a50*/  LDL.LU R13, [R1+0xc4] ;  /* 0x0000c400010d7983 */ /* 0x000ee80000300800 */
[----:B------:R-:W3:Y:S04]  /*187a60*/  LDL.LU R14, [R1+0xc8] ;  /* 0x0000c800010e7983 */ /* 0x000ee80000300800 */
[----:B-1----:R-:W-:Y:S04]  /*187a70*/  STL.64 [R1+0x120], R4 ;  /* 0x0001200401007387 */ /* 0x002fe80000100a00 */
[----:B------:R0:W-:Y:S04]  /*187a80*/  STL.64 [R1+0x128], R6 ;  /* 0x0001280601007387 */ /* 0x0001e80000100a00 */
[----:B0-----:R-:W4:Y:S04]  /*187a90*/  LDL.LU R6, [R1+0x5540] ;  /* 0x0055400001067983 */ /* 0x001f280000300800 */
[----:B------:R-:W4:Y:S01]  /*187aa0*/  LDL.LU.64 R4, [R1+0x5538] ;  /* 0x0055380001047983 */ /* 0x000f220000300a00 */
[----:B------:R-:W-:Y:S01]  /*187ab0*/  IMAD.MOV.U32 R15, RZ, RZ, R3 ;  /* 0x000000ffff0f7224 */ /* 0x000fe200078e0003 */
[----:B------:R-:W-:Y:S01]  /*187ac0*/  BAR.SYNC.DEFER_BLOCKING 0x0 ;  /* 0x0000000000007b1d */ /* 0x000fe20000010000 */
[----:B------:R-:W-:-:S05]  /*187ad0*/  PRMT R7, R11, 0x5410, R10 ;  /* 0x000054100b077816 */ /* 0x000fca000000000a */
[----:B---3--:R-:W-:Y:S04]  /*187ae0*/  STSM.16.M88.4 [R28], R12 ;  /* 0x0000000c1c007844 */ /* 0x008fe80000000200 */
[----:B--2---:R-:W-:Y:S01]  /*187af0*/  STSM.16.M88.4 [R28+0x200], R16 ;  /* 0x000200101c007844 */ /* 0x004fe20000000200 */
[----:B------:R-:W-:Y:S06]  /*187b00*/  BAR.SYNC.DEFER_BLOCKING 0x0 ;  /* 0x0000000000007b1d */ /* 0x000fec0000010000 */
[----:B------:R-:W0:Y:S04]  /*187b10*/  LDS.128 R12, [R23] ;  /* 0x00000000170c7984 */ /* 0x000e280000000c00 */
[----:B0-----:R-:W-:Y:S01]  /*187b20*/  STL.64 [R1+0x110], R12 ;  /* 0x0001100c01007387 */ /* 0x001fe20000100a00 */
[----:B------:R-:W-:-:S03]  /*187b30*/  IMAD.MOV.U32 R11, RZ, RZ, R15 ;  /* 0x000000ffff0b7224 */ /* 0x000fc600078e000f */
[----:B------:R-:W-:Y:S04]  /*187b40*/  STL [R1+0x118], R14 ;  /* 0x0001180e01007387 */ /* 0x000fe80000100800 */
[----:B------:R-:W0:Y:S01]  /*187b50*/  LDS.128 R12, [R23+0x400] ;  /* 0x00040000170c7984 */ /* 0x000e220000000c00 */
[----:B------:R-:W-:Y:S06]  /*187b60*/  BAR.SYNC.DEFER_BLOCKING 0x0 ;  /* 0x0000000000007b1d */ /* 0x000fec0000010000 */
[----:B------:R1:W-:Y:S01]  /*187b70*/  STSM.16.M88.4 [R28], R24 ;  /* 0x000000181c007844 */ /* 0x0003e20000000200 */
[----:B0-----:R-:W-:-:S03]  /*187b80*/  IMAD.MOV.U32 R10, RZ, RZ, R15 ;  /* 0x000000ffff0a7224 */ /* 0x001fc600078e000f */
[----:B------:R-:W-:Y:S04]  /*187b90*/  STL.64 [R1+0x100], R12 ;  /* 0x0001000c01007387 */ /* 0x000fe80000100a00 */
[----:B------:R-:W-:Y:S04]  /*187ba0*/  STL [R1+0x108], R14 ;  /* 0x0001080e01007387 */ /* 0x000fe80000100800 */
[----:B------:R-:W-:Y:S04]  /*187bb0*/  STL.64 [R1+0x5090], R10 ;  /* 0x0050900a01007387 */ /* 0x000fe80000100a00 */
[----:B------:R-:W-:Y:S04]  /*187bc0*/  STL.64 [R1+0x5388], R8 ;  /* 0x0053880801007387 */ /* 0x000fe80000100a00 */
[----:B------:R-:W2:Y:S04]  /*187bd0*/  LDL.LU R20, [R1+0x1690] ;  /* 0x0016900001147983 */ /* 0x000ea80000300800 */
[----:B------:R-:W2:Y:S04]  /*187be0*/  LDL.LU R21, [R1+0x18b4] ;  /* 0x0018b40001157983 */ /* 0x000ea80000300800 */
[----:B-1----:R-:W3:Y:S04]  /*187bf0*/  LDL.LU R24, [R1+0x167c] ;  /* 0x00167c0001187983 */ /* 0x002ee80000300800 */
[----:B------:R-:W3:Y:S04]  /*187c00*/  LDL.LU R25, [R1+0x18a8] ;  /* 0x0018a80001197983 */ /* 0x000ee80000300800 */
[----:B------:R-:W3:Y:S04]  /*187c10*/  LDL.LU R26, [R1+0x1678] ;  /* 0x00167800011a7983 */ /* 0x000ee80000300800 */
[----:B----4-:R0:W-:Y:S04]  /*187c20*/  STSM.16.M88.4 [R28+0x200], R4 ;  /* 0x000200041c007844 */ /* 0x0101e80000000200 */
[----:B------:R-:W4:Y:S04]  /*187c30*/  LDL.LU R27, [R1+0x18a4] ;  /* 0x0018a400011b7983 */ /* 0x000f280000300800 */
[----:B0-----:R-:W4:Y:S04]  /*187c40*/  LDL.LU R5, [R1+0x1674] ;  /* 0x0016740001057983 */ /* 0x001f280000300800 */
[----:B------:R-:W4:Y:S04]  /*187c50*/  LDL.LU R6, [R1+0x18b0] ;  /* 0x0018b00001067983 */ /* 0x000f280000300800 */
[----:B------:R-:W4:Y:S04]  /*187c60*/  LDL.LU R7, [R1+0x1670] ;  /* 0x0016700001077983 */ /* 0x000f280000300800 */
[----:B------:R-:W4:Y:S04]  /*187c70*/  LDL.LU R29, [R1+0x18ac] ;  /* 0x0018ac00011d7983 */ /* 0x000f280000300800 */
[----:B------:R-:W4:Y:S04]  /*187c80*/  LDL.LU R4, [R1+0x16d0] ;  /* 0x0016d00001047983 */ /* 0x000f280000300800 */
[----:B------:R-:W2:Y:S04]  /*187c90*/  LDL.LU R8, [R1+0x18d8] ;  /* 0x0018d80001087983 */ /* 0x000ea80000300800 */
[----:B------:R-:W4:Y:S04]  /*187ca0*/  LDL.LU R3, [R1+0x16bc] ;  /* 0x0016bc0001037983 */ /* 0x000f280000300800 */
[----:B------:R-:W2:Y:S04]  /*187cb0*/  LDL.LU R9, [R1+0x18cc] ;  /* 0x0018cc0001097983 */ /* 0x000ea80000300800 */
[----:B------:R-:W3:Y:S04]  /*187cc0*/  LDL.LU R10, [R1+0x16b8] ;  /* 0x0016b800010a7983 */ /* 0x000ee80000300800 */
[----:B------:R-:W3:Y:S01]  /*187cd0*/  LDL.LU R11, [R1+0x18c8] ;  /* 0x0018c800010b7983 */ /* 0x000ee20000300800 */
[----:B------:R-:W-:Y:S01]  /*187ce0*/  PRMT R0, R0, 0x5410, R2 ;  /* 0x0000541000007816 */ /* 0x000fe20000000002 */
[----:B------:R-:W-:Y:S06]  /*187cf0*/  BAR.SYNC.DEFER_BLOCKING 0x0 ;  /* 0x0000000000007b1d */ /* 0x000fec0000010000 */
[----:B---3--:R-:W-:Y:S04]  /*187d00*/  STL.64 [R1+0x5510], R10 ;  /* 0x0055100a01007387 */ /* 0x008fe80000100a00 */
[----:B--2---:R-:W-:Y:S04]  /*187d10*/  STL.64 [R1+0x5508], R8 ;  /* 0x0055080801007387 */ /* 0x004fe80000100a00 */
[----:B------:R-:W2:Y:S04]  /*187d20*/  LDL.LU R12, [R1+0x16b4] ;  /* 0x0016b400010c7983 */ /* 0x000ea80000300800 */
[----:B------:R-:W2:Y:S04]  /*187d30*/  LDL.LU R13, [R1+0x18d4] ;  /* 0x0018d400010d7983 */ /* 0x000ea80000300800 */
[----:B------:R-:W3:Y:S04]  /*187d40*/  LDL.LU R14, [R1+0x16b0] ;  /* 0x0016b000010e7983 */ /* 0x000ee80000300800 */
[----:B------:R-:W3:Y:S04]  /*187d50*/  LDL.LU R15, [R1+0x18d0] ;  /* 0x0018d000010f7983 */ /* 0x000ee80000300800 */
[----:B---3--:R0:W-:Y:S04]  /*187d60*/  STL.64 [R1+0x5520], R14 ;  /* 0x0055200e01007387 */ /* 0x0081e80000100a00 */
[----:B0-----:R-:W3:Y:S04]  /*187d70*/  LDL.LU R14, [R1+0x1894] ;  /* 0x00189400010e7983 */ /* 0x001ee80000300800 */
[----:B------:R-:W3:Y:S04]  /*187d80*/  LDL.LU R15, [R1+0x1558] ;  /* 0x00155800010f7983 */ /* 0x000ee80000300800 */
[----:B--2---:R-:W-:Y:S04]  /*187d90*/  STL.64 [R1+0x5518], R12 ;  /* 0x0055180c01007387 */ /* 0x004fe80000100a00 */
[----:B------:R-:W2:Y:S04]  /*187da0*/  LDL.LU R17, [R1+0x16a4] ;  /* 0x0016a40001117983 */ /* 0x000ea80000300800 */
[----:B------:R-:W2:Y:S04]  /*187db0*/  LDL.LU R16, [R1+0x18c4] ;  /* 0x0018c40001107983 */ /* 0x000ea80000300800 */
[----:B------:R-:W4:Y:S04]  /*187dc0*/  LDL.LU R18, [R1+0x16a0] ;  /* 0x0016a00001127983 */ /* 0x000f280000300800 */
[----:B------:R-:W4:Y:S04]  /*187dd0*/  LDL.LU R19, [R1+0x18bc] ;  /* 0x0018bc0001137983 */ /* 0x000f280000300800 */
[----:B----4-:R0:W-:Y:S04]  /*187de0*/  STL.64 [R1+0x5530], R18 ;  /* 0x0055301201007387 */ /* 0x0101e80000100a00 */
[----:B0-----:R-:W3:Y:S04]  /*187df0*/  LDL.LU R18, [R1+0x1668] ;  /* 0x0016680001127983 */ /* 0x001ee80000300800 */
[----:B------:R-:W4:Y:S04]  /*187e00*/  LDL.LU R19, [R1+0xeb0] ;  /* 0x000eb00001137983 */ /* 0x000f280000300800 */
[----:B--2---:R-:W-:Y:S01]  /*187e10*/  STL.64 [R1+0x5528], R16 ;  /* 0x0055281001007387 */ /* 0x004fe20000100a00 */
[----:B------:R-:W-:Y:S01]  /*187e20*/  IMAD.MOV.U32 R8, RZ, RZ, R0 ;  /* 0x000000ffff087224 */ /* 0x000fe200078e0000 */
[----:B------:R-:W-:-:S02]  /*187e30*/  PRMT R9, R21, 0x5410, R20 ;  /* 0x0000541015097816 */ /* 0x000fc40000000014 */
[----:B------:R-:W2:Y:S01]  /*187e40*/  LDL.LU R2, [R1+0xeb4] ;  /* 0x000eb40001027983 */ /* 0x000ea20000300800 */
[----:B------:R-:W-:-:S03]  /*187e50*/  PRMT R10, R25, 0x5410, R24 ;  /* 0x00005410190a7816 */ /* 0x000fc60000000018 */
[----:B------:R-:W2:Y:S01]  /*187e60*/  LDL.LU R0, [R1+0x1568] ;  /* 0x0015680001007983 */ /* 0x000ea20000300800 */
[----:B------:R-:W-:-:S03]  /*187e70*/  PRMT R11, R27, 0x5410, R26 ;  /* 0x000054101b0b7816 */ /* 0x000fc6000000001a */
[----:B------:R-:W2:Y:S01]  /*187e80*/  LDL.LU R20, [R1+0x1710] ;  /* 0x0017100001147983 */ /* 0x000ea20000300800 */
[----:B------:R-:W-:-:S03]  /*187e90*/  PRMT R13, R29, 0x5410, R7 ;  /* 0x000054101d0d7816 */ /* 0x000fc60000000007 */
[----:B------:R-:W2:Y:S04]  /*187ea0*/  LDL.LU R21, [R1+0x18f8] ;  /* 0x0018f80001157983 */ /* 0x000ea80000300800 */
[----:B------:R-:W2:Y:S01]  /*187eb0*/  LDL.LU R24, [R1+0x170c] ;  /* 0x00170c0001187983 */ /* 0x000ea20000300800 */
[----:B------:R-:W-:-:S03]  /*187ec0*/  PRMT R12, R6, 0x5410, R5 ;  /* 0x00005410060c7816 */ /* 0x000fc60000000005 */
[----:B------:R-:W2:Y:S04]  /*187ed0*/  LDL.LU R25, [R1+0x18f4] ;  /* 0x0018f40001197983 */ /* 0x000ea80000300800 */
[----:B------:R-:W2:Y:S04]  /*187ee0*/  LDL.LU R26, [R1+0x1708] ;  /* 0x00170800011a7983 */ /* 0x000ea80000300800 */
[----:B------:R-:W2:Y:S04]  /*187ef0*/  LDL.LU R7, [R1+0x18f0] ;  /* 0x0018f00001077983 */ /* 0x000ea80000300800 */
[----:B------:R-:W2:Y:S04]  /*187f00*/  LDL.LU R27, [R1+0x1704] ;  /* 0x00170400011b7983 */ /* 0x000ea80000300800 */
[----:B------:R-:W2:Y:S04]  /*187f10*/  LDL.LU R6, [R1+0x18ec] ;  /* 0x0018ec0001067983 */ /* 0x000ea80000300800 */
[----:B------:R-:W2:Y:S04]  /*187f20*/  LDL.LU R5, [R1+0x16e0] ;  /* 0x0016e00001057983 */ /* 0x000ea80000300800 */
[----:B------:R-:W2:Y:S01]  /*187f30*/  LDL.LU R29, [R1+0x18e8] ;  /* 0x0018e800011d7983 */ /* 0x000ea20000300800 */
[----:B---3--:R-:W-:-:S02]  /*187f40*/  PRMT R14, R14, 0x5410, R18 ;  /* 0x000054100e0e7816 */ /* 0x008fc40000000012 */
[----:B----4-:R-:W-:Y:S02]  /*187f50*/  PRMT R15, R15, 0x5410, R19 ;  /* 0x000054100f0f7816 */ /* 0x010fe40000000013 */
[----:B------:R-:W0:Y:S04]  /*187f60*/  LDS.128 R16, [R23] ;  /* 0x0000000017107984 */ /* 0x000e280000000c00 */
[----:B0-----:R-:W-:Y:S04]  /*187f70*/  STL.64 [R1+0xf0], R16 ;  /* 0x0000f01001007387 */ /* 0x001fe80000100a00 */
[----:B------:R-:W-:Y:S04]  /*187f80*/  STL.64 [R1+0xf8], R18 ;  /* 0x0000f81201007387 */ /* 0x000fe80000100a00 */
[----:B------:R-:W0:Y:S01]  /*187f90*/  LDS.128 R16, [R23+0x400] ;  /* 0x0004000017107984 */ /* 0x000e220000000c00 */
[----:B------:R-:W-:Y:S06]  /*187fa0*/  BAR.SYNC.DEFER_BLOCKING 0x0 ;  /* 0x0000000000007b1d */ /* 0x000fec0000010000 */
[----:B------:R-:W-:Y:S04]  /*187fb0*/  STSM.16.M88.4 [R28], R12 ;  /* 0x0000000c1c007844 */ /* 0x000fe80000000200 */
[----:B------:R-:W-:Y:S04]  /*187fc0*/  STSM.16.M88.4 [R28+0x200], R8 ;  /* 0x000200081c007844 */ /* 0x000fe80000000200 */
[----:B0-----:R-:W-:Y:S04]  /*187fd0*/  STL.64 [R1+0xe0], R16 ;  /* 0x0000e01001007387 */ /* 0x001fe80000100a00 */
[----:B------:R0:W-:Y:S04]  /*187fe0*/  STL.64 [R1+0xe8], R18 ;  /* 0x0000e81201007387 */ /* 0x0001e80000100a00 */
[----:B0-----:R-:W3:Y:S04]  /*187ff0*/  LDL.LU.64 R18, [R1+0x5530] ;  /* 0x0055300001127983 */ /* 0x001ee80000300a00 */
[----:B------:R-:W4:Y:S04]  /*188000*/  LDL.LU.64 R16, [R1+0x5528] ;  /* 0x0055280001107983 */ /* 0x000f280000300a00 */
[----:B------:R-:W3:Y:S04]  /*188010*/  LDL.LU.64 R14, [R1+0x5520] ;  /* 0x00552000010e7983 */ /* 0x000ee80000300a00 */
[----:B------:R-:W4:Y:S04]  /*188020*/  LDL.LU.64 R12, [R1+0x5518] ;  /* 0x00551800010c7983 */ /* 0x000f280000300a00 */
[----:B------:R-:W3:Y:S04]  /*188030*/  LDL.LU.64 R10, [R1+0x5510] ;  /* 0x00551000010a7983 */ /* 0x000ee80000300a00 */
[----:B------:R-:W4:Y:S01]  /*188040*/  LDL.LU.64 R8, [R1+0x5508] ;  /* 0x0055080001087983 */ /* 0x000f220000300a00 */
[----:B--2---:R-:W-:Y:S01]  /*188050*/  PRMT R5, R29, 0x5410, R5 ;  /* 0x000054101d057816 */ /* 0x004fe20000000005 */
[----:B------:R-:W-:Y:S01]  /*188060*/  BAR.SYNC.DEFER_BLOCKING 0x0 ;  /* 0x0000000000007b1d */ /* 0x000fe20000010000 */
[----:B----4-:R-:W-:-:S05]  /*188070*/  PRMT R8, R8, 0x5410, R4 ;  /* 0x0000541008087816 */ /* 0x010fca0000000004 */
[----:B------:R-:W2:Y:S01]  /*188080*/  LDL.LU R4, [R1+0x5504] ;  /* 0x0055040001047983 */ /* 0x000ea20000300800 */
[----:B------:R-:W-:-:S03]  /*188090*/  PRMT R9, R9, 0x5410, R3 ;  /* 0x0000541009097816 */ /* 0x000fc60000000003 */
[----:B------:R-:W4:Y:S01]  /*1880a0*/  LDL.LU R3, [R1+0x5500] ;  /* 0x0055000001037983 */ /* 0x000f220000300800 */
[----:B------:R-:W-:Y:S02]  /*1880b0*/  PRMT R12, R13, 0x5410, R12 ;  /* 0x000054100d0c7816 */ /* 0x000fe4000000000c */
[----:B---3--:R-:W-:Y:S02]  /*1880c0*/  PRMT R13, R15, 0x5410, R14 ;  /* 0x000054100f0d7816 */ /* 0x008fe4000000000e */
[----:B------:R-:W-:Y:S02]  /*1880d0*/  PRMT R14, R16, 0x5410, R17 ;  /* 0x00005410100e7816 */ /* 0x000fe40000000011 */
[----:B------:R-:W-:Y:S02]  /*1880e0*/  PRMT R15, R19, 0x5410, R18 ;  /* 0x00005410130f7816 */ /* 0x000fe40000000012 */
[----:B------:R-:W0:Y:S01]  /*1880f0*/  LDS.128 R16, [R23] ;  /* 0x0000000017107984 */ /* 0x000e220000000c00 */
[----:B------:R-:W-:-:S02]  /*188100*/  PRMT R10, R11, 0x5410, R10 ;  /* 0x000054100b0a7816 */ /* 0x000fc4000000000a */
[----:B------:R-:W-:Y:S01]  /*188110*/  PRMT R11, R0, 0x5410, R2 ;  /* 0x00005410000b7816 */ /* 0x000fe20000000002 */
[----:B0-----:R-:W-:Y:S01]  /*188120*/  STL [R1+0xd4], R17 ;  /* 0x0000d41101007387 */ /* 0x001fe20000100800 */
[----:B------:R-:W-:-:S03]  /*188130*/  IMAD.MOV.U32 R0, RZ, RZ, R16 ;  /* 0x000000ffff007224 */ /* 0x000fc600078e0010 */
[----:B------:R-:W-:Y:S04]  /*188140*/  STL.64 [R1+0xd8], R18 ;  /* 0x0000d81201007387 */ /* 0x000fe80000100a00 */
[----:B------:R-:W0:Y:S01]  /*188150*/  LDS.128 R16, [R23+0x400] ;  /* 0x0004000017107984 */ /* 0x000e220000000c00 */
[----:B------:R-:W-:Y:S06]  /*188160*/  BAR.SYNC.DEFER_BLOCKING 0x0 ;  /* 0x0000000000007b1d */ /* 0x000fec0000010000 */
[----:B------:R-:W-:Y:S04]  /*188170*/  STL [R1+0x5098], R0 ;  /* 0x0050980001007387 */ /* 0x000fe80000100800 */
[----:B------:R-:W-:Y:S04]  /*188180*/  STSM.16.M88.4 [R28], R12 ;  /* 0x0000000c1c007844 */ /* 0x000fe80000000200 */
[----:B------:R1:W-:Y:S01]  /*188190*/  STSM.16.M88.4 [R28+0x200], R8 ;  /* 0x000200081c007844 */ /* 0x0003e20000000200 */
[----:B0-----:R-:W-:-:S03]  /*1881a0*/  IMAD.MOV.U32 R2, RZ, RZ, R17 ;  /* 0x000000ffff027224 */ /* 0x001fc600078e0011 */
[----:B------:R-:W-:Y:S04]  /*1881b0*/  STL [R1+0xc0], R16 ;  /* 0x0000c01001007387 */ /* 0x000fe80000100800 */
[----:B------:R-:W-:Y:S04]  /*1881c0*/  STL.64 [R1+0xc8], R18 ;  /* 0x0000c81201007387 */ /* 0x000fe80000100a00 */
[----:B----4-:R0:W-:Y:S04]  /*1881d0*/  STL.64 [R1+0x5300], R2 ;  /* 0x0053000201007387 */ /* 0x0101e80000100a00 */
[----:B------:R-:W3:Y:S04]  /*1881e0*/  LDL.LU R29, [R1+0x1748] ;  /* 0x00174800011d7983 */ /* 0x000ee80000300800 */
[----:B-1----:R-:W4:Y:S04]  /*1881f0*/  LDL.LU R8, [R1+0x1918] ;  /* 0x0019180001087983 */ /* 0x002f280000300800 */
[----:B------:R-:W4:Y:S04]  /*188200*/  LDL.LU R9, [R1+0x1914] ;  /* 0x0019140001097983 */ /* 0x000f280000300800 */
[----:B------:R-:W2:Y:S04]  /*188210*/  LDL.LU R10, [R1+0x1910] ;  /* 0x00191000010a7983 */ /* 0x000ea80000300800 */
[----:B------:R-:W3:Y:S04]  /*188220*/  LDL.LU R12, [R1+0x190c] ;  /* 0x00190c00010c7983 */ /* 0x000ee80000300800 */
[----:B0-----:R-:W3:Y:S04]  /*188230*/  LDL.LU R2, [R1+0x1724] ;  /* 0x0017240001027983 */ /* 0x001ee80000300800 */
[----:B------:R-:W3:Y:S04]  /*188240*/  LDL.LU R3, [R1+0x18fc] ;  /* 0x0018fc0001037983 */ /* 0x000ee80000300800 */
[----:B------:R-:W3:Y:S04]  /*188250*/  LDL.LU R0, [R1+0xebc] ;  /* 0x000ebc0001007983 */ /* 0x000ee80000300800 */
[----:B------:R-:W2:Y:S01]  /*188260*/  LDL.LU R11, [R1+0x159c] ;  /* 0x00159c00010b7983 */ /* 0x000ea20000300800 */
[----:B------:R-:W-:-:S02]  /*188270*/  PRMT R7, R7, 0x5410, R26 ;  /* 0x0000541007077816 */ /* 0x000fc4000000001a */
[----:B------:R-:W-:Y:S02]  /*188280*/  PRMT R6, R6, 0x5410, R27 ;  /* 0x0000541006067816 */ /* 0x000fe4000000001b */
[----:B------:R-:W-:Y:S02]  /*188290*/  PRMT R14, R21, 0x5410, R20 ;  /* 0x00005410150e7816 */ /* 0x000fe40000000014 */
[----:B------:R-:W-:Y:S01]  /*1882a0*/  PRMT R13, R25, 0x5410, R24 ;  /* 0x00005410190d7816 */ /* 0x000fe20000000018 */
[----:B------:R-:W-:Y:S06]  /*1882b0*/  BAR.SYNC.DEFER_BLOCKING 0x0 ;  /* 0x0000000000007b1d */ /* 0x000fec0000010000 */
[----:B--2---:R0:W-:Y:S04]  /*1882c0*/  STL.64 [R1+0x54d8], R10 ;  /* 0x0054d80a01007387 */ /* 0x0041e80000100a00 */
[----:B----4-:R1:W-:Y:S01]  /*1882d0*/  STL.64 [R1+0x54d0], R8 ;  /* 0x0054d00801007387 */ /* 0x0103e20000100a00 */
[----:B0-----:R-:W-:-:S02]  /*1882e0*/  IMAD.MOV.U32 R10, RZ, RZ, R7 ;  /* 0x000000ffff0a7224 */ /* 0x001fc400078e0007 */
[----:B------:R-:W-:Y:S02]  /*1882f0*/  IMAD.MOV.U32 R11, RZ, RZ, R6 ;  /* 0x000000ffff0b7224 */ /* 0x000fe400078e0006 */
[----:B-1----:R-:W-:Y:S02]  /*188300*/  IMAD.MOV.U32 R8, RZ, RZ, R14 ;  /* 0x000000ffff087224 */ /* 0x002fe400078e000e */
[----:B------:R-:W-:Y:S01]  /*188310*/  IMAD.MOV.U32 R9, RZ, RZ, R13 ;  /* 0x000000ffff097224 */ /* 0x000fe200078e000d */
[----:B------:R-:W-:Y:S04]  /*188320*/  STL.64 [R1+0x54e8], R10 ;  /* 0x0054e80a01007387 */ /* 0x000fe80000100a00 */
[----:B------:R0:W-:Y:S04]  /*188330*/  STL.64 [R1+0x54e0], R8 ;  /* 0x0054e00801007387 */ /* 0x0001e80000100a00 */
[----:B0-----:R-:W2:Y:S04]  /*188340*/  LDL.LU R9, [R1+0x18e4] ;  /* 0x0018e40001097983 */ /* 0x001ea80000300800 */
[----:B------:R-:W4:Y:S04]  /*188350*/  LDL.LU R10, [R1+0x18dc] ;  /* 0x0018dc00010a7983 */ /* 0x000f280000300800 */
[----:B------:R-:W2:Y:S04]  /*188360*/  LDL.LU R11, [R1+0x1584] ;  /* 0x00158400010b7983 */ /* 0x000ea80000300800 */
[----:B------:R-:W3:Y:S04]  /*188370*/  LDL.LU R13, [R1+0x1778] ;  /* 0x00177800010d7983 */ /* 0x000ee80000300800 */
[----:B------:R-:W4:Y:S04]  /*188380*/  LDL.LU R14, [R1+0x1934] ;  /* 0x00193400010e7983 */ /* 0x000f280000300800 */
[----:B------:R-:W4:Y:S04]  /*188390*/  LDL.LU R15, [R1+0x1774] ;  /* 0x00177400010f7983 */ /* 0x000f280000300800 */
[----:B----4-:R0:W-:Y:S04]  /*1883a0*/  STL.64 [R1+0x54b0], R14 ;  /* 0x0054b00e01007387 */ /* 0x0101e80000100a00 */
[----:B0-----:R-:W4:Y:S04]  /*1883b0*/  LDL.LU R14, [R1+0x1728] ;  /* 0x00172800010e7983 */ /* 0x001f280000300800 */
[----:B------:R-:W4:Y:S04]  /*1883c0*/  LDL.LU R15, [R1+0x1904] ;  /* 0x00190400010f7983 */ /* 0x000f280000300800 */
[----:B---3--:R0:W-:Y:S04]  /*1883d0*/  STL [R1+0x54a8], R13 ;  /* 0x0054a80d01007387 */ /* 0x0081e80000100800 */
[----:B0-----:R-:W3:Y:S04]  /*1883e0*/  LDL.LU R13, [R1+0x1908] ;  /* 0x00190800010d7983 */ /* 0x001ee80000300800 */
[----:B----4-:R0:W-:Y:S04]  /*1883f0*/  STL.64 [R1+0x54f8], R14 ;  /* 0x0054f80e01007387 */ /* 0x0101e80000100a00 */
[----:B0-----:R-:W4:Y:S04]  /*188400*/  LDL.LU R14, [R1+0x16d8] ;  /* 0x0016d800010e7983 */ /* 0x001f280000300800 */
[----:B------:R-:W2:Y:S04]  /*188410*/  LDL.LU R15, [R1+0xeb8] ;  /* 0x000eb800010f7983 */ /* 0x000ea80000300800 */
[----:B---3--:R0:W-:Y:S04]  /*188420*/  STL.64 [R1+0x54f0], R12 ;  /* 0x0054f00c01007387 */ /* 0x0081e80000100a00 */
[----:B0-----:R-:W3:Y:S04]  /*188430*/  LDL.LU R13, [R1+0x16dc] ;  /* 0x0016dc00010d7983 */ /* 0x001ee80000300800 */
[----:B------:R-:W3:Y:S04]  /*188440*/  LDL.LU R17, [R1+0x1930] ;  /* 0x0019300001117983 */ /* 0x000ee80000300800 */
[----:B------:R-:W3:Y:S04]  /*188450*/  LDL.LU R16, [R1+0x176c] ;  /* 0x00176c0001107983 */ /* 0x000ee80000300800 */
[----:B------:R-:W3:Y:S04]  /*188460*/  LDL.LU R18, [R1+0x1924] ;  /* 0x0019240001127983 */ /* 0x000ee80000300800 */
[----:B------:R-:W3:Y:S01]  /*188470*/  LDL.LU R19, [R1+0x1768] ;  /* 0x0017680001137983 */ /* 0x000ee20000300800 */
[----:B------:R-:W-:Y:S01]  /*188480*/  IMAD.MOV.U32 R8, RZ, RZ, R5 ;  /* 0x000000ffff087224 */ /* 0x000fe200078e0005 */
[----:B----4-:R-:W-:-:S02]  /*188490*/  PRMT R10, R10, 0x5410, R14 ;  /* 0x000054100a0a7816 */ /* 0x010fc4000000000e */
[----:B--2---:R-:W-:Y:S02]  /*1884a0*/  PRMT R11, R11, 0x5410, R15 ;  /* 0x000054100b0b7816 */ /* 0x004fe4000000000f */
[----:B---3--:R-:W-:Y:S02]  /*1884b0*/  PRMT R9, R9, 0x5410, R13 ;  /* 0x0000541009097816 */ /* 0x008fe4000000000d */
[----:B------:R-:W0:Y:S04]  /*1884c0*/  LDS.128 R12, [R23] ;  /* 0x00000000170c7984 */ /* 0x000e280000000c00 */
[----:B------:R1:W-:Y:S04]  /*1884d0*/  STL.64 [R1+0x54c0], R18 ;  /* 0x0054c01201007387 */ /* 0x0003e80000100a00 */
[----:B-1----:R-:W2:Y:S04]  /*1884e0*/  LDL.LU R18, [R1+0x1730] ;  /* 0x0017300001127983 */ /* 0x002ea80000300800 */
[----:B------:R-:W3:Y:S04]  /*1884f0*/  LDL.LU R19, [R1+0x172c] ;  /* 0x00172c0001137983 */ /* 0x000ee80000300800 */
[----:B------:R1:W-:Y:S04]  /*188500*/  STL.64 [R1+0x54b8], R16 ;  /* 0x0054b81001007387 */ /* 0x0003e80000100a00 */
        /* <DEDUP_REMOVED lines=16> */
[----:B0-----:R-:W-:Y:S04]  /*188610*/  STL.64 [R1+0xa0], R12 ;  /* 0x0000a00c01007387 */ /* 0x001fe80000100a00 */
[----:B------:R0:W-:Y:S04]  /*188620*/  STL.64 [R1+0xa8], R14 ;  /* 0x0000a80e01007387 */ /* 0x0001e80000100a00 */
[----:B0-----:R-:W4:Y:S04]  /*188630*/  LDL.LU.64 R14, [R1+0x54f8] ;  /* 0x0054f800010e7983 */ /* 0x001f280000300a00 */
[----:B------:R-:W2:Y:S04]  /*188640*/  LDL.LU.64 R12, [R1+0x54f0] ;  /* 0x0054f000010c7983 */ /* 0x000ea80000300a00 */
[----:B------:R-:W3:Y:S04]  /*188650*/  LDL.LU.64 R10, [R1+0x54e8] ;  /* 0x0054e800010a7983 */ /* 0x000ee80000300a00 */
[----:B------:R-:W3:Y:S04]  /*188660*/  LDL.LU.64 R8, [R1+0x54e0] ;  /* 0x0054e00001087983 */ /* 0x000ee80000300a00 */
[----:B---3--:R0:W-:Y:S04]  /*188670*/  STSM.16.M88.4 [R28+0x200], R8 ;  /* 0x000200081c007844 */ /* 0x0081e80000000200 */
[----:B0-----:R-:W3:Y:S04]  /*188680*/  LDL.LU.64 R10, [R1+0x54d8] ;  /* 0x0054d800010a7983 */ /* 0x001ee80000300a00 */
[----:B------:R-:W3:Y:S01]  /*188690*/  LDL.LU.64 R8, [R1+0x54d0] ;  /* 0x0054d00001087983 */ /* 0x000ee20000300a00 */
[----:B--2---:R-:W-:-:S02]  /*1886a0*/  PRMT R12, R12, 0x5410, R18 ;  /* 0x000054100c0c7816 */ /* 0x004fc40000000012 */
[----:B------:R-:W-:Y:S02]  /*1886b0*/  PRMT R13, R13, 0x5410, R19 ;  /* 0x000054100d0d7816 */ /* 0x000fe40000000013 */
[----:B----4-:R-:W-:Y:S02]  /*1886c0*/  PRMT R14, R15, 0x5410, R14 ;  /* 0x000054100f0e7816 */ /* 0x010fe4000000000e */
[----:B------:R-:W-:Y:S01]  /*1886d0*/  PRMT R15, R3, 0x5410, R2 ;  /* 0x00005410030f7816 */ /* 0x000fe20000000002 */
[----:B------:R-:W-:Y:S01]  /*1886e0*/  BAR.SYNC.DEFER_BLOCKING 0x0 ;  /* 0x0000000000007b1d */ /* 0x000fe20000010000 */
[----:B---3--:R-:W-:Y:S02]  /*1886f0*/  PRMT R10, R10, 0x5410, R17 ;  /* 0x000054100a0a7816 */ /* 0x008fe40000000011 */
[----:B------:R-:W-:-:S03]  /*188700*/  PRMT R9, R9, 0x5410, R16 ;  /* 0x0000541009097816 */ /* 0x000fc60000000010 */
[----:B------:R-:W0:Y:S01]  /*188710*/  LDS.128 R16, [R23] ;  /* 0x0000000017107984 */ /* 0x000e220000000c00 */
[----:B------:R-:W-:-:S03]  /*188720*/  PRMT R8, R8, 0x5410, R29 ;  /* 0x0000541008087816 */ /* 0x000fc6000000001d */
[----:B------:R-:W2:Y:S04]  /*188730*/  LDL.LU R29, [R1+0x54c8] ;  /* 0x0054c800011d7983 */ /* 0x000ea80000300800 */
[----:B0-----:R-:W-:Y:S04]  /*188740*/  STL.64 [R1+0x90], R16 ;  /* 0x0000901001007387 */ /* 0x001fe80000100a00 */
[----:B------:R-:W-:Y:S04]  /*188750*/  STL.64 [R1+0x98], R18 ;  /* 0x0000981201007387 */ /* 0x000fe80000100a00 */
[----:B------:R-:W0:Y:S01]  /*188760*/  LDS.128 R16, [R23+0x400] ;  /* 0x0004000017107984 */ /* 0x000e220000000c00 */
[----:B------:R-:W-:Y:S06]  /*188770*/  BAR.SYNC.DEFER_BLOCKING 0x0 ;  /* 0x0000000000007b1d */ /* 0x000fec0000010000 */
[----:B------:R-:W-:Y:S04]  /*188780*/  STSM.16.M88.4 [R28], R12 ;  /* 0x0000000c1c007844 */ /* 0x000fe80000000200 */
[----:B0-----:R-:W-:Y:S04]  /*188790*/  STL.64 [R1+0x80], R16 ;  /* 0x0000801001007387 */ /* 0x001fe80000100a00 */
[----:B------:R0:W-:Y:S04]  /*1887a0*/  STL.64 [R1+0x88], R18 ;  /* 0x0000881201007387 */ /* 0x0001e80000100a00 */
[----:B0-----:R-:W3:Y:S04]  /*1887b0*/  LDL.LU.64 R18, [R1+0x54c0] ;  /* 0x0054c00001127983 */ /* 0x001ee80000300a00 */
[----:B------:R-:W4:Y:S04]  /*1887c0*/  LDL.LU.64 R16, [R1+0x54b8] ;  /* 0x0054b80001107983 */ /* 0x000f280000300a00 */
[----:B------:R-:W2:Y:S04]  /*1887d0*/  LDL.LU.64 R14, [R1+0x54b0] ;  /* 0x0054b000010e7983 */ /* 0x000ea80000300a00 */
[----:B------:R-:W2:Y:S01]  /*1887e0*/  LDL.LU R13, [R1+0x54a8] ;  /* 0x0054a800010d7983 */ /* 0x000ea20000300800 */
[----:B------:R-:W-:-:S03]  /*1887f0*/  PRMT R11, R11, 0x5410, R0 ;  /* 0x000054100b0b7816 */ /* 0x000fc60000000000 */
[----:B------:R-:W2:Y:S04]  /*188800*/  LDL.LU R2, [R1+0x1798] ;  /* 0x0017980001027983 */ /* 0x000ea80000300800 */
[----:B------:R3:W-:Y:S01]  /*188810*/  STSM.16.M88.4 [R28+0x200], R8 ;  /* 0x000200081c007844 */ /* 0x0007e20000000200 */
[----:B------:R-:W-:Y:S01]  /*188820*/  BAR.SYNC.DEFER_BLOCKING 0x0 ;  /* 0x0000000000007b1d */ /* 0x000fe20000010000 */
[----:B---3--:R-:W-:Y:S02]  /*188830*/  PRMT R8, R20, 0x5410, R19 ;  /* 0x0000541014087816 */ /* 0x008fe40000000013 */
[----:B----4-:R-:W-:Y:S02]  /*188840*/  PRMT R9, R18, 0x5410, R16 ;  /* 0x0000541012097816 */ /* 0x010fe40000000010 */
[----:B--2---:R-:W-:-:S02]  /*188850*/  PRMT R10, R17, 0x5410, R15 ;  /* 0x00005410110a7816 */ /* 0x004fc4000000000f */
[----:B------:R-:W0:Y:S01]  /*188860*/  LDS.128 R16, [R23] ;  /* 0x0000000017107984 */ /* 0x000e220000000c00 */
[----:B------:R-:W-:-:S03]  /*188870*/  PRMT R11, R14, 0x5410, R13 ;  /* 0x000054100e0b7816 */ /* 0x000fc6000000000d */
[----:B------:R-:W1:Y:S04]  /*188880*/  LDS.128 R12, [R23+0x400] ;  /* 0x00040000170c7984 */ /* 0x000e680000000c00 */
[----:B0-----:R-:W-:Y:S04]  /*188890*/  STL.64 [R1+0x70], R16 ;  /* 0x0000701001007387 */ /* 0x001fe80000100a00 */
[----:B------:R-:W-:Y:S04]  /*1888a0*/  STL.64 [R1+0x78], R18 ;  /* 0x0000781201007387 */ /* 0x000fe80000100a00 */
[----:B------:R-:W2:Y:S04]  /*1888b0*/  LDL.LU R3, [R1+0x194c] ;  /* 0x00194c0001037983 */ /* 0x000ea80000300800 */
[----:B-1----:R-:W-:Y:S04]  /*1888c0*/  STL.64 [R1+0x60], R12 ;  /* 0x0000600c01007387 */ /* 0x002fe80000100a00 */
[----:B------:R0:W-:Y:S04]  /*1888d0*/  STL.64 [R1+0x68], R14 ;  /* 0x0000680e01007387 */ /* 0x0001e80000100a00 */
[----:B0-----:R-:W3:Y:S04]  /*1888e0*/  LDL.LU R15, [R1+0x1790] ;  /* 0x00179000010f7983 */ /* 0x001ee80000300800 */
[----:B------:R-:W4:Y:S04]  /*1888f0*/  LDL.LU R17, [R1+0x193c] ;  /* 0x00193c0001117983 */ /* 0x000f280000300800 */
[----:B------:R-:W4:Y:S04]  /*188900*/  LDL.LU R16, [R1+0x178c] ;  /* 0x00178c0001107983 */ /* 0x000f280000300800 */
[----:B------:R-:W2:Y:S04]  /*188910*/  LDL.LU R18, [R1+0x1938] ;  /* 0x0019380001127983 */ /* 0x000ea80000300800 */
        /* <DEDUP_REMOVED lines=12> */
[----:B------:R0:W-:Y:S04]  /*1889e0*/  STL.64 [R1+0x54a0], R18 ;  /* 0x0054a01201007387 */ /* 0x0001e80000100a00 */
[----:B------:R-:W-:Y:S01]  /*1889f0*/  STL.64 [R1+0x5498], R16 ;  /* 0x0054981001007387 */ /* 0x000fe20000100a00 */
[----:B0-----:R-:W-:-:S02]  /*188a00*/  IMAD.MOV.U32 R18, RZ, RZ, R5 ;  /* 0x000000ffff127224 */ /* 0x001fc400078e0005 */
[----:B------:R-:W-:Y:S01]  /*188a10*/  IMAD.MOV.U32 R19, RZ, RZ, R0 ;  /* 0x000000ffff137224 */ /* 0x000fe200078e0000 */
[----:B------:R-:W2:Y:S04]  /*188a20*/  LDL.LU R5, [R1+0x15a4] ;  /* 0x0015a40001057983 */ /* 0x000ea80000300800 */
[----:B------:R-:W4:Y:S04]  /*188a30*/  LDL.LU R0, [R1+0x17d8] ;  /* 0x0017d80001007983 */ /* 0x000f280000300800 */
[----:B------:R-:W3:Y:S04]  /*188a40*/  LDL.LU R8, [R1+0x1970] ;  /* 0x0019700001087983 */ /* 0x000ee80000300800 */
[----:B------:R-:W3:Y:S04]  /*188a50*/  LDL.LU R9, [R1+0x17d4] ;  /* 0x0017d40001097983 */ /* 0x000ee80000300800 */
[----:B------:R-:W2:Y:S04]  /*188a60*/  LDL.LU R10, [R1+0x196c] ;  /* 0x00196c00010a7983 */ /* 0x000ea80000300800 */
[----:B------:R-:W2:Y:S04]  /*188a70*/  LDL.LU R11, [R1+0x17d0] ;  /* 0x0017d000010b7983 */ /* 0x000ea80000300800 */
[----:B--2---:R0:W-:Y:S04]  /*188a80*/  STL.64 [R1+0x5460], R10 ;  /* 0x0054600a01007387 */ /* 0x0041e80000100a00 */
[----:B0-----:R-:W2:Y:S04]  /*188a90*/  LDL.LU R10, [R1+0x1944] ;  /* 0x00194400010a7983 */ /* 0x001ea80000300800 */
[----:B------:R-:W4:Y:S04]  /*188aa0*/  LDL.LU R11, [R1+0x1950] ;  /* 0x00195000010b7983 */ /* 0x000f280000300800 */
[----:B---3--:R0:W-:Y:S04]  /*188ab0*/  STL.64 [R1+0x5458], R8 ;  /* 0x0054580801007387 */ /* 0x0081e80000100a00 */
[----:B0-----:R-:W3:Y:S04]  /*188ac0*/  LDL.LU R8, [R1+0x1954] ;  /* 0x0019540001087983 */ /* 0x001ee80000300800 */
[----:B------:R-:W4:Y:S04]  /*188ad0*/  LDL.LU R9, [R1+0x1948] ;  /* 0x0019480001097983 */ /* 0x000f280000300800 */
        /* <DEDUP_REMOVED lines=9> */
[----:B------:R-:W-:-:S02]  /*188b70*/  IMAD.MOV.U32 R16, RZ, RZ, R7 ;  /* 0x000000ffff107224 */ /* 0x000fc400078e0007 */
[----:B------:R-:W-:-:S05]  /*188b80*/  IMAD.MOV.U32 R17, RZ, RZ, R6 ;  /* 0x000000ffff117224 */ /* 0x000fca00078e0006 */
[----:B------:R-:W-:Y:S04]  /*188b90*/  STSM.16.M88.4 [R28], R16 ;  /* 0x000000101c007844 */ /* 0x000fe80000000200 */
[----:B---3--:R0:W-:Y:S04]  /*188ba0*/  STL.64 [R1+0x5470], R26 ;  /* 0x0054701a01007387 */ /* 0x0081e80000100a00 */
[----:B0-----:R-:W3:Y:S04]  /*188bb0*/  LDL.LU R26, [R1+0x17a8] ;  /* 0x0017a800011a7983 */ /* 0x001ee80000300800 */
[----:B------:R-:W4:Y:S04]  /*188bc0*/  LDL.LU R27, [R1+0x17a4] ;  /* 0x0017a400011b7983 */ /* 0x000f280000300800 */
[----:B--2---:R0:W-:Y:S04]  /*188bd0*/  STL.64 [R1+0x5468], R24 ;  /* 0x0054681801007387 */ /* 0x0041e80000100a00 */
[----:B0-----:R-:W2:Y:S04]  /*188be0*/  LDL.LU R24, [R1+0x17b8] ;  /* 0x0017b80001187983 */ /* 0x001ea80000300800 */
[----:B------:R-:W4:Y:S04]  /*188bf0*/  LDL.LU R25, [R1+0x17ac] ;  /* 0x0017ac0001197983 */ /* 0x000f280000300800 */
[----:B------:R-:W4:Y:S04]  /*188c00*/  LDL.LU R6, [R1+0xec8] ;  /* 0x000ec80001067983 */ /* 0x000f280000300800 */
[----:B------:R-:W4:Y:S04]  /*188c10*/  LDL.LU R7, [R1+0x15b8] ;  /* 0x0015b80001077983 */ /* 0x000f280000300800 */
        /* <DEDUP_REMOVED lines=8> */
[----:B------:R-:W-:Y:S02]  /*188ca0*/  PRMT R9, R9, 0x5410, R25 ;  /* 0x0000541009097816 */ /* 0x000fe40000000019 */
[----:B------:R-:W-:Y:S01]  /*188cb0*/  PRMT R25, R3, 0x5410, R2 ;  /* 0x0000541003197816 */ /* 0x000fe20000000002 */
[----:B------:R-:W-:Y:S01]  /*188cc0*/  BAR.SYNC.DEFER_BLOCKING 0x0 ;  /* 0x0000000000007b1d */ /* 0x000fe20000010000 */
[----:B---3--:R-:W-:Y:S02]  /*188cd0*/  PRMT R26, R17, 0x5410, R15 ;  /* 0x00005410111a7816 */ /* 0x008fe4000000000f */
[----:B------:R-:W-:-:S05]  /*188ce0*/  PRMT R27, R18, 0x5410, R16 ;  /* 0x00005410121b7816 */ /* 0x000fca0000000010 */
[----:B------:R-:W-:Y:S04]  /*188cf0*/  STL.64 [R1+0x5480], R26 ;  /* 0x0054801a01007387 */ /* 0x000fe80000100a00 */
[----:B------:R-:W-:Y:S04]  /*188d00*/  STL.64 [R1+0x5478], R24 ;  /* 0x0054781801007387 */ /* 0x000fe80000100a00 */
[----:B------:R-:W2:Y:S01]  /*188d10*/  LDL.LU R15, [R1+0x17f8] ;  /* 0x0017f800010f7983 */ /* 0x000ea20000300800 */
[----:B------:R-:W-:-:S03]  /*188d20*/  PRMT R11, R5, 0x5410, R19 ;  /* 0x00005410050b7816 */ /* 0x000fc60000000013 */
[----:B------:R-:W0:Y:S04]  /*188d30*/  LDS.128 R16, [R23] ;  /* 0x0000000017107984 */ /* 0x000e280000000c00 */
[----:B------:R-:W1:Y:S01]  /*188d40*/  LDS.128 R24, [R23+0x400] ;  /* 0x0004000017187984 */ /* 0x000e620000000c00 */
[----:B------:R-:W-:Y:S06]  /*188d50*/  BAR.SYNC.DEFER_BLOCKING 0x0 ;  /* 0x0000000000007b1d */ /* 0x000fec0000010000 */
[----:B--2---:R-:W-:Y:S04]  /*188d60*/  STL [R1+0x5450], R15 ;  /* 0x0054500f01007387 */ /* 0x004fe80000100800 */
[----:B0-----:R0:W-:Y:S04]  /*188d70*/  STL.64 [R1+0x50], R16 ;  /* 0x0000501001007387 */ /* 0x0011e80000100a00 */
[----:B------:R2:W-:Y:S04]  /*188d80*/  STL.64 [R1+0x58], R18 ;  /* 0x0000581201007387 */ /* 0x0005e80000100a00 */
[----:B0-----:R-:W3:Y:S04]  /*188d90*/  LDL.LU R17, [R1+0x198c] ;  /* 0x00198c0001117983 */ /* 0x001ee80000300800 */
[----:B------:R-:W4:Y:S04]  /*188da0*/  LDL.LU R16, [R1+0x17f4] ;  /* 0x0017f40001107983 */ /* 0x000f280000300800 */
[----:B------:R-:W4:Y:S04]  /*188db0*/  LDL.LU R5, [R1+0x1988] ;  /* 0x0019880001057983 */ /* 0x000f280000300800 */
[----:B--2---:R-:W2:Y:S04]  /*188dc0*/  LDL.LU R18, [R1+0x17f0] ;  /* 0x0017f00001127983 */ /* 0x004ea80000300800 */
[----:B------:R-:W2:Y:S04]  /*188dd0*/  LDL.LU R19, [R1+0x1984] ;  /* 0x0019840001137983 */ /* 0x000ea80000300800 */
[----:B-1----:R-:W-:Y:S04]  /*188de0*/  STL.64 [R1+0x40], R24 ;  /* 0x0000401801007387 */ /* 0x002fe80000100a00 */
[----:B------:R0:W-:Y:S04]  /*188df0*/  STL.64 [R1+0x48], R26 ;  /* 0x0000481a01007387 */ /* 0x0001e80000100a00 */
[----:B0-----:R-:W3:Y:S04]  /*188e00*/  LDL.LU.64 R26, [R1+0x5480] ;  /* 0x00548000011a7983 */ /* 0x001ee80000300a00 */
[----:B------:R-:W3:Y:S04]  /*188e10*/  LDL.LU.64 R24, [R1+0x5478] ;  /* 0x0054780001187983 */ /* 0x000ee80000300a00 */
[----:B---3--:R0:W-:Y:S04]  /*188e20*/  STSM.16.M88.4 [R28], R24 ;  /* 0x000000181c007844 */ /* 0x0081e80000000200 */
[----:B------:R1:W-:Y:S04]  /*188e30*/  STSM.16.M88.4 [R28+0x200], R8 ;  /* 0x000200081c007844 */ /* 0x0003e80000000200 */
[----:B0-----:R-:W3:Y:S04]  /*188e40*/  LDL.LU.64 R26, [R1+0x5470] ;  /* 0x00547000011a7983 */ /* 0x001ee80000300a00 */
[----:B------:R-:W4:Y:S04]  /*188e50*/  LDL.LU.64 R24, [R1+0x5468] ;  /* 0x0054680001187983 */ /* 0x000f280000300a00 */
[----:B-1----:R-:W2:Y:S04]  /*188e60*/  LDL.LU.64 R10, [R1+0x5460] ;  /* 0x00546000010a7983 */ /* 0x002ea80000300a00 */
[----:B------:R-:W2:Y:S01]  /*188e70*/  LDL.LU.64 R8, [R1+0x5458] ;  /* 0x0054580001087983 */ /* 0x000ea20000300a00 */
[----:B------:R-:W-:Y:S01]  /*188e80*/  BAR.SYNC.DEFER_BLOCKING 0x0 ;  /* 0x0000000000007b1d */ /* 0x000fe20000010000 */
[----:B--2---:R-:W-:-:S02]  /*188e90*/  PRMT R9, R10, 0x5410, R9 ;  /* 0x000054100a097816 */ /* 0x004fc40000000009 */
[----:B------:R-:W-:Y:S02]  /*188ea0*/  PRMT R10, R12, 0x5410, R11 ;  /* 0x000054100c0a7816 */ /* 0x000fe4000000000b */
[----:B------:R-:W-:Y:S02]  /*188eb0*/  PRMT R11, R14, 0x5410, R13 ;  /* 0x000054100e0b7816 */ /* 0x000fe4000000000d */
[----:B------:R-:W0:Y:S04]  /*188ec0*/  LDS.128 R12, [R23] ;  /* 0x00000000170c7984 */ /* 0x000e280000000c00 */
[----:B0-----:R-:W-:Y:S04]  /*188ed0*/  STL.64 [R1+0x30], R12 ;  /* 0x0000300c01007387 */ /* 0x001fe80000100a00 */
[----:B------:R-:W-:Y:S04]  /*188ee0*/  STL.64 [R1+0x38], R14 ;  /* 0x0000380e01007387 */ /* 0x000fe80000100a00 */
[----:B------:R-:W0:Y:S01]  /*188ef0*/  LDS.128 R12, [R23+0x400] ;  /* 0x00040000170c7984 */ /* 0x000e220000000c00 */
[----:B---3--:R-:W-:-:S02]  /*188f00*/  PRMT R26, R27, 0x5410, R26 ;  /* 0x000054101b1a7816 */ /* 0x008fc4000000001a */
[----:B----4-:R-:W-:Y:S02]  /*188f10*/  PRMT R24, R24, 0x5410, R20 ;  /* 0x0000541018187816 */ /* 0x010fe40000000014 */
[----:B------:R-:W-:Y:S02]  /*188f20*/  PRMT R25, R25, 0x5410, R21 ;  /* 0x0000541019197816 */ /* 0x000fe40000000015 */
[----:B------:R-:W-:Y:S01]  /*188f30*/  PRMT R27, R7, 0x5410, R6 ;  /* 0x00005410071b7816 */ /* 0x000fe20000000006 */
[----:B------:R-:W-:Y:S01]  /*188f40*/  BAR.SYNC.DEFER_BLOCKING 0x0 ;  /* 0x0000000000007b1d */ /* 0x000fe20000010000 */
[----:B------:R-:W-:-:S05]  /*188f50*/  PRMT R8, R8, 0x5410, R0 ;  /* 0x0000541008087816 */ /* 0x000fca0000000000 */
[----:B------:R-:W-:Y:S04]  /*188f60*/  STSM.16.M88.4 [R28], R24 ;  /* 0x000000181c007844 */ /* 0x000fe80000000200 */
[----:B0-----:R-:W-:Y:S04]  /*188f70*/  STL.64 [R1+0x20], R12 ;  /* 0x0000200c01007387 */ /* 0x001fe80000100a00 */
[----:B------:R0:W-:Y:S04]  /*188f80*/  STL.64 [R1+0x28], R14 ;  /* 0x0000280e01007387 */ /* 0x0001e80000100a00 */
[----:B0-----:R-:W2:Y:S04]  /*188f90*/  LDL.LU R15, [R1+0x5450] ;  /* 0x00545000010f7983 */ /* 0x001ea80000300800 */
[----:B------:R-:W3:Y:S04]  /*188fa0*/  LDL.LU R13, [R1+0x17ec] ;  /* 0x0017ec00010d7983 */ /* 0x000ee80000300800 */
[----:B------:R-:W3:Y:S04]  /*188fb0*/  LDL.LU R14, [R1+0x1980] ;  /* 0x00198000010e7983 */ /* 0x000ee80000300800 */
[----:B------:R-:W4:Y:S04]  /*188fc0*/  LDL.LU R20, [R1+0x17e8] ;  /* 0x0017e80001147983 */ /* 0x000f280000300800 */
[----:B------:R-:W4:Y:S04]  /*188fd0*/  LDL.LU R21, [R1+0x197c] ;  /* 0x00197c0001157983 */ /* 0x000f280000300800 */
[----:B------:R-:W3:Y:S04]  /*188fe0*/  LDL.LU R24, [R1+0x17e4] ;  /* 0x0017e40001187983 */ /* 0x000ee80000300800 */
[----:B------:R-:W3:Y:S04]  /*188ff0*/  LDL.LU R25, [R1+0x1978] ;  /* 0x0019780001197983 */ /* 0x000ee80000300800 */
[----:B------:R-:W4:Y:S04]  /*189000*/  LDL.LU R26, [R1+0x17dc] ;  /* 0x0017dc00011a7983 */ /* 0x000f280000300800 */
[----:B------:R-:W4:Y:S04]  /*189010*/  LDL.LU R27, [R1+0x1974] ;  /* 0x00197400011b7983 */ /* 0x000f280000300800 */
[----:B------:R-:W3:Y:S04]  /*189020*/  LDL.LU R6, [R1+0xedc] ;  /* 0x000edc0001067983 */ /* 0x000ee80000300800 */
[----:B------:R0:W-:Y:S04]  /*189030*/  STSM.16.M88.4 [R28+0x200], R8 ;  /* 0x000200081c007844 */ /* 0x0001e80000000200 */
[----:B------:R-:W3:Y:S04]  /*189040*/  LDL.LU R7, [R1+0x15c8] ;  /* 0x0015c80001077983 */ /* 0x000ee80000300800 */
[----:B0-----:R-:W4:Y:S04]  /*189050*/  LDL.LU R8, [R1+0x19a8] ;  /* 0x0019a80001087983 */ /* 0x001f280000300800 */
[----:B------:R-:W4:Y:S04]  /*189060*/  LDL.LU R9, [R1+0x19a4] ;  /* 0x0019a40001097983 */ /* 0x000f280000300800 */
[----:B------:R-:W3:Y:S04]  /*189070*/  LDL.LU R2, [R1+0x1810] ;  /* 0x0018100001027983 */ /* 0x000ee80000300800 */
[----:B------:R-:W4:Y:S04]  /*189080*/  LDL.LU R10, [R1+0x1998] ;  /* 0x00199800010a7983 */ /* 0x000f280000300800 */
[----:B------:R-:W3:Y:S04]  /*189090*/  LDL.LU R3, [R1+0x180c] ;  /* 0x00180c0001037983 */ /* 0x000ee80000300800 */
[----:B------:R-:W4:Y:S01]  /*1890a0*/  LDL.LU R11, [R1+0x1994] ;  /* 0x00199400010b7983 */ /* 0x000f220000300800 */
[----:B------:R-:W-:-:S02]  /*1890b0*/  PRMT R0, R19, 0x5410, R18 ;  /* 0x0000541013007816 */ /* 0x000fc40000000012 */
[----:B------:R-:W-:Y:S01]  /*1890c0*/  PRMT R5, R5, 0x5410, R16 ;  /* 0x0000541005057816 */ /* 0x000fe20000000010 */
[----:B------:R-:W-:Y:S01]  /*1890d0*/  BAR.SYNC.DEFER_BLOCKING 0x0 ;  /* 0x0000000000007b1d */ /* 0x000fe20000010000 */
[----:B--2---:R-:W-:-:S05]  /*1890e0*/  PRMT R12, R17, 0x5410, R15 ;  /* 0x00005410110c7816 */ /* 0x004fca000000000f */
[----:B----4-:R0:W-:Y:S04]  /*1890f0*/  STL.64 [R1+0x5428], R10 ;  /* 0x0054280a01007387 */ /* 0x0101e80000100a00 */
[----:B------:R1:W-:Y:S01]  /*189100*/  STL.64 [R1+0x5420], R8 ;  /* 0x0054200801007387 */ /* 0x0003e20000100a00 */
[----:B0-----:R-:W-:-:S03]  /*189110*/  IMAD.MOV.U32 R10, RZ, RZ, R0 ;  /* 0x000000ffff0a7224 */ /* 0x001fc600078e0000 */
[----:B------:R-:W2:Y:S01]  /*189120*/  LDL.LU R0, [R1+0x1808] ;  /* 0x0018080001007983 */ /* 0x000ea20000300800 */
[----:B-1----:R-:W-:-:S03]  /*189130*/  IMAD.MOV.U32 R8, RZ, RZ, R12 ;  /* 0x000000ffff087224 */ /* 0x002fc600078e000c */
[----:B------:R-:W2:Y:S04]  /*189140*/  LDL.LU R12, [R1+0x19a0] ;  /* 0x0019a000010c7983 */ /* 0x000ea80000300800 */
[----:B------:R-:W4:Y:S04]  /*189150*/  LDL.LU R15, [R1+0x1804] ;  /* 0x00180400010f7983 */ /* 0x000f280000300800 */
[----:B------:R-:W2:Y:S04]  /*189160*/  LDL.LU R17, [R1+0x199c] ;  /* 0x00199c0001117983 */ /* 0x000ea80000300800 */
[----:B------:R-:W2:Y:S04]  /*189170*/  LDL.LU R16, [R1+0x17fc] ;  /* 0x0017fc0001107983 */ /* 0x000ea80000300800 */
[----:B------:R-:W4:Y:S04]  /*189180*/  LDL.LU R18, [R1+0x1990] ;  /* 0x0019900001127983 */ /* 0x000f280000300800 */
[----:B------:R-:W4:Y:S01]  /*189190*/  LDL.LU R19, [R1+0xed8] ;  /* 0x000ed80001137983 */ /* 0x000f220000300800 */
[----:B------:R-:W-:Y:S01]  /*1891a0*/  IMAD.MOV.U32 R9, RZ, RZ, R5 ;  /* 0x000000ffff097224 */ /* 0x000fe200078e0005 */
[----:B---3--:R-:W-:-:S02]  /*1891b0*/  PRMT R11, R7, 0x5410, R6 ;  /* 0x00005410070b7816 */ /* 0x008fc40000000006 */
[----:B----4-:R0:W-:Y:S04]  /*1891c0*/  STL.64 [R1+0x5438], R18 ;  /* 0x0054381201007387 */ /* 0x0101e80000100a00 */
[----:B--2---:R1:W-:Y:S04]  /*1891d0*/  STL.64 [R1+0x5430], R16 ;  /* 0x0054301001007387 */ /* 0x0043e80000100a00 */
[----:B------:R-:W2:Y:S01]  /*1891e0*/  LDL.LU R5, [R1+0x15bc] ;  /* 0x0015bc0001057983 */ /* 0x000ea20000300800 */
[----:B0-----:R-:W-:Y:S02]  /*1891f0*/  PRMT R18, R25, 0x5410, R24 ;  /* 0x0000541019127816 */ /* 0x001fe40000000018 */
[----:B------:R-:W-:-:S02]  /*189200*/  PRMT R19, R27, 0x5410, R26 ;  /* 0x000054101b137816 */ /* 0x000fc4000000001a */
[----:B-1----:R-:W-:Y:S02]  /*189210*/  PRMT R16, R14, 0x5410, R13 ;  /* 0x000054100e107816 */ /* 0x002fe4000000000d */
[----:B------:R-:W-:Y:S01]  /*189220*/  PRMT R17, R21, 0x5410, R20 ;  /* 0x0000541015117816 */ /* 0x000fe20000000014 */
[----:B------:R-:W-:Y:S04]  /*189230*/  STL.64 [R1+0x5448], R18 ;  /* 0x0054481201007387 */ /* 0x000fe80000100a00 */
[----:B------:R-:W-:Y:S04]  /*189240*/  STL.64 [R1+0x5440], R16 ;  /* 0x0054401001007387 */ /* 0x000fe80000100a00 */
[----:B------:R-:W3:Y:S04]  /*189250*/  LDL.LU R13, [R1+0x1838] ;  /* 0x00183800010d7983 */ /* 0x000ee80000300800 */
[----:B------:R-:W3:Y:S04]  /*189260*/  LDL.LU R14, [R1+0x19c4] ;  /* 0x0019c400010e7983 */ /* 0x000ee80000300800 */
        /* <DEDUP_REMOVED lines=8> */
[----:B------:R-:W0:Y:S04]  /*1892f0*/  LDS.128 R16, [R23] ;  /* 0x0000000017107984 */ /* 0x000e280000000c00 */
[----:B----4-:R1:W-:Y:S04]  /*189300*/  STL.64 [R1+0x5418], R26 ;  /* 0x0054181a01007387 */ /* 0x0103e80000100a00 */
[----:B-1----:R-:W4:Y:S04]  /*189310*/  LDL.LU R26, [R1+0x1818] ;  /* 0x00181800011a7983 */ /* 0x002f280000300800 */
[----:B------:R-:W3:Y:S04]  /*189320*/  LDL.LU R27, [R1+0x1814] ;  /* 0x00181400011b7983 */ /* 0x000ee80000300800 */
[----:B--2---:R-:W-:Y:S04]  /*189330*/  STL.64 [R1+0x5410], R24 ;  /* 0x0054101801007387 */ /* 0x004fe80000100a00 */
[----:B0-----:R-:W-:Y:S04]  /*189340*/  STL.64 [R1+0x10], R16 ;  /* 0x0000101001007387 */ /* 0x001fe80000100a00 */
[----:B------:R-:W-:Y:S04]  /*189350*/  STL.64 [R1+0x18], R18 ;  /* 0x0000181201007387 */ /* 0x000fe80000100a00 */
[----:B------:R-:W0:Y:S04]  /*189360*/  LDS.128 R16, [R23+0x400] ;  /* 0x0004000017107984 */ /* 0x000e280000000c00 */
[----:B0-----:R-:W-:Y:S04]  /*189370*/  STL.64 [R1], R16 ;  /* 0x0000001001007387 */ /* 0x001fe80000100a00 */
[----:B------:R0:W-:Y:S04]  /*189380*/  STL.64 [R1+0x8], R18 ;  /* 0x0000081201007387 */ /* 0x0001e80000100a00 */
[----:B0-----:R-:W2:Y:S04]  /*189390*/  LDL.LU.64 R18, [R1+0x5448] ;  /* 0x0054480001127983 */ /* 0x001ea80000300a00 */
[----:B------:R-:W2:Y:S01]  /*1893a0*/  LDL.LU.64 R16, [R1+0x5440] ;  /* 0x0054400001107983 */ /* 0x000ea20000300a00 */
[----:B------:R-:W-:Y:S06]  /*1893b0*/  BAR.SYNC.DEFER_BLOCKING 0x0 ;  /* 0x0000000000007b1d */ /* 0x000fec0000010000 */
[----:B--2---:R0:W-:Y:S04]  /*1893c0*/  STSM.16.M88.4 [R28], R16 ;  /* 0x000000101c007844 */ /* 0x0041e80000000200 */
[----:B------:R1:W-:Y:S04]  /*1893d0*/  STSM.16.M88.4 [R28+0x200], R8 ;  /* 0x000200081c007844 */ /* 0x0003e80000000200 */
[----:B0-----:R-:W2:Y:S04]  /*1893e0*/  LDL.LU.64 R18, [R1+0x5438] ;  /* 0x0054380001127983 */ /* 0x001ea80000300a00 */
[----:B------:R-:W4:Y:S04]  /*1893f0*/  LDL.LU.64 R16, [R1+0x5430] ;  /* 0x0054300001107983 */ /* 0x000f280000300a00 */
[----:B-1----:R-:W2:Y:S04]  /*189400*/  LDL.LU.64 R10, [R1+0x5428] ;  /* 0x00542800010a7983 */ /* 0x002ea80000300a00 */
[----:B------:R-:W3:Y:S01]  /*189410*/  LDL.LU.64 R8, [R1+0x5420] ;  /* 0x0054200001087983 */ /* 0x000ee20000300a00 */
[----:B------:R-:W-:Y:S01]  /*189420*/  PRMT R24, R12, 0x5410, R0 ;  /* 0x000054100c187816 */ /* 0x000fe20000000000 */
[----:B------:R-:W-:Y:S01]  /*189430*/  BAR.SYNC.DEFER_BLOCKING 0x0 ;  /* 0x0000000000007b1d */ /* 0x000fe20000010000 */
[----:B----4-:R-:W-:-:S02]  /*189440*/  PRMT R25, R17, 0x5410, R15 ;  /* 0x0000541011197816 */ /* 0x010fc4000000000f */
[----:B---3--:R-:W-:Y:S02]  /*189450*/  PRMT R8, R8, 0x5410, R26 ;  /* 0x0000541008087816 */ /* 0x008fe4000000001a */
[----:B------:R-:W-:Y:S02]  /*189460*/  PRMT R9, R9, 0x5410, R27 ;  /* 0x0000541009097816 */ /* 0x000fe4000000001b */
[----:B--2---:R-:W-:Y:S02]  /*189470*/  PRMT R26, R18, 0x5410, R16 ;  /* 0x00005410121a7816 */ /* 0x004fe40000000010 */
[----:B------:R-:W-:Y:S02]  /*189480*/  PRMT R27, R5, 0x5410, R19 ;  /* 0x00005410051b7816 */ /* 0x000fe40000000013 */
[----:B------:R-:W0:Y:S04]  /*189490*/  LDS.128 R16, [R23] ;  /* 0x0000000017107984 */ /* 0x000e280000000c00 */
[----:B0-----:R-:W-:Y:S04]  /*1894a0*/  STL.64 [R1+0x320], R16 ;  /* 0x0003201001007387 */ /* 0x001fe80000100a00 */
[----:B------:R-:W-:Y:S04]  /*1894b0*/  STL.64 [R1+0x328], R18 ;  /* 0x0003281201007387 */ /* 0x000fe80000100a00 */
[----:B------:R-:W0:Y:S01]  /*1894c0*/  LDS.128 R16, [R23+0x400] ;  /* 0x0004000017107984 */ /* 0x000e220000000c00 */
[----:B------:R-:W-:Y:S01]  /*1894d0*/  BAR.SYNC.DEFER_BLOCKING 0x0 ;  /* 0x0000000000007b1d */ /* 0x000fe20000010000 */
[----:B------:R-:W-:-:S02]  /*1894e0*/  PRMT R10, R10, 0x5410, R2 ;  /* 0x000054100a0a7816 */ /* 0x000fc40000000002 */
[----:B------:R-:W-:-:S03]  /*1894f0*/  PRMT R11, R11, 0x5410, R3 ;  /* 0x000054100b0b7816 */ /* 0x000fc60000000003 */
[----:B------:R-:W2:Y:S04]  /*189500*/  LDL.LU R15, [R1+0x1824] ;  /* 0x00182400010f7983 */ /* 0x000ea80000300800 */
[----:B------:R-:W-:Y:S04]  /*189510*/  STSM.16.M88.4 [R28], R24 ;  /* 0x000000181c007844 */ /* 0x000fe80000000200 */
[----:B------:R-:W-:Y:S04]  /*189520*/  STSM.16.M88.4 [R28+0x200], R8 ;  /* 0x000200081c007844 */ /* 0x000fe80000000200 */
[----:B0-----:R0:W-:Y:S04]  /*189530*/  STL.64 [R1+0x3b0], R16 ;  /* 0x0003b01001007387 */ /* 0x0011e80000100a00 */
[----:B------:R1:W-:Y:S04]  /*189540*/  STL.64 [R1+0x3b8], R18 ;  /* 0x0003b81201007387 */ /* 0x0003e80000100a00 */
[----:B0-----:R-:W2:Y:S04]  /*189550*/  LDL.LU R17, [R1+0x19b0] ;  /* 0x0019b00001117983 */ /* 0x001ea80000300800 */
[----:B------:R-:W3:Y:S04]  /*189560*/  LDL.LU R16, [R1+0x181c] ;  /* 0x00181c0001107983 */ /* 0x000ee80000300800 */
[----:B-1----:R-:W3:Y:S04]  /*189570*/  LDL.LU R18, [R1+0x19ac] ;  /* 0x0019ac0001127983 */ /* 0x002ee80000300800 */
[----:B------:R-:W4:Y:S04]  /*189580*/  LDL.LU R19, [R1+0xee0] ;  /* 0x000ee00001137983 */ /* 0x000f280000300800 */
[----:B------:R-:W4:Y:S04]  /*189590*/  LDL.LU R5, [R1+0x15cc] ;  /* 0x0015cc0001057983 */ /* 0x000f280000300800 */
[----:B------:R-:W2:Y:S04]  /*1895a0*/  LDL.LU.64 R26, [R1+0x5418] ;  /* 0x00541800011a7983 */ /* 0x000ea80000300a00 */
[----:B------:R-:W3:Y:S04]  /*1895b0*/  LDL.LU.64 R24, [R1+0x5410] ;  /* 0x0054100001187983 */ /* 0x000ee80000300a00 */
[----:B------:R-:W4:Y:S04]  /*1895c0*/  LDL.LU R8, [R1+0x19e0] ;  /* 0x0019e00001087983 */ /* 0x000f280000300800 */
[----:B------:R-:W4:Y:S04]  /*1895d0*/  LDL.LU R9, [R1+0x19dc] ;  /* 0x0019dc0001097983 */ /* 0x000f280000300800 */
[----:B------:R-:W4:Y:S04]  /*1895e0*/  LDL.LU R2, [R1+0x1850] ;  /* 0x0018500001027983 */ /* 0x000f280000300800 */
[----:B------:R-:W4:Y:S04]  /*1895f0*/  LDL.LU R10, [R1+0x19d8] ;  /* 0x0019d800010a7983 */ /* 0x000f280000300800 */
[----:B------:R-:W4:Y:S04]  /*189600*/  LDL.LU R3, [R1+0x184c] ;  /* 0x00184c0001037983 */ /* 0x000f280000300800 */
[----:B------:R-:W4:Y:S01]  /*189610*/  LDL.LU R11, [R1+0x19d4] ;  /* 0x0019d400010b7983 */ /* 0x000f220000300800 */
[----:B------:R-:W-:-:S02]  /*189620*/  PRMT R7, R7, 0x5410, R20 ;  /* 0x0000541007077816 */ /* 0x000fc40000000014 */
[----:B------:R-:W-:Y:S02]  /*189630*/  PRMT R6, R6, 0x5410, R21 ;  /* 0x0000541006067816 */ /* 0x000fe40000000015 */
[----:B------:R-:W-:Y:S01]  /*189640*/  PRMT R13, R14, 0x5410, R13 ;  /* 0x000054100e0d7816 */ /* 0x000fe2000000000d */
[----:B------:R-:W-:Y:S01]  /*189650*/  BAR.SYNC.DEFER_BLOCKING 0x0 ;  /* 0x0000000000007b1d */ /* 0x000fe20000010000 */
[----:B--2---:R-:W-:Y:S02]  /*189660*/  PRMT R0, R27, 0x5410, R26 ;  /* 0x000054101b007816 */ /* 0x004fe4000000001a */
[----:B---3--:R-:W-:-:S03]  /*189670*/  PRMT R12, R25, 0x5410, R24 ;  /* 0x00005410190c7816 */ /* 0x008fc60000000018 */
[----:B----4-:R-:W-:Y:S04]  /*189680*/  STL.64 [R1+0x53f8], R10 ;  /* 0x0053f80a01007387 */ /* 0x010fe80000100a00 */
[----:B------:R0:W-:Y:S02]  /*189690*/  STL.64 [R1+0x53f0], R8 ;  /* 0x0053f00801007387 */ /* 0x0001e40000100a00 */
[----:B0-----:R-:W-:Y:S02]  /*1896a0*/  IMAD.MOV.U32 R9, RZ, RZ, R0 ;  /* 0x000000ffff097224 */ /* 0x001fe400078e0000 */
[----:B------:R-:W-:Y:S01]  /*1896b0*/  IMAD.MOV.U32 R8, RZ, RZ, R12 ;  /* 0x000000ffff087224 */ /* 0x000fe200078e000c */
[----:B------:R-:W2:Y:S04]  /*1896c0*/  LDL.LU R0, [R1+0x1848] ;  /* 0x0018480001007983 */ /* 0x000ea80000300800 */
[----:B------:R-:W2:Y:S04]  /*1896d0*/  LDL.LU R12, [R1+0x19d0] ;  /* 0x0019d000010c7983 */ /* 0x000ea80000300800 */
[----:B------:R-:W3:Y:S04]  /*1896e0*/  LDL.LU R20, [R1+0x1844] ;  /* 0x0018440001147983 */ /* 0x000ee80000300800 */
[----:B------:R-:W3:Y:S04]  /*1896f0*/  LDL.LU R21, [R1+0x19cc] ;  /* 0x0019cc0001157983 */ /* 0x000ee80000300800 */
[----:B------:R-:W4:Y:S04]  /*189700*/  LDL.LU R24, [R1+0x183c] ;  /* 0x00183c0001187983 */ /* 0x000f280000300800 */
[----:B------:R-:W4:Y:S04]  /*189710*/  LDL.LU R25, [R1+0x19c8] ;  /* 0x0019c80001197983 */ /* 0x000f280000300800 */
[----:B------:R-:W2:Y:S04]  /*189720*/  LDL.LU R26, [R1+0xee8] ;  /* 0x000ee800011a7983 */ /* 0x000ea80000300800 */
[----:B------:R-:W2:Y:S01]  /*189730*/  LDL.LU R27, [R1+0x15e4] ;  /* 0x0015e400011b7983 */ /* 0x000ea20000300800 */
[----:B------:R-:W-:-:S03]  /*189740*/  PRMT R10, R17, 0x5410, R15 ;  /* 0x00005410110a7816 */ /* 0x000fc6000000000f */
[----:B--2---:R0:W-:Y:S04]  /*189750*/  STL.64 [R1+0x5408], R26 ;  /* 0x0054081a01007387 */ /* 0x0041e80000100a00 */
[----:B----4-:R-:W-:Y:S01]  /*189760*/  STL.64 [R1+0x5400], R24 ;  /* 0x0054001801007387 */ /* 0x010fe20000100a00 */
[----:B0-----:R-:W-:-:S03]  /*189770*/  IMAD.MOV.U32 R27, RZ, RZ, R13 ;  /* 0x000000ffff1b7224 */ /* 0x001fc600078e000d */
[----:B------:R-:W2:Y:S04]  /*189780*/  LDL.LU R13, [R1+0x1878] ;  /* 0x00187800010d7983 */ /* 0x000ea80000300800 */
[----:B------:R-:W4:Y:S04]  /*189790*/  LDL.LU R14, [R1+0x19fc] ;  /* 0x0019fc00010e7983 */ /* 0x000f280000300800 */
[----:B------:R-:W4:Y:S01]  /*1897a0*/  LDL.LU R15, [R1+0x1874] ;  /* 0x00187400010f7983 */ /* 0x000f220000300800 */
[----:B------:R-:W-:Y:S02]  /*1897b0*/  PRMT R11, R18, 0x5410, R16 ;  /* 0x00005410120b7816 */ /* 0x000fe40000000010 */
[----:B------:R-:W-:Y:S01]  /*1897c0*/  PRMT R5, R5, 0x5410, R19 ;  /* 0x0000541005057816 */ /* 0x000fe20000000013 */
[----:B----4-:R0:W-:Y:S04]  /*1897d0*/  STL.64 [R1+0x53d8], R14 ;  /* 0x0053d80e01007387 */ /* 0x0101e80000100a00 */
[----:B0-----:R-:W4:Y:S04]  /*1897e0*/  LDL.LU R14, [R1+0x1858] ;  /* 0x00185800010e7983 */ /* 0x001f280000300800 */
[----:B------:R-:W4:Y:S04]  /*1897f0*/  LDL.LU R15, [R1+0x1854] ;  /* 0x00185400010f7983 */ /* 0x000f280000300800 */
[----:B--2---:R-:W-:Y:S04]  /*189800*/  STL [R1+0x53d0], R13 ;  /* 0x0053d00d01007387 */ /* 0x004fe80000100800 */
[----:B------:R-:W2:Y:S04]  /*189810*/  LDL.LU R17, [R1+0x19f8] ;  /* 0x0019f80001117983 */ /* 0x000ea80000300800 */
[----:B------:R-:W2:Y:S04]  /*189820*/  LDL.LU R16, [R1+0x1870] ;  /* 0x0018700001107983 */ /* 0x000ea80000300800 */
[----:B------:R-:W3:Y:S04]  /*189830*/  LDL.LU R18, [R1+0x19f4] ;  /* 0x0019f40001127983 */ /* 0x000ee80000300800 */
[----:B------:R-:W3:Y:S04]  /*189840*/  LDL.LU R19, [R1+0x186c] ;  /* 0x00186c0001137983 */ /* 0x000ee80000300800 */
[----:B---3--:R-:W-:Y:S04]  /*189850*/  STL.64 [R1+0x53e8], R18 ;  /* 0x0053e81201007387 */ /* 0x008fe80000100a00 */
[----:B--2---:R0:W-:Y:S02]  /*189860*/  STL.64 [R1+0x53e0], R16 ;  /* 0x0053e01001007387 */ /* 0x0041e40000100a00 */
[----:B0-----:R-:W-:-:S02]  /*189870*/  IMAD.MOV.U32 R16, RZ, RZ, R27 ;  /* 0x000000ffff107224 */ /* 0x001fc400078e001b */
[----:B------:R-:W0:Y:S01]  /*189880*/  LDS.128 R24, [R23] ;  /* 0x0000000017187984 */ /* 0x000e220000000c00 */
[----:B------:R-:W-:Y:S02]  /*189890*/  IMAD.MOV.U32 R19, RZ, RZ, R5 ;  /* 0x000000ffff137224 */ /* 0x000fe400078e0005 */
[----:B------:R-:W-:Y:S01]  /*1898a0*/  IMAD.MOV.U32 R18, RZ, RZ, R6 ;  /* 0x000000ffff127224 */ /* 0x000fe200078e0006 */
[----:B------:R-:W2:Y:S01]  /*1898b0*/  LDL.LU R5, [R1+0x19f0] ;  /* 0x0019f00001057983 */ /* 0x000ea20000300800 */
[----:B------:R-:W-:-:S03]  /*1898c0*/  IMAD.MOV.U32 R17, RZ, RZ, R7 ;  /* 0x000000ffff117224 */ /* 0x000fc600078e0007 */
[----:B------:R-:W3:Y:S04]  /*1898d0*/  LDL.LU R6, [R1+0x1868] ;  /* 0x0018680001067983 */ /* 0x000ee80000300800 */
[----:B------:R-:W3:Y:S04]  /*1898e0*/  LDL.LU R7, [R1+0x19ec] ;  /* 0x0019ec0001077983 */ /* 0x000ee80000300800 */
[----:B0-----:R-:W-:Y:S04]  /*1898f0*/  STL.64 [R1+0x390], R24 ;  /* 0x0003901801007387 */ /* 0x001fe80000100a00 */
[----:B------:R-:W-:Y:S04]  /*189900*/  STL.64 [R1+0x398], R26 ;  /* 0x0003981a01007387 */ /* 0x000fe80000100a00 */
[----:B------:R-:W0:Y:S01]  /*189910*/  LDS.128 R24, [R23+0x400] ;  /* 0x0004000017187984 */ /* 0x000e220000000c00 */
[----:B------:R-:W-:Y:S06]  /*189920*/  BAR.SYNC.DEFER_BLOCKING 0x0 ;  /* 0x0000000000007b1d */ /* 0x000fec0000010000 */
[----:B------:R-:W-:Y:S04]  /*189930*/  STSM.16.M88.4 [R28], R8 ;  /* 0x000000081c007844 */ /* 0x000fe80000000200 */
[----:B0-----:R-:W-:Y:S04]  /*189940*/  STL.64 [R1+0x380], R24 ;  /* 0x0003801801007387 */ /* 0x001fe80000100a00 */
[----:B------:R0:W-:Y:S04]  /*189950*/  STL.64 [R1+0x388], R26 ;  /* 0x0003881a01007387 */ /* 0x0001e80000100a00 */
[----:B0-----:R-:W2:Y:S04]  /*189960*/  LDL.LU.64 R26, [R1+0x5408] ;  /* 0x00540800011a7983 */ /* 0x001ea80000300a00 */
[----:B------:R-:W3:Y:S04]  /*189970*/  LDL.LU.64 R24, [R1+0x5400] ;  /* 0x0054000001187983 */ /* 0x000ee80000300a00 */
[----:B------:R-:W2:Y:S04]  /*189980*/  LDL.LU.64 R10, [R1+0x53f8] ;  /* 0x0053f800010a7983 */ /* 0x000ea80000300a00 */
[----:B------:R-:W4:Y:S04]  /*189990*/  LDL.LU.64 R8, [R1+0x53f0] ;  /* 0x0053f00001087983 */ /* 0x000f280000300a00 */
[----:B------:R-:W-:Y:S01]  /*1899a0*/  STSM.16.M88.4 [R28+0x200], R16 ;  /* 0x000200101c007844 */ /* 0x000fe20000000200 */
[----:B------:R-:W-:Y:S06]  /*1899b0*/  BAR.SYNC.DEFER_BLOCKING 0x0 ;  /* 0x0000000000007b1d */ /* 0x000fec0000010000 */
[----:B------:R-:W0:Y:S01]  /*1899c0*/  LDS.128 R16, [R23] ;  /* 0x0000000017107984 */ /* 0x000e220000000c00 */
[----:B------:R-:W-:-:S03]  /*1899d0*/  PRMT R13, R21, 0x5410, R20 ;  /* 0x00005410150d7816 */ /* 0x000fc60000000014 */
[----:B------:R-:W2:Y:S04]  /*1899e0*/  LDL.LU R20, [R1+0x1864] ;  /* 0x0018640001147983 */ /* 0x000ea80000300800 */
[----:B------:R-:W2:Y:S04]  /*1899f0*/  LDL.LU R21, [R1+0x19e8] ;  /* 0x0019e80001157983 */ /* 0x000ea80000300800 */
[----:B0-----:R-:W-:Y:S04]  /*189a00*/  STL.64 [R1+0x370], R16 ;  /* 0x0003701001007387 */ /* 0x001fe80000100a00 */
[----:B------:R-:W-:Y:S04]  /*189a10*/  STL.64 [R1+0x378], R18 ;  /* 0x0003781201007387 */ /* 0x000fe80000100a00 */
[----:B------:R-:W0:Y:S01]  /*189a20*/  LDS.128 R16, [R23+0x400] ;  /* 0x0004000017107984 */ /* 0x000e220000000c00 */
[----:B------:R-:W-:Y:S01]  /*189a30*/  PRMT R12, R12, 0x5410, R0 ;  /* 0x000054100c0c7816 */ /* 0x000fe20000000000 */
[----:B------:R-:W-:Y:S01]  /*189a40*/  BAR.SYNC.DEFER_BLOCKING 0x0 ;  /* 0x0000000000007b1d */ /* 0x000fe20000010000 */
[----:B----4-:R-:W-:-:S02]  /*189a50*/  PRMT R8, R8, 0x5410, R14 ;  /* 0x0000541008087816 */ /* 0x010fc4000000000e */
[----:B---3--:R-:W-:Y:S02]  /*189a60*/  PRMT R14, R25, 0x5410, R24 ;  /* 0x00005410190e7816 */ /* 0x008fe40000000018 */
[----:B------:R-:W-:Y:S01]  /*189a70*/  PRMT R9, R9, 0x5410, R15 ;  /* 0x0000541009097816 */ /* 0x000fe2000000000f */
[----:B------:R-:W3:Y:S01]  /*189a80*/  LDL.LU R24, [R1+0x185c] ;  /* 0x00185c0001187983 */ /* 0x000ee20000300800 */
[----:B--2---:R-:W-:-:S03]  /*189a90*/  PRMT R15, R27, 0x5410, R26 ;  /* 0x000054101b0f7816 */ /* 0x004fc6000000001a */
[----:B------:R-:W3:Y:S04]  /*189aa0*/  LDL.LU R25, [R1+0x19e4] ;  /* 0x0019e40001197983 */ /* 0x000ee80000300800 */
[----:B------:R-:W2:Y:S01]  /*189ab0*/  LDL.LU R26, [R1+0xeec] ;  /* 0x000eec00011a7983 */ /* 0x000ea20000300800 */
[----:B------:R-:W-:-:S03]  /*189ac0*/  PRMT R10, R10, 0x5410, R2 ;  /* 0x000054100a0a7816 */ /* 0x000fc60000000002 */
[----:B------:R-:W2:Y:S01]  /*189ad0*/  LDL.LU R27, [R1+0x15ec] ;  /* 0x0015ec00011b7983 */ /* 0x000ea20000300800 */
[----:B------:R-:W-:-:S03]  /*189ae0*/  PRMT R11, R11, 0x5410, R3 ;  /* 0x000054100b0b7816 */ /* 0x000fc60000000003 */
[----:B0-----:R-:W-:Y:S04]  /*189af0*/  STL.64 [R1+0x360], R16 ;  /* 0x0003601001007387 */ /* 0x001fe80000100a00 */
[----:B------:R0:W-:Y:S04]  /*189b00*/  STL.64 [R1+0x368], R18 ;  /* 0x0003681201007387 */ /* 0x0001e80000100a00 */
[----:B------:R1:W-:Y:S04]  /*189b10*/  STSM.16.M88.4 [R28], R12 ;  /* 0x0000000c1c007844 */ /* 0x0003e80000000200 */
[----:B0-----:R-:W4:Y:S04]  /*189b20*/  LDL.LU.64 R18, [R1+0x53e8] ;  /* 0x0053e80001127983 */ /* 0x001f280000300a00 */
[----:B------:R-:W4:Y:S04]  /*189b30*/  LDL.LU.64 R16, [R1+0x53e0] ;  /* 0x0053e00001107983 */ /* 0x000f280000300a00 */
[----:B-1----:R-:W3:Y:S01]  /*189b40*/  LDL.LU.64 R14, [R1+0x53d8] ;  /* 0x0053d800010e7983 */ /* 0x002ee20000300a00 */
[----:B------:R-:W-:-:S03]  /*189b50*/  PRMT R12, R7, 0x5410, R6 ;  /* 0x00005410070c7816 */ /* 0x000fc60000000006 */
[----:B------:R-:W2:Y:S04]  /*189b60*/  LDL.LU R13, [R1+0x53d0] ;  /* 0x0053d000010d7983 */ /* 0x000ea80000300800 */
[----:B------:R-:W2:Y:S04]  /*189b70*/  LDL.LU R6, [R1+0x189c] ;  /* 0x00189c0001067983 */ /* 0x000ea80000300800 */
[----:B------:R0:W-:Y:S04]  /*189b80*/  STSM.16.M88.4 [R28+0x200], R8 ;  /* 0x000200081c007844 */ /* 0x0001e80000000200 */
[----:B------:R-:W2:Y:S04]  /*189b90*/  LDL.LU R7, [R1+0x1a18] ;  /* 0x001a180001077983 */ /* 0x000ea80000300800 */
[----:B0-----:R-:W2:Y:S04]  /*189ba0*/  LDL.LU R9, [R1+0x1a14] ;  /* 0x001a140001097983 */ /* 0x001ea80000300800 */
[----:B------:R-:W2:Y:S04]  /*189bb0*/  LDL.LU R10, [R1+0x1a08] ;  /* 0x001a0800010a7983 */ /* 0x000ea80000300800 */
[----:B------:R-:W2:Y:S01]  /*189bc0*/  LDL.LU R11, [R1+0x1a04] ;  /* 0x001a0400010b7983 */ /* 0x000ea20000300800 */
[----:B------:R-:W-:Y:S01]  /*189bd0*/  BAR.SYNC.DEFER_BLOCKING 0x0 ;  /* 0x0000000000007b1d */ /* 0x000fe20000010000 */
[----:B----4-:R-:W-:-:S02]  /*189be0*/  PRMT R0, R18, 0x5410, R16 ;  /* 0x0000541012007816 */ /* 0x010fc40000000010 */
[----:B---3--:R-:W-:Y:S02]  /*189bf0*/  PRMT R2, R17, 0x5410, R15 ;  /* 0x0000541011027816 */ /* 0x008fe4000000000f */
[----:B--2---:R-:W-:Y:S02]  /*189c00*/  PRMT R3, R14, 0x5410, R13 ;  /* 0x000054100e037816 */ /* 0x004fe4000000000d */
[----:B------:R-:W-:-:S03]  /*189c10*/  PRMT R13, R5, 0x5410, R19 ;  /* 0x00005410050d7816 */ /* 0x000fc60000000013 */
[----:B------:R-:W-:Y:S01]  /*189c20*/  IMAD.MOV.U32 R8, RZ, RZ, R3 ;  /* 0x000000ffff087224 */ /* 0x000fe200078e0003 */
[----:B------:R0:W-:Y:S04]  /*189c30*/  STL.64 [R1+0x53b8], R10 ;  /* 0x0053b80a01007387 */ /* 0x0001e80000100a00 */
[----:B------:R1:W-:Y:S01]  /*189c40*/  STL [R1+0x53b4], R9 ;  /* 0x0053b40901007387 */ /* 0x0003e20000100800 */
[----:B0-----:R-:W-:Y:S02]  /*189c50*/  IMAD.MOV.U32 R10, RZ, RZ, R0 ;  /* 0x000000ffff0a7224 */ /* 0x001fe400078e0000 */
[----:B-1----:R-:W-:Y:S02]  /*189c60*/  IMAD.MOV.U32 R9, RZ, RZ, R2 ;  /* 0x000000ffff097224 */ /* 0x002fe400078e0002 */
[----:B------:R-:W2:Y:S04]  /*189c70*/  LDL.LU R2, [R1+0x1a0c] ;  /* 0x001a0c0001027983 */ /* 0x000ea80000300800 */
[----:B------:R-:W3:Y:S04]  /*189c80*/  LDL.LU R3, [R1+0x187c] ;  /* 0x00187c0001037983 */ /* 0x000ee80000300800 */
[----:B------:R-:W3:Y:S04]  /*189c90*/  LDL.LU R0, [R1+0x1a00] ;  /* 0x001a000001007983 */ /* 0x000ee80000300800 */
[----:B------:R-:W4:Y:S04]  /*189ca0*/  LDL.LU R17, [R1+0x3ec] ;  /* 0x0003ec0001117983 */ /* 0x000f280000300800 */
[----:B------:R-:W2:Y:S04]  /*189cb0*/  LDL.LU R5, [R1+0xf5c] ;  /* 0x000f5c0001057983 */ /* 0x000ea80000300800 */
[----:B------:R-:W-:Y:S04]  /*189cc0*/  STL.64 [R1+0x53c8], R6 ;  /* 0x0053c80601007387 */ /* 0x000fe80000100a00 */
[----:B--2---:R0:W-:Y:S02]  /*189cd0*/  STL.64 [R1+0x53c0], R4 ;  /* 0x0053c00401007387 */ /* 0x0041e40000100a00 */
[----:B0-----:R-:W-:-:S02]  /*189ce0*/  IMAD.MOV.U32 R4, RZ, RZ, R13 ;  /* 0x000000ffff047224 */ /* 0x001fc400078e000d */
[----:B------:R-:W-:Y:S02]  /*189cf0*/  IMAD.MOV.U32 R5, RZ, RZ, R12 ;  /* 0x000000ffff057224 */ /* 0x000fe400078e000c */
[----:B------:R-:W2:Y:S04]  /*189d00*/  LDL.LU.64 R12, [R1+0x2cc0] ;  /* 0x002cc000010c7983 */ /* 0x000ea80000300a00 */
[----:B------:R-:W3:Y:S01]  /*189d10*/  LDL.LU.64 R14, [R1+0x2cb8] ;  /* 0x002cb800010e7983 */ /* 0x000ee20000300a00 */
[----:B------:R-:W-:Y:S02]  /*189d20*/  PRMT R7, R25, 0x5410, R24 ;  /* 0x0000541019077816 */ /* 0x000fe40000000018 */
[----:B------:R-:W-:Y:S02]  /*189d30*/  PRMT R11, R27, 0x5410, R26 ;  /* 0x000054101b0b7816 */ /* 0x000fe4000000001a */
[----:B------:R-:W0:Y:S04]  /*189d40*/  LDS.128 R24, [R23] ;  /* 0x0000000017187984 */ /* 0x000e280000000c00 */
[----:B---3--:R1:W-:Y:S04]  /*189d50*/  STL.64 [R1+0x5398], R14 ;  /* 0x0053980e01007387 */ /* 0x0083e80000100a00 */
[----:B-1----:R-:W3:Y:S04]  /*189d60*/  LDL.LU R14, [R1+0x1a10] ;  /* 0x001a1000010e7983 */ /* 0x002ee80000300800 */
[----:B------:R-:W4:Y:S04]  /*189d70*/  LDL.LU R15, [R1+0x1884] ;  /* 0x00188400010f7983 */ /* 0x000f280000300800 */
[----:B--2---:R1:W-:Y:S04]  /*189d80*/  STL.64 [R1+0x5390], R12 ;  /* 0x0053900c01007387 */ /* 0x0043e80000100a00 */
[----:B-1----:R-:W2:Y:S04]  /*189d90*/  LDL.LU R12, [R1+0x188c] ;  /* 0x00188c00010c7983 */ /* 0x002ea80000300800 */
[----:B------:R-:W3:Y:S04]  /*189da0*/  LDL.LU R13, [R1+0x1888] ;  /* 0x00188800010d7983 */ /* 0x000ee80000300800 */
[----:B------:R-:W4:Y:S04]  /*189db0*/  LDL.LU R16, [R1+0x3c4] ;  /* 0x0003c40001107983 */ /* 0x000f280000300800 */
[----:B------:R-:W2:Y:S01]  /*189dc0*/  LDL.LU.64 R18, [R1+0x2cb0] ;  /* 0x002cb00001127983 */ /* 0x000ea20000300a00 */
[----:B------:R-:W-:-:S03]  /*189dd0*/  PRMT R6, R21, 0x5410, R20 ;  /* 0x0000541015067816 */ /* 0x000fc60000000014 */
[----:B--2---:R1:W-:Y:S04]  /*189de0*/  STL.64 [R1+0x53a8], R18 ;  /* 0x0053a81201007387 */ /* 0x0043e80000100a00 */
[----:B0-----:R-:W-:Y:S04]  /*189df0*/  STL.64 [R1+0x350], R24 ;  /* 0x0003501801007387 */ /* 0x001fe80000100a00 */
[----:B------:R-:W-:Y:S04]  /*189e00*/  STL.64 [R1+0x358], R26 ;  /* 0x0003581a01007387 */ /* 0x000fe80000100a00 */
[----:B------:R-:W0:Y:S01]  /*189e10*/  LDS.128 R24, [R23+0x400] ;  /* 0x0004000017187984 */ /* 0x000e220000000c00 */
[----:B------:R-:W-:Y:S06]  /*189e20*/  BAR.SYNC.DEFER_BLOCKING 0x0 ;  /* 0x0000000000007b1d */ /* 0x000fec0000010000 */
[----:B-1----:R-:W2:Y:S04]  /*189e30*/  LDL.LU R18, [R1+0x1890] ;  /* 0x0018900001127983 */ /* 0x002ea80000300800 */
[----:B------:R-:W3:Y:S04]  /*189e40*/  LDL R19, [R1+0xd80] ;  /* 0x000d800001137983 */ /* 0x000ee80000100800 */
[----:B----4-:R1:W-:Y:S04]  /*189e50*/  STL [R1+0x53a0], R16 ;  /* 0x0053a01001007387 */ /* 0x0103e80000100800 */
[----:B-1----:R-:W4:Y:S04]  /*189e60*/  LDL.LU R16, [R1+0x1898] ;  /* 0x0018980001107983 */ /* 0x002f280000300800 */
[----:B------:R-:W2:Y:S04]  /*189e70*/  LDL.LU.64 R20, [R1+0x2ca8] ;  /* 0x002ca80001147983 */ /* 0x000ea80000300a00 */
[----:B------:R-:W-:Y:S04]  /*189e80*/  STSM.16.M88.4 [R28], R4 ;  /* 0x000000041c007844 */ /* 0x000fe80000000200 */
[----:B0-----:R0:W-:Y:S04]  /*189e90*/  STL.64 [R1+0x340], R24 ;  /* 0x0003401801007387 */ /* 0x0011e80000100a00 */
[----:B------:R1:W-:Y:S04]  /*189ea0*/  STL.64 [R1+0x348], R26 ;  /* 0x0003481a01007387 */ /* 0x0003e80000100a00 */
[----:B------:R1:W-:Y:S04]  /*189eb0*/  STSM.16.M88.4 [R28+0x200], R8 ;  /* 0x000200081c007844 */ /* 0x0003e80000000200 */
[----:B0-----:R-:W2:Y:S04]  /*189ec0*/  LDL.LU.64 R24, [R1+0x2ca0] ;  /* 0x002ca00001187983 */ /* 0x001ea80000300a00 */
[----:B------:R-:W2:Y:S04]  /*189ed0*/  LDL.LU.64 R6, [R1+0x53c8] ;  /* 0x0053c80001067983 */ /* 0x000ea80000300a00 */
[----:B------:R-:W2:Y:S04]  /*189ee0*/  LDL.LU.64 R4, [R1+0x53c0] ;  /* 0x0053c00001047983 */ /* 0x000ea80000300a00 */
[----:B-1----:R-:W2:Y:S04]  /*189ef0*/  LDL.LU.64 R26, [R1+0x2c98] ;  /* 0x002c9800011a7983 */ /* 0x002ea80000300a00 */
[----:B------:R-:W4:Y:S04]  /*189f00*/  LDL.LU.64 R10, [R1+0x53b8] ;  /* 0x0053b800010a7983 */ /* 0x000f280000300a00 */
[----:B------:R-:W2:Y:S01]  /*189f10*/  LDL.LU R9, [R1+0x53b4] ;  /* 0x0053b40001097983 */ /* 0x000ea20000300800 */
[----:B------:R-:W-:Y:S01]  /*189f20*/  BAR.SYNC.DEFER_BLOCKING 0x0 ;  /* 0x0000000000007b1d */ /* 0x000fe20000010000 */
[----:B---3--:R-:W-:-:S02]  /*189f30*/  ISETP.LT.AND P6, PT, R19, UR27, !P6 ;  /* 0x0000001b13007c0c */ /* 0x008fc4000f7c1270 */
[----:B----4-:R-:W-:Y:S02]  /*189f40*/  PRMT R11, R11, 0x5410, R12 ;  /* 0x000054100b0b7816 */ /* 0x010fe4000000000c */
[----:B------:R-:W-:Y:S02]  /*189f50*/  PRMT R12, R14, 0x5410, R13 ;  /* 0x000054100e0c7816 */ /* 0x000fe4000000000d */
[----:B------:R-:W-:Y:S02]  /*189f60*/  PRMT R13, R2, 0x5410, R15 ;  /* 0x00005410020d7816 */ /* 0x000fe4000000000f */
[----:B--2---:R-:W-:Y:S02]  /*189f70*/  PRMT R9, R9, 0x5410, R16 ;  /* 0x0000541009097816 */ /* 0x004fe40000000010 */
[----:B------:R-:W-:Y:S02]  /*189f80*/  PRMT R10, R10, 0x5410, R18 ;  /* 0x000054100a0a7816 */ /* 0x000fe40000000012 */
[----:B------:R-:W-:-:S02]  /*189f90*/  PRMT R15, R5, 0x5410, R17 ;  /* 0x00005410050f7816 */ /* 0x000fc40000000011 */
[----:B------:R-:W0:Y:S01]  /*189fa0*/  LDS.128 R16, [R23] ;  /* 0x0000000017107984 */ /* 0x000e220000000c00 */
[----:B------:R-:W-:-:S03]  /*189fb0*/  PRMT R8, R7, 0x5410, R6 ;  /* 0x0000541007087816 */ /* 0x000fc60000000006 */
[----:B------:R-:W2:Y:S04]  /*189fc0*/  LDL.LU.64 R6, [R1+0x2c90] ;  /* 0x002c900001067983 */ /* 0x000ea80000300a00 */
[----:B0-----:R-:W-:Y:S04]  /*189fd0*/  STL.64 [R1+0x330], R16 ;  /* 0x0003301001007387 */ /* 0x001fe80000100a00 */
[----:B------:R-:W-:Y:S04]  /*189fe0*/  STL.64 [R1+0x338], R18 ;  /* 0x0003381201007387 */ /* 0x000fe80000100a00 */
[----:B------:R0:W1:Y:S01]  /*189ff0*/  LDS.128 R16, [R23+0x400] ;  /* 0x0004000017107984 */ /* 0x0000620000000c00 */
[----:B------:R-:W-:Y:S01]  /*18a000*/  PRMT R14, R0, 0x5410, R3 ;  /* 0x00005410000e7816 */ /* 0x000fe20000000003 */
[----:B------:R-:W-:Y:S06]  /*18a010*/  BAR.SYNC.DEFER_BLOCKING 0x0 ;  /* 0x0000000000007b1d */ /* 0x000fec0000010000 */
[----:B0-----:R-:W3:Y:S04]  /*18a020*/  LDL.LU R23, [R1+0x53b0] ;  /* 0x0053b00001177983 */ /* 0x001ee80000300800 */
[----:B------:R-:W-:Y:S04]  /*18a030*/  STSM.16.M88.4 [R28], R12 ;  /* 0x0000000c1c007844 */ /* 0x000fe80000000200 */
[----:B-1----:R-:W-:Y:S04]  /*18a040*/  STL.64 [R1+0x3d0], R16 ;  /* 0x0003d01001007387 */ /* 0x002fe80000100a00 */
[----:B------:R0:W-:Y:S04]  /*18a050*/  STL.64 [R1+0x3d8], R18 ;  /* 0x0003d81201007387 */ /* 0x0001e80000100a00 */
[----:B0-----:R-:W4:Y:S04]  /*18a060*/  LDL.LU.64 R18, [R1+0x53a8] ;  /* 0x0053a80001127983 */ /* 0x001f280000300a00 */
[----:B------:R-:W2:Y:S04]  /*18a070*/  LDL.LU R16, [R1+0x53a0] ;  /* 0x0053a00001107983 */ /* 0x000ea80000300800 */
[----:B------:R-:W3:Y:S04]  /*18a080*/  LDL.LU.64 R14, [R1+0x5398] ;  /* 0x00539800010e7983 */ /* 0x000ee80000300a00 */
[----:B------:R-:W4:Y:S04]  /*18a090*/  LDL.LU.64 R12, [R1+0x5390] ;  /* 0x00539000010c7983 */ /* 0x000f280000300a00 */
[----:B------:R0:W-:Y:S04]  /*18a0a0*/  STSM.16.M88.4 [R28+0x200], R8 ;  /* 0x000200081c007844 */ /* 0x0001e80000000200 */
[----:B0-----:R-:W2:Y:S01]  /*18a0b0*/  LDL.LU.64 R8, [R1+0x5388] ;  /* 0x0053880001087983 */ /* 0x001ea20000300a00 */
[C---:B------:R-:W-:Y:S01]  /*18a0c0*/  PRMT R0, R29.reuse, 0x7770, RZ ;  /* 0x000077701d007816 */ /* 0x040fe200000000ff */
[----:B------:R-:W-:Y:S01]  /*18a0d0*/  BAR.SYNC.DEFER_BLOCKING 0x0 ;  /* 0x0000000000007b1d */ /* 0x000fe20000010000 */
[----:B------:R-:W-:-:S05]  /*18a0e0*/  PRMT R28, R29, 0x7771, RZ ;  /* 0x000077711d1c7816 */ /* 0x000fca00000000ff */
[----:B----4-:R-:W-:Y:S04]  /*18a0f0*/  @P6 STG.E.U8 desc[UR46][R12.64], R0 ;  /* 0x000000000c006986 */ /* 0x010fe8000c10112e */
[----:B---3--:R0:W-:Y:S02]  /*18a100*/  @P5 STG.E.U8 desc[UR46][R14.64], R28 ;  /* 0x0000001c0e005986 */ /* 0x0081e4000c10112e */
[----:B0-----:R-:W-:-:S05]  /*18a110*/  PRMT R28, R29, 0x7772, RZ ;  /* 0x000077721d1c7816 */ /* 0x001fca00000000ff */
[----:B------:R0:W-:Y:S02]  /*18a120*/  @P4 STG.E.U8 desc[UR46][R18.64], R28 ;  /* 0x0000001c12004986 */ /* 0x0001e4000c10112e */
[----:B0-----:R-:W-:Y:S02]  /*18a130*/  PRMT R28, R29, 0x7773, RZ ;  /* 0x000077731d1c7816 */ /* 0x001fe400000000ff */
[----:B------:R-:W3:Y:S04]  /*18a140*/  LDL.LU R29, [R1+0x5380] ;  /* 0x00538000011d7983 */ /* 0x000ee80000300800 */
[----:B------:R2:W-:Y:S02]  /*18a150*/  @P3 STG.E.U8 desc[UR46][R20.64], R28 ;  /* 0x0000001c14003986 */ /* 0x0005e4000c10112e */
[----:B--2---:R-:W-:-:S05]  /*18a160*/  PRMT R28, R16, 0x7770, RZ ;  /* 0x00007770101c7816 */ /* 0x004fca00000000ff */
[----:B------:R0:W-:Y:S02]  /*18a170*/  @P2 STG.E.U8 desc[UR46][R24.64], R28 ;  /* 0x0000001c18002986 */ /* 0x0001e4000c10112e */
[C---:B0-----:R-:W-:Y:S02]  /*18a180*/  PRMT R28, R16.reuse, 0x7771, RZ ;  /* 0x00007771101c7816 */ /* 0x041fe400000000ff */
[----:B------:R-:W2:Y:S04]  /*18a190*/  LDL.LU.64 R24, [R1+0x2c88] ;  /* 0x002c880001187983 */ /* 0x000ea80000300a00 */
[----:B------:R0:W-:Y:S02]  /*18a1a0*/  @P1 STG.E.U8 desc[UR46][R26.64], R28 ;  /* 0x0000001c1a001986 */ /* 0x0001e4000c10112e */
[----:B0-----:R-:W-:-:S02]  /*18a1b0*/  PRMT R28, R16, 0x7772, RZ ;  /* 0x00007772101c7816 */ /* 0x001fc400000000ff */
[----:B------:R-:W4:Y:S04]  /*18a1c0*/  LDL.LU.64 R26, [R1+0x2c80] ;  /* 0x002c8000011a7983 */ /* 0x000f280000300a00 */
[----:B------:R0:W-:Y:S04]  /*18a1d0*/  @P0 STG.E.U8 desc[UR46][R6.64], R28 ;  /* 0x0000001c06000986 */ /* 0x0001e8000c10112e */
[----:B0-----:R-:W3:Y:S04]  /*18a1e0*/  LDL.LU.64 R6, [R1+0x2c78] ;  /* 0x002c780001067983 */ /* 0x001ee80000300a00 */
[----:B------:R-:W3:Y:S04]  /*18a1f0*/  LDL.LU.64 R18, [R1+0x2c70] ;  /* 0x002c700001127983 */ /* 0x000ee80000300a00 */
[----:B------:R-:W4:Y:S01]  /*18a200*/  LDL.LU R5, [R1+0x3c8] ;  /* 0x0003c80001057983 */ /* 0x000f220000300800 */
[----:B------:R-:W-:-:S02]  /*18a210*/  LOP3.LUT P6, RZ, R8, 0x200, RZ, 0xc0, !PT ;  /* 0x0000020008ff7812 */ /* 0x000fc400078cc0ff */
[----:B------:R-:W-:Y:S01]  /*18a220*/  LOP3.LUT R23, R23, 0xefffffff, RZ, 0xc0, !PT ;  /* 0xefffffff17177812 */ /* 0x000fe200078ec0ff */
[----:B------:R-:W3:Y:S01]  /*18a230*/  LDL.LU.64 R20, [R1+0x2c68] ;  /* 0x002c680001147983 */ /* 0x000ee20000300a00 */
[C---:B------:R-:W-:Y:S02]  /*18a240*/  LOP3.LUT P3, RZ, R9.reuse, 0x40000, RZ, 0xc0, !PT ;  /* 0x0004000009ff7812 */ /* 0x040fe4000786c0ff */
[----:B------:R-:W-:Y:S01]  /*18a250*/  LOP3.LUT P2, RZ, R9, 0x80000, RZ, 0xc0, !PT ;  /* 0x0008000009ff7812 */ /* 0x000fe2000784c0ff */
[----:B------:R-:W3:Y:S06]  /*18a260*/  LDL.LU R10, [R1+0x3cc] ;  /* 0x0003cc00010a7983 */ /* 0x000eec0000300800 */
[----:B------:R-:W-:-:S02]  /*18a270*/  @P6 LOP3.LUT R23, R23, 0x10000000, RZ, 0xfc, !PT ;  /* 0x1000000017176812 */ /* 0x000fc400078efcff */
[----:B------:R-:W-:Y:S02]  /*18a280*/  LOP3.LUT P6, RZ, R8, 0x100, RZ, 0xc0, !PT ;  /* 0x0000010008ff7812 */ /* 0x000fe400078cc0ff */
[----:B------:R-:W-:-:S11]  /*18a290*/  LOP3.LUT R23, R23, 0xdfffffff, RZ, 0xc0, !PT ;  /* 0xdfffffff17177812 */ /* 0x000fd600078ec0ff */
[----:B------:R-:W-:Y:S02]  /*18a2a0*/  @P6 LOP3.LUT R23, R23, 0x20000000, RZ, 0xfc, !PT ;  /* 0x2000000017176812 */ /* 0x000fe400078efcff */
[----:B------:R-:W-:Y:S02]  /*18a2b0*/  LOP3.LUT P6, RZ, R8, 0x40, RZ, 0xc0, !PT ;  /* 0x0000004008ff7812 */ /* 0x000fe400078cc0ff */
[----:B------:R-:W-:Y:S02]  /*18a2c0*/  LOP3.LUT R23, R23, 0xbfffffff, RZ, 0xc0, !PT ;  /* 0xbfffffff17177812 */ /* 0x000fe400078ec0ff */
[----:B------:R-:W-:-:S09]  /*18a2d0*/  PRMT R28, R16, 0x7773, RZ ;  /* 0x00007773101c7816 */ /* 0x000fd200000000ff */
[----:B------:R-:W-:Y:S02]  /*18a2e0*/  @P6 LOP3.LUT R23, R23, 0x40000000, RZ, 0xfc, !PT ;  /* 0x4000000017176812 */ /* 0x000fe400078efcff */
[----:B------:R-:W-:Y:S02]  /*18a2f0*/  LOP3.LUT P6, RZ, R8, 0x20, RZ, 0xc0, !PT ;  /* 0x0000002008ff7812 */ /* 0x000fe400078cc0ff */
[----:B------:R-:W-:-:S11]  /*18a300*/  LOP3.LUT R23, R23, 0x7fffffff, RZ, 0xc0, !PT ;  /* 0x7fffffff17177812 */ /* 0x000fd600078ec0ff */
[----:B------:R-:W-:-:S05]  /*18a310*/  @P6 LOP3.LUT R23, R23, 0x80000000, RZ, 0xfc, !PT ;  /* 0x8000000017176812 */ /* 0x000fca00078efcff */
[----:B------:R-:W-:Y:S04]  /*18a320*/  STL.64 [R1+0x5370], R22 ;  /* 0x0053701601007387 */ /* 0x000fe80000100a00 */
[----:B--2---:R0:W-:Y:S04]  /*18a330*/  @P3 STG.E.U8 desc[UR46][R24.64], R28 ;  /* 0x0000001c18003986 */ /* 0x0041e8000c10112e */
[----:B0-----:R-:W2:Y:S01]  /*18a340*/  LDL.LU.64 R24, [R1+0x2c60] ;  /* 0x002c600001187983 */ /* 0x001ea20000300a00 */
[----:B----4-:R-:W-:-:S05]  /*18a350*/  PRMT R28, R5, 0x7770, RZ ;  /* 0x00007770051c7816 */ /* 0x010fca00000000ff */
[----:B------:R0:W-:Y:S04]  /*18a360*/  @P2 STG.E.U8 desc[UR46][R26.64], R28 ;  /* 0x0000001c1a002986 */ /* 0x0001e8000c10112e */
[----:B0-----:R-:W4:Y:S04]  /*18a370*/  LDL.LU.64 R26, [R1+0x2c58] ;  /* 0x002c5800011a7983 */ /* 0x001f280000300a00 */
[----:B------:R-:W2:Y:S01]  /*18a380*/  LDL.LU.64 R22, [R1+0x2c48] ;  /* 0x002c480001167983 */ /* 0x000ea20000300a00 */
[----:B------:R-:W-:Y:S02]  /*18a390*/  LOP3.LUT P1, RZ, R9, 0x100000, RZ, 0xc0, !PT ;  /* 0x0010000009ff7812 */ /* 0x000fe4000782c0ff */
[----:B------:R-:W-:-:S11]  /*18a3a0*/  PRMT R28, R5, 0x7771, RZ ;  /* 0x00007771051c7816 */ /* 0x000fd600000000ff */
[----:B---3--:R-:W-:Y:S01]  /*18a3b0*/  @P1 STG.E.U8 desc[UR46][R6.64], R28 ;  /* 0x0000001c06001986 */ /* 0x008fe2000c10112e */
[----:B------:R-:W-:Y:S02]  /*18a3c0*/  LOP3.LUT P6, RZ, R8, 0x10, RZ, 0xc0, !PT ;  /* 0x0000001008ff7812 */ /* 0x000fe400078cc0ff */
[----:B------:R-:W-:-:S11]  /*18a3d0*/  LOP3.LUT R29, R29, 0xfffffffe, RZ, 0xc0, !PT ;  /* 0xfffffffe1d1d7812 */ /* 0x000fd600078ec0ff */
[----:B------:R-:W-:Y:S02]  /*18a3e0*/  @P6 LOP3.LUT R29, R29, 0x1, RZ, 0xfc, !PT ;  /* 0x000000011d1d6812 */ /* 0x000fe400078efcff */
[----:B------:R-:W-:Y:S02]  /*18a3f0*/  LOP3.LUT P6, RZ, R8, 0x4, RZ, 0xc0, !PT ;  /* 0x0000000408ff7812 */ /* 0x000fe400078cc0ff */
[----:B------:R-:W-:-:S11]  /*18a400*/  LOP3.LUT R29, R29, 0xfffffffd, RZ, 0xc0, !PT ;  /* 0xfffffffd1d1d7812 */ /* 0x000fd600078ec0ff */
[----:B------:R-:W-:Y:S02]  /*18a410*/  @P6 LOP3.LUT R29, R29, 0x2, RZ, 0xfc, !PT ;  /* 0x000000021d1d6812 */ /* 0x000fe400078efcff */
[----:B------:R-:W-:Y:S02]  /*18a420*/  LOP3.LUT P6, RZ, R9, 0x2000000, RZ, 0xc0, !PT ;  /* 0x0200000009ff7812 */ /* 0x000fe400078cc0ff */
[----:B------:R-:W-:Y:S01]  /*18a430*/  LOP3.LUT R29, R29, 0xfffffffb, RZ, 0xc0, !PT ;  /* 0xfffffffb1d1d7812 */ /* 0x000fe200078ec0ff */
[----:B--2---:R0:W-:Y:S04]  /*18a440*/  STL.64 [R1+0x5378], R22 ;  /* 0x0053781601007387 */ /* 0x0041e80000100a00 */
[----:B0-----:R-:W2:Y:S04]  /*18a450*/  LDL.LU.64 R22, [R1+0x2c50] ;  /* 0x002c500001167983 */ /* 0x001ea80000300a00 */
[----:B------:R-:W3:Y:S04]  /*18a460*/  LDL.LU R11, [R1+0x3a0] ;  /* 0x0003a000010b7983 */ /* 0x000ee80000300800 */
[----:B------:R-:W2:Y:S01]  /*18a470*/  LDL.LU.64 R6, [R1+0x2c38] ;  /* 0x002c380001067983 */ /* 0x000ea20000300a00 */
[----:B------:R-:W-:-:S02]  /*18a480*/  @P6 LOP3.LUT R29, R29, 0x4, RZ, 0xfc, !PT ;  /* 0x000000041d1d6812 */ /* 0x000fc400078efcff */
[C---:B------:R-:W-:Y:S02]  /*18a490*/  LOP3.LUT P6, RZ, R9.reuse, 0x800000, RZ, 0xc0, !PT ;  /* 0x0080000009ff7812 */ /* 0x040fe400078cc0ff */
[----:B------:R-:W-:Y:S02]  /*18a4a0*/  LOP3.LUT P0, RZ, R9, 0x200000, RZ, 0xc0, !PT ;  /* 0x0020000009ff7812 */ /* 0x000fe4000780c0ff */
[----:B------:R-:W-:Y:S02]  /*18a4b0*/  LOP3.LUT R29, R29, 0xfffffff7, RZ, 0xc0, !PT ;  /* 0xfffffff71d1d7812 */ /* 0x000fe400078ec0ff */
[----:B------:R-:W-:-:S07]  /*18a4c0*/  PRMT R28, R5, 0x7772, RZ ;  /* 0x00007772051c7816 */ /* 0x000fce00000000ff */
[----:B------:R-:W-:Y:S02]  /*18a4d0*/  @P6 LOP3.LUT R29, R29, 0x8, RZ, 0xfc, !PT ;  /* 0x000000081d1d6812 */ /* 0x000fe400078efcff */
[----:B------:R-:W-:Y:S01]  /*18a4e0*/  LOP3.LUT P6, RZ, R9, 0x400000, RZ, 0xc0, !PT ;  /* 0x0040000009ff7812 */ /* 0x000fe200078cc0ff */
[----:B------:R0:W-:Y:S02]  /*18a4f0*/  @P0 STG.E.U8 desc[UR46][R18.64], R28 ;  /* 0x0000001c12000986 */ /* 0x0001e4000c10112e */
[----:B0-----:R-:W-:-:S10]  /*18a500*/  PRMT R28, R5, 0x7773, RZ ;  /* 0x00007773051c7816 */ /* 0x001fd400000000ff */
[----:B------:R0:W-:Y:S01]  /*18a510*/  @P6 STG.E.U8 desc[UR46][R20.64], R28 ;  /* 0x0000001c14006986 */ /* 0x0001e2000c10112e */
[----:B------:R-:W-:Y:S02]  /*18a520*/  LOP3.LUT P6, RZ, R29, 0x8, RZ, 0xc0, !PT ;  /* 0x000000081dff7812 */ /* 0x000fe400078cc0ff */
[----:B0-----:R-:W-:-:S11]  /*18a530*/  PRMT R28, R10, 0x7770, RZ ;  /* 0x000077700a1c7816 */ /* 0x001fd600000000ff */
[----:B------:R0:W-:Y:S01]  /*18a540*/  @P6 STG.E.U8 desc[UR46][R24.64], R28 ;  /* 0x0000001c18006986 */ /* 0x0001e2000c10112e */
[----:B------:R-:W-:Y:S02]  /*18a550*/  LOP3.LUT P6, RZ, R29, 0x4, RZ, 0xc0, !PT ;  /* 0x000000041dff7812 */ /* 0x000fe400078cc0ff */
[----:B0-----:R-:W-:-:S11]  /*18a560*/  PRMT R28, R10, 0x7771, RZ ;  /* 0x000077710a1c7816 */ /* 0x001fd600000000ff */
[----:B----4-:R0:W-:Y:S01]  /*18a570*/  @P6 STG.E.U8 desc[UR46][R26.64], R28 ;  /* 0x0000001c1a006986 */ /* 0x0101e2000c10112e */
[C---:B------:R-:W-:Y:S02]  /*18a580*/  LOP3.LUT P6, RZ, R29.reuse, 0x2, RZ, 0xc0, !PT ;  /* 0x000000021dff7812 */ /* 0x040fe400078cc0ff */
[----:B0-----:R-:W-:Y:S01]  /*18a590*/  PRMT R28, R10, 0x7772, RZ ;  /* 0x000077720a1c7816 */ /* 0x001fe200000000ff */
[----:B--2---:R0:W-:Y:S04]  /*18a5a0*/  STL.64 [R1+0x5368], R6 ;  /* 0x0053680601007387 */ /* 0x0041e80000100a00 */
[----:B0-----:R-:W2:Y:S04]  /*18a5b0*/  LDL.LU.64 R6, [R1+0x2c40] ;  /* 0x002c400001067983 */ /* 0x001ea80000300a00 */
[----:B------:R-:W4:Y:S04]  /*18a5c0*/  LDL.LU.64 R2, [R1+0x2c30] ;  /* 0x002c300001027983 */ /* 0x000f280000300a00 */
[----:B------:R-:W4:Y:S04]  /*18a5d0*/  LDL.LU.64 R12, [R1+0x2c28] ;  /* 0x002c2800010c7983 */ /* 0x000f280000300a00 */
[----:B------:R-:W4:Y:S04]  /*18a5e0*/  LDL.LU.64 R14, [R1+0x2c20] ;  /* 0x002c2000010e7983 */ /* 0x000f280000300a00 */
[----:B------:R-:W4:Y:S04]  /*18a5f0*/  LDL.LU.64 R16, [R1+0x2c18] ;  /* 0x002c180001107983 */ /* 0x000f280000300a00 */
[----:B------:R-:W4:Y:S04]  /*18a600*/  LDL.LU.64 R18, [R1+0x2c10] ;  /* 0x002c100001127983 */ /* 0x000f280000300a00 */
[----:B------:R-:W4:Y:S04]  /*18a610*/  LDL.LU R5, [R1+0x3a8] ;  /* 0x0003a80001057983 */ /* 0x000f280000300800 */
[----:B------:R-:W4:Y:S04]  /*18a620*/  LDL.LU.64 R20, [R1+0x2c08] ;  /* 0x002c080001147983 */ /* 0x000f280000300a00 */
[----:B------:R-:W4:Y:S04]  /*18a630*/  LDL.LU.64 R24, [R1+0x2c00] ;  /* 0x002c000001187983 */ /* 0x000f280000300a00 */
[----:B------:R-:W4:Y:S04]  /*18a640*/  LDL.LU.64 R26, [R1+0x2bf8] ;  /* 0x002bf800011a7983 */ /* 0x000f280000300a00 */
[----:B------:R0:W-:Y:S04]  /*18a650*/  @P6 STG.E.U8 desc[UR46][R22.64], R28 ;  /* 0x0000001c16006986 */ /* 0x0001e8000c10112e */
[----:B0-----:R-:W3:Y:S01]  /*18a660*/  LDL.LU.64 R22, [R1+0x5378] ;  /* 0x0053780001167983 */ /* 0x001ee20000300a00 */
[----:B------:R-:W-:-:S02]  /*18a670*/  LOP3.LUT P6, RZ, R29, 0x1, RZ, 0xc0, !PT ;  /* 0x000000011dff7812 */ /* 0x000fc400078cc0ff */
[----:B------:R-:W-:-:S11]  /*18a680*/  PRMT R28, R10, 0x7773, RZ ;  /* 0x000077730a1c7816 */ /* 0x000fd600000000ff */
[----:B---3--:R0:W-:Y:S04]  /*18a690*/  @P6 STG.E.U8 desc[UR46][R22.64], R28 ;  /* 0x0000001c16006986 */ /* 0x0081e8000c10112e */
[----:B0-----:R-:W3:Y:S01]  /*18a6a0*/  LDL.LU.64 R22, [R1+0x5370] ;  /* 0x0053700001167983 */ /* 0x001ee20000300a00 */
[----:B------:R-:W-:Y:S02]  /*18a6b0*/  PRMT R28, R11, 0x7770, RZ ;  /* 0x000077700b1c7816 */ /* 0x000fe400000000ff */
[----:B---3--:R-:W-:-:S13]  /*18a6c0*/  LOP3.LUT P6, RZ, R23, 0x80000000, RZ, 0xc0, !PT ;  /* 0x8000000017ff7812 */ /* 0x008fda00078cc0ff */
[----:B--2---:R0:W-:Y:S04]  /*18a6d0*/  @P6 STG.E.U8 desc[UR46][R6.64], R28 ;  /* 0x0000001c06006986 */ /* 0x0041e8000c10112e */
[----:B0-----:R-:W2:Y:S01]  /*18a6e0*/  LDL.LU.64 R6, [R1+0x5368] ;  /* 0x0053680001067983 */ /* 0x001ea20000300a00 */
[----:B------:R-:W-:Y:S02]  /*18a6f0*/  LOP3.LUT P6, RZ, R23, 0x40000000, RZ, 0xc0, !PT ;  /* 0x4000000017ff7812 */ /* 0x000fe400078cc0ff */
[----:B------:R-:W-:Y:S02]  /*18a700*/  PRMT R28, R11, 0x7771, RZ ;  /* 0x000077710b1c7816 */ /* 0x000fe400000000ff */
[----:B------:R-:W-:-:S09]  /*18a710*/  LOP3.LUT P5, RZ, R8, 0x400, RZ, 0xc0, !PT ;  /* 0x0000040008ff7812 */ /* 0x000fd200078ac0ff */
[----:B--2---:R0:W-:Y:S04]  /*18a720*/  @P6 STG.E.U8 desc[UR46][R6.64], R28 ;  /* 0x0000001c06006986 */ /* 0x0041e8000c10112e */
[----:B0-----:R-:W2:Y:S01]  /*18a730*/  LDL.LU.64 R6, [R1+0x5360] ;  /* 0x0053600001067983 */ /* 0x001ea20000300a00 */
[----:B------:R-:W-:Y:S02]  /*18a740*/  LOP3.LUT P6, RZ, R23, 0x20000000, RZ, 0xc0, !PT ;  /* 0x2000000017ff7812 */ /* 0x000fe400078cc0ff */
[----:B------:R-:W-:-:S11]  /*18a750*/  PRMT R28, R11, 0x7772, RZ ;  /* 0x000077720b1c7816 */ /* 0x000fd600000000ff */
[----:B----4-:R0:W-:Y:S01]  /*18a760*/  @P6 STG.E.U8 desc[UR46][R2.64], R28 ;  /* 0x0000001c02006986 */ /* 0x0101e2000c10112e */
[----:B------:R-:W-:Y:S02]  /*18a770*/  LOP3.LUT P6, RZ, R23, 0x10000000, RZ, 0xc0, !PT ;  /* 0x1000000017ff7812 */ /* 0x000fe400078cc0ff */
[----:B------:R-:W-:Y:S02]  /*18a780*/  LOP3.LUT P4, RZ, R8, 0x2000, RZ, 0xc0, !PT ;  /* 0x0000200008ff7812 */ /* 0x000fe4000788c0ff */
[----:B0-----:R-:W-:-:S09]  /*18a790*/  PRMT R28, R11, 0x7773, RZ ;  /* 0x000077730b1c7816 */ /* 0x001fd200000000ff */
[----:B------:R2:W-:Y:S01]  /*18a7a0*/  @P6 STG.E.U8 desc[UR46][R12.64], R28 ;  /* 0x0000001c0c006986 */ /* 0x0005e2000c10112e */
[C---:B------:R-:W-:Y:S02]  /*18a7b0*/  LOP3.LUT P3, RZ, R8.reuse, 0x4000, RZ, 0xc0, !PT ;  /* 0x0000400008ff7812 */ /* 0x040fe4000786c0ff */
[C---:B------:R-:W-:Y:S02]  /*18a7c0*/  LOP3.LUT P2, RZ, R8.reuse, 0x10000, RZ, 0xc0, !PT ;  /* 0x0001000008ff7812 */ /* 0x040fe4000784c0ff */
[----:B------:R-:W-:Y:S02]  /*18a7d0*/  LOP3.LUT P1, RZ, R8, 0x40000, RZ, 0xc0, !PT ;  /* 0x0004000008ff7812 */ /* 0x000fe4000782c0ff */
[----:B--2---:R-:W-:-:S05]  /*18a7e0*/  PRMT R28, R7, 0x7770, RZ ;  /* 0x00007770071c7816 */ /* 0x004fca00000000ff */
[----:B------:R0:W-:Y:S02]  /*18a7f0*/  @P5 STG.E.U8 desc[UR46][R14.64], R28 ;  /* 0x0000001c0e005986 */ /* 0x0001e4000c10112e */
[----:B0-----:R-:W-:-:S05]  /*18a800*/  PRMT R28, R7, 0x7771, RZ ;  /* 0x00007771071c7816 */ /* 0x001fca00000000ff */
[----:B------:R0:W-:Y:S02]  /*18a810*/  @P4 STG.E.U8 desc[UR46][R16.64], R28 ;  /* 0x0000001c10004986 */ /* 0x0001e4000c10112e */
[----:B0-----:R-:W-:-:S05]  /*18a820*/  PRMT R28, R7, 0x7772, RZ ;  /* 0x00007772071c7816 */ /* 0x001fca00000000ff */
[----:B------:R0:W-:Y:S02]  /*18a830*/  @P3 STG.E.U8 desc[UR46][R18.64], R28 ;  /* 0x0000001c12003986 */ /* 0x0001e4000c10112e */
[----:B0-----:R-:W-:Y:S02]  /*18a840*/  PRMT R28, R7, 0x7773, RZ ;  /* 0x00007773071c7816 */ /* 0x001fe400000000ff */
[----:B------:R-:W2:Y:S04]  /*18a850*/  LDL.LU R7, [R1+0x5358] ;  /* 0x0053580001077983 */ /* 0x000ea80000300800 */
[----:B------:R0:W-:Y:S02]  /*18a860*/  @P2 STG.E.U8 desc[UR46][R20.64], R28 ;  /* 0x0000001c14002986 */ /* 0x0001e4000c10112e */
[----:B0-----:R-:W-:-:S02]  /*18a870*/  PRMT R28, R5, 0x7770, RZ ;  /* 0x00007770051c7816 */ /* 0x001fc400000000ff */
[----:B------:R-:W3:Y:S04]  /*18a880*/  LDL.LU.64 R20, [R1+0x2bf0] ;  /* 0x002bf00001147983 */ /* 0x000ee80000300a00 */
[----:B------:R0:W-:Y:S04]  /*18a890*/  @P1 STG.E.U8 desc[UR46][R24.64], R28 ;  /* 0x0000001c18001986 */ /* 0x0001e8000c10112e */
[----:B0-----:R-:W4:Y:S01]  /*18a8a0*/  LDL.LU.64 R24, [R1+0x2be8] ;  /* 0x002be80001187983 */ /* 0x001f220000300a00 */
[C---:B------:R-:W-:Y:S02]  /*18a8b0*/  LOP3.LUT P0, RZ, R8.reuse, 0x100000, RZ, 0xc0, !PT ;  /* 0x0010000008ff7812 */ /* 0x040fe4000780c0ff */
[----:B------:R-:W-:Y:S01]  /*18a8c0*/  LOP3.LUT P3, RZ, R8, 0x400000, RZ, 0xc0, !PT ;  /* 0x0040000008ff7812 */ /* 0x000fe2000786c0ff */
[----:B------:R-:W2:Y:S01]  /*18a8d0*/  LDL.LU.64 R14, [R1+0x2be0] ;  /* 0x002be000010e7983 */ /* 0x000ea20000300a00 */
[----:B------:R-:W-:-:S02]  /*18a8e0*/  PRMT R28, R5, 0x7771, RZ ;  /* 0x00007771051c7816 */ /* 0x000fc400000000ff */
[----:B------:R-:W-:Y:S01]  /*18a8f0*/  LOP3.LUT P2, RZ, R8, 0x1000000, RZ, 0xc0, !PT ;  /* 0x0100000008ff7812 */ /* 0x000fe2000784c0ff */
[----:B------:R-:W2:Y:S04]  /*18a900*/  LDL.LU.64 R16, [R1+0x2bd8] ;  /* 0x002bd80001107983 */ /* 0x000ea80000300a00 */
[----:B------:R-:W2:Y:S04]  /*18a910*/  LDL.LU.64 R18, [R1+0x2bd0] ;  /* 0x002bd00001127983 */ /* 0x000ea80000300a00 */
[----:B------:R0:W-:Y:S02]  /*18a920*/  @P0 STG.E.U8 desc[UR46][R26.64], R28 ;  /* 0x0000001c1a000986 */ /* 0x0001e4000c10112e */
[----:B0-----:R-:W-:-:S02]  /*18a930*/  PRMT R28, R5, 0x7772, RZ ;  /* 0x00007772051c7816 */ /* 0x001fc400000000ff */
[----:B------:R-:W2:Y:S04]  /*18a940*/  LDL.LU R26, [R1+0x3ac] ;  /* 0x0003ac00011a7983 */ /* 0x000ea80000300800 */
[----:B------:R-:W-:Y:S04]  /*18a950*/  STL.64 [R1+0x5168], R8 ;  /* 0x0051680801007387 */ /* 0x000fe80000100a00 */
[----:B---3--:R0:W-:Y:S02]  /*18a960*/  @P3 STG.E.U8 desc[UR46][R20.64], R28 ;  /* 0x0000001c14003986 */ /* 0x0081e4000c10112e */
[----:B0-----:R-:W-:-:S02]  /*18a970*/  PRMT R28, R5, 0x7773, RZ ;  /* 0x00007773051c7816 */ /* 0x001fc400000000ff */
[----:B------:R-:W3:Y:S04]  /*18a980*/  LDL.LU.64 R20, [R1+0x2bc8] ;  /* 0x002bc80001147983 */ /* 0x000ee80000300a00 */
[----:B------:R-:W3:Y:S04]  /*18a990*/  LDL.LU R27, [R1+0x310] ;  /* 0x00031000011b7983 */ /* 0x000ee80000300800 */
[----:B----4-:R0:W-:Y:S04]  /*18a9a0*/  @P2 STG.E.U8 desc[UR46][R24.64], R28 ;  /* 0x0000001c18002986 */ /* 0x0101e8000c10112e */
[----:B0-----:R-:W4:Y:S04]  /*18a9b0*/  LDL.LU.64 R24, [R1+0x2bc0] ;  /* 0x002bc00001187983 */ /* 0x001f280000300a00 */
[----:B------:R-:W2:Y:S04]  /*18a9c0*/  LDL.LU R5, [R1+0x314] ;  /* 0x0003140001057983 */ /* 0x000ea80000300800 */
[----:B--2---:R0:W-:Y:S04]  /*18a9d0*/  STL.64 [R1+0x5340], R4 ;  /* 0x0053400401007387 */ /* 0x0041e80000100a00 */
[----:B0-----:R-:W2:Y:S04]  /*18a9e0*/  LDL.LU.64 R4, [R1+0x2ba8] ;  /* 0x002ba80001047983 */ /* 0x001ea80000300a00 */
[----:B--2---:R0:W-:Y:S04]  /*18a9f0*/  STL.64 [R1+0x5348], R4 ;  /* 0x0053480401007387 */ /* 0x0041e80000100a00 */
[----:B0-----:R-:W2:Y:S01]  /*18aa00*/  LDL.LU.64 R4, [R1+0x2bb0] ;  /* 0x002bb00001047983 */ /* 0x001ea20000300a00 */
[----:B------:R-:W-:-:S02]  /*18aa10*/  LOP3.LUT P6, RZ, R7, 0x1000, RZ, 0xc0, !PT ;  /* 0x0000100007ff7812 */ /* 0x000fc400078cc0ff */
[----:B------:R-:W-:-:S11]  /*18aa20*/  LOP3.LUT R23, R23, 0xffefffff, RZ, 0xc0, !PT ;  /* 0xffefffff17177812 */ /* 0x000fd600078ec0ff */
[----:B------:R-:W-:Y:S02]  /*18aa30*/  @P6 LOP3.LUT R23, R23, 0x100000, RZ, 0xfc, !PT ;  /* 0x0010000017176812 */ /* 0x000fe400078efcff */
[----:B------:R-:W-:Y:S02]  /*18aa40*/  LOP3.LUT P6, RZ, R7, 0x400, RZ, 0xc0, !PT ;  /* 0x0000040007ff7812 */ /* 0x000fe400078cc0ff */
        /* <DEDUP_REMOVED lines=14> */
[----:B0-----:R-:W2:Y:S06]  /*18ab30*/  LDL.LU.64 R4, [R1+0x2bb8] ;  /* 0x002bb80001047983 */ /* 0x001eac0000300a00 */
[----:B------:R-:W-:-:S02]  /*18ab40*/  @P6 LOP3.LUT R23, R23, 0x2000000, RZ, 0xfc, !PT ;  /* 0x0200000017176812 */ /* 0x000fc400078efcff */
[----:B------:R-:W-:Y:S02]  /*18ab50*/  LOP3.LUT P6, RZ, R7, 0x1, RZ, 0xc0, !PT ;  /* 0x0000000107ff7812 */ /* 0x000fe400078cc0ff */
[----:B------:R-:W-:Y:S02]  /*18ab60*/  LOP3.LUT R23, R23, 0xfbffffff, RZ, 0xc0, !PT ;  /* 0xfbffffff17177812 */ /* 0x000fe400078ec0ff */
[----:B------:R-:W-:-:S09]  /*18ab70*/  LOP3.LUT P1, RZ, R8, 0x4000000, RZ, 0xc0, !PT ;  /* 0x0400000008ff7812 */ /* 0x000fd2000782c0ff */
[----:B------:R-:W-:Y:S02]  /*18ab80*/  @P6 LOP3.LUT R23, R23, 0x4000000, RZ, 0xfc, !PT ;  /* 0x0400000017176812 */ /* 0x000fe400078efcff */
[C---:B------:R-:W-:Y:S02]  /*18ab90*/  LOP3.LUT P6, RZ, R8.reuse, 0x80000000, RZ, 0xc0, !PT ;  /* 0x8000000008ff7812 */ /* 0x040fe400078cc0ff */
[----:B------:R-:W-:Y:S02]  /*18aba0*/  LOP3.LUT P0, RZ, R8, 0x10000000, RZ, 0xc0, !PT ;  /* 0x1000000008ff7812 */ /* 0x000fe4000780c0ff */
[----:B------:R-:W-:Y:S02]  /*18abb0*/  LOP3.LUT R23, R23, 0xf7ffffff, RZ, 0xc0, !PT ;  /* 0xf7ffffff17177812 */ /* 0x000fe400078ec0ff */
[----:B------:R-:W-:-:S05]  /*18abc0*/  PRMT R28, R26, 0x7770, RZ ;  /* 0x000077701a1c7816 */ /* 0x000fca00000000ff */
[----:B------:R0:W-:Y:S02]  /*18abd0*/  @P1 STG.E.U8 desc[UR46][R14.64], R28 ;  /* 0x0000001c0e001986 */ /* 0x0001e4000c10112e */
[----:B------:R-:W-:Y:S02]  /*18abe0*/  @P6 LOP3.LUT R23, R23, 0x8000000, RZ, 0xfc, !PT ;  /* 0x0800000017176812 */ /* 0x000fe400078efcff */
[----:B------:R-:W-:Y:S02]  /*18abf0*/  LOP3.LUT P6, RZ, R8, 0x20000000, RZ, 0xc0, !PT ;  /* 0x2000000008ff7812 */ /* 0x000fe400078cc0ff */
[----:B------:R-:W2:Y:S04]  /*18ac00*/  LDL.LU.64 R8, [R1+0x2ba0] ;  /* 0x002ba00001087983 */ /* 0x000ea80000300a00 */
[----:B------:R-:W2:Y:S01]  /*18ac10*/  LDL.LU.64 R2, [R1+0x2b98] ;  /* 0x002b980001027983 */ /* 0x000ea20000300a00 */
[----:B0-----:R-:W-:-:S03]  /*18ac20*/  PRMT R28, R26, 0x7771, RZ ;  /* 0x000077711a1c7816 */ /* 0x001fc600000000ff */
[----:B------:R-:W2:Y:S04]  /*18ac30*/  LDL.LU.64 R10, [R1+0x2b90] ;  /* 0x002b9000010a7983 */ /* 0x000ea80000300a00 */
[----:B------:R0:W-:Y:S04]  /*18ac40*/  @P0 STG.E.U8 desc[UR46][R16.64], R28 ;  /* 0x0000001c10000986 */ /* 0x0001e8000c10112e */
[----:B------:R-:W2:Y:S04]  /*18ac50*/  LDL.LU.64 R12, [R1+0x2b88] ;  /* 0x002b8800010c7983 */ /* 0x000ea80000300a00 */
[----:B------:R-:W2:Y:S01]  /*18ac60*/  LDL.LU.64 R14, [R1+0x2b80] ;  /* 0x002b8000010e7983 */ /* 0x000ea20000300a00 */
[----:B0-----:R-:W-:-:S03]  /*18ac70*/  PRMT R28, R26, 0x7772, RZ ;  /* 0x000077721a1c7816 */ /* 0x001fc600000000ff */
[----:B------:R-:W2:Y:S04]  /*18ac80*/  LDL.LU.64 R16, [R1+0x2b78] ;  /* 0x002b780001107983 */ /* 0x000ea80000300a00 */
[----:B------:R0:W-:Y:S01]  /*18ac90*/  @P6 STG.E.U8 desc[UR46][R18.64], R28 ;  /* 0x0000001c12006986 */ /* 0x0001e2000c10112e */
[C---:B------:R-:W-:Y:S02]  /*18aca0*/  LOP3.LUT P6, RZ, R23.reuse, 0x8000000, RZ, 0xc0, !PT ;  /* 0x0800000017ff7812 */ /* 0x040fe400078cc0ff */
[----:B0-----:R-:W-:Y:S01]  /*18acb0*/  PRMT R28, R26, 0x7773, RZ ;  /* 0x000077731a1c7816 */ /* 0x001fe200000000ff */
[----:B------:R-:W2:Y:S10]  /*18acc0*/  LDL.LU.64 R18, [R1+0x2b70] ;  /* 0x002b700001127983 */ /* 0x000eb40000300a00 */
[----:B---3--:R0:W-:Y:S01]  /*18acd0*/  @P6 STG.E.U8 desc[UR46][R20.64], R28 ;  /* 0x0000001c14006986 */ /* 0x0081e2000c10112e */
[----:B------:R-:W-:-:S02]  /*18ace0*/  LOP3.LUT P6, RZ, R23, 0x4000000, RZ, 0xc0, !PT ;  /* 0x0400000017ff7812 */ /* 0x000fc400078cc0ff */
[----:B0-----:R-:W-:Y:S01]  /*18acf0*/  PRMT R28, R27, 0x7770, RZ ;  /* 0x000077701b1c7816 */ /* 0x001fe200000000ff */
[----:B------:R-:W3:Y:S10]  /*18ad00*/  LDL.LU.64 R20, [R1+0x2b68] ;  /* 0x002b680001147983 */ /* 0x000ef40000300a00 */
[----:B----4-:R0:W-:Y:S01]  /*18ad10*/  @P6 STG.E.U8 desc[UR46][R24.64], R28 ;  /* 0x0000001c18006986 */ /* 0x0101e2000c10112e */
[----:B------:R-:W-:-:S03]  /*18ad20*/  LOP3.LUT P6, RZ, R23, 0x2000000, RZ, 0xc0, !PT ;  /* 0x0200000017ff7812 */ /* 0x000fc600078cc0ff */
[----:B------:R-:W4:Y:S01]  /*18ad30*/  LDL.LU R26, [R1+0x31c] ;  /* 0x00031c00011a7983 */ /* 0x000f220000300800 */
[----:B0-----:R-:W-:-:S03]  /*18ad40*/  PRMT R28, R27, 0x7771, RZ ;  /* 0x000077711b1c7816 */ /* 0x001fc600000000ff */
[----:B------:R-:W4:Y:S06]  /*18ad50*/  LDL.LU.64 R24, [R1+0x2b60] ;  /* 0x002b600001187983 */ /* 0x000f2c0000300a00 */
[----:B--2---:R0:W-:Y:S04]  /*18ad60*/  @P6 STG.E.U8 desc[UR46][R4.64], R28 ;  /* 0x0000001c04006986 */ /* 0x0041e8000c10112e */
[----:B0-----:R-:W2:Y:S01]  /*18ad70*/  LDL.LU.64 R4, [R1+0x5350] ;  /* 0x0053500001047983 */ /* 0x001ea20000300a00 */
[----:B------:R-:W-:-:S02]  /*18ad80*/  LOP3.LUT P6, RZ, R23, 0x1000000, RZ, 0xc0, !PT ;  /* 0x0100000017ff7812 */ /* 0x000fc400078cc0ff */
[----:B------:R-:W-:-:S11]  /*18ad90*/  PRMT R28, R27, 0x7772, RZ ;  /* 0x000077721b1c7816 */ /* 0x000fd600000000ff */
[----:B--2---:R0:W-:Y:S04]  /*18ada0*/  @P6 STG.E.U8 desc[UR46][R4.64], R28 ;  /* 0x0000001c04006986 */ /* 0x0041e8000c10112e */
[----:B0-----:R-:W2:Y:S01]  /*18adb0*/  LDL.LU.64 R4, [R1+0x5348] ;  /* 0x0053480001047983 */ /* 0x001ea20000300a00 */
[----:B------:R-:W-:Y:S02]  /*18adc0*/  LOP3.LUT P6, RZ, R23, 0x800000, RZ, 0xc0, !PT ;  /* 0x0080000017ff7812 */ /* 0x000fe400078cc0ff */
[----:B------:R-:W-:-:S11]  /*18add0*/  PRMT R28, R27, 0x7773, RZ ;  /* 0x000077731b1c7816 */ /* 0x000fd600000000ff */
[----:B--2---:R0:W-:Y:S04]  /*18ade0*/  @P6 STG.E.U8 desc[UR46][R4.64], R28 ;  /* 0x0000001c04006986 */ /* 0x0041e8000c10112e */
[----:B0-----:R-:W2:Y:S01]  /*18adf0*/  LDL.LU.64 R4, [R1+0x5340] ;  /* 0x0053400001047983 */ /* 0x001ea20000300a00 */
[----:B------:R-:W-:Y:S02]  /*18ae00*/  LOP3.LUT P6, RZ, R23, 0x400000, RZ, 0xc0, !PT ;  /* 0x0040000017ff7812 */ /* 0x000fe400078cc0ff */
[C---:B------:R-:W-:Y:S02]  /*18ae10*/  LOP3.LUT P5, RZ, R7.reuse, 0x4000, RZ, 0xc0, !PT ;  /* 0x0000400007ff7812 */ /* 0x040fe400078ac0ff */
[C---:B------:R-:W-:Y:S02]  /*18ae20*/  LOP3.LUT P4, RZ, R7.reuse, 0x10000, RZ, 0xc0, !PT ;  /* 0x0001000007ff7812 */ /* 0x040fe4000788c0ff */
[----:B------:R-:W-:-:S02]  /*18ae30*/  LOP3.LUT P3, RZ, R7, 0x40000, RZ, 0xc0, !PT ;  /* 0x0004000007ff7812 */ /* 0x000fc4000786c0ff */
[C---:B------:R-:W-:Y:S02]  /*18ae40*/  LOP3.LUT P2, RZ, R7.reuse, 0x80000, RZ, 0xc0, !PT ;  /* 0x0008000007ff7812 */ /* 0x040fe4000784c0ff */
[C---:B------:R-:W-:Y:S02]  /*18ae50*/  LOP3.LUT P1, RZ, R7.reuse, 0x200000, RZ, 0xc0, !PT ;  /* 0x0020000007ff7812 */ /* 0x040fe4000782c0ff */
[----:B------:R-:W-:Y:S02]  /*18ae60*/  LOP3.LUT P0, RZ, R7, 0x400000, RZ, 0xc0, !PT ;  /* 0x0040000007ff7812 */ /* 0x000fe4000780c0ff */
[----:B--2---:R-:W-:-:S05]  /*18ae70*/  PRMT R28, R5, 0x7770, RZ ;  /* 0x00007770051c7816 */ /* 0x004fca00000000ff */
[----:B------:R0:W-:Y:S01]  /*18ae80*/  @P6 STG.E.U8 desc[UR46][R8.64], R28 ;  /* 0x0000001c08006986 */ /* 0x0001e2000c10112e */
[----:B------:R-:W-:Y:S02]  /*18ae90*/  LOP3.LUT P6, RZ, R23, 0x200000, RZ, 0xc0, !PT ;  /* 0x0020000017ff7812 */ /* 0x000fe400078cc0ff */
[----:B0-----:R-:W-:-:S11]  /*18aea0*/  PRMT R28, R5, 0x7771, RZ ;  /* 0x00007771051c7816 */ /* 0x001fd600000000ff */
[----:B------:R0:W-:Y:S01]  /*18aeb0*/  @P6 STG.E.U8 desc[UR46][R2.64], R28 ;  /* 0x0000001c02006986 */ /* 0x0001e2000c10112e */
[----:B------:R-:W-:Y:S02]  /*18aec0*/  LOP3.LUT P6, RZ, R23, 0x100000, RZ, 0xc0, !PT ;  /* 0x0010000017ff7812 */ /* 0x000fe400078cc0ff */
[----:B0-----:R-:W-:-:S11]  /*18aed0*/  PRMT R28, R5, 0x7772, RZ ;  /* 0x00007772051c7816 */ /* 0x001fd600000000ff */
[----:B------:R0:W-:Y:S02]  /*18aee0*/  @P6 STG.E.U8 desc[UR46][R10.64], R28 ;  /* 0x0000001c0a006986 */ /* 0x0001e4000c10112e */
[----:B0-----:R-:W-:-:S05]  /*18aef0*/  PRMT R28, R5, 0x7773, RZ ;  /* 0x00007773051c7816 */ /* 0x001fca00000000ff */
[----:B------:R0:W-:Y:S02]  /*18af00*/  @P5 STG.E.U8 desc[UR46][R12.64], R28 ;  /* 0x0000001c0c005986 */ /* 0x0001e4000c10112e */
[----:B0-----:R-:W-:-:S05]  /*18af10*/  PRMT R28, R6, 0x7770, RZ ;  /* 0x00007770061c7816 */ /* 0x001fca00000000ff */
[----:B------:R0:W-:Y:S02]  /*18af20*/  @P4 STG.E.U8 desc[UR46][R14.64], R28 ;  /* 0x0000001c0e004986 */ /* 0x0001e4000c10112e */
[----:B0-----:R-:W-:-:S05]  /*18af30*/  PRMT R28, R6, 0x7771, RZ ;  /* 0x00007771061c7816 */ /* 0x001fca00000000ff */
[----:B------:R0:W-:Y:S02]  /*18af40*/  @P3 STG.E.U8 desc[UR46][R16.64], R28 ;  /* 0x0000001c10003986 */ /* 0x0001e4000c10112e */
[----:B0-----:R-:W-:-:S05]  /*18af50*/  PRMT R28, R6, 0x7772, RZ ;  /* 0x00007772061c7816 */ /* 0x001fca00000000ff */
[----:B------:R0:W-:Y:S02]  /*18af60*/  @P2 STG.E.U8 desc[UR46][R18.64], R28 ;  /* 0x0000001c12002986 */ /* 0x0001e4000c10112e */
[----:B0-----:R-:W-:Y:S02]  /*18af70*/  PRMT R28, R6, 0x7773, RZ ;  /* 0x00007773061c7816 */ /* 0x001fe400000000ff */
[----:B------:R-:W2:Y:S04]  /*18af80*/  LDL.LU R6, [R1+0x5338] ;  /* 0x0053380001067983 */ /* 0x000ea80000300800 */
[----:B---3--:R4:W-:Y:S01]  /*18af90*/  @P1 STG.E.U8 desc[UR46][R20.64], R28 ;  /* 0x0000001c14001986 */ /* 0x0089e2000c10112e */
[----:B------:R-:W-:Y:S01]  /*18afa0*/  IMAD.MOV.U32 R27, RZ, RZ, R4 ;  /* 0x000000ffff1b7224 */ /* 0x000fe200078e0004 */
[----:B----4-:R-:W-:-:S02]  /*18afb0*/  PRMT R28, R26, 0x7770, RZ ;  /* 0x000077701a1c7816 */ /* 0x010fc400000000ff */
[----:B------:R-:W3:Y:S04]  /*18afc0*/  LDL.LU.64 R20, [R1+0x2b58] ;  /* 0x002b580001147983 */ /* 0x000ee80000300a00 */
[----:B------:R0:W-:Y:S04]  /*18afd0*/  @P0 STG.E.U8 desc[UR46][R24.64], R28 ;  /* 0x0000001c18000986 */ /* 0x0001e8000c10112e */
[----:B0-----:R-:W4:Y:S04]  /*18afe0*/  LDL.LU.64 R24, [R1+0x2b50] ;  /* 0x002b500001187983 */ /* 0x001f280000300a00 */
[----:B------:R-:W2:Y:S01]  /*18aff0*/  LDL.LU.64 R4, [R1+0x2b48] ;  /* 0x002b480001047983 */ /* 0x000ea20000300a00 */
[----:B------:R-:W-:-:S02]  /*18b000*/  LOP3.LUT P3, RZ, R7, 0x2000000, RZ, 0xc0, !PT ;  /* 0x0200000007ff7812 */ /* 0x000fc4000786c0ff */
[C---:B------:R-:W-:Y:S01]  /*18b010*/  LOP3.LUT P2, RZ, R7.reuse, 0x4000000, RZ, 0xc0, !PT ;  /* 0x0400000007ff7812 */ /* 0x040fe2000784c0ff */
[----:B------:R-:W2:Y:S01]  /*18b020*/  LDL.LU.64 R16, [R1+0x2b40] ;  /* 0x002b400001107983 */ /* 0x000ea20000300a00 */
[C---:B------:R-:W-:Y:S02]  /*18b030*/  PRMT R28, R26.reuse, 0x7771, RZ ;  /* 0x000077711a1c7816 */ /* 0x040fe400000000ff */
[----:B------:R-:W-:Y:S01]  /*18b040*/  LOP3.LUT P1, RZ, R7, 0x10000000, RZ, 0xc0, !PT ;  /* 0x1000000007ff7812 */ /* 0x000fe2000782c0ff */
[----:B------:R-:W2:Y:S04]  /*18b050*/  LDL.LU.64 R18, [R1+0x2b38] ;  /* 0x002b380001127983 */ /* 0x000ea80000300a00 */
[----:B------:R-:W2:Y:S04]  /*18b060*/  LDL.LU R29, [R1+0x300] ;  /* 0x00030000011d7983 */ /* 0x000ea80000300800 */
[----:B---3--:R0:W-:Y:S02]  /*18b070*/  @P3 STG.E.U8 desc[UR46][R20.64], R28 ;  /* 0x0000001c14003986 */ /* 0x0081e4000c10112e */
[----:B0-----:R-:W-:-:S02]  /*18b080*/  PRMT R28, R26, 0x7772, RZ ;  /* 0x000077721a1c7816 */ /* 0x001fc400000000ff */
[----:B------:R-:W3:Y:S04]  /*18b090*/  LDL.LU.64 R20, [R1+0x2b30] ;  /* 0x002b300001147983 */ /* 0x000ee80000300a00 */
[----:B----4-:R0:W-:Y:S04]  /*18b0a0*/  @P2 STG.E.U8 desc[UR46][R24.64], R28 ;  /* 0x0000001c18002986 */ /* 0x0101e8000c10112e */
[----:B------:R-:W4:Y:S01]  /*18b0b0*/  LDL.LU R0, [R1+0x304] ;  /* 0x0003040001007983 */ /* 0x000f220000300800 */
[----:B0-----:R-:W-:-:S03]  /*18b0c0*/  PRMT R28, R26, 0x7773, RZ ;  /* 0x000077731a1c7816 */ /* 0x001fc600000000ff */
[----:B------:R-:W4:Y:S04]  /*18b0d0*/  LDL.LU.64 R24, [R1+0x2b28] ;  /* 0x002b280001187983 */ /* 0x000f280000300a00 */
[----:B--2---:R0:W-:Y:S04]  /*18b0e0*/  @P1 STG.E.U8 desc[UR46][R4.64], R28 ;  /* 0x0000001c04001986 */ /* 0x0041e8000c10112e */
        /* <DEDUP_REMOVED lines=23> */
[----:B------:R-:W-:Y:S01]  /*18b260*/  LOP3.LUT P6, RZ, R6, 0x10, RZ, 0xc0, !PT ;  /* 0x0000001006ff7812 */ /* 0x000fe200078cc0ff */
[----:B------:R-:W2:Y:S01]  /*18b270*/  LDL.LU.64 R8, [R1+0x2b08] ;  /* 0x002b080001087983 */ /* 0x000ea20000300a00 */
[----:B------:R-:W-:Y:S02]  /*18b280*/  LOP3.LUT R23, R23, 0xfffbffff, RZ, 0xc0, !PT ;  /* 0xfffbffff17177812 */ /* 0x000fe400078ec0ff */
[----:B------:R-:W-:Y:S01]  /*18b290*/  LOP3.LUT P0, RZ, R7, 0x40000000, RZ, 0xc0, !PT ;  /* 0x4000000007ff7812 */ /* 0x000fe2000780c0ff */
[----:B------:R-:W2:Y:S01]  /*18b2a0*/  LDL.LU R26, [R1+0x308] ;  /* 0x00030800011a7983 */ /* 0x000ea20000300800 */
[----:B------:R-:W-:-:S03]  /*18b2b0*/  PRMT R28, R29, 0x7770, RZ ;  /* 0x000077701d1c7816 */ /* 0x000fc600000000ff */
[----:B------:R-:W2:Y:S04]  /*18b2c0*/  LDL.LU.64 R2, [R1+0x2b00] ;  /* 0x002b000001027983 */ /* 0x000ea80000300a00 */
[----:B------:R-:W-:Y:S01]  /*18b2d0*/  @P6 LOP3.LUT R23, R23, 0x40000, RZ, 0xfc, !PT ;  /* 0x0004000017176812 */ /* 0x000fe200078efcff */
[----:B------:R-:W2:Y:S01]  /*18b2e0*/  LDL.LU.64 R10, [R1+0x2af8] ;  /* 0x002af800010a7983 */ /* 0x000ea20000300a00 */
[----:B------:R-:W-:Y:S02]  /*18b2f0*/  LOP3.LUT P6, RZ, R6, 0x4, RZ, 0xc0, !PT ;  /* 0x0000000406ff7812 */ /* 0x000fe400078cc0ff */
[----:B------:R-:W-:Y:S01]  /*18b300*/  LOP3.LUT R23, R23, 0xfff7ffff, RZ, 0xc0, !PT ;  /* 0xfff7ffff17177812 */ /* 0x000fe200078ec0ff */
[----:B------:R0:W-:Y:S04]  /*18b310*/  @P0 STG.E.U8 desc[UR46][R16.64], R28 ;  /* 0x0000001c10000986 */ /* 0x0001e8000c10112e */
[----:B------:R-:W2:Y:S04]  /*18b320*/  LDL.LU.64 R12, [R1+0x2af0] ;  /* 0x002af000010c7983 */ /* 0x000ea80000300a00 */
[----:B------:R-:W2:Y:S02]  /*18b330*/  LDL.LU.64 R14, [R1+0x2ae8] ;  /* 0x002ae800010e7983 */ /* 0x000ea40000300a00 */
[----:B------:R-:W-:-:S02]  /*18b340*/  @P6 LOP3.LUT R23, R23, 0x80000, RZ, 0xfc, !PT ;  /* 0x0008000017176812 */ /* 0x000fc400078efcff */
[----:B------:R-:W-:Y:S01]  /*18b350*/  LOP3.LUT P6, RZ, R6, 0x1, RZ, 0xc0, !PT ;  /* 0x0000000106ff7812 */ /* 0x000fe200078cc0ff */
[----:B0-----:R-:W2:Y:S01]  /*18b360*/  LDL.LU.64 R16, [R1+0x2ae0] ;  /* 0x002ae00001107983 */ /* 0x001ea20000300a00 */
[----:B------:R-:W-:-:S11]  /*18b370*/  PRMT R28, R29, 0x7771, RZ ;  /* 0x000077711d1c7816 */ /* 0x000fd600000000ff */
[----:B------:R0:W-:Y:S01]  /*18b380*/  @P6 STG.E.U8 desc[UR46][R18.64], R28 ;  /* 0x0000001c12006986 */ /* 0x0001e2000c10112e */
[----:B------:R-:W-:Y:S02]  /*18b390*/  LOP3.LUT P6, RZ, R23, 0x80000, RZ, 0xc0, !PT ;  /* 0x0008000017ff7812 */ /* 0x000fe400078cc0ff */
[----:B0-----:R-:W-:Y:S01]  /*18b3a0*/  PRMT R28, R29, 0x7772, RZ ;  /* 0x000077721d1c7816 */ /* 0x001fe200000000ff */
[----:B------:R-:W2:Y:S10]  /*18b3b0*/  LDL.LU.64 R18, [R1+0x2ad8] ;  /* 0x002ad80001127983 */ /* 0x000eb40000300a00 */
[----:B---3--:R0:W-:Y:S01]  /*18b3c0*/  @P6 STG.E.U8 desc[UR46][R20.64], R28 ;  /* 0x0000001c14006986 */ /* 0x0081e2000c10112e */
[----:B------:R-:W-:-:S02]  /*18b3d0*/  LOP3.LUT P6, RZ, R23, 0x40000, RZ, 0xc0, !PT ;  /* 0x0004000017ff7812 */ /* 0x000fc400078cc0ff */
[----:B0-----:R-:W-:Y:S01]  /*18b3e0*/  PRMT R28, R29, 0x7773, RZ ;  /* 0x000077731d1c7816 */ /* 0x001fe200000000ff */
[----:B------:R-:W3:Y:S10]  /*18b3f0*/  LDL.LU.64 R20, [R1+0x2ad0] ;  /* 0x002ad00001147983 */ /* 0x000ef40000300a00 */
[----:B----4-:R0:W-:Y:S01]  /*18b400*/  @P6 STG.E.U8 desc[UR46][R24.64], R28 ;  /* 0x0000001c18006986 */ /* 0x0101e2000c10112e */
[----:B------:R-:W-:-:S02]  /*18b410*/  LOP3.LUT P6, RZ, R23, 0x20000, RZ, 0xc0, !PT ;  /* 0x0002000017ff7812 */ /* 0x000fc400078cc0ff */
[----:B0-----:R-:W-:Y:S01]  /*18b420*/  PRMT R28, R0, 0x7770, RZ ;  /* 0x00007770001c7816 */ /* 0x001fe200000000ff */
[----:B------:R-:W4:Y:S10]  /*18b430*/  LDL.LU.64 R24, [R1+0x2ac8] ;  /* 0x002ac80001187983 */ /* 0x000f340000300a00 */
[----:B--2---:R0:W-:Y:S04]  /*18b440*/  @P6 STG.E.U8 desc[UR46][R4.64], R28 ;  /* 0x0000001c04006986 */ /* 0x0041e8000c10112e */
[----:B0-----:R-:W2:Y:S01]  /*18b450*/  LDL.LU.64 R4, [R1+0x5330] ;  /* 0x0053300001047983 */ /* 0x001ea20000300a00 */
[----:B------:R-:W-:-:S02]  /*18b460*/  LOP3.LUT P6, RZ, R23, 0x10000, RZ, 0xc0, !PT ;  /* 0x0001000017ff7812 */ /* 0x000fc400078cc0ff */
[----:B------:R-:W-:-:S11]  /*18b470*/  PRMT R28, R0, 0x7771, RZ ;  /* 0x00007771001c7816 */ /* 0x000fd600000000ff */
[----:B--2---:R0:W-:Y:S04]  /*18b480*/  @P6 STG.E.U8 desc[UR46][R4.64], R28 ;  /* 0x0000001c04006986 */ /* 0x0041e8000c10112e */
[----:B0-----:R-:W2:Y:S01]  /*18b490*/  LDL.LU.64 R4, [R1+0x5328] ;  /* 0x0053280001047983 */ /* 0x001ea20000300a00 */
[----:B------:R-:W-:Y:S02]  /*18b4a0*/  LOP3.LUT P6, RZ, R23, 0x8000, RZ, 0xc0, !PT ;  /* 0x0000800017ff7812 */ /* 0x000fe400078cc0ff */
[----:B------:R-:W-:Y:S02]  /*18b4b0*/  PRMT R28, R0, 0x7772, RZ ;  /* 0x00007772001c7816 */ /* 0x000fe400000000ff */
[C---:B------:R-:W-:Y:S02]  /*18b4c0*/  LOP3.LUT P5, RZ, R6.reuse, 0x10000, RZ, 0xc0, !PT ;  /* 0x0001000006ff7812 */ /* 0x040fe400078ac0ff */
[----:B------:R-:W-:-:S07]  /*18b4d0*/  LOP3.LUT P4, RZ, R6, 0x40000, RZ, 0xc0, !PT ;  /* 0x0004000006ff7812 */ /* 0x000fce000788c0ff */
[----:B--2---:R0:W-:Y:S04]  /*18b4e0*/  @P6 STG.E.U8 desc[UR46][R4.64], R28 ;  /* 0x0000001c04006986 */ /* 0x0041e8000c10112e */
[----:B0-----:R-:W2:Y:S01]  /*18b4f0*/  LDL.LU.64 R4, [R1+0x5320] ;  /* 0x0053200001047983 */ /* 0x001ea20000300a00 */
[----:B------:R-:W-:Y:S02]  /*18b500*/  LOP3.LUT P6, RZ, R23, 0x4000, RZ, 0xc0, !PT ;  /* 0x0000400017ff7812 */ /* 0x000fe400078cc0ff */
[----:B------:R-:W-:-:S11]  /*18b510*/  PRMT R28, R0, 0x7773, RZ ;  /* 0x00007773001c7816 */ /* 0x000fd600000000ff */
[----:B------:R0:W-:Y:S01]  /*18b520*/  @P6 STG.E.U8 desc[UR46][R8.64], R28 ;  /* 0x0000001c08006986 */ /* 0x0001e2000c10112e */
[----:B------:R-:W-:Y:S02]  /*18b530*/  LOP3.LUT P6, RZ, R23, 0x2000, RZ, 0xc0, !PT ;  /* 0x0000200017ff7812 */ /* 0x000fe400078cc0ff */
[----:B0-----:R-:W-:-:S11]  /*18b540*/  PRMT R28, R26, 0x7770, RZ ;  /* 0x000077701a1c7816 */ /* 0x001fd600000000ff */
[----:B------:R0:W-:Y:S01]  /*18b550*/  @P6 STG.E.U8 desc[UR46][R2.64], R28 ;  /* 0x0000001c02006986 */ /* 0x0001e2000c10112e */
[----:B------:R-:W-:Y:S02]  /*18b560*/  LOP3.LUT P6, RZ, R23, 0x1000, RZ, 0xc0, !PT ;  /* 0x0000100017ff7812 */ /* 0x000fe400078cc0ff */
[----:B0-----:R-:W-:-:S11]  /*18b570*/  PRMT R28, R26, 0x7771, RZ ;  /* 0x000077711a1c7816 */ /* 0x001fd600000000ff */
[----:B------:R0:W-:Y:S01]  /*18b580*/  @P6 STG.E.U8 desc[UR46][R10.64], R28 ;  /* 0x0000001c0a006986 */ /* 0x0001e2000c10112e */
[----:B------:R-:W-:Y:S02]  /*18b590*/  LOP3.LUT P3, RZ, R6, 0x100000, RZ, 0xc0, !PT ;  /* 0x0010000006ff7812 */ /* 0x000fe4000786c0ff */
[----:B0-----:R-:W-:-:S05]  /*18b5a0*/  PRMT R28, R26, 0x7772, RZ ;  /* 0x000077721a1c7816 */ /* 0x001fca00000000ff */
[----:B------:R0:W-:Y:S01]  /*18b5b0*/  @P5 STG.E.U8 desc[UR46][R12.64], R28 ;  /* 0x0000001c0c005986 */ /* 0x0001e2000c10112e */
[----:B------:R-:W-:Y:S02]  /*18b5c0*/  LOP3.LUT P2, RZ, R6, 0x400000, RZ, 0xc0, !PT ;  /* 0x0040000006ff7812 */ /* 0x000fe4000784c0ff */
[----:B0-----:R-:W-:-:S05]  /*18b5d0*/  PRMT R28, R26, 0x7773, RZ ;  /* 0x000077731a1c7816 */ /* 0x001fca00000000ff */
[----:B------:R2:W-:Y:S01]  /*18b5e0*/  @P4 STG.E.U8 desc[UR46][R14.64], R28 ;  /* 0x0000001c0e004986 */ /* 0x0005e2000c10112e */
[C---:B------:R-:W-:Y:S02]  /*18b5f0*/  LOP3.LUT P1, RZ, R6.reuse, 0x1000000, RZ, 0xc0, !PT ;  /* 0x0100000006ff7812 */ /* 0x040fe4000782c0ff */
[----:B------:R-:W-:Y:S02]  /*18b600*/  LOP3.LUT P0, RZ, R6, 0x4000000, RZ, 0xc0, !PT ;  /* 0x0400000006ff7812 */ /* 0x000fe4000780c0ff */
[----:B--2---:R-:W-:-:S05]  /*18b610*/  PRMT R28, R5, 0x7770, RZ ;  /* 0x00007770051c7816 */ /* 0x004fca00000000ff */
[----:B------:R0:W-:Y:S02]  /*18b620*/  @P3 STG.E.U8 desc[UR46][R16.64], R28 ;  /* 0x0000001c10003986 */ /* 0x0001e4000c10112e */
[----:B0-----:R-:W-:-:S05]  /*18b630*/  PRMT R28, R5, 0x7771, RZ ;  /* 0x00007771051c7816 */ /* 0x001fca00000000ff */
[----:B------:R0:W-:Y:S02]  /*18b640*/  @P2 STG.E.U8 desc[UR46][R18.64], R28 ;  /* 0x0000001c12002986 */ /* 0x0001e4000c10112e */
[----:B0-----:R-:W-:-:S05]  /*18b650*/  PRMT R28, R5, 0x7772, RZ ;  /* 0x00007772051c7816 */ /* 0x001fca00000000ff */
[----:B---3--:R0:W-:Y:S02]  /*18b660*/  @P1 STG.E.U8 desc[UR46][R20.64], R28 ;  /* 0x0000001c14001986 */ /* 0x0081e4000c10112e */
[----:B0-----:R-:W-:Y:S02]  /*18b670*/  PRMT R28, R5, 0x7773, RZ ;  /* 0x00007773051c7816 */ /* 0x001fe400000000ff */
[----:B------:R-:W2:Y:S04]  /*18b680*/  LDL.LU R5, [R1+0x5318] ;  /* 0x0053180001057983 */ /* 0x000ea80000300800 */
[----:B------:R-:W3:Y:S04]  /*18b690*/  LDL.LU.64 R20, [R1+0x2ac0] ;  /* 0x002ac00001147983 */ /* 0x000ee80000300a00 */
[----:B----4-:R0:W-:Y:S04]  /*18b6a0*/  @P0 STG.E.U8 desc[UR46][R24.64], R28 ;  /* 0x0000001c18000986 */ /* 0x0101e8000c10112e */
[----:B------:R-:W4:Y:S04]  /*18b6b0*/  LDL.LU.64 R10, [R1+0x2ab8] ;  /* 0x002ab800010a7983 */ /* 0x000f280000300a00 */
[----:B0-----:R-:W4:Y:S04]  /*18b6c0*/  LDL.LU.64 R24, [R1+0x2ab0] ;  /* 0x002ab00001187983 */ /* 0x001f280000300a00 */
[----:B------:R-:W2:Y:S01]  /*18b6d0*/  LDL.LU R13, [R1+0x2f0] ;  /* 0x0002f000010d7983 */ /* 0x000ea20000300800 */
[----:B------:R-:W-:-:S03]  /*18b6e0*/  LOP3.LUT P3, RZ, R6, 0x10000000, RZ, 0xc0, !PT ;  /* 0x1000000006ff7812 */ /* 0x000fc6000786c0ff */
[----:B------:R-:W4:Y:S04]  /*18b6f0*/  LDL.LU.64 R14, [R1+0x2aa8] ;  /* 0x002aa800010e7983 */ /* 0x000f280000300a00 */
[----:B------:R-:W4:Y:S04]  /*18b700*/  LDL.LU.64 R16, [R1+0x2aa0] ;  /* 0x002aa00001107983 */ /* 0x000f280000300a00 */
[----:B------:R-:W4:Y:S04]  /*18b710*/  LDL.LU.64 R18, [R1+0x2a98] ;  /* 0x002a980001127983 */ /* 0x000f280000300a00 */
[----:B------:R-:W4:Y:S04]  /*18b720*/  LDL.LU R26, [R1+0x2f4] ;  /* 0x0002f400011a7983 */ /* 0x000f280000300800 */
[----:B------:R-:W-:Y:S01]  /*18b730*/  STL.64 [R1+0x4fe8], R6 ;  /* 0x004fe80601007387 */ /* 0x000fe20000100a00 */
[----:B--2---:R-:W-:-:S05]  /*18b740*/  PRMT R28, R13, 0x7770, RZ ;  /* 0x000077700d1c7816 */ /* 0x004fca00000000ff */
[----:B---3--:R0:W-:Y:S04]  /*18b750*/  @P3 STG.E.U8 desc[UR46][R20.64], R28 ;  /* 0x0000001c14003986 */ /* 0x0081e8000c10112e */
[----:B0-----:R-:W2:Y:S04]  /*18b760*/  LDL.LU.64 R20, [R1+0x2a90] ;  /* 0x002a900001147983 */ /* 0x001ea80000300a00 */
[----:B------:R-:W3:Y:S04]  /*18b770*/  LDL.LU.64 R2, [R1+0x2a78] ;  /* 0x002a780001027983 */ /* 0x000ee80000300a00 */
[----:B---3--:R0:W-:Y:S04]  /*18b780*/  STL.64 [R1+0x5308], R2 ;  /* 0x0053080201007387 */ /* 0x0081e80000100a00 */
[----:B0-----:R-:W3:Y:S01]  /*18b790*/  LDL.LU.64 R2, [R1+0x2a80] ;  /* 0x002a800001027983 */ /* 0x001ee20000300a00 */
        /* <DEDUP_REMOVED lines=17> */
[----:B---3--:R0:W-:Y:S04]  /*18b8b0*/  STL.64 [R1+0x5310], R2 ;  /* 0x0053100201007387 */ /* 0x0081e80000100a00 */
[----:B0-----:R-:W3:Y:S06]  /*18b8c0*/  LDL.LU.64 R2, [R1+0x2a88] ;  /* 0x002a880001027983 */ /* 0x001eec0000300a00 */
[----:B------:R-:W-:-:S02]  /*18b8d0*/  @P6 LOP3.LUT R23, R23, 0x200, RZ, 0xfc, !PT ;  /* 0x0000020017176812 */ /* 0x000fc400078efcff */
[----:B------:R-:W-:Y:S02]  /*18b8e0*/  LOP3.LUT P6, RZ, R5, 0x40, RZ, 0xc0, !PT ;  /* 0x0000004005ff7812 */ /* 0x000fe400078cc0ff */
[----:B------:R-:W-:Y:S02]  /*18b8f0*/  LOP3.LUT R23, R23, 0xfffffbff, RZ, 0xc0, !PT ;  /* 0xfffffbff17177812 */ /* 0x000fe400078ec0ff */
[C---:B------:R-:W-:Y:S02]  /*18b900*/  LOP3.LUT P2, RZ, R6.reuse, 0x40000000, RZ, 0xc0, !PT ;  /* 0x4000000006ff7812 */ /* 0x040fe4000784c0ff */
[----:B------:R-:W-:Y:S02]  /*18b910*/  LOP3.LUT P1, RZ, R6, 0x80000000, RZ, 0xc0, !PT ;  /* 0x8000000006ff7812 */ /* 0x000fe4000782c0ff */
[----:B------:R-:W-:-:S05]  /*18b920*/  PRMT R28, R13, 0x7771, RZ ;  /* 0x000077710d1c7816 */ /* 0x000fca00000000ff */
[----:B------:R-:W-:Y:S02]  /*18b930*/  @P6 LOP3.LUT R23, R23, 0x400, RZ, 0xfc, !PT ;  /* 0x0000040017176812 */ /* 0x000fe400078efcff */
[C---:B------:R-:W-:Y:S02]  /*18b940*/  LOP3.LUT P6, RZ, R5.reuse, 0x20, RZ, 0xc0, !PT ;  /* 0x0000002005ff7812 */ /* 0x040fe400078cc0ff */
[----:B------:R-:W-:Y:S01]  /*18b950*/  LOP3.LUT P0, RZ, R5, 0x2, RZ, 0xc0, !PT ;  /* 0x0000000205ff7812 */ /* 0x000fe2000780c0ff */
[----:B----4-:R0:W-:Y:S01]  /*18b960*/  @P2 STG.E.U8 desc[UR46][R10.64], R28 ;  /* 0x0000001c0a002986 */ /* 0x0101e2000c10112e */
[----:B------:R-:W-:Y:S02]  /*18b970*/  LOP3.LUT R23, R23, 0xfffff7ff, RZ, 0xc0, !PT ;  /* 0xfffff7ff17177812 */ /* 0x000fe400078ec0ff */
[----:B0-----:R-:W-:-:S07]  /*18b980*/  PRMT R28, R13, 0x7772, RZ ;  /* 0x000077720d1c7816 */ /* 0x001fce00000000ff */
[----:B------:R-:W-:Y:S02]  /*18b990*/  @P6 LOP3.LUT R23, R23, 0x800, RZ, 0xfc, !PT ;  /* 0x0000080017176812 */ /* 0x000fe400078efcff */
[----:B------:R-:W-:Y:S01]  /*18b9a0*/  LOP3.LUT P6, RZ, R5, 0x4, RZ, 0xc0, !PT ;  /* 0x0000000405ff7812 */ /* 0x000fe200078cc0ff */
[----:B------:R0:W-:Y:S02]  /*18b9b0*/  @P1 STG.E.U8 desc[UR46][R24.64], R28 ;  /* 0x0000001c18001986 */ /* 0x0001e4000c10112e */
[----:B0-----:R-:W-:Y:S02]  /*18b9c0*/  PRMT R28, R13, 0x7773, RZ ;  /* 0x000077730d1c7816 */ /* 0x001fe400000000ff */
[----:B------:R-:W4:Y:S04]  /*18b9d0*/  LDL.LU.64 R24, [R1+0x2a70] ;  /* 0x002a700001187983 */ /* 0x000f280000300a00 */
[----:B------:R0:W-:Y:S04]  /*18b9e0*/  @P0 STG.E.U8 desc[UR46][R14.64], R28 ;  /* 0x0000001c0e000986 */ /* 0x0001e8000c10112e */
[----:B------:R-:W4:Y:S04]  /*18b9f0*/  LDL.LU.64 R6, [R1+0x2a68] ;  /* 0x002a680001067983 */ /* 0x000f280000300a00 */
[----:B------:R-:W4:Y:S01]  /*18ba00*/  LDL.LU.64 R8, [R1+0x2a60] ;  /* 0x002a600001087983 */ /* 0x000f220000300a00 */
[----:B0-----:R-:W-:-:S03]  /*18ba10*/  PRMT R28, R26, 0x7770, RZ ;  /* 0x000077701a1c7816 */ /* 0x001fc600000000ff */
[----:B------:R-:W4:Y:S04]  /*18ba20*/  LDL.LU.64 R10, [R1+0x2a58] ;  /* 0x002a5800010a7983 */ /* 0x000f280000300a00 */
[----:B------:R0:W-:Y:S01]  /*18ba30*/  @P6 STG.E.U8 desc[UR46][R16.64], R28 ;  /* 0x0000001c10006986 */ /* 0x0001e2000c10112e */
[----:B------:R-:W-:-:S03]  /*18ba40*/  LOP3.LUT P6, RZ, R23, 0x800, RZ, 0xc0, !PT ;  /* 0x0000080017ff7812 */ /* 0x000fc600078cc0ff */
[----:B------:R-:W4:Y:S04]  /*18ba50*/  LDL.LU.64 R12, [R1+0x2a50] ;  /* 0x002a5000010c7983 */ /* 0x000f280000300a00 */
[----:B------:R-:W4:Y:S01]  /*18ba60*/  LDL.LU.64 R14, [R1+0x2a48] ;  /* 0x002a4800010e7983 */ /* 0x000f220000300a00 */
[----:B0-----:R-:W-:-:S03]  /*18ba70*/  PRMT R28, R26, 0x7771, RZ ;  /* 0x000077711a1c7816 */ /* 0x001fc600000000ff */
[----:B------:R-:W4:Y:S04]  /*18ba80*/  LDL.LU.64 R16, [R1+0x2a40] ;  /* 0x002a400001107983 */ /* 0x000f280000300a00 */
[----:B------:R0:W-:Y:S01]  /*18ba90*/  @P6 STG.E.U8 desc[UR46][R18.64], R28 ;  /* 0x0000001c12006986 */ /* 0x0001e2000c10112e */
[C---:B------:R-:W-:Y:S02]  /*18baa0*/  LOP3.LUT P6, RZ, R23.reuse, 0x400, RZ, 0xc0, !PT ;  /* 0x0000040017ff7812 */ /* 0x040fe400078cc0ff */
[----:B0-----:R-:W-:Y:S01]  /*18bab0*/  PRMT R28, R26, 0x7772, RZ ;  /* 0x000077721a1c7816 */ /* 0x001fe200000000ff */
[----:B------:R-:W4:Y:S10]  /*18bac0*/  LDL.LU.64 R18, [R1+0x2a38] ;  /* 0x002a380001127983 */ /* 0x000f340000300a00 */
[----:B--2---:R0:W-:Y:S01]  /*18bad0*/  @P6 STG.E.U8 desc[UR46][R20.64], R28 ;  /* 0x0000001c14006986 */ /* 0x0041e2000c10112e */
[----:B------:R-:W-:-:S02]  /*18bae0*/  LOP3.LUT P6, RZ, R23, 0x200, RZ, 0xc0, !PT ;  /* 0x0000020017ff7812 */ /* 0x000fc400078cc0ff */
[----:B0-----:R-:W-:Y:S01]  /*18baf0*/  PRMT R28, R26, 0x7773, RZ ;  /* 0x000077731a1c7816 */ /* 0x001fe200000000ff */
[----:B------:R-:W2:Y:S10]  /*18bb00*/  LDL.LU.64 R20, [R1+0x2a30] ;  /* 0x002a300001147983 */ /* 0x000eb40000300a00 */
[----:B---3--:R0:W-:Y:S04]  /*18bb10*/  @P6 STG.E.U8 desc[UR46][R2.64], R28 ;  /* 0x0000001c02006986 */ /* 0x0081e8000c10112e */
[----:B0-----:R-:W3:Y:S01]  /*18bb20*/  LDL.LU.64 R2, [R1+0x5310] ;  /* 0x0053100001027983 */ /* 0x001ee20000300a00 */
[----:B------:R-:W-:-:S02]  /*18bb30*/  LOP3.LUT P6, RZ, R23, 0x100, RZ, 0xc0, !PT ;  /* 0x0000010017ff7812 */ /* 0x000fc400078cc0ff */
[----:B------:R-:W-:-:S11]  /*18bb40*/  PRMT R28, R4, 0x7770, RZ ;  /* 0x00007770041c7816 */ /* 0x000fd600000000ff */
[----:B---3--:R0:W-:Y:S04]  /*18bb50*/  @P6 STG.E.U8 desc[UR46][R2.64], R28 ;  /* 0x0000001c02006986 */ /* 0x0081e8000c10112e */
[----:B0-----:R-:W3:Y:S01]  /*18bb60*/  LDL.LU.64 R2, [R1+0x5308] ;  /* 0x0053080001027983 */ /* 0x001ee20000300a00 */
[----:B------:R-:W-:Y:S02]  /*18bb70*/  LOP3.LUT P6, RZ, R23, 0x80, RZ, 0xc0, !PT ;  /* 0x0000008017ff7812 */ /* 0x000fe400078cc0ff */
[----:B------:R-:W-:-:S11]  /*18bb80*/  PRMT R28, R4, 0x7771, RZ ;  /* 0x00007771041c7816 */ /* 0x000fd600000000ff */
[----:B---3--:R0:W-:Y:S01]  /*18bb90*/  @P6 STG.E.U8 desc[UR46][R2.64], R28 ;  /* 0x0000001c02006986 */ /* 0x0081e2000c10112e */
[C---:B------:R-:W-:Y:S02]  /*18bba0*/  LOP3.LUT P6, RZ, R23.reuse, 0x40, RZ, 0xc0, !PT ;  /* 0x0000004017ff7812 */ /* 0x040fe400078cc0ff */
[----:B0-----:R-:W-:Y:S01]  /*18bbb0*/  PRMT R28, R4, 0x7772, RZ ;  /* 0x00007772041c7816 */ /* 0x001fe200000000ff */
[----:B------:R-:W3:Y:S10]  /*18bbc0*/  LDL.LU.64 R2, [R1+0x5300] ;  /* 0x0053000001027983 */ /* 0x000ef40000300a00 */
[----:B----4-:R0:W-:Y:S04]  /*18bbd0*/  @P6 STG.E.U8 desc[UR46][R24.64], R28 ;  /* 0x0000001c18006986 */ /* 0x0101e8000c10112e */
[----:B0-----:R-:W4:Y:S01]  /*18bbe0*/  LDL.LU.64 R24, [R1+0x52f8] ;  /* 0x0052f80001187983 */ /* 0x001f220000300a00 */
[----:B------:R-:W-:-:S02]  /*18bbf0*/  LOP3.LUT P6, RZ, R23, 0x20, RZ, 0xc0, !PT ;  /* 0x0000002017ff7812 */ /* 0x000fc400078cc0ff */
[----:B------:R-:W-:Y:S02]  /*18bc00*/  PRMT R28, R4, 0x7773, RZ ;  /* 0x00007773041c7816 */ /* 0x000fe400000000ff */
[----:B------:R-:W-:Y:S01]  /*18bc10*/  LOP3.LUT P5, RZ, R5, 0x100000, RZ, 0xc0, !PT ;  /* 0x0010000005ff7812 */ /* 0x000fe200078ac0ff */
[----:B------:R-:W2:Y:S08]  /*18bc20*/  LDL.LU R4, [R1+0x52f0] ;  /* 0x0052f00001047983 */ /* 0x000eb00000300800 */
[----:B------:R4:W-:Y:S01]  /*18bc30*/  @P6 STG.E.U8 desc[UR46][R6.64], R28 ;  /* 0x0000001c06006986 */ /* 0x0009e2000c10112e */
[----:B------:R-:W-:-:S02]  /*18bc40*/  LOP3.LUT P6, RZ, R23, 0x10, RZ, 0xc0, !PT ;  /* 0x0000001017ff7812 */ /* 0x000fc400078cc0ff */
[C---:B------:R-:W-:Y:S02]  /*18bc50*/  LOP3.LUT P4, RZ, R5.reuse, 0x200000, RZ, 0xc0, !PT ;  /* 0x0020000005ff7812 */ /* 0x040fe4000788c0ff */
[C---:B------:R-:W-:Y:S02]  /*18bc60*/  LOP3.LUT P3, RZ, R5.reuse, 0x800000, RZ, 0xc0, !PT ;  /* 0x0080000005ff7812 */ /* 0x040fe4000786c0ff */
[C---:B------:R-:W-:Y:S02]  /*18bc70*/  LOP3.LUT P2, RZ, R5.reuse, 0x1000000, RZ, 0xc0, !PT ;  /* 0x0100000005ff7812 */ /* 0x040fe4000784c0ff */
[C---:B------:R-:W-:Y:S02]  /*18bc80*/  LOP3.LUT P1, RZ, R5.reuse, 0x8000000, RZ, 0xc0, !PT ;  /* 0x0800000005ff7812 */ /* 0x040fe4000782c0ff */
[----:B------:R-:W-:Y:S02]  /*18bc90*/  LOP3.LUT P0, RZ, R5, 0x10000000, RZ, 0xc0, !PT ;  /* 0x1000000005ff7812 */ /* 0x000fe4000780c0ff */
[----:B----4-:R-:W-:-:S05]  /*18bca0*/  PRMT R28, R24, 0x7770, RZ ;  /* 0x00007770181c7816 */ /* 0x010fca00000000ff */
[----:B------:R0:W-:Y:S02]  /*18bcb0*/  @P6 STG.E.U8 desc[UR46][R8.64], R28 ;  /* 0x0000001c08006986 */ /* 0x0001e4000c10112e */
[----:B0-----:R-:W-:-:S05]  /*18bcc0*/  PRMT R28, R24, 0x7771, RZ ;  /* 0x00007771181c7816 */ /* 0x001fca00000000ff */
[----:B------:R0:W-:Y:S02]  /*18bcd0*/  @P5 STG.E.U8 desc[UR46][R10.64], R28 ;  /* 0x0000001c0a005986 */ /* 0x0001e4000c10112e */
[----:B0-----:R-:W-:-:S05]  /*18bce0*/  PRMT R28, R24, 0x7772, RZ ;  /* 0x00007772181c7816 */ /* 0x001fca00000000ff */
[----:B------:R0:W-:Y:S02]  /*18bcf0*/  @P4 STG.E.U8 desc[UR46][R12.64], R28 ;  /* 0x0000001c0c004986 */ /* 0x0001e4000c10112e */
[----:B0-----:R-:W-:Y:S02]  /*18bd00*/  PRMT R28, R24, 0x7773, RZ ;  /* 0x00007773181c7816 */ /* 0x001fe400000000ff */
[----:B------:R-:W4:Y:S04]  /*18bd10*/  LDL.LU R24, [R1+0x52ec] ;  /* 0x0052ec0001187983 */ /* 0x000f280000300800 */
[----:B------:R3:W-:Y:S02]  /*18bd20*/  @P3 STG.E.U8 desc[UR46][R14.64], R28 ;  /* 0x0000001c0e003986 */ /* 0x0007e4000c10112e */
[----:B---3--:R-:W-:-:S05]  /*18bd30*/  PRMT R28, R3, 0x7770, RZ ;  /* 0x00007770031c7816 */ /* 0x008fca00000000ff */
[----:B------:R0:W-:Y:S02]  /*18bd40*/  @P2 STG.E.U8 desc[UR46][R16.64], R28 ;  /* 0x0000001c10002986 */ /* 0x0001e4000c10112e */
[C---:B0-----:R-:W-:Y:S02]  /*18bd50*/  PRMT R28, R3.reuse, 0x7771, RZ ;  /* 0x00007771031c7816 */ /* 0x041fe400000000ff */
[----:B------:R-:W3:Y:S04]  /*18bd60*/  LDL.LU.64 R16, [R1+0x2a28] ;  /* 0x002a280001107983 */ /* 0x000ee80000300a00 */
[----:B------:R0:W-:Y:S02]  /*18bd70*/  @P1 STG.E.U8 desc[UR46][R18.64], R28 ;  /* 0x0000001c12001986 */ /* 0x0001e4000c10112e */
[----:B0-----:R-:W-:-:S02]  /*18bd80*/  PRMT R28, R3, 0x7772, RZ ;  /* 0x00007772031c7816 */ /* 0x001fc400000000ff */
[----:B------:R-:W3:Y:S04]  /*18bd90*/  LDL.LU.64 R18, [R1+0x2a20] ;  /* 0x002a200001127983 */ /* 0x000ee80000300a00 */
[----:B------:R-:W3:Y:S04]  /*18bda0*/  LDL.LU.64 R10, [R1+0x2a18] ;  /* 0x002a1800010a7983 */ /* 0x000ee80000300a00 */
[----:B--2---:R0:W-:Y:S04]  /*18bdb0*/  @P0 STG.E.U8 desc[UR46][R20.64], R28 ;  /* 0x0000001c14000986 */ /* 0x0041e8000c10112e */
[----:B------:R-:W2:Y:S04]  /*18bdc0*/  LDL.LU.64 R12, [R1+0x2a10] ;  /* 0x002a1000010c7983 */ /* 0x000ea80000300a00 */
[----:B0-----:R-:W2:Y:S01]  /*18bdd0*/  LDL.LU R20, [R1+0x2e4] ;  /* 0x0002e40001147983 */ /* 0x001ea20000300800 */
[----:B------:R-:W-:-:S02]  /*18bde0*/  LOP3.LUT P6, RZ, R4, 0x100000, RZ, 0xc0, !PT ;  /* 0x0010000004ff7812 */ /* 0x000fc400078cc0ff */
[----:B------:R-:W-:Y:S01]  /*18bdf0*/  LOP3.LUT P3, RZ, R5, 0x40000000, RZ, 0xc0, !PT ;  /* 0x4000000005ff7812 */ /* 0x000fe2000786c0ff */
[----:B------:R-:W-:Y:S01]  /*18be00*/  IMAD.MOV.U32 R26, RZ, RZ, R27 ;  /* 0x000000ffff1a7224 */ /* 0x000fe200078e001b */
[----:B------:R-:W-:Y:S01]  /*18be10*/  LOP3.LUT P2, RZ, R4, 0x1, RZ, 0xc0, !PT ;  /* 0x0000000104ff7812 */ /* 0x000fe2000784c0ff */
[----:B------:R-:W2:Y:S01]  /*18be20*/  LDL.LU.64 R14, [R1+0x2a08] ;  /* 0x002a0800010e7983 */ /* 0x000ea20000300a00 */
[----:B------:R-:W-:-:S03]  /*18be30*/  PRMT R28, R3, 0x7773, RZ ;  /* 0x00007773031c7816 */ /* 0x000fc600000000ff */
[----:B------:R-:W2:Y:S01]  /*18be40*/  LDL.LU R27, [R1+0x2e8] ;  /* 0x0002e800011b7983 */ /* 0x000ea20000300800 */
[----:B----4-:R-:W-:-:S04]  /*18be50*/  LOP3.LUT R24, R24, 0xefffffff, RZ, 0xc0, !PT ;  /* 0xefffffff18187812 */ /* 0x010fc800078ec0ff */
        /* <DEDUP_REMOVED lines=9> */
[----:B---3--:R0:W-:Y:S10]  /*18bef0*/  @P3 STG.E.U8 desc[UR46][R16.64], R28 ;  /* 0x0000001c10003986 */ /* 0x0081f4000c10112e */
[----:B------:R-:W-:-:S05]  /*18bf00*/  @P6 LOP3.LUT R24, R24, 0x80000000, RZ, 0xfc, !PT ;  /* 0x8000000018186812 */ /* 0x000fca00078efcff */
[----:B------:R-:W-:Y:S04]  /*18bf10*/  STL.64 [R1+0x52d0], R24 ;  /* 0x0052d01801007387 */ /* 0x000fe80000100a00 */
[----:B------:R-:W3:Y:S04]  /*18bf20*/  LDL.LU R3, [R1+0x52e8] ;  /* 0x0052e80001037983 */ /* 0x000ee80000300800 */
[----:B0-----:R-:W4:Y:S01]  /*18bf30*/  LDL.LU.64 R16, [R1+0x2a00] ;  /* 0x002a000001107983 */ /* 0x001f220000300a00 */
[----:B--2---:R-:W-:-:S05]  /*18bf40*/  PRMT R28, R20, 0x7770, RZ ;  /* 0x00007770141c7816 */ /* 0x004fca00000000ff */
[----:B------:R0:W-:Y:S04]  /*18bf50*/  @P2 STG.E.U8 desc[UR46][R18.64], R28 ;  /* 0x0000001c12002986 */ /* 0x0001e8000c10112e */
[----:B0-----:R-:W2:Y:S04]  /*18bf60*/  LDL.LU.64 R18, [R1+0x29f8] ;  /* 0x0029f80001127983 */ /* 0x001ea80000300a00 */
[----:B------:R-:W3:Y:S01]  /*18bf70*/  LDL.LU.64 R24, [R1+0x29e8] ;  /* 0x0029e80001187983 */ /* 0x000ee20000300a00 */
[----:B------:R-:W-:Y:S02]  /*18bf80*/  LOP3.LUT P6, RZ, R4, 0x2000, RZ, 0xc0, !PT ;  /* 0x0000200004ff7812 */ /* 0x000fe400078cc0ff */
[----:B------:R-:W-:-:S11]  /*18bf90*/  LOP3.LUT R23, R23, 0xfffffffe, RZ, 0xc0, !PT ;  /* 0xfffffffe17177812 */ /* 0x000fd600078ec0ff */
[----:B------:R-:W-:Y:S02]  /*18bfa0*/  @P6 LOP3.LUT R23, R23, 0x1, RZ, 0xfc, !PT ;  /* 0x0000000117176812 */ /* 0x000fe400078efcff */
[----:B------:R-:W-:Y:S02]  /*18bfb0*/  LOP3.LUT P6, RZ, R4, 0x800, RZ, 0xc0, !PT ;  /* 0x0000080004ff7812 */ /* 0x000fe400078cc0ff */
[----:B------:R-:W-:-:S11]  /*18bfc0*/  LOP3.LUT R23, R23, 0xfffffffd, RZ, 0xc0, !PT ;  /* 0xfffffffd17177812 */ /* 0x000fd600078ec0ff */
[----:B------:R-:W-:Y:S02]  /*18bfd0*/  @P6 LOP3.LUT R23, R23, 0x2, RZ, 0xfc, !PT ;  /* 0x0000000217176812 */ /* 0x000fe400078efcff */
[C---:B------:R-:W-:Y:S02]  /*18bfe0*/  LOP3.LUT P6, RZ, R4.reuse, 0x400, RZ, 0xc0, !PT ;  /* 0x0000040004ff7812 */ /* 0x040fe400078cc0ff */
[----:B------:R-:W-:Y:S02]  /*18bff0*/  LOP3.LUT R23, R23, 0xfffffffb, RZ, 0xc0, !PT ;  /* 0xfffffffb17177812 */ /* 0x000fe400078ec0ff */
[----:B------:R-:W-:-:S09]  /*18c000*/  LOP3.LUT P1, RZ, R4, 0x4, RZ, 0xc0, !PT ;  /* 0x0000000404ff7812 */ /* 0x000fd2000782c0ff */
[----:B------:R-:W-:Y:S02]  /*18c010*/  @P6 LOP3.LUT R23, R23, 0x4, RZ, 0xfc, !PT ;  /* 0x0000000417176812 */ /* 0x000fe400078efcff */
[----:B------:R-:W-:Y:S02]  /*18c020*/  LOP3.LUT P6, RZ, R4, 0x100, RZ, 0xc0, !PT ;  /* 0x0000010004ff7812 */ /* 0x000fe400078cc0ff */
[----:B------:R-:W-:Y:S02]  /*18c030*/  PRMT R28, R20, 0x7771, RZ ;  /* 0x00007771141c7816 */ /* 0x000fe400000000ff */
[----:B------:R-:W-:Y:S02]  /*18c040*/  LOP3.LUT R23, R23, 0xfffffff7, RZ, 0xc0, !PT ;  /* 0xfffffff717177812 */ /* 0x000fe400078ec0ff */
[C---:B------:R-:W-:Y:S01]  /*18c050*/  LOP3.LUT P0, RZ, R4.reuse, 0x10, RZ, 0xc0, !PT ;  /* 0x0000001004ff7812 */ /* 0x040fe2000780c0ff */
[----:B------:R-:W-:Y:S01]  /*18c060*/  @P1 STG.E.U8 desc[UR46][R10.64], R28 ;  /* 0x0000001c0a001986 */ /* 0x000fe2000c10112e */
[----:B------:R-:W-:-:S02]  /*18c070*/  LOP3.LUT P5, RZ, R4, 0x400000, RZ, 0xc0, !PT ;  /* 0x0040000004ff7812 */ /* 0x000fc400078ac0ff */
[C---:B------:R-:W-:Y:S02]  /*18c080*/  LOP3.LUT P4, RZ, R4.reuse, 0x1000000, RZ, 0xc0, !PT ;  /* 0x0100000004ff7812 */ /* 0x040fe4000788c0ff */
[C---:B------:R-:W-:Y:S02]  /*18c090*/  LOP3.LUT P3, RZ, R4.reuse, 0x4000000, RZ, 0xc0, !PT ;  /* 0x0400000004ff7812 */ /* 0x040fe4000786c0ff */
[----:B------:R-:W-:Y:S02]  /*18c0a0*/  @P6 LOP3.LUT R23, R23, 0x8, RZ, 0xfc, !PT ;  /* 0x0000000817176812 */ /* 0x000fe400078efcff */
[C---:B------:R-:W-:Y:S02]  /*18c0b0*/  LOP3.LUT P6, RZ, R4.reuse, 0x40, RZ, 0xc0, !PT ;  /* 0x0000004004ff7812 */ /* 0x040fe400078cc0ff */
[C---:B------:R-:W-:Y:S02]  /*18c0c0*/  LOP3.LUT P2, RZ, R4.reuse, 0x10000000, RZ, 0xc0, !PT ;  /* 0x1000000004ff7812 */ /* 0x040fe4000784c0ff */
[----:B------:R-:W-:Y:S01]  /*18c0d0*/  LOP3.LUT P1, RZ, R4, 0x40000000, RZ, 0xc0, !PT ;  /* 0x4000000004ff7812 */ /* 0x000fe2000782c0ff */
[----:B---3--:R0:W-:Y:S04]  /*18c0e0*/  STL.64 [R1+0x52e0], R24 ;  /* 0x0052e01801007387 */ /* 0x0081e80000100a00 */
[----:B0-----:R-:W3:Y:S04]  /*18c0f0*/  LDL.LU.64 R24, [R1+0x29f0] ;  /* 0x0029f00001187983 */ /* 0x001ee80000300a00 */
[----:B------:R-:W3:Y:S04]  /*18c100*/  LDL.LU R0, [R1+0x2ec] ;  /* 0x0002ec0001007983 */ /* 0x000ee80000300800 */
[----:B------:R0:W-:Y:S04]  /*18c110*/  STL.64 [R1+0x4ff0], R4 ;  /* 0x004ff00401007387 */ /* 0x0001e80000100a00 */
[----:B0-----:R-:W3:Y:S01]  /*18c120*/  LDL.LU.64 R4, [R1+0x29d0] ;  /* 0x0029d00001047983 */ /* 0x001ee20000300a00 */
[----:B------:R-:W-:-:S05]  /*18c130*/  PRMT R28, R20, 0x7772, RZ ;  /* 0x00007772141c7816 */ /* 0x000fca00000000ff */
[----:B------:R0:W-:Y:S02]  /*18c140*/  @P0 STG.E.U8 desc[UR46][R12.64], R28 ;  /* 0x0000001c0c000986 */ /* 0x0001e4000c10112e */
[----:B0-----:R-:W-:-:S05]  /*18c150*/  PRMT R28, R20, 0x7773, RZ ;  /* 0x00007773141c7816 */ /* 0x001fca00000000ff */
[----:B------:R0:W-:Y:S01]  /*18c160*/  @P6 STG.E.U8 desc[UR46][R14.64], R28 ;  /* 0x0000001c0e006986 */ /* 0x0001e2000c10112e */
[----:B------:R-:W-:Y:S02]  /*18c170*/  LOP3.LUT P6, RZ, R23, 0x8, RZ, 0xc0, !PT ;  /* 0x0000000817ff7812 */ /* 0x000fe400078cc0ff */
[----:B0-----:R-:W-:-:S11]  /*18c180*/  PRMT R28, R27, 0x7770, RZ ;  /* 0x000077701b1c7816 */ /* 0x001fd600000000ff */
[----:B----4-:R0:W-:Y:S01]  /*18c190*/  @P6 STG.E.U8 desc[UR46][R16.64], R28 ;  /* 0x0000001c10006986 */ /* 0x0101e2000c10112e */
[----:B------:R-:W-:Y:S02]  /*18c1a0*/  LOP3.LUT P6, RZ, R23, 0x4, RZ, 0xc0, !PT ;  /* 0x0000000417ff7812 */ /* 0x000fe400078cc0ff */
[----:B0-----:R-:W-:-:S11]  /*18c1b0*/  PRMT R28, R27, 0x7771, RZ ;  /* 0x000077711b1c7816 */ /* 0x001fd600000000ff */
[----:B--2---:R0:W-:Y:S01]  /*18c1c0*/  @P6 STG.E.U8 desc[UR46][R18.64], R28 ;  /* 0x0000001c12006986 */ /* 0x0041e2000c10112e */
[----:B------:R-:W-:Y:S02]  /*18c1d0*/  LOP3.LUT P6, RZ, R23, 0x2, RZ, 0xc0, !PT ;  /* 0x0000000217ff7812 */ /* 0x000fe400078cc0ff */
[----:B0-----:R-:W-:-:S11]  /*18c1e0*/  PRMT R28, R27, 0x7772, RZ ;  /* 0x000077721b1c7816 */ /* 0x001fd600000000ff */
[----:B---3--:R-:W-:Y:S04]  /*18c1f0*/  @P6 STG.E.U8 desc[UR46][R24.64], R28 ;  /* 0x0000001c18006986 */ /* 0x008fe8000c10112e */
[----:B------:R0:W-:Y:S04]  /*18c200*/  STL.64 [R1+0x52c8], R4 ;  /* 0x0052c80401007387 */ /* 0x0001e80000100a00 */
[----:B0-----:R-:W2:Y:S04]  /*18c210*/  LDL.LU.64 R4, [R1+0x29e0] ;  /* 0x0029e00001047983 */ /* 0x001ea80000300a00 */
[----:B------:R-:W3:Y:S04]  /*18c220*/  LDL.LU R21, [R1+0x2d0] ;  /* 0x0002d00001157983 */ /* 0x000ee80000300800 */
[----:B------:R-:W4:Y:S04]  /*18c230*/  LDL.LU.64 R6, [R1+0x29c8] ;  /* 0x0029c80001067983 */ /* 0x000f280000300a00 */
[----:B------:R-:W3:Y:S04]  /*18c240*/  LDL.LU.64 R8, [R1+0x29c0] ;  /* 0x0029c00001087983 */ /* 0x000ee80000300a00 */
[----:B------:R-:W3:Y:S04]  /*18c250*/  LDL.LU.64 R10, [R1+0x29b8] ;  /* 0x0029b800010a7983 */ /* 0x000ee80000300a00 */
[----:B------:R-:W3:Y:S04]  /*18c260*/  LDL.LU R20, [R1+0x2d4] ;  /* 0x0002d40001147983 */ /* 0x000ee80000300800 */
[----:B------:R-:W3:Y:S04]  /*18c270*/  LDL.LU.64 R12, [R1+0x29b0] ;  /* 0x0029b000010c7983 */ /* 0x000ee80000300a00 */
[----:B------:R-:W3:Y:S04]  /*18c280*/  LDL.LU.64 R14, [R1+0x29a8] ;  /* 0x0029a800010e7983 */ /* 0x000ee80000300a00 */
[----:B------:R-:W3:Y:S04]  /*18c290*/  LDL.LU.64 R16, [R1+0x29a0] ;  /* 0x0029a00001107983 */ /* 0x000ee80000300a00 */
[----:B------:R-:W3:Y:S04]  /*18c2a0*/  LDL.LU.64 R18, [R1+0x2998] ;  /* 0x0029980001127983 */ /* 0x000ee80000300a00 */
[----:B------:R-:W2:Y:S01]  /*18c2b0*/  LDL.LU.64 R24, [R1+0x52e0] ;  /* 0x0052e00001187983 */ /* 0x000ea20000300a00 */
[----:B------:R-:W-:-:S02]  /*18c2c0*/  LOP3.LUT P6, RZ, R23, 0x1, RZ, 0xc0, !PT ;  /* 0x0000000117ff7812 */ /* 0x000fc400078cc0ff */
[----:B------:R-:W-:Y:S01]  /*18c2d0*/  PRMT R23, R27, 0x7773, RZ ;  /* 0x000077731b177816 */ /* 0x000fe200000000ff */
[----:B------:R-:W4:Y:S04]  /*18c2e0*/  LDL.LU.64 R28, [R1+0x29d8] ;  /* 0x0029d800011c7983 */ /* 0x000f280000300a00 */
[----:B------:R-:W3:Y:S06]  /*18c2f0*/  LDL.LU R27, [R1+0x52d8] ;  /* 0x0052d800011b7983 */ /* 0x000eec0000300800 */
[----:B--2---:R0:W-:Y:S04]  /*18c300*/  @P6 STG.E.U8 desc[UR46][R24.64], R23 ;  /* 0x0000001718006986 */ /* 0x0041e8000c10112e */
[----:B0-----:R-:W2:Y:S01]  /*18c310*/  LDL.LU.64 R24, [R1+0x52d0] ;  /* 0x0052d00001187983 */ /* 0x001ea20000300a00 */
[----:B------:R-:W-:-:S02]  /*18c320*/  PRMT R23, R0, 0x7770, RZ ;  /* 0x0000777000177816 */ /* 0x000fc400000000ff */
[----:B--2---:R-:W-:-:S13]  /*18c330*/  LOP3.LUT P6, RZ, R24, 0x80000000, RZ, 0xc0, !PT ;  /* 0x8000000018ff7812 */ /* 0x004fda00078cc0ff */
[----:B------:R0:W-:Y:S04]  /*18c340*/  @P6 STG.E.U8 desc[UR46][R4.64], R23 ;  /* 0x0000001704006986 */ /* 0x0001e8000c10112e */
[----:B0-----:R-:W2:Y:S01]  /*18c350*/  LDL.LU.64 R4, [R1+0x52c8] ;  /* 0x0052c80001047983 */ /* 0x001ea20000300a00 */
[----:B------:R-:W-:Y:S02]  /*18c360*/  LOP3.LUT P6, RZ, R24, 0x40000000, RZ, 0xc0, !PT ;  /* 0x4000000018ff7812 */ /* 0x000fe400078cc0ff */
[----:B------:R-:W-:-:S11]  /*18c370*/  PRMT R23, R0, 0x7771, RZ ;  /* 0x0000777100177816 */ /* 0x000fd600000000ff */
[----:B----4-:R0:W-:Y:S01]  /*18c380*/  @P6 STG.E.U8 desc[UR46][R28.64], R23 ;  /* 0x000000171c006986 */ /* 0x0101e2000c10112e */
[----:B------:R-:W-:Y:S02]  /*18c390*/  LOP3.LUT P6, RZ, R24, 0x20000000, RZ, 0xc0, !PT ;  /* 0x2000000018ff7812 */ /* 0x000fe400078cc0ff */
[----:B0-----:R-:W-:Y:S02]  /*18c3a0*/  PRMT R23, R0, 0x7772, RZ ;  /* 0x0000777200177816 */ /* 0x001fe400000000ff */
[----:B------:R-:W-:-:S09]  /*18c3b0*/  LOP3.LUT P0, RZ, R3, 0x1, RZ, 0xc0, !PT ;  /* 0x0000000103ff7812 */ /* 0x000fd2000780c0ff */
[----:B--2---:R0:W-:Y:S01]  /*18c3c0*/  @P6 STG.E.U8 desc[UR46][R4.64], R23 ;  /* 0x0000001704006986 */ /* 0x0041e2000c10112e */
[----:B------:R-:W-:Y:S02]  /*18c3d0*/  LOP3.LUT P6, RZ, R24, 0x10000000, RZ, 0xc0, !PT ;  /* 0x1000000018ff7812 */ /* 0x000fe400078cc0ff */
[----:B0-----:R-:W-:-:S11]  /*18c3e0*/  PRMT R23, R0, 0x7773, RZ ;  /* 0x0000777300177816 */ /* 0x001fd600000000ff */
[----:B------:R3:W-:Y:S02]  /*18c3f0*/  @P6 STG.E.U8 desc[UR46][R6.64], R23 ;  /* 0x0000001706006986 */ /* 0x0007e4000c10112e */
[----:B---3--:R-:W-:-:S05]  /*18c400*/  PRMT R23, R21, 0x7770, RZ ;  /* 0x0000777015177816 */ /* 0x008fca00000000ff */
[----:B------:R0:W-:Y:S02]  /*18c410*/  @P5 STG.E.U8 desc[UR46][R8.64], R23 ;  /* 0x0000001708005986 */ /* 0x0001e4000c10112e */
[----:B0-----:R-:W-:-:S05]  /*18c420*/  PRMT R23, R21, 0x7771, RZ ;  /* 0x0000777115177816 */ /* 0x001fca00000000ff */
[----:B------:R0:W-:Y:S02]  /*18c430*/  @P4 STG.E.U8 desc[UR46][R10.64], R23 ;  /* 0x000000170a004986 */ /* 0x0001e4000c10112e */
[----:B0-----:R-:W-:-:S05]  /*18c440*/  PRMT R23, R21, 0x7772, RZ ;  /* 0x0000777215177816 */ /* 0x001fca00000000ff */
[----:B------:R0:W-:Y:S02]  /*18c450*/  @P3 STG.E.U8 desc[UR46][R12.64], R23 ;  /* 0x000000170c003986 */ /* 0x0001e4000c10112e */
[----:B0-----:R-:W-:-:S05]  /*18c460*/  PRMT R23, R21, 0x7773, RZ ;  /* 0x0000777315177816 */ /* 0x001fca00000000ff */
[----:B------:R0:W-:Y:S02]  /*18c470*/  @P2 STG.E.U8 desc[UR46][R14.64], R23 ;  /* 0x000000170e002986 */ /* 0x0001e4000c10112e */
[C---:B0-----:R-:W-:Y:S02]  /*18c480*/  PRMT R23, R20.reuse, 0x7770, RZ ;  /* 0x0000777014177816 */ /* 0x041fe400000000ff */
[----:B------:R-:W2:Y:S04]  /*18c490*/  LDL.LU.64 R14, [R1+0x2990] ;  /* 0x00299000010e7983 */ /* 0x000ea80000300a00 */
[----:B------:R0:W-:Y:S02]  /*18c4a0*/  @P1 STG.E.U8 desc[UR46][R16.64], R23 ;  /* 0x0000001710001986 */ /* 0x0001e4000c10112e */
[----:B0-----:R-:W-:-:S05]  /*18c4b0*/  PRMT R23, R20, 0x7771, RZ ;  /* 0x0000777114177816 */ /* 0x001fca00000000ff */
[----:B------:R0:W-:Y:S04]  /*18c4c0*/  @P0 STG.E.U8 desc[UR46][R18.64], R23 ;  /* 0x0000001712000986 */ /* 0x0001e8000c10112e */
[----:B0-----:R-:W3:Y:S01]  /*18c4d0*/  LDL.LU.64 R18, [R1+0x2988] ;  /* 0x0029880001127983 */ /* 0x001ee20000300a00 */
[C---:B------:R-:W-:Y:S02]  /*18c4e0*/  LOP3.LUT P3, RZ, R3.reuse, 0x2, RZ, 0xc0, !PT ;  /* 0x0000000203ff7812 */ /* 0x040fe4000786c0ff */
[----:B------:R-:W-:Y:S01]  /*18c4f0*/  LOP3.LUT P2, RZ, R3, 0x8, RZ, 0xc0, !PT ;  /* 0x0000000803ff7812 */ /* 0x000fe2000784c0ff */
[----:B------:R-:W4:Y:S01]  /*18c500*/  LDL.LU.64 R10, [R1+0x2980] ;  /* 0x00298000010a7983 */ /* 0x000f220000300a00 */
[----:B------:R-:W-:Y:S01]  /*18c510*/  PRMT R23, R20, 0x7772, RZ ;  /* 0x0000777214177816 */ /* 0x000fe200000000ff */
[----:B------:R-:W-:-:S02]  /*18c520*/  IMAD.MOV.U32 R21, RZ, RZ, R26 ;  /* 0x000000ffff157224 */ /* 0x000fc400078e001a */
[----:B------:R-:W4:Y:S04]  /*18c530*/  LDL.LU.64 R16, [R1+0x2978] ;  /* 0x0029780001107983 */ /* 0x000f280000300a00 */
[----:B------:R-:W4:Y:S04]  /*18c540*/  LDL.LU.64 R12, [R1+0x2970] ;  /* 0x00297000010c7983 */ /* 0x000f280000300a00 */
[----:B------:R-:W4:Y:S04]  /*18c550*/  LDL.LU R26, [R1+0x2d8] ;  /* 0x0002d800011a7983 */ /* 0x000f280000300800 */
[----:B--2---:R0:W-:Y:S02]  /*18c560*/  @P3 STG.E.U8 desc[UR46][R14.64], R23 ;  /* 0x000000170e003986 */ /* 0x0041e4000c10112e */
[----:B0-----:R-:W-:-:S02]  /*18c570*/  PRMT R23, R20, 0x7773, RZ ;  /* 0x0000777314177816 */ /* 0x001fc400000000ff */
[----:B------:R-:W2:Y:S04]  /*18c580*/  LDL.LU.64 R14, [R1+0x2968] ;  /* 0x00296800010e7983 */ /* 0x000ea80000300a00 */
[----:B------:R-:W2:Y:S04]  /*18c590*/  LDL.LU R0, [R1+0x2dc] ;  /* 0x0002dc0001007983 */ /* 0x000ea80000300800 */
[----:B---3--:R0:W-:Y:S04]  /*18c5a0*/  @P2 STG.E.U8 desc[UR46][R18.64], R23 ;  /* 0x0000001712002986 */ /* 0x0081e8000c10112e */
[----:B0-----:R-:W3:Y:S04]  /*18c5b0*/  LDL.LU.64 R18, [R1+0x2960] ;  /* 0x0029600001127983 */ /* 0x001ee80000300a00 */
[----:B------:R-:W2:Y:S01]  /*18c5c0*/  LDL.LU R20, [R1+0x2c0] ;  /* 0x0002c00001147983 */ /* 0x000ea20000300800 */
[----:B------:R-:W-:-:S02]  /*18c5d0*/  LOP3.LUT P1, RZ, R3, 0x10, RZ, 0xc0, !PT ;  /* 0x0000001003ff7812 */ /* 0x000fc4000782c0ff */
[----:B------:R-:W-:Y:S02]  /*18c5e0*/  LOP3.LUT P0, RZ, R3, 0x80, RZ, 0xc0, !PT ;  /* 0x0000008003ff7812 */ /* 0x000fe4000780c0ff */
[----:B----4-:R-:W-:-:S09]  /*18c5f0*/  PRMT R23, R26, 0x7770, RZ ;  /* 0x000077701a177816 */ /* 0x010fd200000000ff */
[----:B------:R0:W-:Y:S02]  /*18c600*/  @P1 STG.E.U8 desc[UR46][R10.64], R23 ;  /* 0x000000170a001986 */ /* 0x0001e4000c10112e */
[----:B0-----:R-:W-:-:S05]  /*18c610*/  PRMT R23, R26, 0x7771, RZ ;  /* 0x000077711a177816 */ /* 0x001fca00000000ff */
[----:B------:R-:W-:Y:S04]  /*18c620*/  @P0 STG.E.U8 desc[UR46][R16.64], R23 ;  /* 0x0000001710000986 */ /* 0x000fe8000c10112e */
[----:B--2---:R0:W-:Y:S04]  /*18c630*/  STL.64 [R1+0x52c0], R20 ;  /* 0x0052c01401007387 */ /* 0x0041e80000100a00 */
[----:B0-----:R-:W2:Y:S04]  /*18c640*/  LDL.LU.64 R20, [R1+0x2958] ;  /* 0x0029580001147983 */ /* 0x001ea80000300a00 */
[----:B------:R-:W4:Y:S04]  /*18c650*/  LDL.LU.64 R16, [R1+0x2940] ;  /* 0x0029400001107983 */ /* 0x000f280000300a00 */
[----:B----4-:R0:W-:Y:S04]  /*18c660*/  STL.64 [R1+0x52b0], R16 ;  /* 0x0052b01001007387 */ /* 0x0101e80000100a00 */
[----:B0-----:R-:W4:Y:S01]  /*18c670*/  LDL.LU.64 R16, [R1+0x2948] ;  /* 0x0029480001107983 */ /* 0x001f220000300a00 */
        /* <DEDUP_REMOVED lines=18> */
[----:B------:R-:W-:Y:S01]  /*18c7a0*/  LOP3.LUT P6, RZ, R3, 0x800, RZ, 0xc0, !PT ;  /* 0x0000080003ff7812 */ /* 0x000fe200078cc0ff */
[----:B----4-:R0:W-:Y:S04]  /*18c7b0*/  STL.64 [R1+0x52b8], R16 ;  /* 0x0052b81001007387 */ /* 0x0101e80000100a00 */
[----:B0-----:R-:W4:Y:S01]  /*18c7c0*/  LDL.LU.64 R16, [R1+0x2950] ;  /* 0x0029500001107983 */ /* 0x001f220000300a00 */
[----:B------:R-:W-:Y:S02]  /*18c7d0*/  LOP3.LUT R24, R24, 0xfbffffff, RZ, 0xc0, !PT ;  /* 0xfbffffff18187812 */ /* 0x000fe400078ec0ff */
[----:B------:R-:W-:Y:S01]  /*18c7e0*/  PRMT R23, R26, 0x7772, RZ ;  /* 0x000077721a177816 */ /* 0x000fe200000000ff */
[----:B------:R-:W4:Y:S04]  /*18c7f0*/  LDL.LU.64 R28, [R1+0x2938] ;  /* 0x00293800011c7983 */ /* 0x000f280000300a00 */
[----:B------:R-:W-:-:S02]  /*18c800*/  @P6 LOP3.LUT R24, R24, 0x4000000, RZ, 0xfc, !PT ;  /* 0x0400000018186812 */ /* 0x000fc400078efcff */
[----:B------:R-:W-:Y:S01]  /*18c810*/  LOP3.LUT P6, RZ, R3, 0x400, RZ, 0xc0, !PT ;  /* 0x0000040003ff7812 */ /* 0x000fe200078cc0ff */
[----:B------:R-:W4:Y:S01]  /*18c820*/  LDL.LU.64 R4, [R1+0x2930] ;  /* 0x0029300001047983 */ /* 0x000f220000300a00 */
[----:B------:R-:W-:-:S03]  /*18c830*/  LOP3.LUT R24, R24, 0xf7ffffff, RZ, 0xc0, !PT ;  /* 0xf7ffffff18187812 */ /* 0x000fc600078ec0ff */
[----:B------:R-:W4:Y:S04]  /*18c840*/  LDL.LU.64 R6, [R1+0x2928] ;  /* 0x0029280001067983 */ /* 0x000f280000300a00 */
[----:B------:R-:W4:Y:S04]  /*18c850*/  LDL.LU.64 R8, [R1+0x2920] ;  /* 0x0029200001087983 */ /* 0x000f280000300a00 */
[----:B------:R-:W-:Y:S01]  /*18c860*/  @P6 LOP3.LUT R24, R24, 0x8000000, RZ, 0xfc, !PT ;  /* 0x0800000018186812 */ /* 0x000fe200078efcff */
[----:B------:R-:W4:Y:S01]  /*18c870*/  LDL.LU.64 R10, [R1+0x2918] ;  /* 0x00291800010a7983 */ /* 0x000f220000300a00 */
[----:B------:R-:W-:-:S13]  /*18c880*/  LOP3.LUT P6, RZ, R3, 0x100, RZ, 0xc0, !PT ;  /* 0x0000010003ff7812 */ /* 0x000fda00078cc0ff */
[----:B------:R0:W-:Y:S01]  /*18c890*/  @P6 STG.E.U8 desc[UR46][R12.64], R23 ;  /* 0x000000170c006986 */ /* 0x0001e2000c10112e */
[----:B------:R-:W-:Y:S02]  /*18c8a0*/  LOP3.LUT P6, RZ, R24, 0x8000000, RZ, 0xc0, !PT ;  /* 0x0800000018ff7812 */ /* 0x000fe400078cc0ff */
[----:B0-----:R-:W-:Y:S01]  /*18c8b0*/  PRMT R23, R26, 0x7773, RZ ;  /* 0x000077731a177816 */ /* 0x001fe200000000ff */
[----:B------:R-:W4:Y:S10]  /*18c8c0*/  LDL.LU.64 R12, [R1+0x2910] ;  /* 0x00291000010c7983 */ /* 0x000f340000300a00 */
[----:B------:R0:W-:Y:S01]  /*18c8d0*/  @P6 STG.E.U8 desc[UR46][R14.64], R23 ;  /* 0x000000170e006986 */ /* 0x0001e2000c10112e */
[----:B------:R-:W-:-:S02]  /*18c8e0*/  LOP3.LUT P6, RZ, R24, 0x4000000, RZ, 0xc0, !PT ;  /* 0x0400000018ff7812 */ /* 0x000fc400078cc0ff */
[----:B0-----:R-:W-:Y:S01]  /*18c8f0*/  PRMT R23, R0, 0x7770, RZ ;  /* 0x0000777000177816 */ /* 0x001fe200000000ff */
[----:B------:R-:W4:Y:S10]  /*18c900*/  LDL.LU.64 R14, [R1+0x2908] ;  /* 0x00290800010e7983 */ /* 0x000f340000300a00 */
[----:B---3--:R0:W-:Y:S01]  /*18c910*/  @P6 STG.E.U8 desc[UR46][R18.64], R23 ;  /* 0x0000001712006986 */ /* 0x0081e2000c10112e */
[----:B------:R-:W-:-:S03]  /*18c920*/  LOP3.LUT P6, RZ, R24, 0x2000000, RZ, 0xc0, !PT ;  /* 0x0200000018ff7812 */ /* 0x000fc600078cc0ff */
[----:B------:R-:W3:Y:S01]  /*18c930*/  LDL.LU R26, [R1+0x2c8] ;  /* 0x0002c800011a7983 */ /* 0x000ee20000300800 */
[----:B0-----:R-:W-:-:S03]  /*18c940*/  PRMT R23, R0, 0x7771, RZ ;  /* 0x0000777100177816 */ /* 0x001fc600000000ff */
[----:B------:R-:W3:Y:S06]  /*18c950*/  LDL.LU.64 R18, [R1+0x2900] ;  /* 0x0029000001127983 */ /* 0x000eec0000300a00 */
[----:B--2---:R0:W-:Y:S01]  /*18c960*/  @P6 STG.E.U8 desc[UR46][R20.64], R23 ;  /* 0x0000001714006986 */ /* 0x0041e2000c10112e */
[----:B------:R-:W-:Y:S02]  /*18c970*/  LOP3.LUT P6, RZ, R24, 0x1000000, RZ, 0xc0, !PT ;  /* 0x0100000018ff7812 */ /* 0x000fe400078cc0ff */
[----:B0-----:R-:W-:Y:S01]  /*18c980*/  PRMT R23, R0, 0x7772, RZ ;  /* 0x0000777200177816 */ /* 0x001fe200000000ff */
[----:B------:R-:W2:Y:S10]  /*18c990*/  LDL.LU.64 R20, [R1+0x52c0] ;  /* 0x0052c00001147983 */ /* 0x000eb40000300a00 */
[----:B----4-:R0:W-:Y:S04]  /*18c9a0*/  @P6 STG.E.U8 desc[UR46][R16.64], R23 ;  /* 0x0000001710006986 */ /* 0x0101e8000c10112e */
[----:B0-----:R-:W4:Y:S01]  /*18c9b0*/  LDL.LU.64 R16, [R1+0x52b8] ;  /* 0x0052b80001107983 */ /* 0x001f220000300a00 */
[----:B------:R-:W-:-:S02]  /*18c9c0*/  LOP3.LUT P6, RZ, R24, 0x800000, RZ, 0xc0, !PT ;  /* 0x0080000018ff7812 */ /* 0x000fc400078cc0ff */
[----:B------:R-:W-:-:S11]  /*18c9d0*/  PRMT R23, R0, 0x7773, RZ ;  /* 0x0000777300177816 */ /* 0x000fd600000000ff */
[----:B----4-:R0:W-:Y:S04]  /*18c9e0*/  @P6 STG.E.U8 desc[UR46][R16.64], R23 ;  /* 0x0000001710006986 */ /* 0x0101e8000c10112e */
[----:B0-----:R-:W4:Y:S01]  /*18c9f0*/  LDL.LU.64 R16, [R1+0x52b0] ;  /* 0x0052b00001107983 */ /* 0x001f220000300a00 */
[----:B------:R-:W-:Y:S02]  /*18ca00*/  LOP3.LUT P6, RZ, R24, 0x400000, RZ, 0xc0, !PT ;  /* 0x0040000018ff7812 */ /* 0x000fe400078cc0ff */
[----:B--2---:R-:W-:Y:S02]  /*18ca10*/  PRMT R23, R20, 0x7770, RZ ;  /* 0x0000777014177816 */ /* 0x004fe400000000ff */
[C---:B------:R-:W-:Y:S02]  /*18ca20*/  LOP3.LUT P5, RZ, R3.reuse, 0x40000, RZ, 0xc0, !PT ;  /* 0x0004000003ff7812 */ /* 0x040fe400078ac0ff */
[----:B------:R-:W-:-:S02]  /*18ca30*/  LOP3.LUT P4, RZ, R3, 0x80000, RZ, 0xc0, !PT ;  /* 0x0008000003ff7812 */ /* 0x000fc4000788c0ff */
[C---:B------:R-:W-:Y:S02]  /*18ca40*/  LOP3.LUT P3, RZ, R3.reuse, 0x100000, RZ, 0xc0, !PT ;  /* 0x0010000003ff7812 */ /* 0x040fe4000786c0ff */
[C---:B------:R-:W-:Y:S02]  /*18ca50*/  LOP3.LUT P2, RZ, R3.reuse, 0x200000, RZ, 0xc0, !PT ;  /* 0x0020000003ff7812 */ /* 0x040fe4000784c0ff */
[C---:B------:R-:W-:Y:S02]  /*18ca60*/  LOP3.LUT P1, RZ, R3.reuse, 0x400000, RZ, 0xc0, !PT ;  /* 0x0040000003ff7812 */ /* 0x040fe4000782c0ff */
[----:B------:R-:W-:Y:S01]  /*18ca70*/  LOP3.LUT P0, RZ, R3, 0x800000, RZ, 0xc0, !PT ;  /* 0x0080000003ff7812 */ /* 0x000fe2000780c0ff */
[----:B----4-:R0:W-:Y:S01]  /*18ca80*/  @P6 STG.E.U8 desc[UR46][R16.64], R23 ;  /* 0x0000001710006986 */ /* 0x0101e2000c10112e */
[----:B------:R-:W-:Y:S02]  /*18ca90*/  LOP3.LUT P6, RZ, R24, 0x200000, RZ, 0xc0, !PT ;  /* 0x0020000018ff7812 */ /* 0x000fe400078cc0ff */
[----:B0-----:R-:W-:Y:S01]  /*18caa0*/  PRMT R23, R20, 0x7771, RZ ;  /* 0x0000777114177816 */ /* 0x001fe200000000ff */
[----:B------:R-:W2:Y:S10]  /*18cab0*/  LDL.LU R17, [R1+0x52ac] ;  /* 0x0052ac0001117983 */ /* 0x000eb40000300800 */
[----:B------:R0:W-:Y:S01]  /*18cac0*/  @P6 STG.E.U8 desc[UR46][R28.64], R23 ;  /* 0x000000171c006986 */ /* 0x0001e2000c10112e */
[----:B------:R-:W-:-:S02]  /*18cad0*/  LOP3.LUT P6, RZ, R24, 0x100000, RZ, 0xc0, !PT ;  /* 0x0010000018ff7812 */ /* 0x000fc400078cc0ff */
        /* <DEDUP_REMOVED lines=11> */
[----:B------:R-:W4:Y:S04]  /*18cb90*/  LDL.LU R27, [R1+0x52a8] ;  /* 0x0052a800011b7983 */ /* 0x000f280000300800 */
[----:B------:R-:W2:Y:S04]  /*18cba0*/  LDL.LU.64 R8, [R1+0x28e8] ;  /* 0x0028e80001087983 */ /* 0x000ea80000300a00 */
[----:B------:R3:W-:Y:S04]  /*18cbb0*/  @P1 STG.E.U8 desc[UR46][R14.64], R23 ;  /* 0x000000170e001986 */ /* 0x0007e8000c10112e */
[----:B------:R-:W2:Y:S04]  /*18cbc0*/  LDL.LU.64 R10, [R1+0x28e0] ;  /* 0x0028e000010a7983 */ /* 0x000ea80000300a00 */
[----:B------:R-:W2:Y:S01]  /*18cbd0*/  LDL.LU.64 R12, [R1+0x28d8] ;  /* 0x0028d800010c7983 */ /* 0x000ea20000300a00 */
[----:B---3--:R-:W-:-:S03]  /*18cbe0*/  PRMT R23, R26, 0x7770, RZ ;  /* 0x000077701a177816 */ /* 0x008fc600000000ff */
[----:B------:R-:W3:Y:S04]  /*18cbf0*/  LDL.LU.64 R14, [R1+0x28f8] ;  /* 0x0028f800010e7983 */ /* 0x000ee80000300a00 */
[----:B------:R0:W-:Y:S02]  /*18cc00*/  @P0 STG.E.U8 desc[UR46][R18.64], R23 ;  /* 0x0000001712000986 */ /* 0x0001e4000c10112e */
[----:B0-----:R-:W-:Y:S02]  /*18cc10*/  IMAD.MOV.U32 R19, RZ, RZ, R21 ;  /* 0x000000ffff137224 */ /* 0x001fe400078e0015 */
[----:B------:R-:W2:Y:S01]  /*18cc20*/  LDL.LU.64 R20, [R1+0x28f0] ;  /* 0x0028f00001147983 */ /* 0x000ea20000300a00 */
[----:B------:R-:W-:Y:S02]  /*18cc30*/  LOP3.LUT R24, R24, 0xffffefff, RZ, 0xc0, !PT ;  /* 0xffffefff18187812 */ /* 0x000fe400078ec0ff */
[----:B------:R-:W-:-:S02]  /*18cc40*/  LOP3.LUT P3, RZ, R3, 0x1000000, RZ, 0xc0, !PT ;  /* 0x0100000003ff7812 */ /* 0x000fc4000786c0ff */
[C---:B------:R-:W-:Y:S02]  /*18cc50*/  LOP3.LUT P2, RZ, R3.reuse, 0x2000000, RZ, 0xc0, !PT ;  /* 0x0200000003ff7812 */ /* 0x040fe4000784c0ff */
[----:B------:R-:W-:Y:S01]  /*18cc60*/  PRMT R23, R26, 0x7771, RZ ;  /* 0x000077711a177816 */ /* 0x000fe200000000ff */
[----:B------:R-:W-:Y:S01]  /*18cc70*/  STL.64 [R1+0x5030], R2 ;  /* 0x0050300201007387 */ /* 0x000fe20000100a00 */
[C---:B------:R-:W-:Y:S02]  /*18cc80*/  LOP3.LUT P1, RZ, R3.reuse, 0x4000000, RZ, 0xc0, !PT ;  /* 0x0400000003ff7812 */ /* 0x040fe4000782c0ff */
[----:B------:R-:W-:Y:S02]  /*18cc90*/  LOP3.LUT P0, RZ, R3, 0x8000000, RZ, 0xc0, !PT ;  /* 0x0800000003ff7812 */ /* 0x000fe4000780c0ff */
[----:B----4-:R-:W-:-:S13]  /*18cca0*/  LOP3.LUT P6, RZ, R27, 0x10, RZ, 0xc0, !PT ;  /* 0x000000101bff7812 */ /* 0x010fda00078cc0ff */
        /* <DEDUP_REMOVED lines=19> */
[----:B------:R-:W-:-:S02]  /*18cde0*/  @P6 LOP3.LUT R24, R24, 0x40000, RZ, 0xfc, !PT ;  /* 0x0004000018186812 */ /* 0x000fc400078efcff */
[----:B------:R-:W-:Y:S01]  /*18cdf0*/  LOP3.LUT P6, RZ, R3, 0x20000000, RZ, 0xc0, !PT ;  /* 0x2000000003ff7812 */ /* 0x000fe200078cc0ff */
[----:B0-----:R-:W3:Y:S01]  /*18ce00*/  LDL.LU.64 R14, [R1+0x28d0] ;  /* 0x0028d000010e7983 */ /* 0x001ee20000300a00 */
[----:B------:R-:W-:Y:S02]  /*18ce10*/  PRMT R23, R26, 0x7772, RZ ;  /* 0x000077721a177816 */ /* 0x000fe400000000ff */
[----:B------:R-:W-:Y:S01]  /*18ce20*/  LOP3.LUT R24, R24, 0xfff7ffff, RZ, 0xc0, !PT ;  /* 0xfff7ffff18187812 */ /* 0x000fe200078ec0ff */
[----:B------:R-:W4:Y:S04]  /*18ce30*/  LDL.LU R0, [R1+0x2b0] ;  /* 0x0002b00001007983 */ /* 0x000f280000300800 */
[----:B--2---:R0:W-:Y:S04]  /*18ce40*/  @P2 STG.E.U8 desc[UR46][R20.64], R23 ;  /* 0x0000001714002986 */ /* 0x0041e8000c10112e */
[----:B------:R-:W-:-:S02]  /*18ce50*/  @P6 LOP3.LUT R24, R24, 0x80000, RZ, 0xfc, !PT ;  /* 0x0008000018186812 */ /* 0x000fc400078efcff */
[----:B------:R-:W-:Y:S01]  /*18ce60*/  LOP3.LUT P6, RZ, R3, 0x10000000, RZ, 0xc0, !PT ;  /* 0x1000000003ff7812 */ /* 0x000fe200078cc0ff */
[----:B0-----:R-:W2:Y:S04]  /*18ce70*/  LDL.LU.64 R20, [R1+0x28c8] ;  /* 0x0028c80001147983 */ /* 0x001ea80000300a00 */
[----:B------:R-:W3:Y:S04]  /*18ce80*/  LDL.LU.64 R2, [R1+0x28b0] ;  /* 0x0028b00001027983 */ /* 0x000ee80000300a00 */
[----:B---3--:R0:W-:Y:S04]  /*18ce90*/  STL.64 [R1+0x5298], R2 ;  /* 0x0052980201007387 */ /* 0x0081e80000100a00 */
[----:B0-----:R-:W3:Y:S01]  /*18cea0*/  LDL.LU.64 R2, [R1+0x28b8] ;  /* 0x0028b80001027983 */ /* 0x001ee20000300a00 */
[----:B------:R-:W-:-:S05]  /*18ceb0*/  PRMT R23, R26, 0x7773, RZ ;  /* 0x000077731a177816 */ /* 0x000fca00000000ff */
[----:B------:R0:W-:Y:S02]  /*18cec0*/  @P1 STG.E.U8 desc[UR46][R8.64], R23 ;  /* 0x0000001708001986 */ /* 0x0001e4000c10112e */
[----:B0-----:R-:W-:-:S05]  /*18ced0*/  PRMT R23, R19, 0x7770, RZ ;  /* 0x0000777013177816 */ /* 0x001fca00000000ff */
[----:B------:R0:W-:Y:S02]  /*18cee0*/  @P0 STG.E.U8 desc[UR46][R10.64], R23 ;  /* 0x000000170a000986 */ /* 0x0001e4000c10112e */
[----:B0-----:R-:W-:-:S05]  /*18cef0*/  PRMT R23, R19, 0x7771, RZ ;  /* 0x0000777113177816 */ /* 0x001fca00000000ff */
[----:B------:R-:W-:Y:S04]  /*18cf00*/  @P6 STG.E.U8 desc[UR46][R12.64], R23 ;  /* 0x000000170c006986 */ /* 0x000fe8000c10112e */
[----:B---3--:R0:W-:Y:S04]  /*18cf10*/  STL.64 [R1+0x52a0], R2 ;  /* 0x0052a00201007387 */ /* 0x0081e80000100a00 */
[----:B0-----:R-:W3:Y:S01]  /*18cf20*/  LDL.LU.64 R2, [R1+0x28c0] ;  /* 0x0028c00001027983 */ /* 0x001ee20000300a00 */
[C---:B------:R-:W-:Y:S02]  /*18cf30*/  LOP3.LUT P6, RZ, R24.reuse, 0x80000, RZ, 0xc0, !PT ;  /* 0x0008000018ff7812 */ /* 0x040fe400078cc0ff */
[----:B------:R-:W-:Y:S01]  /*18cf40*/  PRMT R23, R19, 0x7772, RZ ;  /* 0x0000777213177816 */ /* 0x000fe200000000ff */
[----:B------:R-:W3:Y:S04]  /*18cf50*/  LDL.LU.64 R28, [R1+0x28a8] ;  /* 0x0028a800011c7983 */ /* 0x000ee80000300a00 */
[----:B------:R-:W3:Y:S04]  /*18cf60*/  LDL.LU R16, [R1+0x2b4] ;  /* 0x0002b40001107983 */ /* 0x000ee80000300800 */
[----:B------:R-:W3:Y:S04]  /*18cf70*/  LDL.LU.64 R4, [R1+0x28a0] ;  /* 0x0028a00001047983 */ /* 0x000ee80000300a00 */
[----:B------:R0:W-:Y:S01]  /*18cf80*/  @P6 STG.E.U8 desc[UR46][R14.64], R23 ;  /* 0x000000170e006986 */ /* 0x0001e2000c10112e */
[----:B------:R-:W-:-:S03]  /*18cf90*/  LOP3.LUT P6, RZ, R24, 0x40000, RZ, 0xc0, !PT ;  /* 0x0004000018ff7812 */ /* 0x000fc600078cc0ff */
[----:B------:R-:W3:Y:S04]  /*18cfa0*/  LDL.LU.64 R6, [R1+0x2898] ;  /* 0x0028980001067983 */ /* 0x000ee80000300a00 */
[----:B------:R-:W3:Y:S01]  /*18cfb0*/  LDL.LU R26, [R1+0x2b8] ;  /* 0x0002b800011a7983 */ /* 0x000ee20000300800 */
[----:B0-----:R-:W-:-:S03]  /*18cfc0*/  IMAD.MOV.U32 R23, RZ, RZ, R19 ;  /* 0x000000ffff177224 */ /* 0x001fc600078e0013 */
[----:B------:R-:W3:Y:S02]  /*18cfd0*/  LDL.LU.64 R8, [R1+0x2890] ;  /* 0x0028900001087983 */ /* 0x000ee40000300a00 */
[----:B------:R-:W-:Y:S02]  /*18cfe0*/  PRMT R23, R23, 0x7773, RZ ;  /* 0x0000777317177816 */ /* 0x000fe400000000ff */
[----:B------:R-:W3:Y:S04]  /*18cff0*/  LDL.LU.64 R10, [R1+0x2888] ;  /* 0x00288800010a7983 */ /* 0x000ee80000300a00 */
[----:B--2---:R4:W-:Y:S01]  /*18d000*/  @P6 STG.E.U8 desc[UR46][R20.64], R23 ;  /* 0x0000001714006986 */ /* 0x0049e2000c10112e */
[----:B------:R-:W-:-:S03]  /*18d010*/  LOP3.LUT P6, RZ, R24, 0x20000, RZ, 0xc0, !PT ;  /* 0x0002000018ff7812 */ /* 0x000fc600078cc0ff */
[----:B------:R-:W2:Y:S04]  /*18d020*/  LDL.LU.64 R12, [R1+0x2880] ;  /* 0x00288000010c7983 */ /* 0x000ea80000300a00 */
[----:B------:R-:W2:Y:S01]  /*18d030*/  LDL.LU.64 R14, [R1+0x2878] ;  /* 0x00287800010e7983 */ /* 0x000ea20000300a00 */
[----:B----4-:R-:W-:-:S03]  /*18d040*/  PRMT R23, R0, 0x7770, RZ ;  /* 0x0000777000177816 */ /* 0x010fc600000000ff */
[----:B------:R-:W4:Y:S04]  /*18d050*/  LDL.LU.64 R18, [R1+0x2870] ;  /* 0x0028700001127983 */ /* 0x000f280000300a00 */
[----:B------:R-:W4:Y:S04]  /*18d060*/  LDL.LU.64 R20, [R1+0x2868] ;  /* 0x0028680001147983 */ /* 0x000f280000300a00 */
[----:B---3--:R0:W-:Y:S04]  /*18d070*/  @P6 STG.E.U8 desc[UR46][R2.64], R23 ;  /* 0x0000001702006986 */ /* 0x0081e8000c10112e */
[----:B0-----:R-:W3:Y:S01]  /*18d080*/  LDL.LU.64 R2, [R1+0x52a0] ;  /* 0x0052a00001027983 */ /* 0x001ee20000300a00 */
[----:B------:R-:W-:-:S02]  /*18d090*/  LOP3.LUT P6, RZ, R24, 0x10000, RZ, 0xc0, !PT ;  /* 0x0001000018ff7812 */ /* 0x000fc400078cc0ff */
[----:B------:R-:W-:-:S11]  /*18d0a0*/  PRMT R23, R0, 0x7771, RZ ;  /* 0x0000777100177816 */ /* 0x000fd600000000ff */
[----:B---3--:R0:W-:Y:S04]  /*18d0b0*/  @P6 STG.E.U8 desc[UR46][R2.64], R23 ;  /* 0x0000001702006986 */ /* 0x0081e8000c10112e */
[----:B0-----:R-:W3:Y:S01]  /*18d0c0*/  LDL.LU.64 R2, [R1+0x5298] ;  /* 0x0052980001027983 */ /* 0x001ee20000300a00 */
[----:B------:R-:W-:Y:S02]  /*18d0d0*/  LOP3.LUT P6, RZ, R24, 0x8000, RZ, 0xc0, !PT ;  /* 0x0000800018ff7812 */ /* 0x000fe400078cc0ff */
[----:B------:R-:W-:Y:S02]  /*18d0e0*/  PRMT R23, R0, 0x7772, RZ ;  /* 0x0000777200177816 */ /* 0x000fe400000000ff */
[C---:B------:R-:W-:Y:S02]  /*18d0f0*/  LOP3.LUT P5, RZ, R27.reuse, 0x20, RZ, 0xc0, !PT ;  /* 0x000000201bff7812 */ /* 0x040fe400078ac0ff */
[----:B------:R-:W-:-:S02]  /*18d100*/  LOP3.LUT P4, RZ, R27, 0x40, RZ, 0xc0, !PT ;  /* 0x000000401bff7812 */ /* 0x000fc4000788c0ff */
[C---:B------:R-:W-:Y:S02]  /*18d110*/  LOP3.LUT P3, RZ, R27.reuse, 0x80, RZ, 0xc0, !PT ;  /* 0x000000801bff7812 */ /* 0x040fe4000786c0ff */
[C---:B------:R-:W-:Y:S02]  /*18d120*/  LOP3.LUT P2, RZ, R27.reuse, 0x100, RZ, 0xc0, !PT ;  /* 0x000001001bff7812 */ /* 0x040fe4000784c0ff */
[C---:B------:R-:W-:Y:S02]  /*18d130*/  LOP3.LUT P1, RZ, R27.reuse, 0x200, RZ, 0xc0, !PT ;  /* 0x000002001bff7812 */ /* 0x040fe4000782c0ff */
[----:B------:R-:W-:Y:S01]  /*18d140*/  LOP3.LUT P0, RZ, R27, 0x400, RZ, 0xc0, !PT ;  /* 0x000004001bff7812 */ /* 0x000fe2000780c0ff */
[----:B---3--:R0:W-:Y:S01]  /*18d150*/  @P6 STG.E.U8 desc[UR46][R2.64], R23 ;  /* 0x0000001702006986 */ /* 0x0081e2000c10112e */
[----:B------:R-:W-:Y:S02]  /*18d160*/  LOP3.LUT P6, RZ, R24, 0x4000, RZ, 0xc0, !PT ;  /* 0x0000400018ff7812 */ /* 0x000fe400078cc0ff */
[----:B0-----:R-:W-:-:S11]  /*18d170*/  PRMT R23, R0, 0x7773, RZ ;  /* 0x0000777300177816 */ /* 0x001fd600000000ff */
        /* <DEDUP_REMOVED lines=12> */
[----:B--2---:R0:W-:Y:S02]  /*18d240*/  @P3 STG.E.U8 desc[UR46][R12.64], R23 ;  /* 0x000000170c003986 */ /* 0x0041e4000c10112e */
[----:B0-----:R-:W-:-:S05]  /*18d250*/  PRMT R23, R26, 0x7771, RZ ;  /* 0x000077711a177816 */ /* 0x001fca00000000ff */
[----:B------:R0:W-:Y:S02]  /*18d260*/  @P2 STG.E.U8 desc[UR46][R14.64], R23 ;  /* 0x000000170e002986 */ /* 0x0001e4000c10112e */
[----:B0-----:R-:W-:-:S05]  /*18d270*/  PRMT R23, R26, 0x7772, RZ ;  /* 0x000077721a177816 */ /* 0x001fca00000000ff */
[----:B----4-:R0:W-:Y:S02]  /*18d280*/  @P1 STG.E.U8 desc[UR46][R18.64], R23 ;  /* 0x0000001712001986 */ /* 0x0101e4000c10112e */
[----:B0-----:R-:W-:-:S05]  /*18d290*/  PRMT R23, R26, 0x7773, RZ ;  /* 0x000077731a177816 */ /* 0x001fca00000000ff */
[----:B------:R0:W-:Y:S04]  /*18d2a0*/  @P0 STG.E.U8 desc[UR46][R20.64], R23 ;  /* 0x0000001714000986 */ /* 0x0001e8000c10112e */
[----:B0-----:R-:W2:Y:S04]  /*18d2b0*/  LDL.LU.64 R20, [R1+0x2860] ;  /* 0x0028600001147983 */ /* 0x001ea80000300a00 */
[----:B------:R-:W3:Y:S04]  /*18d2c0*/  LDL.LU.64 R8, [R1+0x2858] ;  /* 0x0028580001087983 */ /* 0x000ee80000300a00 */
[----:B------:R-:W4:Y:S04]  /*18d2d0*/  LDL.LU.64 R10, [R1+0x2850] ;  /* 0x00285000010a7983 */ /* 0x000f280000300a00 */
[----:B------:R-:W2:Y:S01]  /*18d2e0*/  LDL.LU R16, [R1+0x2bc] ;  /* 0x0002bc0001107983 */ /* 0x000ea20000300800 */
[----:B------:R-:W-:-:S03]  /*18d2f0*/  LOP3.LUT P3, RZ, R27, 0x800, RZ, 0xc0, !PT ;  /* 0x000008001bff7812 */ /* 0x000fc6000786c0ff */
[----:B------:R-:W4:Y:S04]  /*18d300*/  LDL.LU.64 R12, [R1+0x2848] ;  /* 0x00284800010c7983 */ /* 0x000f280000300a00 */
[----:B------:R-:W4:Y:S04]  /*18d310*/  LDL.LU.64 R14, [R1+0x2840] ;  /* 0x00284000010e7983 */ /* 0x000f280000300a00 */
[----:B------:R-:W4:Y:S04]  /*18d320*/  LDL.LU R26, [R1+0x2a0] ;  /* 0x0002a000011a7983 */ /* 0x000f280000300800 */
[----:B------:R-:W4:Y:S01]  /*18d330*/  LDL.LU.64 R18, [R1+0x2838] ;  /* 0x0028380001127983 */ /* 0x000f220000300a00 */
[----:B--2---:R-:W-:-:S05]  /*18d340*/  PRMT R23, R16, 0x7770, RZ ;  /* 0x0000777010177816 */ /* 0x004fca00000000ff */
[----:B------:R0:W-:Y:S04]  /*18d350*/  @P3 STG.E.U8 desc[UR46][R20.64], R23 ;  /* 0x0000001714003986 */ /* 0x0001e8000c10112e */
[----:B0-----:R-:W2:Y:S04]  /*18d360*/  LDL.LU.64 R20, [R1+0x2830] ;  /* 0x0028300001147983 */ /* 0x001ea80000300a00 */
[----:B------:R-:W2:Y:S04]  /*18d370*/  LDL.LU R0, [R1+0x2a4] ;  /* 0x0002a40001007983 */ /* 0x000ea80000300800 */
        /* <DEDUP_REMOVED lines=23> */
[C---:B------:R-:W-:Y:S01]  /*18d4f0*/  LOP3.LUT P6, RZ, R27.reuse, 0x20000, RZ, 0xc0, !PT ;  /* 0x000200001bff7812 */ /* 0x040fe200078cc0ff */
[----:B------:R-:W3:Y:S01]  /*18d500*/  LDL.LU.64 R28, [R1+0x2810] ;  /* 0x00281000011c7983 */ /* 0x000ee20000300a00 */
[----:B------:R-:W-:Y:S02]  /*18d510*/  LOP3.LUT R24, R24, 0xfffffbff, RZ, 0xc0, !PT ;  /* 0xfffffbff18187812 */ /* 0x000fe400078ec0ff */
[C---:B------:R-:W-:Y:S01]  /*18d520*/  LOP3.LUT P2, RZ, R27.reuse, 0x1000, RZ, 0xc0, !PT ;  /* 0x000010001bff7812 */ /* 0x040fe2000784c0ff */
[----:B------:R-:W3:Y:S01]  /*18d530*/  LDL.LU.64 R4, [R1+0x2808] ;  /* 0x0028080001047983 */ /* 0x000ee20000300a00 */
[----:B------:R-:W-:Y:S02]  /*18d540*/  LOP3.LUT P1, RZ, R27, 0x2000, RZ, 0xc0, !PT ;  /* 0x000020001bff7812 */ /* 0x000fe4000782c0ff */
[----:B------:R-:W-:Y:S01]  /*18d550*/  PRMT R23, R16, 0x7771, RZ ;  /* 0x0000777110177816 */ /* 0x000fe200000000ff */
[----:B------:R-:W3:Y:S04]  /*18d560*/  LDL.LU.64 R6, [R1+0x2800] ;  /* 0x0028000001067983 */ /* 0x000ee80000300a00 */
[----:B------:R-:W-:-:S02]  /*18d570*/  @P6 LOP3.LUT R24, R24, 0x400, RZ, 0xfc, !PT ;  /* 0x0000040018186812 */ /* 0x000fc400078efcff */
[C---:B------:R-:W-:Y:S02]  /*18d580*/  LOP3.LUT P6, RZ, R27.reuse, 0x10000, RZ, 0xc0, !PT ;  /* 0x000100001bff7812 */ /* 0x040fe400078cc0ff */
[----:B------:R-:W-:Y:S01]  /*18d590*/  LOP3.LUT P0, RZ, R27, 0x4000, RZ, 0xc0, !PT ;  /* 0x000040001bff7812 */ /* 0x000fe2000780c0ff */
[----:B------:R0:W-:Y:S01]  /*18d5a0*/  @P2 STG.E.U8 desc[UR46][R8.64], R23 ;  /* 0x0000001708002986 */ /* 0x0001e2000c10112e */
[----:B------:R-:W-:Y:S02]  /*18d5b0*/  LOP3.LUT R24, R24, 0xfffff7ff, RZ, 0xc0, !PT ;  /* 0xfffff7ff18187812 */ /* 0x000fe400078ec0ff */
[----:B0-----:R-:W-:Y:S01]  /*18d5c0*/  PRMT R23, R16, 0x7772, RZ ;  /* 0x0000777210177816 */ /* 0x001fe200000000ff */
[----:B------:R-:W3:Y:S06]  /*18d5d0*/  LDL.LU.64 R8, [R1+0x27f8] ;  /* 0x0027f80001087983 */ /* 0x000eec0000300a00 */
[----:B------:R-:W-:-:S02]  /*18d5e0*/  @P6 LOP3.LUT R24, R24, 0x800, RZ, 0xfc, !PT ;  /* 0x0000080018186812 */ /* 0x000fc400078efcff */
[----:B------:R-:W-:Y:S01]  /*18d5f0*/  LOP3.LUT P6, RZ, R27, 0x8000, RZ, 0xc0, !PT ;  /* 0x000080001bff7812 */ /* 0x000fe200078cc0ff */
[----:B----4-:R0:W-:Y:S02]  /*18d600*/  @P1 STG.E.U8 desc[UR46][R10.64], R23 ;  /* 0x000000170a001986 */ /* 0x0101e4000c10112e */
[----:B0-----:R-:W-:Y:S02]  /*18d610*/  PRMT R23, R16, 0x7773, RZ ;  /* 0x0000777310177816 */ /* 0x001fe400000000ff */
[----:B------:R-:W4:Y:S04]  /*18d620*/  LDL.LU.64 R10, [R1+0x27f0] ;  /* 0x0027f000010a7983 */ /* 0x000f280000300a00 */
[----:B------:R0:W-:Y:S02]  /*18d630*/  @P0 STG.E.U8 desc[UR46][R12.64], R23 ;  /* 0x000000170c000986 */ /* 0x0001e4000c10112e */
[----:B0-----:R-:W-:-:S02]  /*18d640*/  PRMT R23, R26, 0x7770, RZ ;  /* 0x000077701a177816 */ /* 0x001fc400000000ff */
[----:B------:R-:W4:Y:S04]  /*18d650*/  LDL.LU.64 R12, [R1+0x27e8] ;  /* 0x0027e800010c7983 */ /* 0x000f280000300a00 */
[----:B------:R0:W-:Y:S01]  /*18d660*/  @P6 STG.E.U8 desc[UR46][R14.64], R23 ;  /* 0x000000170e006986 */ /* 0x0001e2000c10112e */
[----:B------:R-:W-:-:S03]  /*18d670*/  LOP3.LUT P6, RZ, R24, 0x800, RZ, 0xc0, !PT ;  /* 0x0000080018ff7812 */ /* 0x000fc600078cc0ff */
[----:B------:R-:W4:Y:S01]  /*18d680*/  LDL.LU R16, [R1+0x2ac] ;  /* 0x0002ac0001107983 */ /* 0x000f220000300800 */
[----:B0-----:R-:W-:-:S03]  /*18d690*/  PRMT R23, R26, 0x7771, RZ ;  /* 0x000077711a177816 */ /* 0x001fc600000000ff */
[----:B------:R-:W4:Y:S06]  /*18d6a0*/  LDL.LU.64 R14, [R1+0x27e0] ;  /* 0x0027e000010e7983 */ /* 0x000f2c0000300a00 */
[----:B------:R0:W-:Y:S01]  /*18d6b0*/  @P6 STG.E.U8 desc[UR46][R18.64], R23 ;  /* 0x0000001712006986 */ /* 0x0001e2000c10112e */
[----:B------:R-:W-:Y:S02]  /*18d6c0*/  LOP3.LUT P6, RZ, R24, 0x400, RZ, 0xc0, !PT ;  /* 0x0000040018ff7812 */ /* 0x000fe400078cc0ff */
[----:B0-----:R-:W-:Y:S01]  /*18d6d0*/  PRMT R23, R26, 0x7772, RZ ;  /* 0x000077721a177816 */ /* 0x001fe200000000ff */
[----:B------:R-:W4:Y:S10]  /*18d6e0*/  LDL.LU.64 R18, [R1+0x27d8] ;  /* 0x0027d80001127983 */ /* 0x000f340000300a00 */
[----:B--2---:R0:W-:Y:S01]  /*18d6f0*/  @P6 STG.E.U8 desc[UR46][R20.64], R23 ;  /* 0x0000001714006986 */ /* 0x0041e2000c10112e */
[----:B------:R-:W-:-:S02]  /*18d700*/  LOP3.LUT P6, RZ, R24, 0x200, RZ, 0xc0, !PT ;  /* 0x0000020018ff7812 */ /* 0x000fc400078cc0ff */
[----:B0-----:R-:W-:Y:S01]  /*18d710*/  PRMT R23, R26, 0x7773, RZ ;  /* 0x000077731a177816 */ /* 0x001fe200000000ff */
[----:B------:R-:W2:Y:S04]  /*18d720*/  LDL.LU.64 R20, [R1+0x27d0] ;  /* 0x0027d00001147983 */ /* 0x000ea80000300a00 */
[----:B------:R-:W4:Y:S06]  /*18d730*/  LDL.LU R26, [R1+0x5290] ;  /* 0x00529000011a7983 */ /* 0x000f2c0000300800 */
        /* <DEDUP_REMOVED lines=22> */
[----:B----4-:R-:W-:-:S11]  /*18d8a0*/  PRMT R23, R26, 0x7770, RZ ;  /* 0x000077701a177816 */ /* 0x010fd600000000ff */
[----:B------:R0:W-:Y:S02]  /*18d8b0*/  @P6 STG.E.U8 desc[UR46][R6.64], R23 ;  /* 0x0000001706006986 */ /* 0x0001e4000c10112e */
[----:B0-----:R-:W-:-:S05]  /*18d8c0*/  PRMT R23, R26, 0x7771, RZ ;  /* 0x000077711a177816 */ /* 0x001fca00000000ff */
[----:B------:R0:W-:Y:S02]  /*18d8d0*/  @P5 STG.E.U8 desc[UR46][R8.64], R23 ;  /* 0x0000001708005986 */ /* 0x0001e4000c10112e */
[----:B0-----:R-:W-:-:S05]  /*18d8e0*/  PRMT R23, R26, 0x7772, RZ ;  /* 0x000077721a177816 */ /* 0x001fca00000000ff */
[----:B------:R0:W-:Y:S02]  /*18d8f0*/  @P4 STG.E.U8 desc[UR46][R10.64], R23 ;  /* 0x000000170a004986 */ /* 0x0001e4000c10112e */
[----:B0-----:R-:W-:Y:S02]  /*18d900*/  PRMT R23, R26, 0x7773, RZ ;  /* 0x000077731a177816 */ /* 0x001fe400000000ff */
[----:B------:R-:W3:Y:S04]  /*18d910*/  LDL.LU R26, [R1+0x5278] ;  /* 0x00527800011a7983 */ /* 0x000ee80000300800 */
[----:B------:R0:W-:Y:S02]  /*18d920*/  @P3 STG.E.U8 desc[UR46][R12.64], R23 ;  /* 0x000000170c003986 */ /* 0x0001e4000c10112e */
[----:B0-----:R-:W-:-:S05]  /*18d930*/  PRMT R23, R16, 0x7770, RZ ;  /* 0x0000777010177816 */ /* 0x001fca00000000ff */
[----:B------:R0:W-:Y:S02]  /*18d940*/  @P2 STG.E.U8 desc[UR46][R14.64], R23 ;  /* 0x000000170e002986 */ /* 0x0001e4000c10112e */
[----:B0-----:R-:W-:-:S05]  /*18d950*/  PRMT R23, R16, 0x7771, RZ ;  /* 0x0000777110177816 */ /* 0x001fca00000000ff */
[----:B------:R0:W-:Y:S02]  /*18d960*/  @P1 STG.E.U8 desc[UR46][R18.64], R23 ;  /* 0x0000001712001986 */ /* 0x0001e4000c10112e */
[----:B0-----:R-:W-:Y:S02]  /*18d970*/  PRMT R23, R16, 0x7772, RZ ;  /* 0x0000777210177816 */ /* 0x001fe400000000ff */
[----:B------:R-:W4:Y:S04]  /*18d980*/  LDL.LU.64 R18, [R1+0x27c8] ;  /* 0x0027c80001127983 */ /* 0x000f280000300a00 */
[----:B--2---:R0:W-:Y:S04]  /*18d990*/  @P0 STG.E.U8 desc[UR46][R20.64], R23 ;  /* 0x0000001714000986 */ /* 0x0041e8000c10112e */
[----:B0-----:R-:W2:Y:S04]  /*18d9a0*/  LDL.LU.64 R20, [R1+0x27c0] ;  /* 0x0027c00001147983 */ /* 0x001ea80000300a00 */
[----:B------:R-:W3:Y:S04]  /*18d9b0*/  LDL.LU.64 R8, [R1+0x27b8] ;  /* 0x0027b80001087983 */ /* 0x000ee80000300a00 */
[----:B------:R-:W3:Y:S04]  /*18d9c0*/  LDL.LU.64 R10, [R1+0x27b0] ;  /* 0x0027b000010a7983 */ /* 0x000ee80000300a00 */
[----:B------:R-:W2:Y:S01]  /*18d9d0*/  LDL.LU R13, [R1+0x290] ;  /* 0x00029000010d7983 */ /* 0x000ea20000300800 */
[----:B------:R-:W-:-:S02]  /*18d9e0*/  LOP3.LUT P3, RZ, R27, 0x40000000, RZ, 0xc0, !PT ;  /* 0x400000001bff7812 */ /* 0x000fc4000786c0ff */
[----:B------:R-:W-:Y:S01]  /*18d9f0*/  LOP3.LUT P2, RZ, R27, 0x80000000, RZ, 0xc0, !PT ;  /* 0x800000001bff7812 */ /* 0x000fe2000784c0ff */
[----:B------:R-:W3:Y:S01]  /*18da00*/  LDL.LU.64 R14, [R1+0x27a8] ;  /* 0x0027a800010e7983 */ /* 0x000ee20000300a00 */
[----:B------:R-:W-:-:S03]  /*18da10*/  PRMT R23, R16, 0x7773, RZ ;  /* 0x0000777310177816 */ /* 0x000fc600000000ff */
[----:B------:R-:W3:Y:S06]  /*18da20*/  LDL.LU R0, [R1+0x294] ;  /* 0x0002940001007983 */ /* 0x000eec0000300800 */
[----:B----4-:R0:W-:Y:S04]  /*18da30*/  @P3 STG.E.U8 desc[UR46][R18.64], R23 ;  /* 0x0000001712003986 */ /* 0x0101e8000c10112e */
[----:B0-----:R-:W4:Y:S01]  /*18da40*/  LDL.LU.64 R18, [R1+0x27a0] ;  /* 0x0027a00001127983 */ /* 0x001f220000300a00 */
[----:B--2---:R-:W-:-:S05]  /*18da50*/  PRMT R23, R13, 0x7770, RZ ;  /* 0x000077700d177816 */ /* 0x004fca00000000ff */
[----:B------:R0:W-:Y:S04]  /*18da60*/  @P2 STG.E.U8 desc[UR46][R20.64], R23 ;  /* 0x0000001714002986 */ /* 0x0001e8000c10112e */
[----:B0-----:R-:W2:Y:S04]  /*18da70*/  LDL.LU.64 R20, [R1+0x2798] ;  /* 0x0027980001147983 */ /* 0x001ea80000300a00 */
[----:B------:R-:W3:Y:S04]  /*18da80*/  LDL.LU R16, [R1+0x298] ;  /* 0x0002980001107983 */ /* 0x000ee80000300800 */
        /* <DEDUP_REMOVED lines=18> */
[----:B---3--:R0:W-:Y:S04]  /*18dbb0*/  STL.64 [R1+0x5270], R16 ;  /* 0x0052701001007387 */ /* 0x0081e80000100a00 */
[----:B0-----:R-:W3:Y:S04]  /*18dbc0*/  LDL.LU.64 R16, [R1+0x2790] ;  /* 0x0027900001107983 */ /* 0x001ee80000300a00 */
[----:B------:R-:W3:Y:S01]  /*18dbd0*/  LDL.LU.64 R2, [R1+0x2778] ;  /* 0x0027780001027983 */ /* 0x000ee20000300a00 */
[----:B------:R-:W-:-:S04]  /*18dbe0*/  LOP3.LUT R24, R24, 0xfffffffd, RZ, 0xc0, !PT ;  /* 0xfffffffd18187812 */ /* 0x000fc800078ec0ff */
[----:B------:R-:W-:Y:S02]  /*18dbf0*/  @P6 LOP3.LUT R24, R24, 0x2, RZ, 0xfc, !PT ;  /* 0x0000000218186812 */ /* 0x000fe400078efcff */
        /* <DEDUP_REMOVED lines=11> */
[----:B0-----:R-:W-:-:S05]  /*18dcb0*/  PRMT R23, R13, 0x7772, RZ ;  /* 0x000077720d177816 */ /* 0x001fca00000000ff */
        /* <DEDUP_REMOVED lines=10> */
[----:B0-----:R-:W-:Y:S01]  /*18dd60*/  PRMT R23, R0, 0x7772, RZ ;  /* 0x0000777200177816 */ /* 0x001fe200000000ff */
[----:B---3--:R0:W-:Y:S04]  /*18dd70*/  STL.64 [R1+0x5260], R2 ;  /* 0x0052600201007387 */ /* 0x0081e80000100a00 */
[----:B0-----:R-:W2:Y:S04]  /*18dd80*/  LDL.LU.64 R2, [R1+0x2780] ;  /* 0x0027800001027983 */ /* 0x001ea80000300a00 */
[----:B------:R-:W3:Y:S04]  /*18dd90*/  LDL.LU.64 R4, [R1+0x2770] ;  /* 0x0027700001047983 */ /* 0x000ee80000300a00 */
        /* <DEDUP_REMOVED lines=9> */
[----:B0-----:R-:W2:Y:S01]  /*18de30*/  LDL.LU.64 R16, [R1+0x5270] ;  /* 0x0052700001107983 */ /* 0x001ea20000300a00 */
[----:B------:R-:W-:-:S02]  /*18de40*/  LOP3.LUT P6, RZ, R24, 0x1, RZ, 0xc0, !PT ;  /* 0x0000000118ff7812 */ /* 0x000fc400078cc0ff */
[----:B------:R-:W-:-:S11]  /*18de50*/  PRMT R23, R0, 0x7773, RZ ;  /* 0x0000777300177816 */ /* 0x000fd600000000ff */
[----:B--2---:R0:W-:Y:S04]  /*18de60*/  @P6 STG.E.U8 desc[UR46][R16.64], R23 ;  /* 0x0000001710006986 */ /* 0x0041e8000c10112e */
[----:B0-----:R-:W2:Y:S01]  /*18de70*/  LDL.LU.64 R16, [R1+0x5268] ;  /* 0x0052680001107983 */ /* 0x001ea20000300a00 */
[----:B------:R-:W-:Y:S02]  /*18de80*/  LOP3.LUT P6, RZ, R27, 0x80000000, RZ, 0xc0, !PT ;  /* 0x800000001bff7812 */ /* 0x000fe400078cc0ff */
[----:B--2---:R-:W-:-:S11]  /*18de90*/  PRMT R23, R16, 0x7770, RZ ;  /* 0x0000777010177816 */ /* 0x004fd600000000ff */
[----:B------:R0:W-:Y:S04]  /*18dea0*/  @P6 STG.E.U8 desc[UR46][R2.64], R23 ;  /* 0x0000001702006986 */ /* 0x0001e8000c10112e */
[----:B0-----:R-:W2:Y:S01]  /*18deb0*/  LDL.LU.64 R2, [R1+0x5260] ;  /* 0x0052600001027983 */ /* 0x001ea20000300a00 */
        /* <DEDUP_REMOVED lines=8> */
[----:B--2---:R0:W-:Y:S01]  /*18df40*/  @P6 STG.E.U8 desc[UR46][R2.64], R23 ;  /* 0x0000001702006986 */ /* 0x0041e2000c10112e */
[----:B------:R-:W-:Y:S02]  /*18df50*/  LOP3.LUT P6, RZ, R27, 0x20000000, RZ, 0xc0, !PT ;  /* 0x200000001bff7812 */ /* 0x000fe400078cc0ff */
[----:B0-----:R-:W-:-:S11]  /*18df60*/  PRMT R23, R16, 0x7772, RZ ;  /* 0x0000777210177816 */ /* 0x001fd600000000ff */
[----:B---3--:R0:W-:Y:S01]  /*18df70*/  @P6 STG.E.U8 desc[UR46][R4.64], R23 ;  /* 0x0000001704006986 */ /* 0x0081e2000c10112e */
[----:B------:R-:W-:Y:S02]  /*18df80*/  LOP3.LUT P6, RZ, R27, 0x10000000, RZ, 0xc0, !PT ;  /* 0x100000001bff7812 */ /* 0x000fe400078cc0ff */
[----:B0-----:R-:W-:-:S11]  /*18df90*/  PRMT R23, R16, 0x7773, RZ ;  /* 0x0000777310177816 */ /* 0x001fd600000000ff */
[----:B----4-:R0:W-:Y:S02]  /*18dfa0*/  @P6 STG.E.U8 desc[UR46][R6.64], R23 ;  /* 0x0000001706006986 */ /* 0x0101e4000c10112e */
        /* <DEDUP_REMOVED lines=9> */
[----:B0-----:R-:W-:-:S05]  /*18e040*/  PRMT R23, R29, 0x7770, RZ ;  /* 0x000077701d177816 */ /* 0x001fca00000000ff */
[----:B------:R0:W-:Y:S02]  /*18e050*/  @P1 STG.E.U8 desc[UR46][R18.64], R23 ;  /* 0x0000001712001986 */ /* 0x0001e4000c10112e */
[----:B0-----:R-:W-:Y:S02]  /*18e060*/  PRMT R23, R29, 0x7771, RZ ;  /* 0x000077711d177816 */ /* 0x001fe400000000ff */
[----:B------:R-:W3:Y:S04]  /*18e070*/  LDL.LU.64 R18, [R1+0x2730] ;  /* 0x0027300001127983 */ /* 0x000ee80000300a00 */
[----:B------:R0:W-:Y:S04]  /*18e080*/  @P0 STG.E.U8 desc[UR46][R20.64], R23 ;  /* 0x0000001714000986 */ /* 0x0001e8000c10112e */
[----:B0-----:R-:W4:Y:S04]  /*18e090*/  LDL.LU.64 R20, [R1+0x2728] ;  /* 0x0027280001147983 */ /* 0x001f280000300a00 */
[----:B------:R-:W2:Y:S04]  /*18e0a0*/  LDL.LU.64 R14, [R1+0x2720] ;  /* 0x00272000010e7983 */ /* 0x000ea80000300a00 */
[----:B------:R-:W2:Y:S04]  /*18e0b0*/  LDL.LU.64 R10, [R1+0x2718] ;  /* 0x00271800010a7983 */ /* 0x000ea80000300a00 */
[----:B------:R-:W2:Y:S04]  /*18e0c0*/  LDL.LU.64 R12, [R1+0x2710] ;  /* 0x00271000010c7983 */ /* 0x000ea80000300a00 */
[----:B------:R-:W2:Y:S01]  /*18e0d0*/  LDL.LU R16, [R1+0x284] ;  /* 0x0002840001107983 */ /* 0x000ea20000300800 */
[----:B------:R-:W-:-:S02]  /*18e0e0*/  LOP3.LUT P3, RZ, R26, 0x20000, RZ, 0xc0, !PT ;  /* 0x000200001aff7812 */ /* 0x000fc4000786c0ff */
[C---:B------:R-:W-:Y:S02]  /*18e0f0*/  LOP3.LUT P2, RZ, R26.reuse, 0x40000, RZ, 0xc0, !PT ;  /* 0x000400001aff7812 */ /* 0x040fe4000784c0ff */
[----:B------:R-:W-:Y:S02]  /*18e100*/  PRMT R23, R29, 0x7772, RZ ;  /* 0x000077721d177816 */ /* 0x000fe400000000ff */
[----:B------:R-:W-:-:S07]  /*18e110*/  LOP3.LUT P1, RZ, R26, 0x80000, RZ, 0xc0, !PT ;  /* 0x000800001aff7812 */ /* 0x000fce000782c0ff */
[----:B---3--:R0:W-:Y:S02]  /*18e120*/  @P3 STG.E.U8 desc[UR46][R18.64], R23 ;  /* 0x0000001712003986 */ /* 0x0081e4000c10112e */
[----:B0-----:R-:W-:Y:S02]  /*18e130*/  PRMT R23, R29, 0x7773, RZ ;  /* 0x000077731d177816 */ /* 0x001fe400000000ff */
[----:B------:R-:W3:Y:S04]  /*18e140*/  LDL.LU.64 R18, [R1+0x2708] ;  /* 0x0027080001127983 */ /* 0x000ee80000300a00 */
[----:B----4-:R0:W-:Y:S04]  /*18e150*/  @P2 STG.E.U8 desc[UR46][R20.64], R23 ;  /* 0x0000001714002986 */ /* 0x0101e8000c10112e */
[----:B------:R-:W4:Y:S04]  /*18e160*/  LDL.LU R0, [R1+0x288] ;  /* 0x0002880001007983 */ /* 0x000f280000300800 */
[----:B0-----:R-:W4:Y:S01]  /*18e170*/  LDL.LU.64 R20, [R1+0x2700] ;  /* 0x0027000001147983 */ /* 0x001f220000300a00 */
[----:B--2---:R-:W-:-:S05]  /*18e180*/  PRMT R23, R16, 0x7770, RZ ;  /* 0x0000777010177816 */ /* 0x004fca00000000ff */
[----:B------:R0:W-:Y:S04]  /*18e190*/  @P1 STG.E.U8 desc[UR46][R14.64], R23 ;  /* 0x000000170e001986 */ /* 0x0001e8000c10112e */
[----:B0-----:R-:W2:Y:S04]  /*18e1a0*/  LDL.LU R14, [R1+0x28c] ;  /* 0x00028c00010e7983 */ /* 0x001ea80000300800 */
[----:B------:R-:W3:Y:S04]  /*18e1b0*/  LDL.LU.64 R2, [R1+0x26e0] ;  /* 0x0026e00001027983 */ /* 0x000ee80000300a00 */
[----:B---3--:R0:W-:Y:S04]  /*18e1c0*/  STL.64 [R1+0x5240], R2 ;  /* 0x0052400201007387 */ /* 0x0081e80000100a00 */
[----:B0-----:R-:W3:Y:S04]  /*18e1d0*/  LDL.LU.64 R2, [R1+0x26e8] ;  /* 0x0026e80001027983 */ /* 0x001ee80000300a00 */
        /* <DEDUP_REMOVED lines=34> */
[----:B------:R-:W2:Y:S06]  /*18e400*/  LDL.LU.64 R8, [R1+0x26c0] ;  /* 0x0026c00001087983 */ /* 0x000eac0000300a00 */
[----:B------:R-:W-:-:S02]  /*18e410*/  @P6 LOP3.LUT R27, R27, 0x8000000, RZ, 0xfc, !PT ;  /* 0x080000001b1b6812 */ /* 0x000fc400078efcff */
[----:B------:R-:W-:Y:S01]  /*18e420*/  LOP3.LUT P6, RZ, R26, 0x200000, RZ, 0xc0, !PT ;  /* 0x002000001aff7812 */ /* 0x000fe200078cc0ff */
[----:B0-----:R-:W2:Y:S01]  /*18e430*/  LDL.LU.64 R10, [R1+0x26b8] ;  /* 0x0026b800010a7983 */ /* 0x001ea20000300a00 */
[----:B------:R-:W-:-:S11]  /*18e440*/  PRMT R23, R16, 0x7772, RZ ;  /* 0x0000777210177816 */ /* 0x000fd600000000ff */
[----:B------:R0:W-:Y:S01]  /*18e450*/  @P6 STG.E.U8 desc[UR46][R12.64], R23 ;  /* 0x000000170c006986 */ /* 0x0001e2000c10112e */
[C---:B------:R-:W-:Y:S02]  /*18e460*/  LOP3.LUT P6, RZ, R27.reuse, 0x8000000, RZ, 0xc0, !PT ;  /* 0x080000001bff7812 */ /* 0x040fe400078cc0ff */
[----:B0-----:R-:W-:Y:S01]  /*18e470*/  PRMT R23, R16, 0x7773, RZ ;  /* 0x0000777310177816 */ /* 0x001fe200000000ff */
[----:B------:R-:W2:Y:S10]  /*18e480*/  LDL.LU.64 R12, [R1+0x26b0] ;  /* 0x0026b000010c7983 */ /* 0x000eb40000300a00 */
[----:B------:R4:W-:Y:S01]  /*18e490*/  @P6 STG.E.U8 desc[UR46][R18.64], R23 ;  /* 0x0000001712006986 */ /* 0x0009e2000c10112e */
[----:B------:R-:W-:-:S02]  /*18e4a0*/  LOP3.LUT P6, RZ, R27, 0x4000000, RZ, 0xc0, !PT ;  /* 0x040000001bff7812 */ /* 0x000fc400078cc0ff */
[----:B----4-:R-:W-:Y:S01]  /*18e4b0*/  PRMT R23, R0, 0x7770, RZ ;  /* 0x0000777000177816 */ /* 0x010fe200000000ff */
[----:B------:R-:W4:Y:S10]  /*18e4c0*/  LDL.LU.64 R18, [R1+0x26a8] ;  /* 0x0026a80001127983 */ /* 0x000f340000300a00 */
[----:B------:R0:W-:Y:S01]  /*18e4d0*/  @P6 STG.E.U8 desc[UR46][R20.64], R23 ;  /* 0x0000001714006986 */ /* 0x0001e2000c10112e */
[----:B------:R-:W-:-:S03]  /*18e4e0*/  LOP3.LUT P6, RZ, R27, 0x2000000, RZ, 0xc0, !PT ;  /* 0x020000001bff7812 */ /* 0x000fc600078cc0ff */
[----:B------:R-:W4:Y:S01]  /*18e4f0*/  LDL.LU R16, [R1+0x274] ;  /* 0x0002740001107983 */ /* 0x000f220000300800 */
[----:B0-----:R-:W-:-:S03]  /*18e500*/  PRMT R23, R0, 0x7771, RZ ;  /* 0x0000777100177816 */ /* 0x001fc600000000ff */
[----:B------:R-:W4:Y:S06]  /*18e510*/  LDL.LU.64 R20, [R1+0x26a0] ;  /* 0x0026a00001147983 */ /* 0x000f2c0000300a00 */
        /* <DEDUP_REMOVED lines=8> */
[----:B---3--:R0:W-:Y:S04]  /*18e5a0*/  @P6 STG.E.U8 desc[UR46][R2.64], R23 ;  /* 0x0000001702006986 */ /* 0x0081e8000c10112e */
[----:B0-----:R-:W3:Y:S01]  /*18e5b0*/  LDL.LU.64 R2, [R1+0x5240] ;  /* 0x0052400001027983 */ /* 0x001ee20000300a00 */
        /* <DEDUP_REMOVED lines=24> */
[----:B----4-:R0:W-:Y:S02]  /*18e740*/  @P1 STG.E.U8 desc[UR46][R18.64], R23 ;  /* 0x0000001712001986 */ /* 0x0101e4000c10112e */
[----:B0-----:R-:W-:-:S05]  /*18e750*/  PRMT R23, R16, 0x7770, RZ ;  /* 0x0000777010177816 */ /* 0x001fca00000000ff */
[----:B------:R0:W-:Y:S04]  /*18e760*/  @P0 STG.E.U8 desc[UR46][R20.64], R23 ;  /* 0x0000001714000986 */ /* 0x0001e8000c10112e */
[----:B0-----:R-:W2:Y:S01]  /*18e770*/  LDL.LU.64 R20, [R1+0x2698] ;  /* 0x0026980001147983 */ /* 0x001ea20000300a00 */
[C---:B------:R-:W-:Y:S02]  /*18e780*/  LOP3.LUT P3, RZ, R25.reuse, 0x10, RZ, 0xc0, !PT ;  /* 0x0000001019ff7812 */ /* 0x040fe4000786c0ff */
[----:B------:R-:W-:Y:S01]  /*18e790*/  PRMT R23, R16, 0x7771, RZ ;  /* 0x0000777110177816 */ /* 0x000fe200000000ff */
[----:B------:R-:W3:Y:S04]  /*18e7a0*/  LDL.LU.64 R8, [R1+0x2690] ;  /* 0x0026900001087983 */ /* 0x000ee80000300a00 */
[----:B------:R-:W4:Y:S04]  /*18e7b0*/  LDL.LU.64 R10, [R1+0x2688] ;  /* 0x00268800010a7983 */ /* 0x000f280000300a00 */
[----:B------:R-:W4:Y:S04]  /*18e7c0*/  LDL.LU.64 R12, [R1+0x2680] ;  /* 0x00268000010c7983 */ /* 0x000f280000300a00 */
[----:B------:R-:W4:Y:S04]  /*18e7d0*/  LDL.LU.64 R14, [R1+0x2678] ;  /* 0x00267800010e7983 */ /* 0x000f280000300a00 */
[----:B------:R-:W4:Y:S04]  /*18e7e0*/  LDL.LU R24, [R1+0x278] ;  /* 0x0002780001187983 */ /* 0x000f280000300800 */
[----:B------:R-:W4:Y:S04]  /*18e7f0*/  LDL.LU.64 R18, [R1+0x2670] ;  /* 0x0026700001127983 */ /* 0x000f280000300a00 */
[----:B--2---:R0:W-:Y:S04]  /*18e800*/  @P3 STG.E.U8 desc[UR46][R20.64], R23 ;  /* 0x0000001714003986 */ /* 0x0041e8000c10112e */
        /* <DEDUP_REMOVED lines=25> */
[----:B------:R-:W-:Y:S01]  /*18e9a0*/  LOP3.LUT P6, RZ, R25, 0x400, RZ, 0xc0, !PT ;  /* 0x0000040019ff7812 */ /* 0x000fe200078cc0ff */
[----:B------:R-:W3:Y:S01]  /*18e9b0*/  LDL.LU.64 R28, [R1+0x2648] ;  /* 0x00264800011c7983 */ /* 0x000ee20000300a00 */
[----:B------:R-:W-:Y:S02]  /*18e9c0*/  LOP3.LUT R27, R27, 0xfffbffff, RZ, 0xc0, !PT ;  /* 0xfffbffff1b1b7812 */ /* 0x000fe400078ec0ff */
[C---:B------:R-:W-:Y:S02]  /*18e9d0*/  LOP3.LUT P2, RZ, R25.reuse, 0x20, RZ, 0xc0, !PT ;  /* 0x0000002019ff7812 */ /* 0x040fe4000784c0ff */
[----:B------:R-:W-:Y:S02]  /*18e9e0*/  LOP3.LUT P1, RZ, R25, 0x40, RZ, 0xc0, !PT ;  /* 0x0000004019ff7812 */ /* 0x000fe4000782c0ff */
[----:B------:R-:W-:-:S05]  /*18e9f0*/  PRMT R23, R16, 0x7772, RZ ;  /* 0x0000777210177816 */ /* 0x000fca00000000ff */
[----:B------:R-:W-:Y:S02]  /*18ea00*/  @P6 LOP3.LUT R27, R27, 0x40000, RZ, 0xfc, !PT ;  /* 0x000400001b1b6812 */ /* 0x000fe400078efcff */
[C---:B------:R-:W-:Y:S02]  /*18ea10*/  LOP3.LUT P6, RZ, R25.reuse, 0x200, RZ, 0xc0, !PT ;  /* 0x0000020019ff7812 */ /* 0x040fe400078cc0ff */
[----:B------:R-:W-:Y:S01]  /*18ea20*/  LOP3.LUT P0, RZ, R25, 0x80, RZ, 0xc0, !PT ;  /* 0x0000008019ff7812 */ /* 0x000fe2000780c0ff */
[----:B------:R0:W-:Y:S01]  /*18ea30*/  @P2 STG.E.U8 desc[UR46][R8.64], R23 ;  /* 0x0000001708002986 */ /* 0x0001e2000c10112e */
[----:B------:R-:W-:Y:S02]  /*18ea40*/  LOP3.LUT R27, R27, 0xfff7ffff, RZ, 0xc0, !PT ;  /* 0xfff7ffff1b1b7812 */ /* 0x000fe400078ec0ff */
[----:B0-----:R-:W-:-:S07]  /*18ea50*/  PRMT R23, R16, 0x7773, RZ ;  /* 0x0000777310177816 */ /* 0x001fce00000000ff */
[----:B------:R-:W-:Y:S01]  /*18ea60*/  @P6 LOP3.LUT R27, R27, 0x80000, RZ, 0xfc, !PT ;  /* 0x000800001b1b6812 */ /* 0x000fe200078efcff */
[----:B------:R-:W3:Y:S01]  /*18ea70*/  LDL.LU R16, [R1+0x260] ;  /* 0x0002600001107983 */ /* 0x000ee20000300800 */
[----:B------:R-:W-:-:S03]  /*18ea80*/  LOP3.LUT P6, RZ, R25, 0x100, RZ, 0xc0, !PT ;  /* 0x0000010019ff7812 */ /* 0x000fc600078cc0ff */
[----:B----4-:R0:W-:Y:S04]  /*18ea90*/  @P1 STG.E.U8 desc[UR46][R10.64], R23 ;  /* 0x000000170a001986 */ /* 0x0101e8000c10112e */
[----:B------:R-:W4:Y:S04]  /*18eaa0*/  LDL.LU.64 R4, [R1+0x2640] ;  /* 0x0026400001047983 */ /* 0x000f280000300a00 */
[----:B------:R-:W4:Y:S01]  /*18eab0*/  LDL.LU.64 R6, [R1+0x2638] ;  /* 0x0026380001067983 */ /* 0x000f220000300a00 */
[----:B0-----:R-:W-:-:S03]  /*18eac0*/  PRMT R23, R24, 0x7770, RZ ;  /* 0x0000777018177816 */ /* 0x001fc600000000ff */
[----:B------:R-:W4:Y:S04]  /*18ead0*/  LDL.LU.64 R8, [R1+0x2630] ;  /* 0x0026300001087983 */ /* 0x000f280000300a00 */
[----:B------:R0:W-:Y:S04]  /*18eae0*/  @P0 STG.E.U8 desc[UR46][R12.64], R23 ;  /* 0x000000170c000986 */ /* 0x0001e8000c10112e */
[----:B------:R-:W4:Y:S01]  /*18eaf0*/  LDL.LU.64 R10, [R1+0x2628] ;  /* 0x00262800010a7983 */ /* 0x000f220000300a00 */
[----:B0-----:R-:W-:-:S03]  /*18eb00*/  PRMT R23, R24, 0x7771, RZ ;  /* 0x0000777118177816 */ /* 0x001fc600000000ff */
[----:B------:R-:W4:Y:S04]  /*18eb10*/  LDL.LU.64 R12, [R1+0x2620] ;  /* 0x00262000010c7983 */ /* 0x000f280000300a00 */
[----:B------:R0:W-:Y:S01]  /*18eb20*/  @P6 STG.E.U8 desc[UR46][R14.64], R23 ;  /* 0x000000170e006986 */ /* 0x0001e2000c10112e */
[C---:B------:R-:W-:Y:S02]  /*18eb30*/  LOP3.LUT P6, RZ, R27.reuse, 0x80000, RZ, 0xc0, !PT ;  /* 0x000800001bff7812 */ /* 0x040fe400078cc0ff */
[----:B0-----:R-:W-:Y:S01]  /*18eb40*/  PRMT R23, R24, 0x7772, RZ ;  /* 0x0000777218177816 */ /* 0x001fe200000000ff */
[----:B------:R-:W4:Y:S10]  /*18eb50*/  LDL.LU.64 R14, [R1+0x2618] ;  /* 0x00261800010e7983 */ /* 0x000f340000300a00 */
[----:B------:R0:W-:Y:S01]  /*18eb60*/  @P6 STG.E.U8 desc[UR46][R18.64], R23 ;  /* 0x0000001712006986 */ /* 0x0001e2000c10112e */
[----:B------:R-:W-:-:S02]  /*18eb70*/  LOP3.LUT P6, RZ, R27, 0x40000, RZ, 0xc0, !PT ;  /* 0x000400001bff7812 */ /* 0x000fc400078cc0ff */
        /* <DEDUP_REMOVED lines=26> */
[----:B----4-:R0:W-:Y:S01]  /*18ed20*/  @P6 STG.E.U8 desc[UR46][R4.64], R23 ;  /* 0x0000001704006986 */ /* 0x0101e2000c10112e */
        /* <DEDUP_REMOVED lines=14> */
[----:B------:R-:W3:Y:S04]  /*18ee10*/  LDL.LU R22, [R1+0x5228] ;  /* 0x0052280001167983 */ /* 0x000ee80000300800 */
[----:B--2---:R0:W-:Y:S04]  /*18ee20*/  @P0 STG.E.U8 desc[UR46][R20.64], R23 ;  /* 0x0000001714000986 */ /* 0x0041e8000c10112e */
[----:B------:R-:W2:Y:S04]  /*18ee30*/  LDL.LU.64 R18, [R1+0x2600] ;  /* 0x0026000001127983 */ /* 0x000ea80000300a00 */
[----:B0-----:R-:W4:Y:S04]  /*18ee40*/  LDL.LU.64 R20, [R1+0x25f8] ;  /* 0x0025f80001147983 */ /* 0x001f280000300a00 */
[----:B------:R-:W4:Y:S04]  /*18ee50*/  LDL.LU.64 R8, [R1+0x25f0] ;  /* 0x0025f00001087983 */ /* 0x000f280000300a00 */
[----:B------:R-:W2:Y:S01]  /*18ee60*/  LDL.LU R16, [R1+0x268] ;  /* 0x0002680001107983 */ /* 0x000ea20000300800 */
[----:B------:R-:W-:-:S02]  /*18ee70*/  LOP3.LUT R27, R27, 0xffffffef, RZ, 0xc0, !PT ;  /* 0xffffffef1b1b7812 */ /* 0x000fc400078ec0ff */
[C---:B------:R-:W-:Y:S01]  /*18ee80*/  LOP3.LUT P3, RZ, R25.reuse, 0x800000, RZ, 0xc0, !PT ;  /* 0x0080000019ff7812 */ /* 0x040fe2000786c0ff */
[----:B------:R-:W4:Y:S01]  /*18ee90*/  LDL.LU.64 R12, [R1+0x25e8] ;  /* 0x0025e800010c7983 */ /* 0x000f220000300a00 */
[----:B------:R-:W-:-:S03]  /*18eea0*/  LOP3.LUT P2, RZ, R25, 0x1000000, RZ, 0xc0, !PT ;  /* 0x0100000019ff7812 */ /* 0x000fc6000784c0ff */
[----:B------:R-:W4:Y:S04]  /*18eeb0*/  LDL.LU.64 R14, [R1+0x25e0] ;  /* 0x0025e000010e7983 */ /* 0x000f280000300a00 */
[----:B------:R-:W4:Y:S01]  /*18eec0*/  LDL.LU R0, [R1+0x26c] ;  /* 0x00026c0001007983 */ /* 0x000f220000300800 */
[----:B------:R-:W-:-:S03]  /*18eed0*/  LOP3.LUT P1, RZ, R25, 0x2000000, RZ, 0xc0, !PT ;  /* 0x0200000019ff7812 */ /* 0x000fc6000782c0ff */
[----:B------:R-:W-:Y:S01]  /*18eee0*/  STL [R1+0x5210], R25 ;  /* 0x0052101901007387 */ /* 0x000fe20000100800 */
[----:B------:R-:W-:Y:S02]  /*18eef0*/  LOP3.LUT P0, RZ, R25, 0x4000000, RZ, 0xc0, !PT ;  /* 0x0400000019ff7812 */ /* 0x000fe4000780c0ff */
[----:B---3--:R-:W-:-:S13]  /*18ef00*/  LOP3.LUT P6, RZ, R22, 0x8, RZ, 0xc0, !PT ;  /* 0x0000000816ff7812 */ /* 0x008fda00078cc0ff */
        /* <DEDUP_REMOVED lines=17> */
[----:B------:R-:W-:Y:S02]  /*18f020*/  LOP3.LUT R27, R27, 0xfffffbff, RZ, 0xc0, !PT ;  /* 0xfffffbff1b1b7812 */ /* 0x000fe400078ec0ff */
[----:B--2---:R-:W-:-:S09]  /*18f030*/  PRMT R23, R16, 0x7770, RZ ;  /* 0x0000777010177816 */ /* 0x004fd200000000ff */
[----:B------:R-:W-:Y:S02]  /*18f040*/  @P6 LOP3.LUT R27, R27, 0x400, RZ, 0xfc, !PT ;  /* 0x000004001b1b6812 */ /* 0x000fe400078efcff */
[----:B------:R-:W-:Y:S01]  /*18f050*/  LOP3.LUT P6, RZ, R25, 0x10000000, RZ, 0xc0, !PT ;  /* 0x1000000019ff7812 */ /* 0x000fe200078cc0ff */
[----:B------:R0:W-:Y:S01]  /*18f060*/  @P3 STG.E.U8 desc[UR46][R18.64], R23 ;  /* 0x0000001712003986 */ /* 0x0001e2000c10112e */
[----:B------:R-:W-:Y:S02]  /*18f070*/  LOP3.LUT R27, R27, 0xfffff7ff, RZ, 0xc0, !PT ;  /* 0xfffff7ff1b1b7812 */ /* 0x000fe400078ec0ff */
[----:B0-----:R-:W-:Y:S01]  /*18f080*/  PRMT R23, R16, 0x7771, RZ ;  /* 0x0000777110177816 */ /* 0x001fe200000000ff */
[----:B------:R-:W2:Y:S08]  /*18f090*/  LDL.LU.64 R18, [R1+0x25d8] ;  /* 0x0025d80001127983 */ /* 0x000eb00000300a00 */
[----:B------:R-:W-:Y:S01]  /*18f0a0*/  @P6 LOP3.LUT R27, R27, 0x800, RZ, 0xfc, !PT ;  /* 0x000008001b1b6812 */ /* 0x000fe200078efcff */
[----:B----4-:R0:W-:Y:S01]  /*18f0b0*/  @P2 STG.E.U8 desc[UR46][R20.64], R23 ;  /* 0x0000001714002986 */ /* 0x0101e2000c10112e */
[----:B------:R-:W-:-:S03]  /*18f0c0*/  LOP3.LUT P6, RZ, R25, 0x8000000, RZ, 0xc0, !PT ;  /* 0x0800000019ff7812 */ /* 0x000fc600078cc0ff */
[----:B0-----:R-:W3:Y:S04]  /*18f0d0*/  LDL.LU.64 R20, [R1+0x25d0] ;  /* 0x0025d00001147983 */ /* 0x001ee80000300a00 */
[----:B------:R-:W4:Y:S04]  /*18f0e0*/  LDL.LU R10, [R1+0x250] ;  /* 0x00025000010a7983 */ /* 0x000f280000300800 */
[----:B------:R-:W2:Y:S04]  /*18f0f0*/  LDL.LU.64 R24, [R1+0x25b8] ;  /* 0x0025b80001187983 */ /* 0x000ea80000300a00 */
[----:B--2---:R0:W-:Y:S04]  /*18f100*/  STL.64 [R1+0x5218], R24 ;  /* 0x0052181801007387 */ /* 0x0041e80000100a00 */
[----:B0-----:R-:W2:Y:S01]  /*18f110*/  LDL.LU.64 R24, [R1+0x25c0] ;  /* 0x0025c00001187983 */ /* 0x001ea20000300a00 */
[----:B------:R-:W-:-:S05]  /*18f120*/  PRMT R23, R16, 0x7772, RZ ;  /* 0x0000777210177816 */ /* 0x000fca00000000ff */
[----:B------:R0:W-:Y:S02]  /*18f130*/  @P1 STG.E.U8 desc[UR46][R8.64], R23 ;  /* 0x0000001708001986 */ /* 0x0001e4000c10112e */
[----:B0-----:R-:W-:-:S05]  /*18f140*/  PRMT R23, R16, 0x7773, RZ ;  /* 0x0000777310177816 */ /* 0x001fca00000000ff */
[----:B------:R0:W-:Y:S02]  /*18f150*/  @P0 STG.E.U8 desc[UR46][R12.64], R23 ;  /* 0x000000170c000986 */ /* 0x0001e4000c10112e */
[----:B0-----:R-:W-:-:S05]  /*18f160*/  PRMT R23, R0, 0x7770, RZ ;  /* 0x0000777000177816 */ /* 0x001fca00000000ff */
[----:B------:R-:W-:Y:S04]  /*18f170*/  @P6 STG.E.U8 desc[UR46][R14.64], R23 ;  /* 0x000000170e006986 */ /* 0x000fe8000c10112e */
[----:B--2---:R0:W-:Y:S04]  /*18f180*/  STL.64 [R1+0x5220], R24 ;  /* 0x0052201801007387 */ /* 0x0041e80000100a00 */
[----:B0-----:R-:W2:Y:S01]  /*18f190*/  LDL.LU.64 R24, [R1+0x25c8] ;  /* 0x0025c80001187983 */ /* 0x001ea20000300a00 */
[C---:B------:R-:W-:Y:S02]  /*18f1a0*/  LOP3.LUT P6, RZ, R27.reuse, 0x800, RZ, 0xc0, !PT ;  /* 0x000008001bff7812 */ /* 0x040fe400078cc0ff */
[----:B------:R-:W-:Y:S01]  /*18f1b0*/  PRMT R23, R0, 0x7771, RZ ;  /* 0x0000777100177816 */ /* 0x000fe200000000ff */
[----:B------:R-:W4:Y:S04]  /*18f1c0*/  LDL.LU.64 R2, [R1+0x25b0] ;  /* 0x0025b00001027983 */ /* 0x000f280000300a00 */
[----:B------:R-:W4:Y:S04]  /*18f1d0*/  LDL.LU.64 R28, [R1+0x25a8] ;  /* 0x0025a800011c7983 */ /* 0x000f280000300a00 */
[----:B------:R-:W4:Y:S04]  /*18f1e0*/  LDL.LU R11, [R1+0x254] ;  /* 0x00025400010b7983 */ /* 0x000f280000300800 */
[----:B------:R0:W-:Y:S01]  /*18f1f0*/  @P6 STG.E.U8 desc[UR46][R18.64], R23 ;  /* 0x0000001712006986 */ /* 0x0001e2000c10112e */
[----:B------:R-:W-:-:S03]  /*18f200*/  LOP3.LUT P6, RZ, R27, 0x400, RZ, 0xc0, !PT ;  /* 0x000004001bff7812 */ /* 0x000fc600078cc0ff */
[----:B------:R-:W4:Y:S04]  /*18f210*/  LDL.LU.64 R4, [R1+0x25a0] ;  /* 0x0025a00001047983 */ /* 0x000f280000300a00 */
[----:B------:R-:W4:Y:S01]  /*18f220*/  LDL.LU.64 R6, [R1+0x2598] ;  /* 0x0025980001067983 */ /* 0x000f220000300a00 */
[----:B0-----:R-:W-:-:S03]  /*18f230*/  PRMT R23, R0, 0x7772, RZ ;  /* 0x0000777200177816 */ /* 0x001fc600000000ff */
[----:B------:R-:W4:Y:S04]  /*18f240*/  LDL.LU.64 R8, [R1+0x2590] ;  /* 0x0025900001087983 */ /* 0x000f280000300a00 */
[----:B---3--:R0:W-:Y:S01]  /*18f250*/  @P6 STG.E.U8 desc[UR46][R20.64], R23 ;  /* 0x0000001714006986 */ /* 0x0081e2000c10112e */
[----:B------:R-:W-:-:S03]  /*18f260*/  LOP3.LUT P6, RZ, R27, 0x200, RZ, 0xc0, !PT ;  /* 0x000002001bff7812 */ /* 0x000fc600078cc0ff */
[----:B------:R-:W3:Y:S04]  /*18f270*/  LDL.LU.64 R12, [R1+0x2588] ;  /* 0x00258800010c7983 */ /* 0x000ee80000300a00 */
[----:B------:R-:W3:Y:S01]  /*18f280*/  LDL.LU R16, [R1+0x258] ;  /* 0x0002580001107983 */ /* 0x000ee20000300800 */
[----:B0-----:R-:W-:-:S03]  /*18f290*/  PRMT R23, R0, 0x7773, RZ ;  /* 0x0000777300177816 */ /* 0x001fc600000000ff */
[----:B------:R-:W3:Y:S04]  /*18f2a0*/  LDL.LU.64 R14, [R1+0x2580] ;  /* 0x00258000010e7983 */ /* 0x000ee80000300a00 */
[----:B------:R-:W3:Y:S04]  /*18f2b0*/  LDL.LU.64 R18, [R1+0x2578] ;  /* 0x0025780001127983 */ /* 0x000ee80000300a00 */
[----:B------:R-:W3:Y:S04]  /*18f2c0*/  LDL.LU.64 R20, [R1+0x2570] ;  /* 0x0025700001147983 */ /* 0x000ee80000300a00 */
[----:B--2---:R0:W-:Y:S04]  /*18f2d0*/  @P6 STG.E.U8 desc[UR46][R24.64], R23 ;  /* 0x0000001718006986 */ /* 0x0041e8000c10112e */
[----:B0-----:R-:W2:Y:S01]  /*18f2e0*/  LDL.LU.64 R24, [R1+0x5220] ;  /* 0x0052200001187983 */ /* 0x001ea20000300a00 */
[----:B------:R-:W-:-:S02]  /*18f2f0*/  LOP3.LUT P6, RZ, R27, 0x100, RZ, 0xc0, !PT ;  /* 0x000001001bff7812 */ /* 0x000fc400078cc0ff */
[----:B----4-:R-:W-:-:S11]  /*18f300*/  PRMT R23, R10, 0x7770, RZ ;  /* 0x000077700a177816 */ /* 0x010fd600000000ff */
[----:B--2---:R0:W-:Y:S04]  /*18f310*/  @P6 STG.E.U8 desc[UR46][R24.64], R23 ;  /* 0x0000001718006986 */ /* 0x0041e8000c10112e */
        /* <DEDUP_REMOVED lines=10> */
[C---:B------:R-:W-:Y:S02]  /*18f3c0*/  LOP3.LUT P6, RZ, R27.reuse, 0x40, RZ, 0xc0, !PT ;  /* 0x000000401bff7812 */ /* 0x040fe400078cc0ff */
[----:B0-----:R-:W-:Y:S01]  /*18f3d0*/  PRMT R23, R10, 0x7772, RZ ;  /* 0x000077720a177816 */ /* 0x001fe200000000ff */
[----:B------:R-:W2:Y:S10]  /*18f3e0*/  LDL.LU R25, [R1+0x5210] ;  /* 0x0052100001197983 */ /* 0x000eb40000300800 */
[----:B------:R0:W-:Y:S01]  /*18f3f0*/  @P6 STG.E.U8 desc[UR46][R2.64], R23 ;  /* 0x0000001702006986 */ /* 0x0001e2000c10112e */
[----:B------:R-:W-:-:S02]  /*18f400*/  LOP3.LUT P6, RZ, R27, 0x20, RZ, 0xc0, !PT ;  /* 0x000000201bff7812 */ /* 0x000fc400078cc0ff */
        /* <DEDUP_REMOVED lines=10> */
[----:B---3--:R0:W-:Y:S02]  /*18f4b0*/  @P3 STG.E.U8 desc[UR46][R12.64], R23 ;  /* 0x000000170c003986 */ /* 0x0081e4000c10112e */
[----:B0-----:R-:W-:-:S05]  /*18f4c0*/  PRMT R23, R16, 0x7770, RZ ;  /* 0x0000777010177816 */ /* 0x001fca00000000ff */
        /* <DEDUP_REMOVED lines=9> */
[----:B------:R-:W4:Y:S01]  /*18f560*/  LDL.LU R11, [R1+0x25c] ;  /* 0x00025c00010b7983 */ /* 0x000f220000300800 */
[----:B------:R-:W-:-:S02]  /*18f570*/  LOP3.LUT P3, RZ, R22, 0x400, RZ, 0xc0, !PT ;  /* 0x0000040016ff7812 */ /* 0x000fc4000786c0ff */
[----:B------:R-:W-:Y:S01]  /*18f580*/  LOP3.LUT P2, RZ, R22, 0x800, RZ, 0xc0, !PT ;  /* 0x0000080016ff7812 */ /* 0x000fe2000784c0ff */
[----:B------:R-:W2:Y:S01]  /*18f590*/  LDL.LU.64 R12, [R1+0x2548] ;  /* 0x00254800010c7983 */ /* 0x000ea20000300a00 */
[----:B------:R-:W-:-:S03]  /*18f5a0*/  PRMT R23, R16, 0x7773, RZ ;  /* 0x0000777310177816 */ /* 0x000fc600000000ff */
[----:B------:R-:W2:Y:S04]  /*18f5b0*/  LDL.LU.64 R14, [R1+0x2540] ;  /* 0x00254000010e7983 */ /* 0x000ea80000300a00 */
[----:B------:R-:W2:Y:S04]  /*18f5c0*/  LDL.LU R24, [R1+0x240] ;  /* 0x0002400001187983 */ /* 0x000ea80000300800 */
[----:B---3--:R0:W-:Y:S04]  /*18f5d0*/  @P3 STG.E.U8 desc[UR46][R18.64], R23 ;  /* 0x0000001712003986 */ /* 0x0081e8000c10112e */
[----:B0-----:R-:W3:Y:S01]  /*18f5e0*/  LDL.LU.64 R18, [R1+0x2538] ;  /* 0x0025380001127983 */ /* 0x001ee20000300a00 */
[----:B----4-:R-:W-:-:S05]  /*18f5f0*/  PRMT R23, R11, 0x7770, RZ ;  /* 0x000077700b177816 */ /* 0x010fca00000000ff */
[----:B------:R0:W-:Y:S04]  /*18f600*/  @P2 STG.E.U8 desc[UR46][R20.64], R23 ;  /* 0x0000001714002986 */ /* 0x0001e8000c10112e */
[----:B0-----:R-:W4:Y:S01]  /*18f610*/  LDL.LU.64 R20, [R1+0x2528] ;  /* 0x0025280001147983 */ /* 0x001f220000300a00 */
[----:B------:R-:W-:Y:S02]  /*18f620*/  LOP3.LUT P6, RZ, R22, 0x400000, RZ, 0xc0, !PT ;  /* 0x0040000016ff7812 */ /* 0x000fe400078cc0ff */
[----:B--2---:R-:W-:-:S11]  /*18f630*/  LOP3.LUT R25, R25, 0xefffffff, RZ, 0xc0, !PT ;  /* 0xefffffff19197812 */ /* 0x004fd600078ec0ff */
        /* <DEDUP_REMOVED lines=15> */
[----:B----4-:R0:W-:Y:S04]  /*18f730*/  STL.64 [R1+0x5208], R20 ;  /* 0x0052081401007387 */ /* 0x0101e80000100a00 */
[----:B0-----:R-:W2:Y:S06]  /*18f740*/  LDL.LU.64 R20, [R1+0x2530] ;  /* 0x0025300001147983 */ /* 0x001eac0000300a00 */
[----:B------:R-:W-:-:S02]  /*18f750*/  @P6 LOP3.LUT R27, R27, 0x2, RZ, 0xfc, !PT ;  /* 0x000000021b1b6812 */ /* 0x000fc400078efcff */
[C---:B------:R-:W-:Y:S01]  /*18f760*/  LOP3.LUT P6, RZ, R22.reuse, 0x10000, RZ, 0xc0, !PT ;  /* 0x0001000016ff7812 */ /* 0x040fe200078cc0ff */
[----:B------:R-:W4:Y:S01]  /*18f770*/  LDL.LU R16, [R1+0x244] ;  /* 0x0002440001107983 */ /* 0x000f220000300800 */
[----:B------:R-:W-:Y:S02]  /*18f780*/  LOP3.LUT R27, R27, 0xfffffffb, RZ, 0xc0, !PT ;  /* 0xfffffffb1b1b7812 */ /* 0x000fe400078ec0ff */
[C---:B------:R-:W-:Y:S01]  /*18f790*/  LOP3.LUT P1, RZ, R22.reuse, 0x1000, RZ, 0xc0, !PT ;  /* 0x0000100016ff7812 */ /* 0x040fe2000782c0ff */
[----:B------:R-:W4:Y:S01]  /*18f7a0*/  LDL.LU.64 R2, [R1+0x2518] ;  /* 0x0025180001027983 */ /* 0x000f220000300a00 */
[C---:B------:R-:W-:Y:S02]  /*18f7b0*/  LOP3.LUT P0, RZ, R22.reuse, 0x2000, RZ, 0xc0, !PT ;  /* 0x0000200016ff7812 */ /* 0x040fe4000780c0ff */
[----:B------:R-:W-:Y:S01]  /*18f7c0*/  PRMT R23, R11, 0x7771, RZ ;  /* 0x000077710b177816 */ /* 0x000fe200000000ff */
[----:B------:R-:W4:Y:S04]  /*18f7d0*/  LDL.LU.64 R28, [R1+0x2510] ;  /* 0x00251000011c7983 */ /* 0x000f280000300a00 */
[----:B------:R-:W-:Y:S01]  /*18f7e0*/  @P6 LOP3.LUT R27, R27, 0x4, RZ, 0xfc, !PT ;  /* 0x000000041b1b6812 */ /* 0x000fe200078efcff */
[----:B------:R-:W4:Y:S01]  /*18f7f0*/  LDL.LU.64 R4, [R1+0x2508] ;  /* 0x0025080001047983 */ /* 0x000f220000300a00 */
[----:B------:R-:W-:-:S02]  /*18f800*/  LOP3.LUT P6, RZ, R22, 0x8000, RZ, 0xc0, !PT ;  /* 0x0000800016ff7812 */ /* 0x000fc400078cc0ff */
[----:B------:R-:W-:Y:S01]  /*18f810*/  LOP3.LUT R27, R27, 0xfffffff7, RZ, 0xc0, !PT ;  /* 0xfffffff71b1b7812 */ /* 0x000fe200078ec0ff */
[----:B------:R0:W-:Y:S10]  /*18f820*/  @P1 STG.E.U8 desc[UR46][R6.64], R23 ;  /* 0x0000001706001986 */ /* 0x0001f4000c10112e */
[----:B------:R-:W-:-:S02]  /*18f830*/  @P6 LOP3.LUT R27, R27, 0x8, RZ, 0xfc, !PT ;  /* 0x000000081b1b6812 */ /* 0x000fc400078efcff */
[----:B------:R-:W-:Y:S01]  /*18f840*/  LOP3.LUT P6, RZ, R22, 0x4000, RZ, 0xc0, !PT ;  /* 0x0000400016ff7812 */ /* 0x000fe200078cc0ff */
[----:B0-----:R-:W4:Y:S01]  /*18f850*/  LDL.LU.64 R6, [R1+0x2500] ;  /* 0x0025000001067983 */ /* 0x001f220000300a00 */
[----:B------:R-:W-:-:S05]  /*18f860*/  PRMT R23, R11, 0x7772, RZ ;  /* 0x000077720b177816 */ /* 0x000fca00000000ff */
[----:B------:R0:W-:Y:S02]  /*18f870*/  @P0 STG.E.U8 desc[UR46][R8.64], R23 ;  /* 0x0000001708000986 */ /* 0x0001e4000c10112e */
[----:B0-----:R-:W-:Y:S02]  /*18f880*/  PRMT R23, R11, 0x7773, RZ ;  /* 0x000077730b177816 */ /* 0x001fe400000000ff */
[----:B------:R-:W4:Y:S04]  /*18f890*/  LDL.LU.64 R8, [R1+0x24f8] ;  /* 0x0024f80001087983 */ /* 0x000f280000300a00 */
[----:B------:R0:W-:Y:S01]  /*18f8a0*/  @P6 STG.E.U8 desc[UR46][R12.64], R23 ;  /* 0x000000170c006986 */ /* 0x0001e2000c10112e */
[----:B------:R-:W-:-:S03]  /*18f8b0*/  LOP3.LUT P6, RZ, R27, 0x8, RZ, 0xc0, !PT ;  /* 0x000000081bff7812 */ /* 0x000fc600078cc0ff */
[----:B------:R-:W4:Y:S04]  /*18f8c0*/  LDL.LU.64 R10, [R1+0x24f0] ;  /* 0x0024f000010a7983 */ /* 0x000f280000300a00 */
[----:B------:R-:W4:Y:S01]  /*18f8d0*/  LDL.LU R0, [R1+0x24c] ;  /* 0x00024c0001007983 */ /* 0x000f220000300800 */
[----:B0-----:R-:W-:-:S03]  /*18f8e0*/  PRMT R23, R24, 0x7770, RZ ;  /* 0x0000777018177816 */ /* 0x001fc600000000ff */
[----:B------:R-:W4:Y:S04]  /*18f8f0*/  LDL.LU.64 R12, [R1+0x24e8] ;  /* 0x0024e800010c7983 */ /* 0x000f280000300a00 */
[----:B------:R0:W-:Y:S01]  /*18f900*/  @P6 STG.E.U8 desc[UR46][R14.64], R23 ;  /* 0x000000170e006986 */ /* 0x0001e2000c10112e */
[C---:B------:R-:W-:Y:S02]  /*18f910*/  LOP3.LUT P6, RZ, R27.reuse, 0x4, RZ, 0xc0, !PT ;  /* 0x000000041bff7812 */ /* 0x040fe400078cc0ff */
[----:B0-----:R-:W-:Y:S01]  /*18f920*/  PRMT R23, R24, 0x7771, RZ ;  /* 0x0000777118177816 */ /* 0x001fe200000000ff */
[----:B------:R-:W4:Y:S10]  /*18f930*/  LDL.LU.64 R14, [R1+0x24e0] ;  /* 0x0024e000010e7983 */ /* 0x000f340000300a00 */
[----:B---3--:R0:W-:Y:S01]  /*18f940*/  @P6 STG.E.U8 desc[UR46][R18.64], R23 ;  /* 0x0000001712006986 */ /* 0x0081e2000c10112e */
[----:B------:R-:W-:-:S02]  /*18f950*/  LOP3.LUT P6, RZ, R27, 0x2, RZ, 0xc0, !PT ;  /* 0x000000021bff7812 */ /* 0x000fc400078cc0ff */
[----:B0-----:R-:W-:Y:S01]  /*18f960*/  PRMT R23, R24, 0x7772, RZ ;  /* 0x0000777218177816 */ /* 0x001fe200000000ff */
[----:B------:R-:W3:Y:S10]  /*18f970*/  LDL.LU.64 R18, [R1+0x24d8] ;  /* 0x0024d80001127983 */ /* 0x000ef40000300a00 */
[----:B--2---:R0:W-:Y:S04]  /*18f980*/  @P6 STG.E.U8 desc[UR46][R20.64], R23 ;  /* 0x0000001714006986 */ /* 0x0041e8000c10112e */
[----:B0-----:R-:W2:Y:S01]  /*18f990*/  LDL.LU.64 R20, [R1+0x5208] ;  /* 0x0052080001147983 */ /* 0x001ea20000300a00 */
[----:B------:R-:W-:-:S03]  /*18f9a0*/  LOP3.LUT P6, RZ, R27, 0x1, RZ, 0xc0, !PT ;  /* 0x000000011bff7812 */ /* 0x000fc600078cc0ff */
[----:B------:R-:W3:Y:S01]  /*18f9b0*/  LDL.LU.64 R26, [R1+0x2520] ;  /* 0x00252000011a7983 */ /* 0x000ee20000300a00 */
[----:B------:R-:W-:Y:S02]  /*18f9c0*/  PRMT R23, R24, 0x7773, RZ ;  /* 0x0000777318177816 */ /* 0x000fe400000000ff */
[----:B------:R-:W-:-:S07]  /*18f9d0*/  LOP3.LUT P5, RZ, R22, 0x800000, RZ, 0xc0, !PT ;  /* 0x0080000016ff7812 */ /* 0x000fce00078ac0ff */
[----:B--2---:R0:W-:Y:S04]  /*18f9e0*/  @P6 STG.E.U8 desc[UR46][R20.64], R23 ;  /* 0x0000001714006986 */ /* 0x0041e8000c10112e */
[----:B0-----:R-:W2:Y:S01]  /*18f9f0*/  LDL.LU.64 R20, [R1+0x5200] ;  /* 0x0052000001147983 */ /* 0x001ea20000300a00 */
[----:B------:R-:W-:Y:S02]  /*18fa00*/  LOP3.LUT P6, RZ, R25, 0x80000000, RZ, 0xc0, !PT ;  /* 0x8000000019ff7812 */ /* 0x000fe400078cc0ff */
[----:B----4-:R-:W-:-:S11]  /*18fa10*/  PRMT R23, R16, 0x7770, RZ ;  /* 0x0000777010177816 */ /* 0x010fd600000000ff */
        /* <DEDUP_REMOVED lines=8> */
[----:B------:R-:W-:Y:S02]  /*18faa0*/  LOP3.LUT P4, RZ, R22, 0x1000000, RZ, 0xc0, !PT ;  /* 0x0100000016ff7812 */ /* 0x000fe4000788c0ff */
[----:B0-----:R-:W-:-:S09]  /*18fab0*/  PRMT R23, R16, 0x7773, RZ ;  /* 0x0000777310177816 */ /* 0x001fd200000000ff */
[----:B------:R2:W-:Y:S01]  /*18fac0*/  @P6 STG.E.U8 desc[UR46][R4.64], R23 ;  /* 0x0000001704006986 */ /* 0x0005e2000c10112e */
[C---:B------:R-:W-:Y:S02]  /*18fad0*/  LOP3.LUT P3, RZ, R22.reuse, 0x2000000, RZ, 0xc0, !PT ;  /* 0x0200000016ff7812 */ /* 0x040fe4000786c0ff */
        /* <DEDUP_REMOVED lines=11> */
[----:B------:R0:W-:Y:S04]  /*18fb90*/  @P2 STG.E.U8 desc[UR46][R12.64], R23 ;  /* 0x000000170c002986 */ /* 0x0001e8000c10112e */
[----:B------:R-:W3:Y:S01]  /*18fba0*/  LDL.LU.64 R6, [R1+0x24d0] ;  /* 0x0024d00001067983 */ /* 0x000ee20000300a00 */
[----:B0-----:R-:W-:-:S05]  /*18fbb0*/  PRMT R23, R0, 0x7770, RZ ;  /* 0x0000777000177816 */ /* 0x001fca00000000ff */
[----:B------:R0:W-:Y:S02]  /*18fbc0*/  @P1 STG.E.U8 desc[UR46][R14.64], R23 ;  /* 0x000000170e001986 */ /* 0x0001e4000c10112e */
[----:B0-----:R-:W-:-:S05]  /*18fbd0*/  PRMT R23, R0, 0x7771, RZ ;  /* 0x0000777100177816 */ /* 0x001fca00000000ff */
[----:B------:R0:W-:Y:S04]  /*18fbe0*/  @P0 STG.E.U8 desc[UR46][R18.64], R23 ;  /* 0x0000001712000986 */ /* 0x0001e8000c10112e */
[----:B0-----:R-:W4:Y:S01]  /*18fbf0*/  LDL.LU.64 R18, [R1+0x24c8] ;  /* 0x0024c80001127983 */ /* 0x001f220000300a00 */
[C---:B------:R-:W-:Y:S02]  /*18fc00*/  LOP3.LUT P3, RZ, R22.reuse, 0x20000000, RZ, 0xc0, !PT ;  /* 0x2000000016ff7812 */ /* 0x040fe4000786c0ff */
[C---:B------:R-:W-:Y:S01]  /*18fc10*/  LOP3.LUT P2, RZ, R22.reuse, 0x40000000, RZ, 0xc0, !PT ;  /* 0x4000000016ff7812 */ /* 0x040fe2000784c0ff */
[----:B------:R-:W2:Y:S01]  /*18fc20*/  LDL.LU.64 R8, [R1+0x24c0] ;  /* 0x0024c00001087983 */ /* 0x000ea20000300a00 */
[----:B------:R-:W-:Y:S02]  /*18fc30*/  LOP3.LUT P1, RZ, R22, 0x80000000, RZ, 0xc0, !PT ;  /* 0x8000000016ff7812 */ /* 0x000fe4000782c0ff */
[C---:B------:R-:W-:Y:S01]  /*18fc40*/  PRMT R22, R0.reuse, 0x7772, RZ ;  /* 0x0000777200167816 */ /* 0x040fe200000000ff */
[----:B------:R-:W2:Y:S04]  /*18fc50*/  LDL.LU.64 R10, [R1+0x24b8] ;  /* 0x0024b800010a7983 */ /* 0x000ea80000300a00 */
[----:B------:R-:W2:Y:S04]  /*18fc60*/  LDL.LU.64 R12, [R1+0x24b0] ;  /* 0x0024b000010c7983 */ /* 0x000ea80000300a00 */
[----:B------:R-:W2:Y:S04]  /*18fc70*/  LDL.LU R16, [R1+0x230] ;  /* 0x0002300001107983 */ /* 0x000ea80000300800 */
[----:B------:R-:W2:Y:S04]  /*18fc80*/  LDL.LU.64 R14, [R1+0x24a8] ;  /* 0x0024a800010e7983 */ /* 0x000ea80000300a00 */
[----:B------:R-:W2:Y:S04]  /*18fc90*/  LDL.LU R24, [R1+0x234] ;  /* 0x0002340001187983 */ /* 0x000ea80000300800 */
[----:B---3--:R0:W-:Y:S02]  /*18fca0*/  @P3 STG.E.U8 desc[UR46][R6.64], R22 ;  /* 0x0000001606003986 */ /* 0x0081e4000c10112e */
[----:B0-----:R-:W-:-:S05]  /*18fcb0*/  PRMT R22, R0, 0x7773, RZ ;  /* 0x0000777300167816 */ /* 0x001fca00000000ff */
[----:B----4-:R0:W-:Y:S04]  /*18fcc0*/  @P2 STG.E.U8 desc[UR46][R18.64], R22 ;  /* 0x0000001612002986 */ /* 0x0101e8000c10112e */
[----:B0-----:R-:W3:Y:S04]  /*18fcd0*/  LDL.LU.64 R18, [R1+0x24a0] ;  /* 0x0024a00001127983 */ /* 0x001ee80000300a00 */
[----:B------:R-:W4:Y:S04]  /*18fce0*/  LDL.LU R0, [R1+0x238] ;  /* 0x0002380001007983 */ /* 0x000f280000300800 */
[----:B------:R-:W2:Y:S04]  /*18fcf0*/  LDL.LU.64 R26, [R1+0x2488] ;  /* 0x00248800011a7983 */ /* 0x000ea80000300a00 */
        /* <DEDUP_REMOVED lines=23> */
[----:B------:R-:W4:Y:S01]  /*18fe70*/  LDL.LU.64 R2, [R1+0x2480] ;  /* 0x0024800001027983 */ /* 0x000f220000300a00 */
[----:B------:R-:W-:Y:S02]  /*18fe80*/  LOP3.LUT R25, R25, 0xfbffffff, RZ, 0xc0, !PT ;  /* 0xfbffffff19197812 */ /* 0x000fe400078ec0ff */
[----:B------:R-:W-:Y:S01]  /*18fe90*/  LOP3.LUT P0, RZ, R21, 0x1, RZ, 0xc0, !PT ;  /* 0x0000000115ff7812 */ /* 0x000fe2000780c0ff */
[----:B------:R-:W4:Y:S01]  /*18fea0*/  LDL.LU.64 R28, [R1+0x2478] ;  /* 0x00247800011c7983 */ /* 0x000f220000300a00 */
[----:B------:R-:W-:-:S03]  /*18feb0*/  PRMT R22, R16, 0x7770, RZ ;  /* 0x0000777010167816 */ /* 0x000fc600000000ff */
[----:B------:R-:W4:Y:S04]  /*18fec0*/  LDL.LU.64 R4, [R1+0x2470] ;  /* 0x0024700001047983 */ /* 0x000f280000300a00 */
[----:B------:R-:W-:Y:S01]  /*18fed0*/  @P6 LOP3.LUT R25, R25, 0x4000000, RZ, 0xfc, !PT ;  /* 0x0400000019196812 */ /* 0x000fe200078efcff */
[----:B------:R0:W-:Y:S01]  /*18fee0*/  @P1 STG.E.U8 desc[UR46][R8.64], R22 ;  /* 0x0000001608001986 */ /* 0x0001e2000c10112e */
[----:B------:R-:W-:Y:S02]  /*18fef0*/  LOP3.LUT P6, RZ, R21, 0x4, RZ, 0xc0, !PT ;  /* 0x0000000415ff7812 */ /* 0x000fe400078cc0ff */
[----:B------:R-:W-:Y:S01]  /*18ff00*/  LOP3.LUT R25, R25, 0xf7ffffff, RZ, 0xc0, !PT ;  /* 0xf7ffffff19197812 */ /* 0x000fe200078ec0ff */
[----:B------:R-:W4:Y:S01]  /*18ff10*/  LDL.LU.64 R6, [R1+0x2468] ;  /* 0x0024680001067983 */ /* 0x000f220000300a00 */
[----:B0-----:R-:W-:-:S03]  /*18ff20*/  PRMT R22, R16, 0x7771, RZ ;  /* 0x0000777110167816 */ /* 0x001fc600000000ff */
[----:B------:R-:W4:Y:S06]  /*18ff30*/  LDL.LU.64 R8, [R1+0x2460] ;  /* 0x0024600001087983 */ /* 0x000f2c0000300a00 */
[----:B------:R-:W-:Y:S02]  /*18ff40*/  @P6 LOP3.LUT R25, R25, 0x8000000, RZ, 0xfc, !PT ;  /* 0x0800000019196812 */ /* 0x000fe400078efcff */
[----:B------:R-:W-:Y:S01]  /*18ff50*/  LOP3.LUT P6, RZ, R21, 0x2, RZ, 0xc0, !PT ;  /* 0x0000000215ff7812 */ /* 0x000fe200078cc0ff */
[----:B------:R0:W-:Y:S02]  /*18ff60*/  @P0 STG.E.U8 desc[UR46][R10.64], R22 ;  /* 0x000000160a000986 */ /* 0x0001e4000c10112e */
[----:B0-----:R-:W-:-:S02]  /*18ff70*/  PRMT R22, R16, 0x7772, RZ ;  /* 0x0000777210167816 */ /* 0x001fc400000000ff */
[----:B------:R-:W4:Y:S08]  /*18ff80*/  LDL.LU.64 R10, [R1+0x2458] ;  /* 0x00245800010a7983 */ /* 0x000f300000300a00 */
        /* <DEDUP_REMOVED lines=29> */
[----:B----4-:R-:W-:-:S11]  /*190160*/  PRMT R22, R0, 0x7770, RZ ;  /* 0x0000777000167816 */ /* 0x010fd600000000ff */
        /* <DEDUP_REMOVED lines=18> */
[----:B---3--:R-:W-:-:S02]  /*190290*/  PRMT R22, R16, 0x7770, RZ ;  /* 0x0000777010167816 */ /* 0x008fc400000000ff */
[----:B------:R-:W3:Y:S04]  /*1902a0*/  LDL.LU.64 R14, [R1+0x2438] ;  /* 0x00243800010e7983 */ /* 0x000ee80000300a00 */
[----:B------:R0:W-:Y:S04]  /*1902b0*/  @P0 STG.E.U8 desc[UR46][R18.64], R22 ;  /* 0x0000001612000986 */ /* 0x0001e8000c10112e */
[----:B0-----:R-:W4:Y:S01]  /*1902c0*/  LDL.LU.64 R18, [R1+0x2430] ;  /* 0x0024300001127983 */ /* 0x001f220000300a00 */
[C---:B------:R-:W-:Y:S02]  /*1902d0*/  LOP3.LUT P3, RZ, R21.reuse, 0x10000, RZ, 0xc0, !PT ;  /* 0x0001000015ff7812 */ /* 0x040fe4000786c0ff */
[----:B------:R-:W-:Y:S01]  /*1902e0*/  LOP3.LUT P2, RZ, R21, 0x20000, RZ, 0xc0, !PT ;  /* 0x0002000015ff7812 */ /* 0x000fe2000784c0ff */
[----:B------:R-:W2:Y:S01]  /*1902f0*/  LDL.LU.64 R8, [R1+0x2428] ;  /* 0x0024280001087983 */ /* 0x000ea20000300a00 */
[----:B------:R-:W-:-:S03]  /*190300*/  PRMT R22, R16, 0x7771, RZ ;  /* 0x0000777110167816 */ /* 0x000fc600000000ff */
[----:B------:R-:W2:Y:S04]  /*190310*/  LDL.LU.64 R10, [R1+0x2420] ;  /* 0x00242000010a7983 */ /* 0x000ea80000300a00 */
[----:B------:R-:W2:Y:S04]  /*190320*/  LDL.LU.64 R12, [R1+0x2418] ;  /* 0x00241800010c7983 */ /* 0x000ea80000300a00 */
[----:B------:R-:W2:Y:S04]  /*190330*/  LDL.LU R23, [R1+0x224] ;  /* 0x0002240001177983 */ /* 0x000ea80000300800 */
[----:B---3--:R0:W-:Y:S02]  /*190340*/  @P3 STG.E.U8 desc[UR46][R14.64], R22 ;  /* 0x000000160e003986 */ /* 0x0081e4000c10112e */
[----:B0-----:R-:W-:-:S02]  /*190350*/  PRMT R22, R16, 0x7772, RZ ;  /* 0x0000777210167816 */ /* 0x001fc400000000ff */
[----:B------:R-:W3:Y:S04]  /*190360*/  LDL.LU.64 R14, [R1+0x2410] ;  /* 0x00241000010e7983 */ /* 0x000ee80000300a00 */
[----:B------:R-:W3:Y:S04]  /*190370*/  LDL.LU R24, [R1+0x228] ;  /* 0x0002280001187983 */ /* 0x000ee80000300800 */
[----:B----4-:R0:W-:Y:S04]  /*190380*/  @P2 STG.E.U8 desc[UR46][R18.64], R22 ;  /* 0x0000001612002986 */ /* 0x0101e8000c10112e */
[----:B0-----:R-:W4:Y:S04]  /*190390*/  LDL.LU.64 R18, [R1+0x2408] ;  /* 0x0024080001127983 */ /* 0x001f280000300a00 */
        /* <DEDUP_REMOVED lines=26> */
[C---:B------:R-:W-:Y:S01]  /*190540*/  LOP3.LUT P1, RZ, R21.reuse, 0x40000, RZ, 0xc0, !PT ;  /* 0x0004000015ff7812 */ /* 0x040fe2000782c0ff */
[----:B------:R-:W2:Y:S01]  /*190550*/  LDL.LU R0, [R1+0x22c] ;  /* 0x00022c0001007983 */ /* 0x000ea20000300800 */
[----:B------:R-:W-:Y:S02]  /*190560*/  LOP3.LUT P0, RZ, R21, 0x80000, RZ, 0xc0, !PT ;  /* 0x0008000015ff7812 */ /* 0x000fe4000780c0ff */
[----:B------:R-:W-:Y:S01]  /*190570*/  PRMT R22, R16, 0x7773, RZ ;  /* 0x0000777310167816 */ /* 0x000fe200000000ff */
[----:B------:R-:W2:Y:S04]  /*190580*/  LDL.LU.64 R28, [R1+0x23e0] ;  /* 0x0023e000011c7983 */ /* 0x000ea80000300a00 */
[----:B------:R-:W-:Y:S01]  /*190590*/  @P6 LOP3.LUT R25, R25, 0x40000, RZ, 0xfc, !PT ;  /* 0x0004000019196812 */ /* 0x000fe200078efcff */
[----:B------:R-:W2:Y:S01]  /*1905a0*/  LDL.LU.64 R4, [R1+0x23d8] ;  /* 0x0023d80001047983 */ /* 0x000ea20000300a00 */
[----:B------:R-:W-:-:S02]  /*1905b0*/  LOP3.LUT P6, RZ, R21, 0x200000, RZ, 0xc0, !PT ;  /* 0x0020000015ff7812 */ /* 0x000fc400078cc0ff */
[----:B------:R-:W-:Y:S01]  /*1905c0*/  LOP3.LUT R25, R25, 0xfff7ffff, RZ, 0xc0, !PT ;  /* 0xfff7ffff19197812 */ /* 0x000fe200078ec0ff */
[----:B------:R0:W-:Y:S04]  /*1905d0*/  @P1 STG.E.U8 desc[UR46][R8.64], R22 ;  /* 0x0000001608001986 */ /* 0x0001e8000c10112e */
[----:B------:R-:W2:Y:S04]  /*1905e0*/  LDL.LU R16, [R1+0x210] ;  /* 0x0002100001107983 */ /* 0x000ea80000300800 */
[----:B------:R-:W2:Y:S02]  /*1905f0*/  LDL.LU.64 R6, [R1+0x23d0] ;  /* 0x0023d00001067983 */ /* 0x000ea40000300a00 */
[----:B------:R-:W-:-:S02]  /*190600*/  @P6 LOP3.LUT R25, R25, 0x80000, RZ, 0xfc, !PT ;  /* 0x0008000019196812 */ /* 0x000fc400078efcff */
[----:B------:R-:W-:Y:S01]  /*190610*/  LOP3.LUT P6, RZ, R21, 0x100000, RZ, 0xc0, !PT ;  /* 0x0010000015ff7812 */ /* 0x000fe200078cc0ff */
[----:B0-----:R-:W2:Y:S01]  /*190620*/  LDL.LU.64 R8, [R1+0x23c8] ;  /* 0x0023c80001087983 */ /* 0x001ea20000300a00 */
[----:B------:R-:W-:-:S05]  /*190630*/  PRMT R22, R23, 0x7770, RZ ;  /* 0x0000777017167816 */ /* 0x000fca00000000ff */
[----:B------:R0:W-:Y:S02]  /*190640*/  @P0 STG.E.U8 desc[UR46][R10.64], R22 ;  /* 0x000000160a000986 */ /* 0x0001e4000c10112e */
[----:B0-----:R-:W-:Y:S02]  /*190650*/  PRMT R22, R23, 0x7771, RZ ;  /* 0x0000777117167816 */ /* 0x001fe400000000ff */
[----:B------:R-:W2:Y:S04]  /*190660*/  LDL.LU.64 R10, [R1+0x23c0] ;  /* 0x0023c000010a7983 */ /* 0x000ea80000300a00 */
        /* <DEDUP_REMOVED lines=22> */
[----:B------:R-:W-:Y:S02]  /*1907d0*/  LOP3.LUT P3, RZ, R21, 0x80000000, RZ, 0xc0, !PT ;  /* 0x8000000015ff7812 */ /* 0x000fe4000786c0ff */
[C---:B------:R-:W-:Y:S02]  /*1907e0*/  LOP3.LUT P2, RZ, R20.reuse, 0x1, RZ, 0xc0, !PT ;  /* 0x0000000114ff7812 */ /* 0x040fe4000784c0ff */
[C---:B------:R-:W-:Y:S02]  /*1907f0*/  LOP3.LUT P1, RZ, R20.reuse, 0x2, RZ, 0xc0, !PT ;  /* 0x0000000214ff7812 */ /* 0x040fe4000782c0ff */
[----:B------:R-:W-:Y:S01]  /*190800*/  LOP3.LUT P0, RZ, R20, 0x4, RZ, 0xc0, !PT ;  /* 0x0000000414ff7812 */ /* 0x000fe2000780c0ff */
[----:B--2---:R0:W-:Y:S01]  /*190810*/  @P6 STG.E.U8 desc[UR46][R26.64], R22 ;  /* 0x000000161a006986 */ /* 0x0041e2000c10112e */
        /* <DEDUP_REMOVED lines=19> */
[----:B---3--:R0:W-:Y:S04]  /*190950*/  @P1 STG.E.U8 desc[UR46][R14.64], R22 ;  /* 0x000000160e001986 */ /* 0x0081e8000c10112e */
[----:B------:R-:W3:Y:S01]  /*190960*/  LDL.LU.64 R4, [R1+0x2398] ;  /* 0x0023980001047983 */ /* 0x000ee20000300a00 */
[----:B0-----:R-:W-:-:S05]  /*190970*/  PRMT R22, R16, 0x7773, RZ ;  /* 0x0000777310167816 */ /* 0x001fca00000000ff */
[----:B----4-:R0:W-:Y:S04]  /*190980*/  @P0 STG.E.U8 desc[UR46][R18.64], R22 ;  /* 0x0000001612000986 */ /* 0x0101e8000c10112e */
[----:B0-----:R-:W4:Y:S04]  /*190990*/  LDL.LU.64 R18, [R1+0x2390] ;  /* 0x0023900001127983 */ /* 0x001f280000300a00 */
        /* <DEDUP_REMOVED lines=9> */
[----:B------:R-:W2:Y:S01]  /*190a30*/  LDL.LU R16, [R1+0x21c] ;  /* 0x00021c0001107983 */ /* 0x000ea20000300800 */
[C---:B------:R-:W-:Y:S02]  /*190a40*/  LOP3.LUT P2, RZ, R20.reuse, 0x10, RZ, 0xc0, !PT ;  /* 0x0000001014ff7812 */ /* 0x040fe4000784c0ff */
[----:B------:R-:W-:-:S02]  /*190a50*/  LOP3.LUT P1, RZ, R20, 0x20, RZ, 0xc0, !PT ;  /* 0x0000002014ff7812 */ /* 0x000fc4000782c0ff */
[----:B------:R-:W-:-:S09]  /*190a60*/  PRMT R22, R15, 0x7771, RZ ;  /* 0x000077710f167816 */ /* 0x000fd200000000ff */
[----:B---3--:R0:W-:Y:S02]  /*190a70*/  @P2 STG.E.U8 desc[UR46][R4.64], R22 ;  /* 0x0000001604002986 */ /* 0x0081e4000c10112e */
[----:B0-----:R-:W-:-:S05]  /*190a80*/  PRMT R22, R15, 0x7772, RZ ;  /* 0x000077720f167816 */ /* 0x001fca00000000ff */
[----:B----4-:R-:W-:Y:S04]  /*190a90*/  @P1 STG.E.U8 desc[UR46][R18.64], R22 ;  /* 0x0000001612001986 */ /* 0x010fe8000c10112e */
[----:B--2---:R0:W-:Y:S04]  /*190aa0*/  STL.64 [R1+0x51c8], R16 ;  /* 0x0051c81001007387 */ /* 0x0041e80000100a00 */
[----:B0-----:R-:W2:Y:S04]  /*190ab0*/  LDL.LU.64 R16, [R1+0x2368] ;  /* 0x0023680001107983 */ /* 0x001ea80000300a00 */
[----:B------:R-:W3:Y:S01]  /*190ac0*/  LDL.LU.64 R18, [R1+0x2350] ;  /* 0x0023500001127983 */ /* 0x000ee20000300a00 */
        /* <DEDUP_REMOVED lines=17> */
[----:B0-----:R-:W3:Y:S01]  /*190be0*/  LDL.LU.64 R18, [R1+0x2358] ;  /* 0x0023580001127983 */ /* 0x001ee20000300a00 */
[----:B------:R-:W-:-:S07]  /*190bf0*/  LOP3.LUT R25, R25, 0xfffffdff, RZ, 0xc0, !PT ;  /* 0xfffffdff19197812 */ /* 0x000fce00078ec0ff */
[----:B------:R-:W-:Y:S02]  /*190c00*/  @P6 LOP3.LUT R25, R25, 0x200, RZ, 0xfc, !PT ;  /* 0x0000020019196812 */ /* 0x000fe400078efcff */
[C---:B------:R-:W-:Y:S02]  /*190c10*/  LOP3.LUT P6, RZ, R20.reuse, 0x200, RZ, 0xc0, !PT ;  /* 0x0000020014ff7812 */ /* 0x040fe400078cc0ff */
[----:B------:R-:W-:Y:S02]  /*190c20*/  LOP3.LUT R25, R25, 0xfffffbff, RZ, 0xc0, !PT ;  /* 0xfffffbff19197812 */ /* 0x000fe400078ec0ff */
[----:B------:R-:W-:-:S09]  /*190c30*/  LOP3.LUT P0, RZ, R20, 0x40, RZ, 0xc0, !PT ;  /* 0x0000004014ff7812 */ /* 0x000fd2000780c0ff */
[----:B------:R-:W-:Y:S02]  /*190c40*/  @P6 LOP3.LUT R25, R25, 0x400, RZ, 0xfc, !PT ;  /* 0x0000040019196812 */ /* 0x000fe400078efcff */
[----:B------:R-:W-:Y:S02]  /*190c50*/  LOP3.LUT P6, RZ, R20, 0x100, RZ, 0xc0, !PT ;  /* 0x0000010014ff7812 */ /* 0x000fe400078cc0ff */
[----:B------:R-:W-:Y:S02]  /*190c60*/  LOP3.LUT R25, R25, 0xfffff7ff, RZ, 0xc0, !PT ;  /* 0xfffff7ff19197812 */ /* 0x000fe400078ec0ff */
[----:B------:R-:W-:-:S09]  /*190c70*/  PRMT R22, R15, 0x7773, RZ ;  /* 0x000077730f167816 */ /* 0x000fd200000000ff */
        /* <DEDUP_REMOVED lines=13> */
[----:B--2---:R-:W-:Y:S04]  /*190d50*/  @P6 STG.E.U8 desc[UR46][R16.64], R22 ;  /* 0x0000001610006986 */ /* 0x004fe8000c10112e */
        /* <DEDUP_REMOVED lines=11> */
[----:B------:R-:W2:Y:S01]  /*190e10*/  LDL.LU.64 R16, [R1+0x51c8] ;  /* 0x0051c80001107983 */ /* 0x000ea20000300a00 */
[----:B------:R-:W-:-:S02]  /*190e20*/  LOP3.LUT P6, RZ, R25, 0x100, RZ, 0xc0, !PT ;  /* 0x0000010019ff7812 */ /* 0x000fc400078cc0ff */
[----:B--2---:R-:W-:-:S11]  /*190e30*/  PRMT R22, R16, 0x7770, RZ ;  /* 0x0000777010167816 */ /* 0x004fd600000000ff */
[----:B------:R0:W-:Y:S04]  /*190e40*/  @P6 STG.E.U8 desc[UR46][R18.64], R22 ;  /* 0x0000001612006986 */ /* 0x0001e8000c10112e */
[----:B0-----:R-:W2:Y:S01]  /*190e50*/  LDL.LU.64 R18, [R1+0x51c0] ;  /* 0x0051c00001127983 */ /* 0x001ea20000300a00 */
[----:B------:R-:W-:Y:S02]  /*190e60*/  LOP3.LUT P6, RZ, R25, 0x80, RZ, 0xc0, !PT ;  /* 0x0000008019ff7812 */ /* 0x000fe400078cc0ff */
        /* <DEDUP_REMOVED lines=8> */
[----:B------:R-:W-:Y:S02]  /*190ef0*/  PRMT R22, R16, 0x7773, RZ ;  /* 0x0000777310167816 */ /* 0x000fe400000000ff */
[----:B------:R-:W-:-:S09]  /*190f00*/  LOP3.LUT P5, RZ, R20, 0x10000, RZ, 0xc0, !PT ;  /* 0x0001000014ff7812 */ /* 0x000fd200078ac0ff */
[----:B---3--:R2:W-:Y:S01]  /*190f10*/  @P6 STG.E.U8 desc[UR46][R26.64], R22 ;  /* 0x000000161a006986 */ /* 0x0085e2000c10112e */
[----:B------:R-:W-:Y:S02]  /*190f20*/  LOP3.LUT P6, RZ, R25, 0x10, RZ, 0xc0, !PT ;  /* 0x0000001019ff7812 */ /* 0x000fe400078cc0ff */
[C---:B------:R-:W-:Y:S02]  /*190f30*/  LOP3.LUT P4, RZ, R20.reuse, 0x20000, RZ, 0xc0, !PT ;  /* 0x0002000014ff7812 */ /* 0x040fe4000788c0ff */
[C---:B------:R-:W-:Y:S02]  /*190f40*/  LOP3.LUT P3, RZ, R20.reuse, 0x40000, RZ, 0xc0, !PT ;  /* 0x0004000014ff7812 */ /* 0x040fe4000786c0ff */
[C---:B------:R-:W-:Y:S02]  /*190f50*/  LOP3.LUT P2, RZ, R20.reuse, 0x80000, RZ, 0xc0, !PT ;  /* 0x0008000014ff7812 */ /* 0x040fe4000784c0ff */
[C---:B------:R-:W-:Y:S02]  /*190f60*/  LOP3.LUT P1, RZ, R20.reuse, 0x100000, RZ, 0xc0, !PT ;  /* 0x0010000014ff7812 */ /* 0x040fe4000782c0ff */
[----:B------:R-:W-:-:S02]  /*190f70*/  LOP3.LUT P0, RZ, R20, 0x200000, RZ, 0xc0, !PT ;  /* 0x0020000014ff7812 */ /* 0x000fc4000780c0ff */
[----:B--2---:R-:W-:-:S05]  /*190f80*/  PRMT R22, R19, 0x7770, RZ ;  /* 0x0000777013167816 */ /* 0x004fca00000000ff */
[----:B----4-:R0:W-:Y:S02]  /*190f90*/  @P6 STG.E.U8 desc[UR46][R2.64], R22 ;  /* 0x0000001602006986 */ /* 0x0101e4000c10112e */
        /* <DEDUP_REMOVED lines=15> */
[----:B------:R-:W4:Y:S04]  /*191090*/  LDL.LU.64 R4, [R1+0x22f8] ;  /* 0x0022f80001047983 */ /* 0x000f280000300a00 */
[----:B------:R-:W4:Y:S04]  /*1910a0*/  LDL.LU.64 R6, [R1+0x22f0] ;  /* 0x0022f00001067983 */ /* 0x000f280000300a00 */
[----:B------:R-:W4:Y:S01]  /*1910b0*/  LDL.LU R14, [R1+0x208] ;  /* 0x00020800010e7983 */ /* 0x000f220000300800 */
[----:B------:R-:W-:-:S02]  /*1910c0*/  LOP3.LUT R21, R21, 0xefffffff, RZ, 0xc0, !PT ;  /* 0xefffffff15157812 */ /* 0x000fc400078ec0ff */
[----:B------:R-:W-:Y:S01]  /*1910d0*/  LOP3.LUT R25, R25, 0xfffffffe, RZ, 0xc0, !PT ;  /* 0xfffffffe19197812 */ /* 0x000fe200078ec0ff */
[----:B------:R-:W-:Y:S01]  /*1910e0*/  IMAD.MOV.U32 R16, RZ, RZ, R18 ;  /* 0x000000ffff107224 */ /* 0x000fe200078e0012 */
[C---:B------:R-:W-:Y:S01]  /*1910f0*/  LOP3.LUT P3, RZ, R20.reuse, 0x400000, RZ, 0xc0, !PT ;  /* 0x0040000014ff7812 */ /* 0x040fe2000786c0ff */
[----:B------:R-:W4:Y:S01]  /*191100*/  LDL.LU.64 R8, [R1+0x22e8] ;  /* 0x0022e80001087983 */ /* 0x000f220000300a00 */
[C---:B------:R-:W-:Y:S02]  /*191110*/  LOP3.LUT P2, RZ, R20.reuse, 0x800000, RZ, 0xc0, !PT ;  /* 0x0080000014ff7812 */ /* 0x040fe4000784c0ff */
[C---:B------:R-:W-:Y:S01]  /*191120*/  LOP3.LUT P1, RZ, R20.reuse, 0x1000000, RZ, 0xc0, !PT ;  /* 0x0100000014ff7812 */ /* 0x040fe2000782c0ff */
[----:B------:R-:W4:Y:S01]  /*191130*/  LDL.LU R18, [R1+0x20c] ;  /* 0x00020c0001127983 */ /* 0x000f220000300800 */
[----:B------:R-:W-:Y:S02]  /*191140*/  LOP3.LUT P0, RZ, R20, 0x2000000, RZ, 0xc0, !PT ;  /* 0x0200000014ff7812 */ /* 0x000fe4000780c0ff */
[----:B--2---:R-:W-:-:S13]  /*191150*/  LOP3.LUT P6, RZ, R19, 0x4, RZ, 0xc0, !PT ;  /* 0x0000000413ff7812 */ /* 0x004fda00078cc0ff */
        /* <DEDUP_REMOVED lines=10> */
[----:B------:R-:W-:-:S13]  /*191200*/  LOP3.LUT P6, RZ, R20, 0x40000000, RZ, 0xc0, !PT ;  /* 0x4000000014ff7812 */ /* 0x000fda00078cc0ff */
        /* <DEDUP_REMOVED lines=11> */
[----:B------:R-:W-:-:S05]  /*1912c0*/  PRMT R20, R15, 0x7773, RZ ;  /* 0x000077730f147816 */ /* 0x000fca00000000ff */
[----:B---3--:R4:W-:Y:S02]  /*1912d0*/  @P3 STG.E.U8 desc[UR46][R10.64], R20 ;  /* 0x000000140a003986 */ /* 0x0089e4000c10112e */
[C---:B----4-:R-:W-:Y:S02]  /*1912e0*/  PRMT R20, R14.reuse, 0x7770, RZ ;  /* 0x000077700e147816 */ /* 0x050fe400000000ff */
[----:B------:R-:W2:Y:S04]  /*1912f0*/  LDL.LU.64 R10, [R1+0x22e0] ;  /* 0x0022e000010a7983 */ /* 0x000ea80000300a00 */
[----:B------:R0:W-:Y:S04]  /*191300*/  @P2 STG.E.U8 desc[UR46][R12.64], R20 ;  /* 0x000000140c002986 */ /* 0x0001e8000c10112e */
        /* <DEDUP_REMOVED lines=16> */
[----:B------:R-:W4:Y:S04]  /*191410*/  LDL.LU R15, [R1+0x1f4] ;  /* 0x0001f400010f7983 */ /* 0x000f280000300800 */
[----:B------:R-:W4:Y:S04]  /*191420*/  LDL.LU.64 R2, [R1+0x22a8] ;  /* 0x0022a80001027983 */ /* 0x000f280000300a00 */
[----:B------:R0:W-:Y:S01]  /*191430*/  @P6 STG.E.U8 desc[UR46][R10.64], R20 ;  /* 0x000000140a006986 */ /* 0x0001e2000c10112e */
[----:B------:R-:W-:-:S03]  /*191440*/  LOP3.LUT P6, RZ, R25, 0x4, RZ, 0xc0, !PT ;  /* 0x0000000419ff7812 */ /* 0x000fc600078cc0ff */
[----:B------:R-:W4:Y:S04]  /*191450*/  LDL.LU.64 R28, [R1+0x22a0] ;  /* 0x0022a000011c7983 */ /* 0x000f280000300a00 */
[----:B------:R-:W4:Y:S01]  /*191460*/  LDL.LU.64 R4, [R1+0x2298] ;  /* 0x0022980001047983 */ /* 0x000f220000300a00 */
[----:B0-----:R-:W-:-:S03]  /*191470*/  PRMT R20, R18, 0x7771, RZ ;  /* 0x0000777112147816 */ /* 0x001fc600000000ff */
[----:B------:R-:W4:Y:S04]  /*191480*/  LDL.LU R14, [R1+0x1f8] ;  /* 0x0001f800010e7983 */ /* 0x000f280000300800 */
[----:B---3--:R0:W-:Y:S01]  /*191490*/  @P6 STG.E.U8 desc[UR46][R12.64], R20 ;  /* 0x000000140c006986 */ /* 0x0081e2000c10112e */
[----:B------:R-:W-:-:S03]  /*1914a0*/  LOP3.LUT P6, RZ, R25, 0x2, RZ, 0xc0, !PT ;  /* 0x0000000219ff7812 */ /* 0x000fc600078cc0ff */
[----:B------:R-:W3:Y:S04]  /*1914b0*/  LDL.LU.64 R6, [R1+0x2290] ;  /* 0x0022900001067983 */ /* 0x000ee80000300a00 */
[----:B------:R-:W3:Y:S01]  /*1914c0*/  LDL.LU.64 R8, [R1+0x2288] ;  /* 0x0022880001087983 */ /* 0x000ee20000300a00 */
[----:B0-----:R-:W-:-:S03]  /*1914d0*/  PRMT R20, R18, 0x7772, RZ ;  /* 0x0000777212147816 */ /* 0x001fc600000000ff */
[----:B------:R-:W3:Y:S04]  /*1914e0*/  LDL.LU.64 R10, [R1+0x2280] ;  /* 0x00228000010a7983 */ /* 0x000ee80000300a00 */
[----:B------:R-:W3:Y:S04]  /*1914f0*/  LDL.LU.64 R12, [R1+0x2278] ;  /* 0x00227800010c7983 */ /* 0x000ee80000300a00 */
[----:B--2---:R0:W-:Y:S04]  /*191500*/  @P6 STG.E.U8 desc[UR46][R22.64], R20 ;  /* 0x0000001416006986 */ /* 0x0041e8000c10112e */
[----:B0-----:R-:W2:Y:S01]  /*191510*/  LDL.LU.64 R22, [R1+0x51a0] ;  /* 0x0051a00001167983 */ /* 0x001ea20000300a00 */
[----:B------:R-:W-:-:S03]  /*191520*/  LOP3.LUT P6, RZ, R25, 0x1, RZ, 0xc0, !PT ;  /* 0x0000000119ff7812 */ /* 0x000fc600078cc0ff */
[----:B------:R-:W3:Y:S01]  /*191530*/  LDL.LU.64 R24, [R1+0x22c0] ;  /* 0x0022c00001187983 */ /* 0x000ee20000300a00 */
[----:B------:R-:W-:-:S03]  /*191540*/  PRMT R20, R18, 0x7773, RZ ;  /* 0x0000777312147816 */ /* 0x000fc600000000ff */
[----:B------:R-:W3:Y:S06]  /*191550*/  LDL.LU R18, [R1+0x5198] ;  /* 0x0051980001127983 */ /* 0x000eec0000300800 */
[----:B--2---:R0:W-:Y:S04]  /*191560*/  @P6 STG.E.U8 desc[UR46][R22.64], R20 ;  /* 0x0000001416006986 */ /* 0x0041e8000c10112e */
[----:B0-----:R-:W2:Y:S01]  /*191570*/  LDL.LU.64 R22, [R1+0x5190] ;  /* 0x0051900001167983 */ /* 0x001ea20000300a00 */
[----:B------:R-:W-:-:S02]  /*191580*/  LOP3.LUT P6, RZ, R21, 0x80000000, RZ, 0xc0, !PT ;  /* 0x8000000015ff7812 */ /* 0x000fc400078cc0ff */
[----:B----4-:R-:W-:-:S11]  /*191590*/  PRMT R20, R0, 0x7770, RZ ;  /* 0x0000777000147816 */ /* 0x010fd600000000ff */
[----:B---3--:R0:W-:Y:S01]  /*1915a0*/  @P6 STG.E.U8 desc[UR46][R24.64], R20 ;  /* 0x0000001418006986 */ /* 0x0081e2000c10112e */
[----:B------:R-:W-:Y:S02]  /*1915b0*/  LOP3.LUT P6, RZ, R21, 0x40000000, RZ, 0xc0, !PT ;  /* 0x4000000015ff7812 */ /* 0x000fe400078cc0ff */
[----:B0-----:R-:W-:Y:S02]  /*1915c0*/  PRMT R20, R0, 0x7771, RZ ;  /* 0x0000777100147816 */ /* 0x001fe400000000ff */
[C---:B------:R-:W-:Y:S02]  /*1915d0*/  LOP3.LUT P5, RZ, R19.reuse, 0x8, RZ, 0xc0, !PT ;  /* 0x0000000813ff7812 */ /* 0x040fe400078ac0ff */
[C---:B------:R-:W-:Y:S02]  /*1915e0*/  LOP3.LUT P4, RZ, R19.reuse, 0x10, RZ, 0xc0, !PT ;  /* 0x0000001013ff7812 */ /* 0x040fe4000788c0ff */
[C---:B------:R-:W-:Y:S02]  /*1915f0*/  LOP3.LUT P3, RZ, R19.reuse, 0x20, RZ, 0xc0, !PT ;  /* 0x0000002013ff7812 */ /* 0x040fe4000786c0ff */
[----:B------:R-:W-:-:S02]  /*191600*/  LOP3.LUT P2, RZ, R19, 0x40, RZ, 0xc0, !PT ;  /* 0x0000004013ff7812 */ /* 0x000fc4000784c0ff */
        /* <DEDUP_REMOVED lines=11> */
[C---:B0-----:R-:W-:Y:S02]  /*1916c0*/  PRMT R20, R15.reuse, 0x7771, RZ ;  /* 0x000077710f147816 */ /* 0x041fe400000000ff */
[----:B------:R-:W2:Y:S04]  /*1916d0*/  LDL.LU.64 R28, [R1+0x2270] ;  /* 0x00227000011c7983 */ /* 0x000ea80000300a00 */
        /* <DEDUP_REMOVED lines=18> */
[----:B------:R-:W4:Y:S04]  /*191800*/  LDL.LU.64 R10, [R1+0x2248] ;  /* 0x00224800010a7983 */ /* 0x000f280000300a00 */
[----:B------:R-:W4:Y:S04]  /*191810*/  LDL.LU R0, [R1+0x1e0] ;  /* 0x0001e00001007983 */ /* 0x000f280000300800 */
[----:B--2---:R0:W-:Y:S02]  /*191820*/  @P3 STG.E.U8 desc[UR46][R28.64], R20 ;  /* 0x000000141c003986 */ /* 0x0041e4000c10112e */
[----:B0-----:R-:W-:-:S05]  /*191830*/  PRMT R20, R14, 0x7773, RZ ;  /* 0x000077730e147816 */ /* 0x001fca00000000ff */
        /* <DEDUP_REMOVED lines=26> */
[----:B------:R-:W3:Y:S01]  /*1919e0*/  LDL.LU R14, [R1+0x1e4] ;  /* 0x0001e400010e7983 */ /* 0x000ee20000300800 */
[----:B------:R-:W-:Y:S02]  /*1919f0*/  LOP3.LUT R21, R21, 0xfbffffff, RZ, 0xc0, !PT ;  /* 0xfbffffff15157812 */ /* 0x000fe400078ec0ff */
[C---:B------:R-:W-:Y:S01]  /*191a00*/  LOP3.LUT P1, RZ, R19.reuse, 0x800, RZ, 0xc0, !PT ;  /* 0x0000080013ff7812 */ /* 0x040fe2000782c0ff */
[----:B------:R-:W3:Y:S01]  /*191a10*/  LDL.LU.64 R22, [R1+0x2220] ;  /* 0x0022200001167983 */ /* 0x000ee20000300a00 */
[----:B------:R-:W-:Y:S02]  /*191a20*/  LOP3.LUT P0, RZ, R19, 0x1000, RZ, 0xc0, !PT ;  /* 0x0000100013ff7812 */ /* 0x000fe4000780c0ff */
[----:B----4-:R-:W-:Y:S01]  /*191a30*/  PRMT R20, R16, 0x7770, RZ ;  /* 0x0000777010147816 */ /* 0x010fe200000000ff */
[----:B------:R-:W4:Y:S04]  /*191a40*/  LDL.LU.64 R26, [R1+0x2218] ;  /* 0x00221800011a7983 */ /* 0x000f280000300a00 */
[----:B------:R-:W-:Y:S01]  /*191a50*/  @P6 LOP3.LUT R21, R21, 0x4000000, RZ, 0xfc, !PT ;  /* 0x0400000015156812 */ /* 0x000fe200078efcff */
[----:B------:R-:W4:Y:S01]  /*191a60*/  LDL.LU.64 R2, [R1+0x2210] ;  /* 0x0022100001027983 */ /* 0x000f220000300a00 */
[----:B------:R-:W-:-:S02]  /*191a70*/  LOP3.LUT P6, RZ, R19, 0x4000, RZ, 0xc0, !PT ;  /* 0x0000400013ff7812 */ /* 0x000fc400078cc0ff */
[----:B------:R-:W-:Y:S01]  /*191a80*/  LOP3.LUT R21, R21, 0xf7ffffff, RZ, 0xc0, !PT ;  /* 0xf7ffffff15157812 */ /* 0x000fe200078ec0ff */
[----:B------:R0:W-:Y:S04]  /*191a90*/  @P1 STG.E.U8 desc[UR46][R4.64], R20 ;  /* 0x0000001404001986 */ /* 0x0001e8000c10112e */
[----:B------:R-:W4:Y:S06]  /*191aa0*/  LDL.LU.64 R28, [R1+0x2208] ;  /* 0x00220800011c7983 */ /* 0x000f2c0000300a00 */
[----:B------:R-:W-:-:S02]  /*191ab0*/  @P6 LOP3.LUT R21, R21, 0x8000000, RZ, 0xfc, !PT ;  /* 0x0800000015156812 */ /* 0x000fc400078efcff */
[----:B------:R-:W-:Y:S01]  /*191ac0*/  LOP3.LUT P6, RZ, R19, 0x2000, RZ, 0xc0, !PT ;  /* 0x0000200013ff7812 */ /* 0x000fe200078cc0ff */
[----:B0-----:R-:W4:Y:S01]  /*191ad0*/  LDL.LU.64 R4, [R1+0x2200] ;  /* 0x0022000001047983 */ /* 0x001f220000300a00 */
[----:B------:R-:W-:-:S05]  /*191ae0*/  PRMT R20, R16, 0x7771, RZ ;  /* 0x0000777110147816 */ /* 0x000fca00000000ff */
[----:B------:R0:W-:Y:S02]  /*191af0*/  @P0 STG.E.U8 desc[UR46][R6.64], R20 ;  /* 0x0000001406000986 */ /* 0x0001e4000c10112e */
[C---:B0-----:R-:W-:Y:S02]  /*191b00*/  PRMT R20, R16.reuse, 0x7772, RZ ;  /* 0x0000777210147816 */ /* 0x041fe400000000ff */
        /* <DEDUP_REMOVED lines=10> */
[----:B------:R-:W-:-:S03]  /*191bb0*/  LOP3.LUT P6, RZ, R21, 0x2000000, RZ, 0xc0, !PT ;  /* 0x0200000015ff7812 */ /* 0x000fc600078cc0ff */
[----:B------:R-:W2:Y:S01]  /*191bc0*/  LDL.LU R16, [R1+0x1ec] ;  /* 0x0001ec0001107983 */ /* 0x000ea20000300800 */
[----:B0-----:R-:W-:-:S03]  /*191bd0*/  PRMT R20, R0, 0x7771, RZ ;  /* 0x0000777100147816 */ /* 0x001fc600000000ff */
[----:B------:R-:W2:Y:S06]  /*191be0*/  LDL.LU.64 R12, [R1+0x21e0] ;  /* 0x0021e000010c7983 */ /* 0x000eac0000300a00 */
        /* <DEDUP_REMOVED lines=35> */
[----:B--2---:R-:W-:-:S05]  /*191e20*/  PRMT R20, R16, 0x7770, RZ ;  /* 0x0000777010147816 */ /* 0x004fca00000000ff */
[----:B------:R0:W-:Y:S02]  /*191e30*/  @P0 STG.E.U8 desc[UR46][R12.64], R20 ;  /* 0x000000140c000986 */ /* 0x0001e4000c10112e */
[----:B0-----:R-:W-:Y:S02]  /*191e40*/  IMAD.MOV.U32 R13, RZ, RZ, R15 ;  /* 0x000000ffff0d7224 */ /* 0x001fe400078e000f */
[----:B------:R-:W2:Y:S04]  /*191e50*/  LDL.LU.64 R14, [R1+0x21d8] ;  /* 0x0021d800010e7983 */ /* 0x000ea80000300a00 */
[----:B------:R-:W4:Y:S01]  /*191e60*/  LDL.LU.64 R8, [R1+0x21d0] ;  /* 0x0021d00001087983 */ /* 0x000f220000300a00 */
[C---:B------:R-:W-:Y:S02]  /*191e70*/  LOP3.LUT P3, RZ, R19.reuse, 0x10000000, RZ, 0xc0, !PT ;  /* 0x1000000013ff7812 */ /* 0x040fe4000786c0ff */
[----:B------:R-:W-:Y:S01]  /*191e80*/  LOP3.LUT P2, RZ, R19, 0x20000000, RZ, 0xc0, !PT ;  /* 0x2000000013ff7812 */ /* 0x000fe2000784c0ff */
[----:B------:R-:W3:Y:S01]  /*191e90*/  LDL.LU.64 R28, [R1+0x21c8] ;  /* 0x0021c800011c7983 */ /* 0x000ee20000300a00 */
[----:B------:R-:W-:-:S03]  /*191ea0*/  PRMT R20, R16, 0x7771, RZ ;  /* 0x0000777110147816 */ /* 0x000fc600000000ff */
[----:B------:R-:W3:Y:S04]  /*191eb0*/  LDL.LU.64 R4, [R1+0x21c0] ;  /* 0x0021c00001047983 */ /* 0x000ee80000300a00 */
[----:B------:R-:W3:Y:S04]  /*191ec0*/  LDL.LU.64 R6, [R1+0x21b8] ;  /* 0x0021b80001067983 */ /* 0x000ee80000300a00 */
[----:B------:R-:W3:Y:S04]  /*191ed0*/  LDL.LU.64 R10, [R1+0x21b0] ;  /* 0x0021b000010a7983 */ /* 0x000ee80000300a00 */
[----:B--2---:R0:W-:Y:S02]  /*191ee0*/  @P3 STG.E.U8 desc[UR46][R14.64], R20 ;  /* 0x000000140e003986 */ /* 0x0041e4000c10112e */
[----:B0-----:R-:W-:-:S02]  /*191ef0*/  PRMT R20, R16, 0x7772, RZ ;  /* 0x0000777210147816 */ /* 0x001fc400000000ff */
[----:B------:R-:W2:Y:S04]  /*191f00*/  LDL.LU.64 R14, [R1+0x21a8] ;  /* 0x0021a800010e7983 */ /* 0x000ea80000300a00 */
[----:B------:R-:W2:Y:S04]  /*191f10*/  LDL.LU R0, [R1+0x1d4] ;  /* 0x0001d40001007983 */ /* 0x000ea80000300800 */
[----:B----4-:R0:W-:Y:S04]  /*191f20*/  @P2 STG.E.U8 desc[UR46][R8.64], R20 ;  /* 0x0000001408002986 */ /* 0x0101e8000c10112e */
[----:B0-----:R-:W4:Y:S01]  /*191f30*/  LDL.LU.64 R8, [R1+0x2198] ;  /* 0x0021980001087983 */ /* 0x001f220000300a00 */
[----:B---3--:R-:W-:-:S02]  /*191f40*/  LOP3.LUT P6, RZ, R18, 0x100, RZ, 0xc0, !PT ;  /* 0x0000010012ff7812 */ /* 0x008fc400078cc0ff */
        /* <DEDUP_REMOVED lines=17> */
[----:B0-----:R-:W3:Y:S06]  /*192060*/  LDL.LU.64 R8, [R1+0x21a0] ;  /* 0x0021a00001087983 */ /* 0x001eec0000300a00 */
[----:B------:R-:W-:-:S02]  /*192070*/  @P6 LOP3.LUT R21, R21, 0x20000, RZ, 0xfc, !PT ;  /* 0x0002000015156812 */ /* 0x000fc400078efcff */
[----:B------:R-:W-:Y:S01]  /*192080*/  LOP3.LUT P6, RZ, R18, 0x4, RZ, 0xc0, !PT ;  /* 0x0000000412ff7812 */ /* 0x000fe200078cc0ff */
[----:B------:R-:W4:Y:S01]  /*192090*/  LDL.LU.64 R24, [R1+0x2190] ;  /* 0x0021900001187983 */ /* 0x000f220000300a00 */
[----:B------:R-:W-:Y:S02]  /*1920a0*/  LOP3.LUT R21, R21, 0xfffbffff, RZ, 0xc0, !PT ;  /* 0xfffbffff15157812 */ /* 0x000fe400078ec0ff */
[----:B------:R-:W-:Y:S01]  /*1920b0*/  LOP3.LUT P1, RZ, R19, 0x40000000, RZ, 0xc0, !PT ;  /* 0x4000000013ff7812 */ /* 0x000fe2000782c0ff */
[----:B------:R-:W4:Y:S08]  /*1920c0*/  LDL.LU.64 R22, [R1+0x2188] ;  /* 0x0021880001167983 */ /* 0x000f300000300a00 */
[----:B------:R-:W-:-:S02]  /*1920d0*/  @P6 LOP3.LUT R21, R21, 0x40000, RZ, 0xfc, !PT ;  /* 0x0004000015156812 */ /* 0x000fc400078efcff */
[----:B------:R-:W-:Y:S02]  /*1920e0*/  LOP3.LUT P6, RZ, R18, 0x2, RZ, 0xc0, !PT ;  /* 0x0000000212ff7812 */ /* 0x000fe400078cc0ff */
[----:B------:R-:W-:Y:S02]  /*1920f0*/  LOP3.LUT P0, RZ, R19, 0x80000000, RZ, 0xc0, !PT ;  /* 0x8000000013ff7812 */ /* 0x000fe4000780c0ff */
[----:B------:R-:W-:Y:S02]  /*192100*/  LOP3.LUT R21, R21, 0xfff7ffff, RZ, 0xc0, !PT ;  /* 0xfff7ffff15157812 */ /* 0x000fe400078ec0ff */
[----:B------:R-:W-:Y:S02]  /*192110*/  PRMT R20, R16, 0x7773, RZ ;  /* 0x0000777310147816 */ /* 0x000fe400000000ff */
[----:B------:R-:W4:Y:S05]  /*192120*/  LDL.LU R16, [R1+0x1d8] ;  /* 0x0001d80001107983 */ /* 0x000f2a0000300800 */
[----:B------:R-:W-:Y:S01]  /*192130*/  @P6 LOP3.LUT R21, R21, 0x80000, RZ, 0xfc, !PT ;  /* 0x0008000015156812 */ /* 0x000fe200078efcff */
[----:B------:R0:W-:Y:S01]  /*192140*/  @P1 STG.E.U8 desc[UR46][R28.64], R20 ;  /* 0x000000141c001986 */ /* 0x0001e2000c10112e */
[----:B------:R-:W-:-:S03]  /*192150*/  LOP3.LUT P6, RZ, R18, 0x1, RZ, 0xc0, !PT ;  /* 0x0000000112ff7812 */ /* 0x000fc600078cc0ff */
[----:B------:R-:W4:Y:S04]  /*192160*/  LDL.LU.64 R26, [R1+0x2180] ;  /* 0x00218000011a7983 */ /* 0x000f280000300a00 */
[----:B------:R-:W4:Y:S01]  /*192170*/  LDL.LU.64 R2, [R1+0x2178] ;  /* 0x0021780001027983 */ /* 0x000f220000300a00 */
[----:B0-----:R-:W-:-:S03]  /*192180*/  PRMT R20, R13, 0x7770, RZ ;  /* 0x000077700d147816 */ /* 0x001fc600000000ff */
[----:B------:R-:W4:Y:S04]  /*192190*/  LDL.LU.64 R28, [R1+0x2170] ;  /* 0x00217000011c7983 */ /* 0x000f280000300a00 */
[----:B------:R0:W-:Y:S02]  /*1921a0*/  @P0 STG.E.U8 desc[UR46][R4.64], R20 ;  /* 0x0000001404000986 */ /* 0x0001e4000c10112e */
[----:B0-----:R-:W-:Y:S02]  /*1921b0*/  PRMT R20, R13, 0x7771, RZ ;  /* 0x000077710d147816 */ /* 0x001fe400000000ff */
[----:B------:R-:W4:Y:S04]  /*1921c0*/  LDL.LU.64 R4, [R1+0x2168] ;  /* 0x0021680001047983 */ /* 0x000f280000300a00 */
[----:B------:R0:W-:Y:S01]  /*1921d0*/  @P6 STG.E.U8 desc[UR46][R6.64], R20 ;  /* 0x0000001406006986 */ /* 0x0001e2000c10112e */
[----:B------:R-:W-:-:S02]  /*1921e0*/  LOP3.LUT P6, RZ, R21, 0x80000, RZ, 0xc0, !PT ;  /* 0x0008000015ff7812 */ /* 0x000fc400078cc0ff */
[----:B0-----:R-:W-:Y:S01]  /*1921f0*/  PRMT R20, R13, 0x7772, RZ ;  /* 0x000077720d147816 */ /* 0x001fe200000000ff */
[----:B------:R-:W4:Y:S10]  /*192200*/  LDL.LU.64 R6, [R1+0x2160] ;  /* 0x0021600001067983 */ /* 0x000f340000300a00 */
[----:B------:R0:W-:Y:S01]  /*192210*/  @P6 STG.E.U8 desc[UR46][R10.64], R20 ;  /* 0x000000140a006986 */ /* 0x0001e2000c10112e */
[----:B------:R-:W-:Y:S01]  /*192220*/  LOP3.LUT P6, RZ, R21, 0x40000, RZ, 0xc0, !PT ;  /* 0x0004000015ff7812 */ /* 0x000fe200078cc0ff */
[----:B0-----:R-:W-:-:S02]  /*192230*/  IMAD.MOV.U32 R20, RZ, RZ, R13 ;  /* 0x000000ffff147224 */ /* 0x001fc400078e000d */
[----:B------:R-:W4:Y:S03]  /*192240*/  LDL.LU.64 R10, [R1+0x2158] ;  /* 0x00215800010a7983 */ /* 0x000f260000300a00 */
[----:B------:R-:W-:Y:S01]  /*192250*/  PRMT R20, R20, 0x7773, RZ ;  /* 0x0000777314147816 */ /* 0x000fe200000000ff */
[----:B------:R-:W4:Y:S06]  /*192260*/  LDL.LU.64 R12, [R1+0x2150] ;  /* 0x00215000010c7983 */ /* 0x000f2c0000300a00 */
[----:B--2---:R0:W-:Y:S01]  /*192270*/  @P6 STG.E.U8 desc[UR46][R14.64], R20 ;  /* 0x000000140e006986 */ /* 0x0041e2000c10112e */
[----:B------:R-:W-:-:S02]  /*192280*/  LOP3.LUT P6, RZ, R21, 0x20000, RZ, 0xc0, !PT ;  /* 0x0002000015ff7812 */ /* 0x000fc400078cc0ff */
[----:B0-----:R-:W-:Y:S01]  /*192290*/  PRMT R20, R0, 0x7770, RZ ;  /* 0x0000777000147816 */ /* 0x001fe200000000ff */
[----:B------:R-:W2:Y:S10]  /*1922a0*/  LDL.LU.64 R14, [R1+0x2148] ;  /* 0x00214800010e7983 */ /* 0x000eb40000300a00 */
[----:B---3--:R0:W-:Y:S04]  /*1922b0*/  @P6 STG.E.U8 desc[UR46][R8.64], R20 ;  /* 0x0000001408006986 */ /* 0x0081e8000c10112e */
[----:B0-----:R-:W3:Y:S01]  /*1922c0*/  LDL.LU.64 R8, [R1+0x5170] ;  /* 0x0051700001087983 */ /* 0x001ee20000300a00 */
[----:B------:R-:W-:-:S02]  /*1922d0*/  LOP3.LUT P6, RZ, R21, 0x10000, RZ, 0xc0, !PT ;  /* 0x0001000015ff7812 */ /* 0x000fc400078cc0ff */
[----:B------:R-:W-:Y:S02]  /*1922e0*/  PRMT R20, R0, 0x7771, RZ ;  /* 0x0000777100147816 */ /* 0x000fe400000000ff */
[C---:B------:R-:W-:Y:S02]  /*1922f0*/  LOP3.LUT P5, RZ, R18.reuse, 0x200, RZ, 0xc0, !PT ;  /* 0x0000020012ff7812 */ /* 0x040fe400078ac0ff */
[C---:B------:R-:W-:Y:S02]  /*192300*/  LOP3.LUT P4, RZ, R18.reuse, 0x400, RZ, 0xc0, !PT ;  /* 0x0000040012ff7812 */ /* 0x040fe4000788c0ff */
[C---:B------:R-:W-:Y:S02]  /*192310*/  LOP3.LUT P3, RZ, R18.reuse, 0x800, RZ, 0xc0, !PT ;  /* 0x0000080012ff7812 */ /* 0x040fe4000786c0ff */
[C---:B------:R-:W-:Y:S02]  /*192320*/  LOP3.LUT P2, RZ, R18.reuse, 0x1000, RZ, 0xc0, !PT ;  /* 0x0000100012ff7812 */ /* 0x040fe4000784c0ff */
[----:B------:R-:W-:-:S02]  /*192330*/  LOP3.LUT P1, RZ, R18, 0x2000, RZ, 0xc0, !PT ;  /* 0x0000200012ff7812 */ /* 0x000fc4000782c0ff */
[----:B------:R-:W-:Y:S01]  /*192340*/  LOP3.LUT P0, RZ, R18, 0x4000, RZ, 0xc0, !PT ;  /* 0x0000400012ff7812 */ /* 0x000fe2000780c0ff */
[----:B---3--:R0:W-:Y:S01]  /*192350*/  @P6 STG.E.U8 desc[UR46][R8.64], R20 ;  /* 0x0000001408006986 */ /* 0x0081e2000c10112e */
[C---:B------:R-:W-:Y:S02]  /*192360*/  LOP3.LUT P6, RZ, R21.reuse, 0x8000, RZ, 0xc0, !PT ;  /* 0x0000800015ff7812 */ /* 0x040fe400078cc0ff */
[----:B0-----:R-:W-:Y:S01]  /*192370*/  PRMT R20, R0, 0x7772, RZ ;  /* 0x0000777200147816 */ /* 0x001fe200000000ff */
[----:B------:R-:W3:Y:S10]  /*192380*/  LDL.LU.64 R8, [R1+0x5168] ;  /* 0x0051680001087983 */ /* 0x000ef40000300a00 */
[----:B----4-:R0:W-:Y:S01]  /*192390*/  @P6 STG.E.U8 desc[UR46][R24.64], R20 ;  /* 0x0000001418006986 */ /* 0x0101e2000c10112e */
[----:B------:R-:W-:-:S02]  /*1923a0*/  LOP3.LUT P6, RZ, R21, 0x4000, RZ, 0xc0, !PT ;  /* 0x0000400015ff7812 */ /* 0x000fc400078cc0ff */
        /* <DEDUP_REMOVED lines=20> */
[----:B--2---:R0:W-:Y:S04]  /*1924f0*/  @P0 STG.E.U8 desc[UR46][R14.64], R20 ;  /* 0x000000140e000986 */ /* 0x0041e8000c10112e */
[----:B0-----:R-:W2:Y:S04]  /*192500*/  LDL.LU.64 R14, [R1+0x2140] ;  /* 0x00214000010e7983 */ /* 0x001ea80000300a00 */
[----:B------:R-:W4:Y:S04]  /*192510*/  LDL.LU.64 R28, [R1+0x2138] ;  /* 0x00213800011c7983 */ /* 0x000f280000300a00 */
[----:B------:R-:W4:Y:S04]  /*192520*/  LDL.LU.64 R4, [R1+0x2130] ;  /* 0x0021300001047983 */ /* 0x000f280000300a00 */
[----:B------:R-:W3:Y:S01]  /*192530*/  LDL.LU R0, [R1+0x1c0] ;  /* 0x0001c00001007983 */ /* 0x000ee20000300800 */
[----:B------:R-:W-:-:S03]  /*192540*/  LOP3.LUT P3, RZ, R18, 0x8000, RZ, 0xc0, !PT ;  /* 0x0000800012ff7812 */ /* 0x000fc6000786c0ff */
[----:B------:R-:W4:Y:S04]  /*192550*/  LDL.LU.64 R6, [R1+0x2128] ;  /* 0x0021280001067983 */ /* 0x000f280000300a00 */
[----:B------:R-:W4:Y:S04]  /*192560*/  LDL.LU.64 R10, [R1+0x2120] ;  /* 0x00212000010a7983 */ /* 0x000f280000300a00 */
[----:B------:R-:W4:Y:S04]  /*192570*/  LDL.LU R16, [R1+0x1c4] ;  /* 0x0001c40001107983 */ /* 0x000f280000300800 */
[----:B------:R-:W4:Y:S01]  /*192580*/  LDL.LU.64 R12, [R1+0x2118] ;  /* 0x00211800010c7983 */ /* 0x000f220000300a00 */
[----:B------:R-:W-:-:S02]  /*192590*/  LOP3.LUT R21, R21, 0xffffffef, RZ, 0xc0, !PT ;  /* 0xffffffef15157812 */ /* 0x000fc400078ec0ff */
[----:B---3--:R-:W-:-:S05]  /*1925a0*/  PRMT R20, R0, 0x7770, RZ ;  /* 0x0000777000147816 */ /* 0x008fca00000000ff */
[----:B--2---:R0:W-:Y:S04]  /*1925b0*/  @P3 STG.E.U8 desc[UR46][R14.64], R20 ;  /* 0x000000140e003986 */ /* 0x0041e8000c10112e */
[----:B0-----:R-:W2:Y:S04]  /*1925c0*/  LDL.LU.64 R14, [R1+0x2110] ;  /* 0x00211000010e7983 */ /* 0x001ea80000300a00 */
[----:B------:R-:W3:Y:S01]  /*1925d0*/  LDL.LU R24, [R1+0x1c8] ;  /* 0x0001c80001187983 */ /* 0x000ee20000300800 */
        /* <DEDUP_REMOVED lines=22> */
[----:B------:R-:W-:-:S09]  /*192740*/  LOP3.LUT P5, RZ, R9, 0x80000000, RZ, 0xc0, !PT ;  /* 0x8000000009ff7812 */ /* 0x000fd200078ac0ff */
[----:B------:R-:W-:Y:S02]  /*192750*/  @P6 LOP3.LUT R21, R21, 0x800, RZ, 0xfc, !PT ;  /* 0x0000080015156812 */ /* 0x000fe400078efcff */
[----:B------:R-:W-:Y:S01]  /*192760*/  LOP3.LUT P6, RZ, R9, 0x4000000, RZ, 0xc0, !PT ;  /* 0x0400000009ff7812 */ /* 0x000fe200078cc0ff */
[----:B---3--:R0:W-:Y:S04]  /*192770*/  STL [R1+0x5158], R24 ;  /* 0x0051581801007387 */ /* 0x0081e80000100800 */
[----:B------:R1:W-:Y:S04]  /*192780*/  STL.64 [R1+0x5010], R8 ;  /* 0x0050100801007387 */ /* 0x0003e80000100a00 */
[----:B0-----:R-:W3:Y:S04]  /*192790*/  LDL.LU.64 R24, [R1+0x2108] ;  /* 0x0021080001187983 */ /* 0x001ee80000300a00 */
[----:B-1----:R-:W3:Y:S01]  /*1927a0*/  LDL.LU.64 R8, [R1+0x20f8] ;  /* 0x0020f80001087983 */ /* 0x002ee20000300a00 */
[----:B------:R-:W-:-:S02]  /*1927b0*/  LOP3.LUT P2, RZ, R18, 0x10000, RZ, 0xc0, !PT ;  /* 0x0001000012ff7812 */ /* 0x000fc4000784c0ff */
[----:B------:R-:W-:Y:S02]  /*1927c0*/  LOP3.LUT P1, RZ, R18, 0x20000, RZ, 0xc0, !PT ;  /* 0x0002000012ff7812 */ /* 0x000fe4000782c0ff */
[----:B------:R-:W-:Y:S02]  /*1927d0*/  PRMT R20, R0, 0x7771, RZ ;  /* 0x0000777100147816 */ /* 0x000fe400000000ff */
[----:B------:R-:W-:-:S07]  /*1927e0*/  LOP3.LUT P0, RZ, R18, 0x40000, RZ, 0xc0, !PT ;  /* 0x0004000012ff7812 */ /* 0x000fce000780c0ff */
[----:B----4-:R0:W-:Y:S02]  /*1927f0*/  @P2 STG.E.U8 desc[UR46][R28.64], R20 ;  /* 0x000000141c002986 */ /* 0x0101e4000c10112e */
[----:B0-----:R-:W-:-:S05]  /*192800*/  PRMT R20, R0, 0x7772, RZ ;  /* 0x0000777200147816 */ /* 0x001fca00000000ff */
[----:B------:R0:W-:Y:S02]  /*192810*/  @P1 STG.E.U8 desc[UR46][R4.64], R20 ;  /* 0x0000001404001986 */ /* 0x0001e4000c10112e */
[----:B0-----:R-:W-:-:S05]  /*192820*/  PRMT R20, R0, 0x7773, RZ ;  /* 0x0000777300147816 */ /* 0x001fca00000000ff */
[----:B------:R0:W-:Y:S02]  /*192830*/  @P0 STG.E.U8 desc[UR46][R6.64], R20 ;  /* 0x0000001406000986 */ /* 0x0001e4000c10112e */
[----:B0-----:R-:W-:-:S05]  /*192840*/  PRMT R20, R16, 0x7770, RZ ;  /* 0x0000777010147816 */ /* 0x001fca00000000ff */
[----:B------:R0:W-:Y:S01]  /*192850*/  @P6 STG.E.U8 desc[UR46][R10.64], R20 ;  /* 0x000000140a006986 */ /* 0x0001e2000c10112e */
[----:B------:R-:W-:Y:S02]  /*192860*/  LOP3.LUT P6, RZ, R21, 0x800, RZ, 0xc0, !PT ;  /* 0x0000080015ff7812 */ /* 0x000fe400078cc0ff */
[----:B0-----:R-:W-:-:S11]  /*192870*/  PRMT R20, R16, 0x7771, RZ ;  /* 0x0000777110147816 */ /* 0x001fd600000000ff */
[----:B------:R0:W-:Y:S01]  /*192880*/  @P6 STG.E.U8 desc[UR46][R12.64], R20 ;  /* 0x000000140c006986 */ /* 0x0001e2000c10112e */
[----:B------:R-:W-:Y:S02]  /*192890*/  LOP3.LUT P6, RZ, R21, 0x400, RZ, 0xc0, !PT ;  /* 0x0000040015ff7812 */ /* 0x000fe400078cc0ff */
[----:B0-----:R-:W-:-:S11]  /*1928a0*/  PRMT R20, R16, 0x7772, RZ ;  /* 0x0000777210147816 */ /* 0x001fd600000000ff */
[----:B--2---:R0:W-:Y:S01]  /*1928b0*/  @P6 STG.E.U8 desc[UR46][R14.64], R20 ;  /* 0x000000140e006986 */ /* 0x0041e2000c10112e */
[C---:B------:R-:W-:Y:S02]  /*1928c0*/  LOP3.LUT P6, RZ, R21.reuse, 0x200, RZ, 0xc0, !PT ;  /* 0x0000020015ff7812 */ /* 0x040fe400078cc0ff */
        /* <DEDUP_REMOVED lines=13> */
[----:B------:R-:W4:Y:S04]  /*1929a0*/  LDL.LU R16, [R1+0x515c] ;  /* 0x00515c0001107983 */ /* 0x000f280000300800 */
[----:B------:R0:W-:Y:S04]  /*1929b0*/  @P6 STG.E.U8 desc[UR46][R24.64], R20 ;  /* 0x0000001418006986 */ /* 0x0001e8000c10112e */
[----:B0-----:R-:W2:Y:S01]  /*1929c0*/  LDL.LU R24, [R1+0x5158] ;  /* 0x0051580001187983 */ /* 0x001ea20000300800 */
[----:B------:R-:W-:-:S02]  /*1929d0*/  LOP3.LUT P6, RZ, R21, 0x100, RZ, 0xc0, !PT ;  /* 0x0000010015ff7812 */ /* 0x000fc400078cc0ff */
        /* <DEDUP_REMOVED lines=8> */
[----:B------:R-:W-:Y:S02]  /*192a60*/  LOP3.LUT P1, RZ, R17, 0x2, RZ, 0xc0, !PT ;  /* 0x0000000211ff7812 */ /* 0x000fe4000782c0ff */
[----:B------:R-:W-:Y:S01]  /*192a70*/  LOP3.LUT P0, RZ, R18, 0x2000000, RZ, 0xc0, !PT ;  /* 0x0200000012ff7812 */ /* 0x000fe2000780c0ff */
[----:B--2---:R0:W-:Y:S01]  /*192a80*/  @P6 STG.E.U8 desc[UR46][R8.64], R20 ;  /* 0x0000001408006986 */ /* 0x0041e2000c10112e */
[----:B------:R-:W-:Y:S02]  /*192a90*/  LOP3.LUT P6, RZ, R21, 0x40, RZ, 0xc0, !PT ;  /* 0x0000004015ff7812 */ /* 0x000fe400078cc0ff */
[----:B0-----:R-:W-:-:S11]  /*192aa0*/  PRMT R20, R24, 0x7772, RZ ;  /* 0x0000777218147816 */ /* 0x001fd600000000ff */
[----:B---3--:R0:W-:Y:S01]  /*192ab0*/  @P6 STG.E.U8 desc[UR46][R22.64], R20 ;  /* 0x0000001416006986 */ /* 0x0081e2000c10112e */
        /* <DEDUP_REMOVED lines=26> */
[----:B------:R-:W4:Y:S01]  /*192c60*/  LDL.LU.64 R10, [R1+0x2088] ;  /* 0x00208800010a7983 */ /* 0x000f220000300a00 */
[C---:B------:R-:W-:Y:S02]  /*192c70*/  LOP3.LUT P3, RZ, R18.reuse, 0x4000000, RZ, 0xc0, !PT ;  /* 0x0400000012ff7812 */ /* 0x040fe4000786c0ff */
[----:B------:R-:W-:Y:S02]  /*192c80*/  LOP3.LUT P2, RZ, R17, 0x4, RZ, 0xc0, !PT ;  /* 0x0000000411ff7812 */ /* 0x000fe4000784c0ff */
        /* <DEDUP_REMOVED lines=25> */
[----:B---3--:R4:W-:Y:S01]  /*192e20*/  @P3 STG.E.U8 desc[UR46][R12.64], R18 ;  /* 0x000000120c003986 */ /* 0x0089e2000c10112e */
[C---:B------:R-:W-:Y:S02]  /*192e30*/  LOP3.LUT P3, RZ, R16.reuse, 0x2, RZ, 0xc0, !PT ;  /* 0x0000000210ff7812 */ /* 0x040fe4000786c0ff */
[----:B----4-:R-:W-:Y:S01]  /*192e40*/  PRMT R18, R29, 0x7770, RZ ;  /* 0x000077701d127816 */ /* 0x010fe200000000ff */
[----:B------:R-:W2:Y:S04]  /*192e50*/  LDL.LU.64 R12, [R1+0x2080] ;  /* 0x00208000010c7983 */ /* 0x000ea80000300a00 */
[----:B------:R0:W-:Y:S01]  /*192e60*/  @P2 STG.E.U8 desc[UR46][R14.64], R18 ;  /* 0x000000120e002986 */ /* 0x0001e2000c10112e */
[----:B------:R-:W-:-:S03]  /*192e70*/  LOP3.LUT P2, RZ, R16, 0x4, RZ, 0xc0, !PT ;  /* 0x0000000410ff7812 */ /* 0x000fc6000784c0ff */
[----:B0-----:R-:W3:Y:S04]  /*192e80*/  LDL.LU.64 R14, [R1+0x2078] ;  /* 0x00207800010e7983 */ /* 0x001ee80000300a00 */
[----:B------:R-:W4:Y:S04]  /*192e90*/  LDL.LU R28, [R1+0x1bc] ;  /* 0x0001bc00011c7983 */ /* 0x000f280000300800 */
[----:B------:R0:W-:Y:S04]  /*192ea0*/  STL [R1+0x5138], R16 ;  /* 0x0051381001007387 */ /* 0x0001e80000100800 */
[----:B0-----:R-:W2:Y:S04]  /*192eb0*/  LDL.LU R16, [R1+0x1b8] ;  /* 0x0001b80001107983 */ /* 0x001ea80000300800 */
[----:B------:R-:W3:Y:S01]  /*192ec0*/  LDL.LU.64 R8, [R1+0x2040] ;  /* 0x0020400001087983 */ /* 0x000ee20000300a00 */
[----:B------:R-:W-:-:S02]  /*192ed0*/  LOP3.LUT P1, RZ, R17, 0x8, RZ, 0xc0, !PT ;  /* 0x0000000811ff7812 */ /* 0x000fc4000782c0ff */
[----:B------:R-:W-:-:S11]  /*192ee0*/  PRMT R18, R29, 0x7771, RZ ;  /* 0x000077711d127816 */ /* 0x000fd600000000ff */
[----:B------:R0:W-:Y:S02]  /*192ef0*/  @P1 STG.E.U8 desc[UR46][R4.64], R18 ;  /* 0x0000001204001986 */ /* 0x0001e4000c10112e */
[----:B0-----:R-:W-:-:S05]  /*192f00*/  PRMT R18, R29, 0x7772, RZ ;  /* 0x000077721d127816 */ /* 0x001fca00000000ff */
[----:B------:R0:W-:Y:S02]  /*192f10*/  @P0 STG.E.U8 desc[UR46][R6.64], R18 ;  /* 0x0000001206000986 */ /* 0x0001e4000c10112e */
[----:B0-----:R-:W-:Y:S02]  /*192f20*/  PRMT R18, R29, 0x7773, RZ ;  /* 0x000077731d127816 */ /* 0x001fe400000000ff */
[----:B---3--:R0:W-:Y:S04]  /*192f30*/  STL.64 [R1+0x5140], R8 ;  /* 0x0051400801007387 */ /* 0x0081e80000100a00 */
[----:B0-----:R-:W3:Y:S04]  /*192f40*/  LDL.LU.64 R8, [R1+0x2068] ;  /* 0x0020680001087983 */ /* 0x001ee80000300a00 */
[----:B------:R2:W-:Y:S01]  /*192f50*/  @P6 STG.E.U8 desc[UR46][R10.64], R18 ;  /* 0x000000120a006986 */ /* 0x0005e2000c10112e */
[----:B------:R-:W-:-:S03]  /*192f60*/  LOP3.LUT P6, RZ, R21, 0x8, RZ, 0xc0, !PT ;  /* 0x0000000815ff7812 */ /* 0x000fc600078cc0ff */
[----:B------:R-:W4:Y:S04]  /*192f70*/  LDL.LU.64 R24, [R1+0x2030] ;  /* 0x0020300001187983 */ /* 0x000f280000300a00 */
[----:B------:R-:W4:Y:S01]  /*192f80*/  LDL.LU.64 R22, [R1+0x2010] ;  /* 0x0020100001167983 */ /* 0x000f220000300a00 */
[----:B--2---:R-:W-:-:S03]  /*192f90*/  PRMT R18, R16, 0x7770, RZ ;  /* 0x0000777010127816 */ /* 0x004fc600000000ff */
[----:B------:R-:W2:Y:S04]  /*192fa0*/  LDL.LU R0, [R1+0x1a0] ;  /* 0x0001a00001007983 */ /* 0x000ea80000300800 */
[----:B------:R0:W-:Y:S01]  /*192fb0*/  @P6 STG.E.U8 desc[UR46][R12.64], R18 ;  /* 0x000000120c006986 */ /* 0x0001e2000c10112e */
[----:B------:R-:W-:-:S03]  /*192fc0*/  LOP3.LUT P6, RZ, R21, 0x4, RZ, 0xc0, !PT ;  /* 0x0000000415ff7812 */ /* 0x000fc600078cc0ff */
[----:B------:R-:W2:Y:S04]  /*192fd0*/  LDL.LU.64 R26, [R1+0x2000] ;  /* 0x00200000011a7983 */ /* 0x000ea80000300a00 */
[----:B------:R-:W2:Y:S01]  /*192fe0*/  LDL.LU.64 R2, [R1+0x1ff8] ;  /* 0x001ff80001027983 */ /* 0x000ea20000300a00 */
[----:B0-----:R-:W-:-:S03]  /*192ff0*/  PRMT R18, R16, 0x7771, RZ ;  /* 0x0000777110127816 */ /* 0x001fc600000000ff */
[----:B------:R-:W2:Y:S04]  /*193000*/  LDL.LU.64 R4, [R1+0x1fe8] ;  /* 0x001fe80001047983 */ /* 0x000ea80000300a00 */
[----:B------:R0:W-:Y:S01]  /*193010*/  @P6 STG.E.U8 desc[UR46][R14.64], R18 ;  /* 0x000000120e006986 */ /* 0x0001e2000c10112e */
[----:B------:R-:W-:-:S03]  /*193020*/  LOP3.LUT P6, RZ, R21, 0x2, RZ, 0xc0, !PT ;  /* 0x0000000215ff7812 */ /* 0x000fc600078cc0ff */
[----:B------:R-:W2:Y:S04]  /*193030*/  LDL.LU.64 R6, [R1+0x410] ;  /* 0x0004100001067983 */ /* 0x000ea80000300a00 */
[----:B------:R-:W2:Y:S01]  /*193040*/  LDL.LU R29, [R1+0x1a4] ;  /* 0x0001a400011d7983 */ /* 0x000ea20000300800 */
[----:B0-----:R-:W-:-:S03]  /*193050*/  PRMT R18, R16, 0x7772, RZ ;  /* 0x0000777210127816 */ /* 0x001fc600000000ff */
[----:B------:R-:W2:Y:S04]  /*193060*/  LDL.LU.64 R10, [R1+0x408] ;  /* 0x00040800010a7983 */ /* 0x000ea80000300a00 */
[----:B------:R-:W2:Y:S04]  /*193070*/  LDL.LU.64 R12, [R1+0x1fc0] ;  /* 0x001fc000010c7983 */ /* 0x000ea80000300a00 */
[----:B------:R-:W2:Y:S04]  /*193080*/  LDL.LU.64 R14, [R1+0x1fb8] ;  /* 0x001fb800010e7983 */ /* 0x000ea80000300a00 */
[----:B---3--:R0:W-:Y:S01]  /*193090*/  @P6 STG.E.U8 desc[UR46][R8.64], R18 ;  /* 0x0000001208006986 */ /* 0x0081e2000c10112e */
[----:B------:R-:W-:-:S03]  /*1930a0*/  LOP3.LUT P6, RZ, R21, 0x1, RZ, 0xc0, !PT ;  /* 0x0000000115ff7812 */ /* 0x000fc600078cc0ff */
[----:B0-----:R-:W3:Y:S04]  /*1930b0*/  LDL.LU.64 R8, [R1+0x5140] ;  /* 0x0051400001087983 */ /* 0x001ee80000300a00 */
[----:B------:R-:W4:Y:S01]  /*1930c0*/  LDL.LU.64 R20, [R1+0x2048] ;  /* 0x0020480001147983 */ /* 0x000f220000300a00 */
[----:B------:R-:W-:Y:S02]  /*1930d0*/  PRMT R18, R16, 0x7773, RZ ;  /* 0x0000777310127816 */ /* 0x000fe400000000ff */
[C---:B------:R-:W-:Y:S01]  /*1930e0*/  LOP3.LUT P5, RZ, R17.reuse, 0x100, RZ, 0xc0, !PT ;  /* 0x0000010011ff7812 */ /* 0x040fe200078ac0ff */
[----:B------:R-:W2:Y:S01]  /*1930f0*/  LDL.LU R16, [R1+0x5138] ;  /* 0x0051380001107983 */ /* 0x000ea20000300800 */
[C---:B------:R-:W-:Y:S02]  /*193100*/  LOP3.LUT P4, RZ, R17.reuse, 0x200, RZ, 0xc0, !PT ;  /* 0x0000020011ff7812 */ /* 0x040fe4000788c0ff */
[----:B------:R-:W-:-:S02]  /*193110*/  LOP3.LUT P1, RZ, R17, 0x400, RZ, 0xc0, !PT ;  /* 0x0000040011ff7812 */ /* 0x000fc4000782c0ff */
[----:B------:R-:W-:Y:S01]  /*193120*/  LOP3.LUT P0, RZ, R17, 0x800, RZ, 0xc0, !PT ;  /* 0x0000080011ff7812 */ /* 0x000fe2000780c0ff */
[----:B----4-:R0:W-:Y:S01]  /*193130*/  @P6 STG.E.U8 desc[UR46][R20.64], R18 ;  /* 0x0000001214006986 */ /* 0x0101e2000c10112e */
[----:B------:R-:W-:Y:S02]  /*193140*/  LOP3.LUT P6, RZ, R19, 0x80000000, RZ, 0xc0, !PT ;  /* 0x8000000013ff7812 */ /* 0x000fe400078cc0ff */
[----:B0-----:R-:W-:-:S11]  /*193150*/  PRMT R18, R28, 0x7770, RZ ;  /* 0x000077701c127816 */ /* 0x001fd600000000ff */
        /* <DEDUP_REMOVED lines=9> */
[----:B--2---:R0:W-:Y:S02]  /*1931f0*/  @P6 STG.E.U8 desc[UR46][R26.64], R18 ;  /* 0x000000121a006986 */ /* 0x0041e4000c10112e */
        /* <DEDUP_REMOVED lines=11> */
[----:B------:R-:W2:Y:S04]  /*1932b0*/  LDL.LU.64 R12, [R1+0x1fb0] ;  /* 0x001fb000010c7983 */ /* 0x000ea80000300a00 */
[----:B------:R0:W-:Y:S04]  /*1932c0*/  @P0 STG.E.U8 desc[UR46][R14.64], R18 ;  /* 0x000000120e000986 */ /* 0x0001e8000c10112e */
[----:B0-----:R-:W3:Y:S01]  /*1932d0*/  LDL.LU.64 R14, [R1+0x1fa0] ;  /* 0x001fa000010e7983 */ /* 0x001ee20000300a00 */
[----:B------:R-:W-:-:S02]  /*1932e0*/  LOP3.LUT P3, RZ, R16, 0x8, RZ, 0xc0, !PT ;  /* 0x0000000810ff7812 */ /* 0x000fc4000786c0ff */
[----:B------:R-:W-:Y:S01]  /*1932f0*/  LOP3.LUT P2, RZ, R16, 0x10, RZ, 0xc0, !PT ;  /* 0x0000001010ff7812 */ /* 0x000fe2000784c0ff */
[----:B------:R-:W4:Y:S01]  /*193300*/  LDL.LU.64 R10, [R1+0x1f70] ;  /* 0x001f7000010a7983 */ /* 0x000f220000300a00 */
[----:B------:R-:W-:-:S03]  /*193310*/  PRMT R18, R29, 0x7772, RZ ;  /* 0x000077721d127816 */ /* 0x000fc600000000ff */
        /* <DEDUP_REMOVED lines=30> */
[----:B0-----:R-:W4:Y:S06]  /*193500*/  LDL.LU.64 R8, [R1+0x1f00] ;  /* 0x001f000001087983 */ /* 0x001f2c0000300a00 */
[----:B------:R-:W-:-:S02]  /*193510*/  @P6 LOP3.LUT R19, R19, 0x2000000, RZ, 0xfc, !PT ;  /* 0x0200000013136812 */ /* 0x000fc400078efcff */
[----:B------:R-:W-:Y:S02]  /*193520*/  LOP3.LUT P6, RZ, R17, 0x4000, RZ, 0xc0, !PT ;  /* 0x0000400011ff7812 */ /* 0x000fe400078cc0ff */
[----:B------:R-:W-:Y:S02]  /*193530*/  LOP3.LUT R19, R19, 0xfbffffff, RZ, 0xc0, !PT ;  /* 0xfbffffff13137812 */ /* 0x000fe400078ec0ff */
[----:B------:R-:W-:-:S09]  /*193540*/  LOP3.LUT P1, RZ, R17, 0x1000, RZ, 0xc0, !PT ;  /* 0x0000100011ff7812 */ /* 0x000fd2000782c0ff */
[----:B------:R-:W-:Y:S02]  /*193550*/  @P6 LOP3.LUT R19, R19, 0x4000000, RZ, 0xfc, !PT ;  /* 0x0400000013136812 */ /* 0x000fe400078efcff */
[----:B------:R-:W-:Y:S02]  /*193560*/  LOP3.LUT P6, RZ, R16, 0x40, RZ, 0xc0, !PT ;  /* 0x0000004010ff7812 */ /* 0x000fe400078cc0ff */
[----:B------:R-:W-:Y:S02]  /*193570*/  LOP3.LUT P0, RZ, R17, 0x2000, RZ, 0xc0, !PT ;  /* 0x0000200011ff7812 */ /* 0x000fe4000780c0ff */
[----:B------:R-:W-:Y:S02]  /*193580*/  LOP3.LUT R19, R19, 0xf7ffffff, RZ, 0xc0, !PT ;  /* 0xf7ffffff13137812 */ /* 0x000fe400078ec0ff */
[----:B------:R-:W-:-:S05]  /*193590*/  PRMT R18, R0, 0x7770, RZ ;  /* 0x0000777000127816 */ /* 0x000fca00000000ff */
[----:B------:R0:W-:Y:S02]  /*1935a0*/  @P1 STG.E.U8 desc[UR46][R10.64], R18 ;  /* 0x000000120a001986 */ /* 0x0001e4000c10112e */
[----:B------:R-:W-:Y:S02]  /*1935b0*/  @P6 LOP3.LUT R19, R19, 0x8000000, RZ, 0xfc, !PT ;  /* 0x0800000013136812 */ /* 0x000fe400078efcff */
[----:B------:R-:W-:Y:S02]  /*1935c0*/  LOP3.LUT P6, RZ, R16, 0x20, RZ, 0xc0, !PT ;  /* 0x0000002010ff7812 */ /* 0x000fe400078cc0ff */
[C---:B0-----:R-:W-:Y:S01]  /*1935d0*/  PRMT R18, R0.reuse, 0x7771, RZ ;  /* 0x0000777100127816 */ /* 0x041fe200000000ff */
[----:B------:R-:W4:Y:S04]  /*1935e0*/  LDL.LU R10, [R1+0x190] ;  /* 0x00019000010a7983 */ /* 0x000f280000300800 */
[----:B------:R0:W-:Y:S04]  /*1935f0*/  @P0 STG.E.U8 desc[UR46][R4.64], R18 ;  /* 0x0000001204000986 */ /* 0x0001e8000c10112e */
[----:B------:R-:W4:Y:S04]  /*193600*/  LDL.LU.64 R24, [R1+0x1ed0] ;  /* 0x001ed00001187983 */ /* 0x000f280000300a00 */
[----:B------:R-:W4:Y:S01]  /*193610*/  LDL.LU.64 R22, [R1+0x1ec8] ;  /* 0x001ec80001167983 */ /* 0x000f220000300a00 */
[----:B0-----:R-:W-:-:S03]  /*193620*/  PRMT R18, R0, 0x7772, RZ ;  /* 0x0000777200127816 */ /* 0x001fc600000000ff */
[----:B------:R-:W4:Y:S04]  /*193630*/  LDL.LU R11, [R1+0x194] ;  /* 0x00019400010b7983 */ /* 0x000f280000300800 */
[----:B------:R0:W-:Y:S01]  /*193640*/  @P6 STG.E.U8 desc[UR46][R6.64], R18 ;  /* 0x0000001206006986 */ /* 0x0001e2000c10112e */
[----:B------:R-:W-:-:S03]  /*193650*/  LOP3.LUT P6, RZ, R19, 0x8000000, RZ, 0xc0, !PT ;  /* 0x0800000013ff7812 */ /* 0x000fc600078cc0ff */
[----:B------:R-:W4:Y:S04]  /*193660*/  LDL.LU.64 R26, [R1+0x1ec0] ;  /* 0x001ec000011a7983 */ /* 0x000f280000300a00 */
[----:B------:R-:W4:Y:S01]  /*193670*/  LDL.LU.64 R2, [R1+0x1eb0] ;  /* 0x001eb00001027983 */ /* 0x000f220000300a00 */
[----:B0-----:R-:W-:-:S03]  /*193680*/  PRMT R18, R0, 0x7773, RZ ;  /* 0x0000777300127816 */ /* 0x001fc600000000ff */
[----:B------:R-:W4:Y:S04]  /*193690*/  LDL.LU.64 R28, [R1+0x1e40] ;  /* 0x001e4000011c7983 */ /* 0x000f280000300a00 */
[----:B--2---:R0:W-:Y:S01]  /*1936a0*/  @P6 STG.E.U8 desc[UR46][R12.64], R18 ;  /* 0x000000120c006986 */ /* 0x0041e2000c10112e */
[----:B------:R-:W-:-:S03]  /*1936b0*/  LOP3.LUT P6, RZ, R19, 0x4000000, RZ, 0xc0, !PT ;  /* 0x0400000013ff7812 */ /* 0x000fc600078cc0ff */
[----:B------:R-:W2:Y:S04]  /*1936c0*/  LDL.LU.64 R4, [R1+0x1e30] ;  /* 0x001e300001047983 */ /* 0x000ea80000300a00 */
[----:B------:R-:W2:Y:S01]  /*1936d0*/  LDL.LU.64 R6, [R1+0x1e28] ;  /* 0x001e280001067983 */ /* 0x000ea20000300a00 */
[----:B0-----:R-:W-:-:S03]  /*1936e0*/  PRMT R18, R20, 0x7770, RZ ;  /* 0x0000777014127816 */ /* 0x001fc600000000ff */
[----:B------:R-:W2:Y:S04]  /*1936f0*/  LDL.LU.64 R12, [R1+0x1e08] ;  /* 0x001e0800010c7983 */ /* 0x000ea80000300a00 */
[----:B---3--:R0:W-:Y:S01]  /*193700*/  @P6 STG.E.U8 desc[UR46][R14.64], R18 ;  /* 0x000000120e006986 */ /* 0x0081e2000c10112e */
[----:B------:R-:W-:-:S03]  /*193710*/  LOP3.LUT P6, RZ, R19, 0x2000000, RZ, 0xc0, !PT ;  /* 0x0200000013ff7812 */ /* 0x000fc600078cc0ff */
[----:B------:R-:W3:Y:S01]  /*193720*/  LDL.LU R0, [R1+0x198] ;  /* 0x0001980001007983 */ /* 0x000ee20000300800 */
[----:B0-----:R-:W-:-:S03]  /*193730*/  PRMT R18, R20, 0x7771, RZ ;  /* 0x0000777114127816 */ /* 0x001fc600000000ff */
[----:B------:R-:W3:Y:S06]  /*193740*/  LDL.LU.64 R14, [R1+0x1de0] ;  /* 0x001de000010e7983 */ /* 0x000eec0000300a00 */
[----:B----4-:R0:W-:Y:S04]  /*193750*/  @P6 STG.E.U8 desc[UR46][R8.64], R18 ;  /* 0x0000001208006986 */ /* 0x0101e8000c10112e */
[----:B0-----:R-:W4:Y:S01]  /*193760*/  LDL.LU.64 R8, [R1+0x5130] ;  /* 0x0051300001087983 */ /* 0x001f220000300a00 */
[----:B------:R-:W-:-:S02]  /*193770*/  LOP3.LUT P6, RZ, R19, 0x1000000, RZ, 0xc0, !PT ;  /* 0x0100000013ff7812 */ /* 0x000fc400078cc0ff */
[----:B------:R-:W-:-:S11]  /*193780*/  PRMT R18, R20, 0x7772, RZ ;  /* 0x0000777214127816 */ /* 0x000fd600000000ff */
[----:B----4-:R0:W-:Y:S04]  /*193790*/  @P6 STG.E.U8 desc[UR46][R8.64], R18 ;  /* 0x0000001208006986 */ /* 0x0101e8000c10112e */
[----:B0-----:R-:W4:Y:S01]  /*1937a0*/  LDL.LU.64 R8, [R1+0x5128] ;  /* 0x0051280001087983 */ /* 0x001f220000300a00 */
[----:B------:R-:W-:Y:S02]  /*1937b0*/  LOP3.LUT P6, RZ, R19, 0x800000, RZ, 0xc0, !PT ;  /* 0x0080000013ff7812 */ /* 0x000fe400078cc0ff */
[----:B------:R-:W-:Y:S02]  /*1937c0*/  PRMT R18, R20, 0x7773, RZ ;  /* 0x0000777314127816 */ /* 0x000fe400000000ff */
[----:B------:R-:W-:Y:S02]  /*1937d0*/  LOP3.LUT P5, RZ, R16, 0x400, RZ, 0xc0, !PT ;  /* 0x0000040010ff7812 */ /* 0x000fe400078ac0ff */
[----:B------:R-:W-:-:S02]  /*1937e0*/  LOP3.LUT P4, RZ, R17, 0x40000, RZ, 0xc0, !PT ;  /* 0x0004000011ff7812 */ /* 0x000fc4000788c0ff */
[C---:B------:R-:W-:Y:S02]  /*1937f0*/  LOP3.LUT P3, RZ, R17.reuse, 0x80000, RZ, 0xc0, !PT ;  /* 0x0008000011ff7812 */ /* 0x040fe4000786c0ff */
[C---:B------:R-:W-:Y:S02]  /*193800*/  LOP3.LUT P2, RZ, R16.reuse, 0x800, RZ, 0xc0, !PT ;  /* 0x0000080010ff7812 */ /* 0x040fe4000784c0ff */
[----:B------:R-:W-:Y:S02]  /*193810*/  LOP3.LUT P1, RZ, R16, 0x1000, RZ, 0xc0, !PT ;  /* 0x0000100010ff7812 */ /* 0x000fe4000782c0ff */
[----:B------:R-:W-:Y:S01]  /*193820*/  LOP3.LUT P0, RZ, R17, 0x100000, RZ, 0xc0, !PT ;  /* 0x0010000011ff7812 */ /* 0x000fe2000780c0ff */
[----:B----4-:R0:W-:Y:S01]  /*193830*/  @P6 STG.E.U8 desc[UR46][R8.64], R18 ;  /* 0x0000001208006986 */ /* 0x0101e2000c10112e */
        /* <DEDUP_REMOVED lines=18> */
[----:B------:R3:W-:Y:S02]  /*193960*/  @P1 STG.E.U8 desc[UR46][R12.64], R18 ;  /* 0x000000120c001986 */ /* 0x0007e4000c10112e */
[----:B---3--:R-:W-:Y:S02]  /*193970*/  PRMT R18, R0, 0x7770, RZ ;  /* 0x0000777000127816 */ /* 0x008fe400000000ff */
        /* <DEDUP_REMOVED lines=40> */
[----:B------:R-:W-:Y:S01]  /*193c00*/  LOP3.LUT P1, RZ, R16, 0x4000, RZ, 0xc0, !PT ;  /* 0x0000400010ff7812 */ /* 0x000fe2000782c0ff */
[----:B------:R-:W3:Y:S08]  /*193c10*/  LDL.LU.64 R24, [R1+0x1ce8] ;  /* 0x001ce80001187983 */ /* 0x000ef00000300a00 */
[----:B------:R-:W-:-:S02]  /*193c20*/  @P6 LOP3.LUT R19, R19, 0x40000, RZ, 0xfc, !PT ;  /* 0x0004000013136812 */ /* 0x000fc400078efcff */
[----:B------:R-:W-:Y:S02]  /*193c30*/  LOP3.LUT P6, RZ, R16, 0x8000, RZ, 0xc0, !PT ;  /* 0x0000800010ff7812 */ /* 0x000fe400078cc0ff */
[----:B------:R-:W-:Y:S02]  /*193c40*/  LOP3.LUT P0, RZ, R17, 0x400000, RZ, 0xc0, !PT ;  /* 0x0040000011ff7812 */ /* 0x000fe4000780c0ff */
[----:B------:R-:W-:Y:S02]  /*193c50*/  LOP3.LUT R19, R19, 0xfff7ffff, RZ, 0xc0, !PT ;  /* 0xfff7ffff13137812 */ /* 0x000fe400078ec0ff */
[----:B------:R-:W-:Y:S02]  /*193c60*/  PRMT R18, R0, 0x7773, RZ ;  /* 0x0000777300127816 */ /* 0x000fe400000000ff */
[----:B------:R-:W3:Y:S05]  /*193c70*/  LDL.LU R0, [R1+0x184] ;  /* 0x0001840001007983 */ /* 0x000eea0000300800 */
[----:B------:R-:W-:Y:S01]  /*193c80*/  @P6 LOP3.LUT R19, R19, 0x80000, RZ, 0xfc, !PT ;  /* 0x0008000013136812 */ /* 0x000fe200078efcff */
[----:B----4-:R0:W-:Y:S01]  /*193c90*/  @P1 STG.E.U8 desc[UR46][R28.64], R18 ;  /* 0x000000121c001986 */ /* 0x0101e2000c10112e */
[----:B------:R-:W-:-:S03]  /*193ca0*/  LOP3.LUT P6, RZ, R17, 0x800000, RZ, 0xc0, !PT ;  /* 0x0080000011ff7812 */ /* 0x000fc600078cc0ff */
        /* <DEDUP_REMOVED lines=25> */
[----:B------:R-:W-:-:S07]  /*193e40*/  LOP3.LUT P4, RZ, R16, 0x100000, RZ, 0xc0, !PT ;  /* 0x0010000010ff7812 */ /* 0x000fce000788c0ff */
[----:B---3--:R0:W-:Y:S04]  /*193e50*/  @P6 STG.E.U8 desc[UR46][R14.64], R18 ;  /* 0x000000120e006986 */ /* 0x0081e8000c10112e */
[----:B0-----:R-:W3:Y:S01]  /*193e60*/  LDL.LU.64 R14, [R1+0x5118] ;  /* 0x00511800010e7983 */ /* 0x001ee20000300a00 */
        /* <DEDUP_REMOVED lines=20> */
[----:B---3--:R-:W-:-:S05]  /*193fb0*/  PRMT R18, R15, 0x7770, RZ ;  /* 0x000077700f127816 */ /* 0x008fca00000000ff */
        /* <DEDUP_REMOVED lines=10> */
[----:B------:R-:W3:Y:S04]  /*194060*/  LDL.LU.64 R2, [R1+0x5e8] ;  /* 0x0005e80001027983 */ /* 0x000ee80000300a00 */
[----:B------:R-:W2:Y:S01]  /*194070*/  LDL.LU R0, [R1+0x18c] ;  /* 0x00018c0001007983 */ /* 0x000ea20000300800 */
[----:B------:R-:W-:-:S02]  /*194080*/  LOP3.LUT P3, RZ, R17, 0x40000000, RZ, 0xc0, !PT ;  /* 0x4000000011ff7812 */ /* 0x000fc4000786c0ff */
[----:B------:R-:W-:Y:S01]  /*194090*/  LOP3.LUT P2, RZ, R17, 0x80000000, RZ, 0xc0, !PT ;  /* 0x8000000011ff7812 */ /* 0x000fe2000784c0ff */
[----:B------:R-:W3:Y:S04]  /*1940a0*/  LDL.LU.64 R4, [R1+0x5e0] ;  /* 0x0005e00001047983 */ /* 0x000ee80000300a00 */
[----:B------:R-:W3:Y:S04]  /*1940b0*/  LDL.LU.64 R6, [R1+0x5c8] ;  /* 0x0005c80001067983 */ /* 0x000ee80000300a00 */
[----:B------:R-:W3:Y:S01]  /*1940c0*/  LDL.LU R28, [R1+0x170] ;  /* 0x00017000011c7983 */ /* 0x000ee20000300800 */
[----:B--2---:R-:W-:-:S05]  /*1940d0*/  PRMT R17, R0, 0x7770, RZ ;  /* 0x0000777000117816 */ /* 0x004fca00000000ff */
[----:B------:R0:W-:Y:S02]  /*1940e0*/  @P3 STG.E.U8 desc[UR46][R10.64], R17 ;  /* 0x000000110a003986 */ /* 0x0001e4000c10112e */
[----:B0-----:R-:W-:Y:S02]  /*1940f0*/  PRMT R17, R0, 0x7771, RZ ;  /* 0x0000777100117816 */ /* 0x001fe400000000ff */
[----:B------:R-:W2:Y:S04]  /*194100*/  LDL.LU.64 R10, [R1+0x5c0] ;  /* 0x0005c000010a7983 */ /* 0x000ea80000300a00 */
[----:B----4-:R0:W-:Y:S04]  /*194110*/  @P2 STG.E.U8 desc[UR46][R12.64], R17 ;  /* 0x000000110c002986 */ /* 0x0101e8000c10112e */
[----:B0-----:R-:W4:Y:S04]  /*194120*/  LDL.LU.64 R12, [R1+0x5b8] ;  /* 0x0005b800010c7983 */ /* 0x001f280000300a00 */
        /* <DEDUP_REMOVED lines=30> */
[----:B------:R-:W3:Y:S04]  /*194310*/  LDL.LU R29, [R1+0x178] ;  /* 0x00017800011d7983 */ /* 0x000ee80000300800 */
[----:B------:R-:W-:Y:S01]  /*194320*/  @P6 LOP3.LUT R19, R19, 0x400, RZ, 0xfc, !PT ;  /* 0x0000040013136812 */ /* 0x000fe200078efcff */
[----:B------:R-:W3:Y:S01]  /*194330*/  LDL.LU.64 R22, [R1+0x568] ;  /* 0x0005680001167983 */ /* 0x000ee20000300a00 */
[----:B------:R-:W-:-:S02]  /*194340*/  LOP3.LUT P6, RZ, R15, 0x2, RZ, 0xc0, !PT ;  /* 0x000000020fff7812 */ /* 0x000fc400078cc0ff */
[----:B------:R-:W-:Y:S01]  /*194350*/  LOP3.LUT R19, R19, 0xfffff7ff, RZ, 0xc0, !PT ;  /* 0xfffff7ff13137812 */ /* 0x000fe200078ec0ff */
[----:B------:R0:W-:Y:S04]  /*194360*/  @P1 STG.E.U8 desc[UR46][R2.64], R17 ;  /* 0x0000001102001986 */ /* 0x0001e8000c10112e */
[----:B------:R-:W3:Y:S06]  /*194370*/  LDL.LU.64 R26, [R1+0x560] ;  /* 0x00056000011a7983 */ /* 0x000eec0000300a00 */
[----:B------:R-:W-:-:S02]  /*194380*/  @P6 LOP3.LUT R19, R19, 0x800, RZ, 0xfc, !PT ;  /* 0x0000080013136812 */ /* 0x000fc400078efcff */
[----:B------:R-:W-:Y:S01]  /*194390*/  LOP3.LUT P6, RZ, R15, 0x1, RZ, 0xc0, !PT ;  /* 0x000000010fff7812 */ /* 0x000fe200078cc0ff */
[----:B0-----:R-:W3:Y:S01]  /*1943a0*/  LDL.LU.64 R2, [R1+0x558] ;  /* 0x0005580001027983 */ /* 0x001ee20000300a00 */
[----:B------:R-:W-:-:S05]  /*1943b0*/  PRMT R17, R0, 0x7773, RZ ;  /* 0x0000777300117816 */ /* 0x000fca00000000ff */
[----:B------:R0:W-:Y:S02]  /*1943c0*/  @P0 STG.E.U8 desc[UR46][R4.64], R17 ;  /* 0x0000001104000986 */ /* 0x0001e4000c10112e */
[----:B0-----:R-:W-:Y:S02]  /*1943d0*/  PRMT R17, R28, 0x7770, RZ ;  /* 0x000077701c117816 */ /* 0x001fe400000000ff */
[----:B------:R-:W3:Y:S04]  /*1943e0*/  LDL.LU.64 R4, [R1+0x550] ;  /* 0x0005500001047983 */ /* 0x000ee80000300a00 */
[----:B------:R0:W-:Y:S01]  /*1943f0*/  @P6 STG.E.U8 desc[UR46][R6.64], R17 ;  /* 0x0000001106006986 */ /* 0x0001e2000c10112e */
[----:B------:R-:W-:-:S03]  /*194400*/  LOP3.LUT P6, RZ, R19, 0x800, RZ, 0xc0, !PT ;  /* 0x0000080013ff7812 */ /* 0x000fc600078cc0ff */
[----:B------:R-:W3:Y:S01]  /*194410*/  LDL.LU R0, [R1+0x17c] ;  /* 0x00017c0001007983 */ /* 0x000ee20000300800 */
[----:B0-----:R-:W-:-:S03]  /*194420*/  PRMT R17, R28, 0x7771, RZ ;  /* 0x000077711c117816 */ /* 0x001fc600000000ff */
[----:B------:R-:W3:Y:S06]  /*194430*/  LDL.LU.64 R6, [R1+0x530] ;  /* 0x0005300001067983 */ /* 0x000eec0000300a00 */
[----:B--2---:R0:W-:Y:S01]  /*194440*/  @P6 STG.E.U8 desc[UR46][R10.64], R17 ;  /* 0x000000110a006986 */ /* 0x0041e2000c10112e */
[C---:B------:R-:W-:Y:S02]  /*194450*/  LOP3.LUT P6, RZ, R19.reuse, 0x400, RZ, 0xc0, !PT ;  /* 0x0000040013ff7812 */ /* 0x040fe400078cc0ff */
[----:B0-----:R-:W-:Y:S01]  /*194460*/  PRMT R17, R28, 0x7772, RZ ;  /* 0x000077721c117816 */ /* 0x001fe200000000ff */
[----:B------:R-:W2:Y:S10]  /*194470*/  LDL.LU.64 R10, [R1+0x528] ;  /* 0x00052800010a7983 */ /* 0x000eb40000300a00 */
[----:B----4-:R0:W-:Y:S01]  /*194480*/  @P6 STG.E.U8 desc[UR46][R12.64], R17 ;  /* 0x000000110c006986 */ /* 0x0101e2000c10112e */
[----:B------:R-:W-:-:S02]  /*194490*/  LOP3.LUT P6, RZ, R19, 0x200, RZ, 0xc0, !PT ;  /* 0x0000020013ff7812 */ /* 0x000fc400078cc0ff */
[----:B0-----:R-:W-:Y:S01]  /*1944a0*/  PRMT R17, R28, 0x7773, RZ ;  /* 0x000077731c117816 */ /* 0x001fe200000000ff */
[----:B------:R-:W4:Y:S10]  /*1944b0*/  LDL.LU.64 R12, [R1+0x520] ;  /* 0x00052000010c7983 */ /* 0x000f340000300a00 */
        /* <DEDUP_REMOVED lines=14> */
[----:B---3--:R0:W-:Y:S01]  /*1945a0*/  @P6 STG.E.U8 desc[UR46][R20.64], R17 ;  /* 0x0000001114006986 */ /* 0x0081e2000c10112e */
[----:B------:R-:W-:Y:S02]  /*1945b0*/  LOP3.LUT P6, RZ, R19, 0x40, RZ, 0xc0, !PT ;  /* 0x0000004013ff7812 */ /* 0x000fe400078cc0ff */
[----:B0-----:R-:W-:-:S11]  /*1945c0*/  PRMT R17, R14, 0x7772, RZ ;  /* 0x000077720e117816 */ /* 0x001fd600000000ff */
[----:B------:R0:W-:Y:S01]  /*1945d0*/  @P6 STG.E.U8 desc[UR46][R8.64], R17 ;  /* 0x0000001108006986 */ /* 0x0001e2000c10112e */
[C---:B------:R-:W-:Y:S02]  /*1945e0*/  LOP3.LUT P6, RZ, R19.reuse, 0x20, RZ, 0xc0, !PT ;  /* 0x0000002013ff7812 */ /* 0x040fe400078cc0ff */
[----:B0-----:R-:W-:Y:S02]  /*1945f0*/  PRMT R17, R14, 0x7773, RZ ;  /* 0x000077730e117816 */ /* 0x001fe400000000ff */
[----:B------:R-:W3:Y:S09]  /*194600*/  LDL.LU R14, [R1+0x50f8] ;  /* 0x0050f800010e7983 */ /* 0x000ef20000300800 */
        /* <DEDUP_REMOVED lines=13> */
[----:B--2---:R0:W-:Y:S02]  /*1946e0*/  @P1 STG.E.U8 desc[UR46][R10.64], R17 ;  /* 0x000000110a001986 */ /* 0x0041e4000c10112e */
[----:B0-----:R-:W-:Y:S02]  /*1946f0*/  PRMT R17, R0, 0x7772, RZ ;  /* 0x0000777200117816 */ /* 0x001fe400000000ff */
[----:B------:R-:W2:Y:S04]  /*194700*/  LDL.LU.64 R10, [R1+0x540] ;  /* 0x00054000010a7983 */ /* 0x000ea80000300a00 */
[----:B----4-:R0:W-:Y:S04]  /*194710*/  @P0 STG.E.U8 desc[UR46][R12.64], R17 ;  /* 0x000000110c000986 */ /* 0x0101e8000c10112e */
[----:B0-----:R-:W4:Y:S04]  /*194720*/  LDL.LU.64 R12, [R1+0x510] ;  /* 0x00051000010c7983 */ /* 0x001f280000300a00 */
[----:B------:R-:W4:Y:S04]  /*194730*/  LDL.LU.64 R2, [R1+0x508] ;  /* 0x0005080001027983 */ /* 0x000f280000300a00 */
[----:B------:R-:W4:Y:S04]  /*194740*/  LDL.LU.64 R4, [R1+0x500] ;  /* 0x0005000001047983 */ /* 0x000f280000300a00 */
[----:B------:R-:W4:Y:S01]  /*194750*/  LDL.LU R29, [R1+0x160] ;  /* 0x00016000011d7983 */ /* 0x000f220000300800 */
[----:B------:R-:W-:-:S02]  /*194760*/  LOP3.LUT P2, RZ, R15, 0x100, RZ, 0xc0, !PT ;  /* 0x000001000fff7812 */ /* 0x000fc4000784c0ff */
[----:B------:R-:W-:Y:S01]  /*194770*/  PRMT R17, R0, 0x7773, RZ ;  /* 0x0000777300117816 */ /* 0x000fe200000000ff */
[----:B------:R-:W4:Y:S04]  /*194780*/  LDL.LU.64 R6, [R1+0x4f8] ;  /* 0x0004f80001067983 */ /* 0x000f280000300a00 */
[----:B------:R-:W4:Y:S01]  /*194790*/  LDL.LU R25, [R1+0x164] ;  /* 0x0001640001197983 */ /* 0x000f220000300800 */
[----:B---3--:R-:W-:-:S13]  /*1947a0*/  LOP3.LUT P3, RZ, R14, 0x1, RZ, 0xc0, !PT ;  /* 0x000000010eff7812 */ /* 0x008fda000786c0ff */
[----:B--2---:R0:W-:Y:S04]  /*1947b0*/  @P3 STG.E.U8 desc[UR46][R10.64], R17 ;  /* 0x000000110a003986 */ /* 0x0041e8000c10112e */
[----:B0-----:R-:W2:Y:S01]  /*1947c0*/  LDL.LU.64 R10, [R1+0x4e0] ;  /* 0x0004e000010a7983 */ /* 0x001ea20000300a00 */
[----:B----4-:R-:W-:-:S05]  /*1947d0*/  PRMT R17, R29, 0x7770, RZ ;  /* 0x000077701d117816 */ /* 0x010fca00000000ff */
[----:B------:R0:W-:Y:S04]  /*1947e0*/  @P2 STG.E.U8 desc[UR46][R12.64], R17 ;  /* 0x000000110c002986 */ /* 0x0001e8000c10112e */
[----:B0-----:R-:W3:Y:S04]  /*1947f0*/  LDL.LU.64 R12, [R1+0x4d8] ;  /* 0x0004d800010c7983 */ /* 0x001ee80000300a00 */
[----:B------:R-:W4:Y:S04]  /*194800*/  LDL.LU R23, [R1+0x168] ;  /* 0x0001680001177983 */ /* 0x000f280000300800 */
[----:B----4-:R0:W-:Y:S04]  /*194810*/  STL [R1+0x50e8], R23 ;  /* 0x0050e81701007387 */ /* 0x0101e80000100800 */
        /* <DEDUP_REMOVED lines=21> */
[----:B------:R-:W-:Y:S01]  /*194970*/  LOP3.LUT P6, RZ, R15, 0x800, RZ, 0xc0, !PT ;  /* 0x000008000fff7812 */ /* 0x000fe200078cc0ff */
[----:B------:R-:W4:Y:S01]  /*194980*/  LDL.LU.64 R20, [R1+0x4a8] ;  /* 0x0004a80001147983 */ /* 0x000f220000300a00 */
[----:B------:R-:W-:Y:S02]  /*194990*/  LOP3.LUT R19, R19, 0xfffffffb, RZ, 0xc0, !PT ;  /* 0xfffffffb13137812 */ /* 0x000fe400078ec0ff */
[----:B------:R-:W-:Y:S01]  /*1949a0*/  LOP3.LUT P1, RZ, R15, 0x200, RZ, 0xc0, !PT ;  /* 0x000002000fff7812 */ /* 0x000fe2000782c0ff */
[----:B------:R-:W4:Y:S01]  /*1949b0*/  LDL.LU.64 R8, [R1+0x4a0] ;  /* 0x0004a00001087983 */ /* 0x000f220000300a00 */
[----:B------:R-:W-:Y:S02]  /*1949c0*/  LOP3.LUT P0, RZ, R14, 0x2, RZ, 0xc0, !PT ;  /* 0x000000020eff7812 */ /* 0x000fe4000780c0ff */
[----:B------:R-:W-:Y:S01]  /*1949d0*/  PRMT R17, R29, 0x7771, RZ ;  /* 0x000077711d117816 */ /* 0x000fe200000000ff */
[----:B------:R-:W4:Y:S04]  /*1949e0*/  LDL.LU R0, [R1+0x16c] ;  /* 0x00016c0001007983 */ /* 0x000f280000300800 */
        /* <DEDUP_REMOVED lines=18> */
[----:B--2---:R0:W-:Y:S01]  /*194b10*/  @P6 STG.E.U8 desc[UR46][R10.64], R17 ;  /* 0x000000110a006986 */ /* 0x0041e2000c10112e */
[----:B------:R-:W-:Y:S02]  /*194b20*/  LOP3.LUT P6, RZ, R19, 0x4, RZ, 0xc0, !PT ;  /* 0x0000000413ff7812 */ /* 0x000fe400078cc0ff */
[----:B0-----:R-:W-:Y:S01]  /*194b30*/  PRMT R17, R25, 0x7771, RZ ;  /* 0x0000777119117816 */ /* 0x001fe200000000ff */
[----:B------:R-:W2:Y:S10]  /*194b40*/  LDL.LU.64 R10, [R1+0x470] ;  /* 0x00047000010a7983 */ /* 0x000eb40000300a00 */
[----:B---3--:R0:W-:Y:S01]  /*194b50*/  @P6 STG.E.U8 desc[UR46][R12.64], R17 ;  /* 0x000000110c006986 */ /* 0x0081e2000c10112e */
[----:B------:R-:W-:-:S02]  /*194b60*/  LOP3.LUT P6, RZ, R19, 0x2, RZ, 0xc0, !PT ;  /* 0x0000000213ff7812 */ /* 0x000fc400078cc0ff */
[----:B0-----:R-:W-:Y:S01]  /*194b70*/  PRMT R17, R25, 0x7772, RZ ;  /* 0x0000777219117816 */ /* 0x001fe200000000ff */
[----:B------:R-:W3:Y:S10]  /*194b80*/  LDL.LU.64 R12, [R1+0x468] ;  /* 0x00046800010c7983 */ /* 0x000ef40000300a00 */
[----:B----4-:R0:W-:Y:S04]  /*194b90*/  @P6 STG.E.U8 desc[UR46][R22.64], R17 ;  /* 0x0000001116006986 */ /* 0x0101e8000c10112e */
[----:B0-----:R-:W4:Y:S01]  /*194ba0*/  LDL.LU.64 R22, [R1+0x50f0] ;  /* 0x0050f00001167983 */ /* 0x001f220000300a00 */
[----:B------:R-:W-:-:S02]  /*194bb0*/  LOP3.LUT P6, RZ, R19, 0x1, RZ, 0xc0, !PT ;  /* 0x0000000113ff7812 */ /* 0x000fc400078cc0ff */
[----:B------:R-:W-:Y:S01]  /*194bc0*/  PRMT R17, R25, 0x7773, RZ ;  /* 0x0000777319117816 */ /* 0x000fe200000000ff */
[----:B------:R-:W2:Y:S10]  /*194bd0*/  LDL.LU.64 R18, [R1+0x4b0] ;  /* 0x0004b00001127983 */ /* 0x000eb40000300a00 */
[----:B----4-:R0:W-:Y:S04]  /*194be0*/  @P6 STG.E.U8 desc[UR46][R22.64], R17 ;  /* 0x0000001116006986 */ /* 0x0101e8000c10112e */
[----:B0-----:R-:W4:Y:S01]  /*194bf0*/  LDL.LU R23, [R1+0x50e8] ;  /* 0x0050e80001177983 */ /* 0x001f220000300800 */
[----:B------:R-:W-:-:S02]  /*194c00*/  LOP3.LUT P6, RZ, R16, 0x80000000, RZ, 0xc0, !PT ;  /* 0x8000000010ff7812 */ /* 0x000fc400078cc0ff */
[C---:B------:R-:W-:Y:S02]  /*194c10*/  LOP3.LUT P5, RZ, R15.reuse, 0x4000, RZ, 0xc0, !PT ;  /* 0x000040000fff7812 */ /* 0x040fe400078ac0ff */
[C---:B------:R-:W-:Y:S02]  /*194c20*/  LOP3.LUT P4, RZ, R15.reuse, 0x8000, RZ, 0xc0, !PT ;  /* 0x000080000fff7812 */ /* 0x040fe4000788c0ff */
[C---:B------:R-:W-:Y:S02]  /*194c30*/  LOP3.LUT P3, RZ, R14.reuse, 0x80, RZ, 0xc0, !PT ;  /* 0x000000800eff7812 */ /* 0x040fe4000786c0ff */
[----:B------:R-:W-:Y:S02]  /*194c40*/  LOP3.LUT P2, RZ, R14, 0x100, RZ, 0xc0, !PT ;  /* 0x000001000eff7812 */ /* 0x000fe4000784c0ff */
[C---:B------:R-:W-:Y:S02]  /*194c50*/  LOP3.LUT P1, RZ, R15.reuse, 0x10000, RZ, 0xc0, !PT ;  /* 0x000100000fff7812 */ /* 0x040fe4000782c0ff */
[----:B------:R-:W-:-:S02]  /*194c60*/  LOP3.LUT P0, RZ, R15, 0x20000, RZ, 0xc0, !PT ;  /* 0x000200000fff7812 */ /* 0x000fc4000780c0ff */
[----:B----4-:R-:W-:-:S05]  /*194c70*/  PRMT R17, R23, 0x7770, RZ ;  /* 0x0000777017117816 */ /* 0x010fca00000000ff */
        /* <DEDUP_REMOVED lines=22> */
[----:B---3--:R0:W-:Y:S04]  /*194de0*/  @P0 STG.E.U8 desc[UR46][R12.64], R17 ;  /* 0x000000110c000986 */ /* 0x0081e8000c10112e */
        /* <DEDUP_REMOVED lines=8> */
[----:B------:R-:W4:Y:S04]  /*194e70*/  LDL.LU.64 R6, [R1+0x438] ;  /* 0x0004380001067983 */ /* 0x000f280000300a00 */
[----:B------:R-:W4:Y:S04]  /*194e80*/  LDL.LU R25, [R1+0x158] ;  /* 0x0001580001197983 */ /* 0x000f280000300800 */
[----:B--2---:R0:W-:Y:S02]  /*194e90*/  @P3 STG.E.U8 desc[UR46][R10.64], R17 ;  /* 0x000000110a003986 */ /* 0x0041e4000c10112e */
[----:B0-----:R-:W-:-:S02]  /*194ea0*/  PRMT R17, R24, 0x7773, RZ ;  /* 0x0000777318117816 */ /* 0x001fc400000000ff */
[----:B------:R-:W2:Y:S04]  /*194eb0*/  LDL.LU.64 R10, [R1+0x430] ;  /* 0x00043000010a7983 */ /* 0x000ea80000300a00 */
[----:B---3--:R0:W-:Y:S04]  /*194ec0*/  @P2 STG.E.U8 desc[UR46][R12.64], R17 ;  /* 0x000000110c002986 */ /* 0x0081e8000c10112e */
[----:B0-----:R-:W3:Y:S01]  /*194ed0*/  LDL.LU.64 R12, [R1+0x420] ;  /* 0x00042000010c7983 */ /* 0x001ee20000300a00 */
        /* <DEDUP_REMOVED lines=33> */
[----:B------:R-:W4:Y:S04]  /*1950f0*/  LDL.LU.64 R22, [R1+0x4e8] ;  /* 0x0004e80001167983 */ /* 0x000f280000300a00 */
[----:B------:R-:W4:Y:S02]  /*195100*/  LDL.LU.64 R26, [R1+0x4f0] ;  /* 0x0004f000011a7983 */ /* 0x000f240000300a00 */
        /* <DEDUP_REMOVED lines=23> */
[----:B------:R-:W-:Y:S02]  /*195280*/  PRMT R17, R25, 0x7772, RZ ;  /* 0x0000777219117816 */ /* 0x000fe400000000ff */
[----:B------:R-:W-:Y:S02]  /*195290*/  LOP3.LUT P5, RZ, R14, 0x10000, RZ, 0xc0, !PT ;  /* 0x000100000eff7812 */ /* 0x000fe400078ac0ff */
        /* <DEDUP_REMOVED lines=18> */
[C---:B------:R-:W-:Y:S02]  /*1953c0*/  LOP3.LUT P2, RZ, R14.reuse, 0x20000, RZ, 0xc0, !PT ;  /* 0x000200000eff7812 */ /* 0x040fe4000784c0ff */
[----:B------:R-:W-:Y:S02]  /*1953d0*/  LOP3.LUT P1, RZ, R14, 0x40000, RZ, 0xc0, !PT ;  /* 0x000400000eff7812 */ /* 0x000fe4000782c0ff */
        /* <DEDUP_REMOVED lines=11> */
[----:B------:R0:W-:Y:S04]  /*195490*/  @P0 STG.E.U8 desc[UR46][R10.64], R17 ;  /* 0x000000110a000986 */ /* 0x0001e8000c10112e */
[----:B0-----:R-:W2:Y:S04]  /*1954a0*/  LDL.LU.64 R10, [R1+0x5a0] ;  /* 0x0005a000010a7983 */ /* 0x001ea80000300a00 */
[----:B------:R-:W4:Y:S01]  /*1954b0*/  LDL.LU.64 R26, [R1+0x5a8] ;  /* 0x0005a800011a7983 */ /* 0x000f220000300a00 */
[----:B------:R-:W-:Y:S02]  /*1954c0*/  LOP3.LUT R16, R16, 0xffffefff, RZ, 0xc0, !PT ;  /* 0xffffefff10107812 */ /* 0x000fe400078ec0ff */
[----:B------:R-:W-:Y:S01]  /*1954d0*/  LOP3.LUT P3, RZ, R15, 0x8000000, RZ, 0xc0, !PT ;  /* 0x080000000fff7812 */ /* 0x000fe2000786c0ff */
[----:B------:R-:W4:Y:S01]  /*1954e0*/  LDL.LU.64 R2, [R1+0x5d0] ;  /* 0x0005d00001027983 */ /* 0x000f220000300a00 */
[----:B------:R-:W-:-:S02]  /*1954f0*/  LOP3.LUT P2, RZ, R14, 0x80000, RZ, 0xc0, !PT ;  /* 0x000800000eff7812 */ /* 0x000fc4000784c0ff */
[----:B------:R-:W-:Y:S01]  /*195500*/  LOP3.LUT P0, RZ, R15, 0x10000000, RZ, 0xc0, !PT ;  /* 0x100000000fff7812 */ /* 0x000fe2000780c0ff */
[----:B------:R-:W4:Y:S04]  /*195510*/  LDL.LU.64 R28, [R1+0x5d8] ;  /* 0x0005d800011c7983 */ /* 0x000f280000300a00 */
[----:B------:R-:W4:Y:S04]  /*195520*/  LDL.LU.64 R4, [R1+0x600] ;  /* 0x0006000001047983 */ /* 0x000f280000300a00 */
[----:B------:R-:W4:Y:S04]  /*195530*/  LDL.LU R21, [R1+0x148] ;  /* 0x0001480001157983 */ /* 0x000f280000300800 */
[----:B------:R-:W4:Y:S01]  /*195540*/  LDL.LU.64 R6, [R1+0x608] ;  /* 0x0006080001067983 */ /* 0x000f220000300a00 */
        /* <DEDUP_REMOVED lines=25> */
[----:B--2---:R0:W-:Y:S01]  /*1956e0*/  @P3 STG.E.U8 desc[UR46][R10.64], R15 ;  /* 0x0000000f0a003986 */ /* 0x0041e2000c10112e */
[C---:B------:R-:W-:Y:S02]  /*1956f0*/  LOP3.LUT P3, RZ, R13.reuse, 0x4, RZ, 0xc0, !PT ;  /* 0x000000040dff7812 */ /* 0x040fe4000786c0ff */
[----:B0-----:R-:W-:Y:S01]  /*195700*/  PRMT R15, R0, 0x7772, RZ ;  /* 0x00007772000f7816 */ /* 0x001fe200000000ff */
[----:B------:R-:W2:Y:S04]  /*195710*/  LDL.LU.64 R10, [R1+0x628] ;  /* 0x00062800010a7983 */ /* 0x000ea80000300a00 */
[----:B------:R-:W3:Y:S04]  /*195720*/  LDL.LU R20, [R1+0x14c] ;  /* 0x00014c0001147983 */ /* 0x000ee80000300800 */
[----:B----4-:R-:W-:Y:S01]  /*195730*/  @P2 STG.E.U8 desc[UR46][R26.64], R15 ;  /* 0x0000000f1a002986 */ /* 0x010fe2000c10112e */
[----:B------:R-:W-:-:S03]  /*195740*/  LOP3.LUT P2, RZ, R13, 0x8, RZ, 0xc0, !PT ;  /* 0x000000080dff7812 */ /* 0x000fc6000784c0ff */
[----:B------:R0:W-:Y:S04]  /*195750*/  STL.64 [R1+0x50c0], R12 ;  /* 0x0050c00c01007387 */ /* 0x0001e80000100a00 */
[----:B0-----:R-:W4:Y:S01]  /*195760*/  LDL.LU.64 R12, [R1+0x638] ;  /* 0x00063800010c7983 */ /* 0x001f220000300a00 */
[----:B------:R-:W-:Y:S02]  /*195770*/  LOP3.LUT P1, RZ, R14, 0x100000, RZ, 0xc0, !PT ;  /* 0x001000000eff7812 */ /* 0x000fe4000782c0ff */
[----:B------:R-:W-:-:S11]  /*195780*/  PRMT R15, R0, 0x7773, RZ ;  /* 0x00007773000f7816 */ /* 0x000fd600000000ff */
[----:B------:R0:W-:Y:S02]  /*195790*/  @P1 STG.E.U8 desc[UR46][R2.64], R15 ;  /* 0x0000000f02001986 */ /* 0x0001e4000c10112e */
[----:B0-----:R-:W-:-:S05]  /*1957a0*/  PRMT R15, R21, 0x7770, RZ ;  /* 0x00007770150f7816 */ /* 0x001fca00000000ff */
[----:B------:R0:W-:Y:S02]  /*1957b0*/  @P0 STG.E.U8 desc[UR46][R28.64], R15 ;  /* 0x0000000f1c000986 */ /* 0x0001e4000c10112e */
[----:B0-----:R-:W-:Y:S02]  /*1957c0*/  PRMT R15, R21, 0x7771, RZ ;  /* 0x00007771150f7816 */ /* 0x001fe400000000ff */
[----:B----4-:R0:W-:Y:S04]  /*1957d0*/  STL.64 [R1+0x50c8], R12 ;  /* 0x0050c80c01007387 */ /* 0x0101e80000100a00 */
[----:B0-----:R-:W4:Y:S04]  /*1957e0*/  LDL.LU.64 R12, [R1+0x630] ;  /* 0x00063000010c7983 */ /* 0x001f280000300a00 */
[----:B------:R0:W-:Y:S01]  /*1957f0*/  @P6 STG.E.U8 desc[UR46][R4.64], R15 ;  /* 0x0000000f04006986 */ /* 0x0001e2000c10112e */
[----:B------:R-:W-:-:S03]  /*195800*/  LOP3.LUT P6, RZ, R16, 0x80000, RZ, 0xc0, !PT ;  /* 0x0008000010ff7812 */ /* 0x000fc600078cc0ff */
        /* <DEDUP_REMOVED lines=14> */
[----:B---3--:R-:W-:-:S03]  /*1958f0*/  PRMT R15, R20, 0x7770, RZ ;  /* 0x00007770140f7816 */ /* 0x008fc600000000ff */
[----:B------:R-:W3:Y:S04]  /*195900*/  LDL.LU.64 R4, [R1+0x678] ;  /* 0x0006780001047983 */ /* 0x000ee80000300a00 */
[----:B------:R-:W3:Y:S04]  /*195910*/  LDL.LU.64 R6, [R1+0x680] ;  /* 0x0006800001067983 */ /* 0x000ee80000300a00 */
[----:B------:R-:W3:Y:S04]  /*195920*/  LDL.LU.64 R10, [R1+0x688] ;  /* 0x00068800010a7983 */ /* 0x000ee80000300a00 */
[----:B----4-:R0:W-:Y:S04]  /*195930*/  @P6 STG.E.U8 desc[UR46][R12.64], R15 ;  /* 0x0000000f0c006986 */ /* 0x0101e8000c10112e */
[----:B0-----:R-:W4:Y:S01]  /*195940*/  LDL.LU.64 R12, [R1+0x50c8] ;  /* 0x0050c800010c7983 */ /* 0x001f220000300a00 */
[----:B------:R-:W-:-:S02]  /*195950*/  LOP3.LUT P6, RZ, R16, 0x10000, RZ, 0xc0, !PT ;  /* 0x0001000010ff7812 */ /* 0x000fc400078cc0ff */
[----:B------:R-:W-:Y:S02]  /*195960*/  PRMT R15, R20, 0x7771, RZ ;  /* 0x00007771140f7816 */ /* 0x000fe400000000ff */
[C---:B------:R-:W-:Y:S02]  /*195970*/  LOP3.LUT P5, RZ, R14.reuse, 0x2000000, RZ, 0xc0, !PT ;  /* 0x020000000eff7812 */ /* 0x040fe400078ac0ff */
[----:B------:R-:W-:-:S07]  /*195980*/  LOP3.LUT P4, RZ, R14, 0x4000000, RZ, 0xc0, !PT ;  /* 0x040000000eff7812 */ /* 0x000fce000788c0ff */
[----:B----4-:R0:W-:Y:S04]  /*195990*/  @P6 STG.E.U8 desc[UR46][R12.64], R15 ;  /* 0x0000000f0c006986 */ /* 0x0101e8000c10112e */
[----:B0-----:R-:W4:Y:S01]  /*1959a0*/  LDL.LU.64 R12, [R1+0x50c0] ;  /* 0x0050c000010c7983 */ /* 0x001f220000300a00 */
        /* <DEDUP_REMOVED lines=13> */
[----:B------:R0:W-:Y:S01]  /*195a80*/  @P5 STG.E.U8 desc[UR46][R26.64], R15 ;  /* 0x0000000f1a005986 */ /* 0x0001e2000c10112e */
[----:B------:R-:W-:Y:S02]  /*195a90*/  LOP3.LUT P1, RZ, R14, 0x8000000, RZ, 0xc0, !PT ;  /* 0x080000000eff7812 */ /* 0x000fe4000782c0ff */
[----:B0-----:R-:W-:-:S05]  /*195aa0*/  PRMT R15, R0, 0x7773, RZ ;  /* 0x00007773000f7816 */ /* 0x001fca00000000ff */
[----:B--2---:R4:W-:Y:S01]  /*195ab0*/  @P4 STG.E.U8 desc[UR46][R2.64], R15 ;  /* 0x0000000f02004986 */ /* 0x0049e2000c10112e */
[----:B------:R-:W-:Y:S02]  /*195ac0*/  LOP3.LUT P0, RZ, R14, 0x10000000, RZ, 0xc0, !PT ;  /* 0x100000000eff7812 */ /* 0x000fe4000780c0ff */
[----:B----4-:R-:W-:-:S05]  /*195ad0*/  PRMT R15, R12, 0x7770, RZ ;  /* 0x000077700c0f7816 */ /* 0x010fca00000000ff */
[----:B------:R0:W-:Y:S02]  /*195ae0*/  @P3 STG.E.U8 desc[UR46][R28.64], R15 ;  /* 0x0000000f1c003986 */ /* 0x0001e4000c10112e */
[----:B0-----:R-:W-:-:S05]  /*195af0*/  PRMT R15, R12, 0x7771, RZ ;  /* 0x000077710c0f7816 */ /* 0x001fca00000000ff */
[----:B---3--:R0:W-:Y:S02]  /*195b00*/  @P2 STG.E.U8 desc[UR46][R4.64], R15 ;  /* 0x0000000f04002986 */ /* 0x0081e4000c10112e */
[----:B0-----:R-:W-:-:S05]  /*195b10*/  PRMT R15, R12, 0x7772, RZ ;  /* 0x000077720c0f7816 */ /* 0x001fca00000000ff */
[----:B------:R0:W-:Y:S02]  /*195b20*/  @P1 STG.E.U8 desc[UR46][R6.64], R15 ;  /* 0x0000000f06001986 */ /* 0x0001e4000c10112e */
[----:B0-----:R-:W-:Y:S02]  /*195b30*/  PRMT R15, R12, 0x7773, RZ ;  /* 0x000077730c0f7816 */ /* 0x001fe400000000ff */
[----:B------:R-:W2:Y:S04]  /*195b40*/  LDL.LU R12, [R1+0x50b8] ;  /* 0x0050b800010c7983 */ /* 0x000ea80000300800 */
[----:B------:R0:W-:Y:S04]  /*195b50*/  @P0 STG.E.U8 desc[UR46][R10.64], R15 ;  /* 0x0000000f0a000986 */ /* 0x0001e8000c10112e */
[----:B------:R-:W3:Y:S04]  /*195b60*/  LDL.LU.64 R6, [R1+0x690] ;  /* 0x0006900001067983 */ /* 0x000ee80000300a00 */
[----:B0-----:R-:W4:Y:S04]  /*195b70*/  LDL.LU.64 R10, [R1+0x698] ;  /* 0x00069800010a7983 */ /* 0x001f280000300a00 */
[----:B------:R-:W2:Y:S04]  /*195b80*/  LDL.LU.64 R26, [R1+0x6a0] ;  /* 0x0006a000011a7983 */ /* 0x000ea80000300a00 */
[----:B------:R-:W3:Y:S01]  /*195b90*/  LDL.LU R0, [R1+0x138] ;  /* 0x0001380001007983 */ /* 0x000ee20000300800 */
[----:B------:R-:W-:-:S02]  /*195ba0*/  LOP3.LUT P3, RZ, R13, 0x10, RZ, 0xc0, !PT ;  /* 0x000000100dff7812 */ /* 0x000fc4000786c0ff */
[----:B------:R-:W-:Y:S01]  /*195bb0*/  LOP3.LUT P2, RZ, R13, 0x20, RZ, 0xc0, !PT ;  /* 0x000000200dff7812 */ /* 0x000fe2000784c0ff */
[----:B------:R-:W2:Y:S04]  /*195bc0*/  LDL.LU.64 R28, [R1+0x6a8] ;  /* 0x0006a800011c7983 */ /* 0x000ea80000300a00 */
[----:B------:R-:W2:Y:S04]  /*195bd0*/  LDL.LU.64 R4, [R1+0x6b0] ;  /* 0x0006b00001047983 */ /* 0x000ea80000300a00 */
[----:B------:R-:W2:Y:S01]  /*195be0*/  LDL.LU R17, [R1+0x13c] ;  /* 0x00013c0001117983 */ /* 0x000ea20000300800 */
[----:B---3--:R-:W-:-:S05]  /*195bf0*/  PRMT R15, R0, 0x7770, RZ ;  /* 0x00007770000f7816 */ /* 0x008fca00000000ff */
[----:B------:R0:W-:Y:S02]  /*195c00*/  @P3 STG.E.U8 desc[UR46][R6.64], R15 ;  /* 0x0000000f06003986 */ /* 0x0001e4000c10112e */
[----:B0-----:R-:W-:Y:S02]  /*195c10*/  PRMT R15, R0, 0x7771, RZ ;  /* 0x00007771000f7816 */ /* 0x001fe400000000ff */
[----:B------:R-:W3:Y:S04]  /*195c20*/  LDL.LU.64 R6, [R1+0x6b8] ;  /* 0x0006b80001067983 */ /* 0x000ee80000300a00 */
[----:B----4-:R0:W-:Y:S04]  /*195c30*/  @P2 STG.E.U8 desc[UR46][R10.64], R15 ;  /* 0x0000000f0a002986 */ /* 0x0101e8000c10112e */
[----:B0-----:R-:W4:Y:S04]  /*195c40*/  LDL.LU.64 R10, [R1+0x6c0] ;  /* 0x0006c000010a7983 */ /* 0x001f280000300a00 */
        /* <DEDUP_REMOVED lines=28> */
[----:B------:R-:W2:Y:S08]  /*195e10*/  LDL.LU.64 R8, [R1+0x6e8] ;  /* 0x0006e80001087983 */ /* 0x000eb00000300a00 */
[----:B------:R-:W-:-:S02]  /*195e20*/  @P6 LOP3.LUT R16, R16, 0x400, RZ, 0xfc, !PT ;  /* 0x0000040010106812 */ /* 0x000fc400078efcff */
[----:B------:R-:W-:Y:S02]  /*195e30*/  LOP3.LUT P6, RZ, R13, 0x80, RZ, 0xc0, !PT ;  /* 0x000000800dff7812 */ /* 0x000fe400078cc0ff */
[----:B------:R-:W-:Y:S02]  /*195e40*/  LOP3.LUT P0, RZ, R14, 0x40000000, RZ, 0xc0, !PT ;  /* 0x400000000eff7812 */ /* 0x000fe4000780c0ff */
[----:B------:R-:W-:Y:S02]  /*195e50*/  LOP3.LUT R16, R16, 0xfffff7ff, RZ, 0xc0, !PT ;  /* 0xfffff7ff10107812 */ /* 0x000fe400078ec0ff */
[----:B------:R-:W-:-:S05]  /*195e60*/  PRMT R15, R0, 0x7772, RZ ;  /* 0x00007772000f7816 */ /* 0x000fca00000000ff */
[----:B------:R0:W-:Y:S02]  /*195e70*/  @P1 STG.E.U8 desc[UR46][R26.64], R15 ;  /* 0x0000000f1a001986 */ /* 0x0001e4000c10112e */
[----:B------:R-:W-:Y:S02]  /*195e80*/  @P6 LOP3.LUT R16, R16, 0x800, RZ, 0xfc, !PT ;  /* 0x0000080010106812 */ /* 0x000fe400078efcff */
[----:B------:R-:W-:Y:S02]  /*195e90*/  LOP3.LUT P6, RZ, R13, 0x40, RZ, 0xc0, !PT ;  /* 0x000000400dff7812 */ /* 0x000fe400078cc0ff */
[----:B0-----:R-:W-:Y:S02]  /*195ea0*/  PRMT R15, R0, 0x7773, RZ ;  /* 0x00007773000f7816 */ /* 0x001fe400000000ff */
[----:B------:R-:W2:Y:S04]  /*195eb0*/  LDL.LU R0, [R1+0x124] ;  /* 0x0001240001007983 */ /* 0x000ea80000300800 */
[----:B------:R0:W-:Y:S04]  /*195ec0*/  @P0 STG.E.U8 desc[UR46][R28.64], R15 ;  /* 0x0000000f1c000986 */ /* 0x0001e8000c10112e */
        /* <DEDUP_REMOVED lines=10> */
[----:B---3--:R0:W-:Y:S01]  /*195f70*/  @P6 STG.E.U8 desc[UR46][R6.64], R15 ;  /* 0x0000000f06006986 */ /* 0x0081e2000c10112e */
[C---:B------:R-:W-:Y:S02]  /*195f80*/  LOP3.LUT P6, RZ, R16.reuse, 0x400, RZ, 0xc0, !PT ;  /* 0x0000040010ff7812 */ /* 0x040fe400078cc0ff */
        /* <DEDUP_REMOVED lines=39> */
[----:B---3--:R0:W-:Y:S02]  /*196200*/  @P1 STG.E.U8 desc[UR46][R6.64], R15 ;  /* 0x0000000f06001986 */ /* 0x0081e4000c10112e */
[----:B0-----:R-:W-:Y:S02]  /*196210*/  PRMT R15, R3, 0x7772, RZ ;  /* 0x00007772030f7816 */ /* 0x001fe400000000ff */
[----:B------:R-:W2:Y:S04]  /*196220*/  LDL.LU.64 R6, [R1+0x728] ;  /* 0x0007280001067983 */ /* 0x000ea80000300a00 */
[----:B----4-:R0:W-:Y:S04]  /*196230*/  @P0 STG.E.U8 desc[UR46][R10.64], R15 ;  /* 0x0000000f0a000986 */ /* 0x0101e8000c10112e */
[----:B0-----:R-:W3:Y:S04]  /*196240*/  LDL.LU.64 R10, [R1+0x730] ;  /* 0x00073000010a7983 */ /* 0x001ee80000300a00 */
[----:B------:R-:W4:Y:S04]  /*196250*/  LDL.LU.64 R22, [R1+0x738] ;  /* 0x0007380001167983 */ /* 0x000f280000300a00 */
[----:B------:R-:W4:Y:S04]  /*196260*/  LDL.LU.64 R26, [R1+0x740] ;  /* 0x00074000011a7983 */ /* 0x000f280000300a00 */
[----:B------:R-:W3:Y:S01]  /*196270*/  LDL.LU R24, [R1+0x12c] ;  /* 0x00012c0001187983 */ /* 0x000ee20000300800 */
[----:B------:R-:W-:-:S02]  /*196280*/  LOP3.LUT P3, RZ, R12, 0x40, RZ, 0xc0, !PT ;  /* 0x000000400cff7812 */ /* 0x000fc4000786c0ff */
[----:B------:R-:W-:Y:S01]  /*196290*/  LOP3.LUT P2, RZ, R13, 0x4000, RZ, 0xc0, !PT ;  /* 0x000040000dff7812 */ /* 0x000fe2000784c0ff */
[----:B------:R-:W4:Y:S01]  /*1962a0*/  LDL.LU.64 R28, [R1+0x748] ;  /* 0x00074800011c7983 */ /* 0x000f220000300a00 */
[----:B------:R-:W-:-:S03]  /*1962b0*/  PRMT R15, R3, 0x7773, RZ ;  /* 0x00007773030f7816 */ /* 0x000fc600000000ff */
[----:B------:R-:W4:Y:S04]  /*1962c0*/  LDL.LU.64 R4, [R1+0x750] ;  /* 0x0007500001047983 */ /* 0x000f280000300a00 */
[----:B------:R-:W4:Y:S04]  /*1962d0*/  LDL.LU R0, [R1+0x110] ;  /* 0x0001100001007983 */ /* 0x000f280000300800 */
[----:B--2---:R0:W-:Y:S04]  /*1962e0*/  @P3 STG.E.U8 desc[UR46][R6.64], R15 ;  /* 0x0000000f06003986 */ /* 0x0041e8000c10112e */
[----:B0-----:R-:W2:Y:S01]  /*1962f0*/  LDL.LU.64 R6, [R1+0x758] ;  /* 0x0007580001067983 */ /* 0x001ea20000300a00 */
[----:B---3--:R-:W-:-:S05]  /*196300*/  PRMT R15, R24, 0x7770, RZ ;  /* 0x00007770180f7816 */ /* 0x008fca00000000ff */
[----:B------:R0:W-:Y:S04]  /*196310*/  @P2 STG.E.U8 desc[UR46][R10.64], R15 ;  /* 0x0000000f0a002986 */ /* 0x0001e8000c10112e */
        /* <DEDUP_REMOVED lines=27> */
[----:B------:R-:W-:Y:S01]  /*1964d0*/  PRMT R15, R24, 0x7771, RZ ;  /* 0x00007771180f7816 */ /* 0x000fe200000000ff */
[----:B------:R-:W3:Y:S04]  /*1964e0*/  LDL.LU.64 R20, [R1+0x780] ;  /* 0x0007800001147983 */ /* 0x000ee80000300a00 */
[----:B------:R-:W-:Y:S01]  /*1964f0*/  @P6 LOP3.LUT R16, R16, 0x4, RZ, 0xfc, !PT ;  /* 0x0000000410106812 */ /* 0x000fe200078efcff */
[----:B------:R-:W3:Y:S01]  /*196500*/  LDL.LU R3, [R1+0x118] ;  /* 0x0001180001037983 */ /* 0x000ee20000300800 */
[----:B------:R-:W-:-:S02]  /*196510*/  LOP3.LUT P6, RZ, R13, 0x10000, RZ, 0xc0, !PT ;  /* 0x000100000dff7812 */ /* 0x000fc400078cc0ff */
[----:B------:R-:W-:Y:S01]  /*196520*/  LOP3.LUT R16, R16, 0xfffffff7, RZ, 0xc0, !PT ;  /* 0xfffffff710107812 */ /* 0x000fe200078ec0ff */
[----:B----4-:R0:W-:Y:S04]  /*196530*/  @P1 STG.E.U8 desc[UR46][R22.64], R15 ;  /* 0x0000000f16001986 */ /* 0x0101e8000c10112e */
[----:B------:R-:W4:Y:S06]  /*196540*/  LDL.LU.64 R8, [R1+0x788] ;  /* 0x0007880001087983 */ /* 0x000f2c0000300a00 */
[----:B------:R-:W-:-:S02]  /*196550*/  @P6 LOP3.LUT R16, R16, 0x8, RZ, 0xfc, !PT ;  /* 0x0000000810106812 */ /* 0x000fc400078efcff */
[----:B------:R-:W-:Y:S02]  /*196560*/  LOP3.LUT P6, RZ, R12, 0x100, RZ, 0xc0, !PT ;  /* 0x000001000cff7812 */ /* 0x000fe400078cc0ff */
[----:B0-----:R-:W-:-:S05]  /*196570*/  PRMT R15, R24, 0x7772, RZ ;  /* 0x00007772180f7816 */ /* 0x001fca00000000ff */
[----:B------:R0:W-:Y:S02]  /*196580*/  @P0 STG.E.U8 desc[UR46][R26.64], R15 ;  /* 0x0000000f1a000986 */ /* 0x0001e4000c10112e */
[----:B0-----:R-:W-:Y:S02]  /*196590*/  PRMT R15, R24, 0x7773, RZ ;  /* 0x00007773180f7816 */ /* 0x001fe400000000ff */
        /* <DEDUP_REMOVED lines=8> */
[----:B------:R-:W-:Y:S02]  /*196620*/  LOP3.LUT P6, RZ, R16, 0x4, RZ, 0xc0, !PT ;  /* 0x0000000410ff7812 */ /* 0x000fe400078cc0ff */
        /* <DEDUP_REMOVED lines=8> */
[----:B------:R-:W-:-:S03]  /*1966b0*/  LOP3.LUT P6, RZ, R16, 0x1, RZ, 0xc0, !PT ;  /* 0x0000000110ff7812 */ /* 0x000fc600078cc0ff */
[----:B------:R-:W4:Y:S01]  /*1966c0*/  LDL.LU.64 R16, [R1+0x770] ;  /* 0x0007700001107983 */ /* 0x000f220000300a00 */
[----:B------:R-:W-:-:S03]  /*1966d0*/  PRMT R15, R0, 0x7773, RZ ;  /* 0x00007773000f7816 */ /* 0x000fc600000000ff */
[----:B------:R-:W2:Y:S01]  /*1966e0*/  LDL.LU R0, [R1+0x5098] ;  /* 0x0050980001007983 */ /* 0x000ea20000300800 */
[C---:B------:R-:W-:Y:S02]  /*1966f0*/  LOP3.LUT P5, RZ, R13.reuse, 0x100000, RZ, 0xc0, !PT ;  /* 0x001000000dff7812 */ /* 0x040fe400078ac0ff */
[----:B------:R-:W-:Y:S02]  /*196700*/  LOP3.LUT P4, RZ, R13, 0x200000, RZ, 0xc0, !PT ;  /* 0x002000000dff7812 */ /* 0x000fe4000788c0ff */
[----:B------:R-:W-:Y:S01]  /*196710*/  LOP3.LUT P3, RZ, R12, 0x2000, RZ, 0xc0, !PT ;  /* 0x000020000cff7812 */ /* 0x000fe2000786c0ff */
[----:B---3--:R0:W-:Y:S04]  /*196720*/  @P6 STG.E.U8 desc[UR46][R10.64], R15 ;  /* 0x0000000f0a006986 */ /* 0x0081e8000c10112e */
[----:B0-----:R-:W3:Y:S01]  /*196730*/  LDL.LU.64 R10, [R1+0x5090] ;  /* 0x00509000010a7983 */ /* 0x001ee20000300a00 */
[----:B------:R-:W-:-:S02]  /*196740*/  LOP3.LUT P6, RZ, R14, 0x80000000, RZ, 0xc0, !PT ;  /* 0x800000000eff7812 */ /* 0x000fc400078cc0ff */
[----:B------:R-:W-:-:S11]  /*196750*/  PRMT R15, R2, 0x7770, RZ ;  /* 0x00007770020f7816 */ /* 0x000fd600000000ff */
        /* <DEDUP_REMOVED lines=14> */
[----:B0-----:R-:W-:Y:S01]  /*196840*/  PRMT R15, R3, 0x7771, RZ ;  /* 0x00007771030f7816 */ /* 0x001fe200000000ff */
[----:B------:R-:W4:Y:S04]  /*196850*/  LDL.LU.64 R24, [R1+0x7c0] ;  /* 0x0007c00001187983 */ /* 0x000f280000300a00 */
[----:B------:R0:W-:Y:S01]  /*196860*/  @P4 STG.E.U8 desc[UR46][R22.64], R15 ;  /* 0x0000000f16004986 */ /* 0x0001e2000c10112e */
[----:B------:R-:W-:Y:S02]  /*196870*/  LOP3.LUT P0, RZ, R13, 0x800000, RZ, 0xc0, !PT ;  /* 0x008000000dff7812 */ /* 0x000fe4000780c0ff */
[----:B0-----:R-:W-:-:S05]  /*196880*/  PRMT R15, R3, 0x7772, RZ ;  /* 0x00007772030f7816 */ /* 0x001fca00000000ff */
[----:B------:R0:W-:Y:S02]  /*196890*/  @P3 STG.E.U8 desc[UR46][R26.64], R15 ;  /* 0x0000000f1a003986 */ /* 0x0001e4000c10112e */
[----:B0-----:R-:W-:-:S05]  /*1968a0*/  PRMT R15, R3, 0x7773, RZ ;  /* 0x00007773030f7816 */ /* 0x001fca00000000ff */
[----:B------:R3:W-:Y:S02]  /*1968b0*/  @P2 STG.E.U8 desc[UR46][R28.64], R15 ;  /* 0x0000000f1c002986 */ /* 0x0007e4000c10112e */
[----:B---3--:R-:W-:-:S05]  /*1968c0*/  PRMT R15, R11, 0x7770, RZ ;  /* 0x000077700b0f7816 */ /* 0x008fca00000000ff */
[----:B------:R0:W-:Y:S02]  /*1968d0*/  @P1 STG.E.U8 desc[UR46][R4.64], R15 ;  /* 0x0000000f04001986 */ /* 0x0001e4000c10112e */
[----:B0-----:R-:W-:-:S05]  /*1968e0*/  PRMT R15, R11, 0x7771, RZ ;  /* 0x000077710b0f7816 */ /* 0x001fca00000000ff */
[----:B--2---:R0:W-:Y:S04]  /*1968f0*/  @P0 STG.E.U8 desc[UR46][R6.64], R15 ;  /* 0x0000000f06000986 */ /* 0x0041e8000c10112e */
[----:B0-----:R-:W2:Y:S01]  /*196900*/  LDL.LU.64 R6, [R1+0x7c8] ;  /* 0x0007c80001067983 */ /* 0x001ea20000300a00 */
[C---:B------:R-:W-:Y:S02]  /*196910*/  LOP3.LUT P3, RZ, R12.reuse, 0x8000, RZ, 0xc0, !PT ;  /* 0x000080000cff7812 */ /* 0x040fe4000786c0ff */
[----:B------:R-:W-:Y:S01]  /*196920*/  LOP3.LUT P2, RZ, R12, 0x10000, RZ, 0xc0, !PT ;  /* 0x000100000cff7812 */ /* 0x000fe2000784c0ff */
[----:B------:R-:W3:Y:S01]  /*196930*/  LDL.LU.64 R22, [R1+0x7d0] ;  /* 0x0007d00001167983 */ /* 0x000ee20000300a00 */
[----:B------:R-:W-:-:S03]  /*196940*/  PRMT R15, R11, 0x7772, RZ ;  /* 0x000077720b0f7816 */ /* 0x000fc600000000ff */
[----:B------:R-:W3:Y:S04]  /*196950*/  LDL.LU.64 R26, [R1+0x7d8] ;  /* 0x0007d800011a7983 */ /* 0x000ee80000300a00 */
[----:B------:R-:W3:Y:S04]  /*196960*/  LDL.LU.64 R2, [R1+0x7e0] ;  /* 0x0007e00001027983 */ /* 0x000ee80000300a00 */
[----:B------:R-:W3:Y:S04]  /*196970*/  LDL.LU R29, [R1+0x100] ;  /* 0x00010000011d7983 */ /* 0x000ee80000300800 */
[----:B------:R-:W3:Y:S04]  /*196980*/  LDL.LU.64 R4, [R1+0x7e8] ;  /* 0x0007e80001047983 */ /* 0x000ee80000300a00 */
[----:B----4-:R0:W-:Y:S02]  /*196990*/  @P3 STG.E.U8 desc[UR46][R24.64], R15 ;  /* 0x0000000f18003986 */ /* 0x0101e4000c10112e */
[----:B0-----:R-:W-:-:S02]  /*1969a0*/  PRMT R15, R11, 0x7773, RZ ;  /* 0x000077730b0f7816 */ /* 0x001fc400000000ff */
[----:B------:R-:W4:Y:S04]  /*1969b0*/  LDL.LU R11, [R1+0x5088] ;  /* 0x00508800010b7983 */ /* 0x000f280000300800 */
[----:B--2---:R0:W-:Y:S04]  /*1969c0*/  @P2 STG.E.U8 desc[UR46][R6.64], R15 ;  /* 0x0000000f06002986 */ /* 0x0041e8000c10112e */
[----:B0-----:R-:W2:Y:S04]  /*1969d0*/  LDL.LU.64 R6, [R1+0x7f0] ;  /* 0x0007f00001067983 */ /* 0x001ea80000300a00 */
[----:B------:R-:W4:Y:S04]  /*1969e0*/  LDL.LU R15, [R1+0x104] ;  /* 0x00010400010f7983 */ /* 0x000f280000300800 */
        /* <DEDUP_REMOVED lines=29> */
[C---:B------:R-:W-:Y:S02]  /*196bc0*/  LOP3.LUT P0, RZ, R13.reuse, 0x2000000, RZ, 0xc0, !PT ;  /* 0x020000000dff7812 */ /* 0x040fe4000780c0ff */
[----:B------:R-:W-:Y:S01]  /*196bd0*/  LOP3.LUT P4, RZ, R13, 0x40000000, RZ, 0xc0, !PT ;  /* 0x400000000dff7812 */ /* 0x000fe2000788c0ff */
[----:B------:R-:W3:Y:S04]  /*196be0*/  LDL.LU.64 R8, [R1+0x820] ;  /* 0x0008200001087983 */ /* 0x000ee80000300a00 */
[----:B------:R-:W-:-:S02]  /*196bf0*/  @P6 LOP3.LUT R14, R14, 0x4000000, RZ, 0xfc, !PT ;  /* 0x040000000e0e6812 */ /* 0x000fc400078efcff */
[----:B------:R-:W-:Y:S02]  /*196c00*/  LOP3.LUT P6, RZ, R12, 0x40000, RZ, 0xc0, !PT ;  /* 0x000400000cff7812 */ /* 0x000fe400078cc0ff */
[----:B------:R-:W-:Y:S02]  /*196c10*/  LOP3.LUT R14, R14, 0xf7ffffff, RZ, 0xc0, !PT ;  /* 0xf7ffffff0e0e7812 */ /* 0x000fe400078ec0ff */
[----:B------:R-:W-:Y:S02]  /*196c20*/  LOP3.LUT P3, RZ, R13, 0x80000000, RZ, 0xc0, !PT ;  /* 0x800000000dff7812 */ /* 0x000fe4000786c0ff */
[----:B------:R-:W-:-:S05]  /*196c30*/  PRMT R13, R29, 0x7770, RZ ;  /* 0x000077701d0d7816 */ /* 0x000fca00000000ff */
[----:B------:R0:W-:Y:S02]  /*196c40*/  @P1 STG.E.U8 desc[UR46][R22.64], R13 ;  /* 0x0000000d16001986 */ /* 0x0001e4000c10112e */
[----:B------:R-:W-:Y:S02]  /*196c50*/  @P6 LOP3.LUT R14, R14, 0x8000000, RZ, 0xfc, !PT ;  /* 0x080000000e0e6812 */ /* 0x000fe400078efcff */
[----:B------:R-:W-:Y:S02]  /*196c60*/  LOP3.LUT P6, RZ, R12, 0x20000, RZ, 0xc0, !PT ;  /* 0x000200000cff7812 */ /* 0x000fe400078cc0ff */
[C---:B0-----:R-:W-:Y:S01]  /*196c70*/  PRMT R13, R29.reuse, 0x7771, RZ ;  /* 0x000077711d0d7816 */ /* 0x041fe200000000ff */
[----:B------:R-:W3:Y:S04]  /*196c80*/  LDL.LU.64 R22, [R1+0x828] ;  /* 0x0008280001167983 */ /* 0x000ee80000300a00 */
[----:B------:R0:W-:Y:S02]  /*196c90*/  @P0 STG.E.U8 desc[UR46][R26.64], R13 ;  /* 0x0000000d1a000986 */ /* 0x0001e4000c10112e */
[----:B0-----:R-:W-:-:S02]  /*196ca0*/  PRMT R13, R29, 0x7772, RZ ;  /* 0x000077721d0d7816 */ /* 0x001fc400000000ff */
[----:B------:R-:W3:Y:S04]  /*196cb0*/  LDL.LU.64 R26, [R1+0x830] ;  /* 0x00083000011a7983 */ /* 0x000ee80000300a00 */
[----:B------:R0:W-:Y:S01]  /*196cc0*/  @P6 STG.E.U8 desc[UR46][R2.64], R13 ;  /* 0x0000000d02006986 */ /* 0x0001e2000c10112e */
[C---:B------:R-:W-:Y:S02]  /*196cd0*/  LOP3.LUT P6, RZ, R14.reuse, 0x8000000, RZ, 0xc0, !PT ;  /* 0x080000000eff7812 */ /* 0x040fe400078cc0ff */
[----:B0-----:R-:W-:Y:S01]  /*196ce0*/  PRMT R13, R29, 0x7773, RZ ;  /* 0x000077731d0d7816 */ /* 0x001fe200000000ff */
[----:B------:R-:W3:Y:S10]  /*196cf0*/  LDL.LU.64 R2, [R1+0x838] ;  /* 0x0008380001027983 */ /* 0x000ef40000300a00 */
[----:B------:R4:W-:Y:S01]  /*196d00*/  @P6 STG.E.U8 desc[UR46][R4.64], R13 ;  /* 0x0000000d04006986 */ /* 0x0009e2000c10112e */
[----:B------:R-:W-:-:S03]  /*196d10*/  LOP3.LUT P6, RZ, R14, 0x4000000, RZ, 0xc0, !PT ;  /* 0x040000000eff7812 */ /* 0x000fc600078cc0ff */
[----:B------:R-:W3:Y:S01]  /*196d20*/  LDL.LU.64 R28, [R1+0x840] ;  /* 0x00084000011c7983 */ /* 0x000ee20000300a00 */
[----:B----4-:R-:W-:-:S03]  /*196d30*/  PRMT R13, R15, 0x7770, RZ ;  /* 0x000077700f0d7816 */ /* 0x010fc600000000ff */
[----:B------:R-:W4:Y:S06]  /*196d40*/  LDL.LU.64 R4, [R1+0x848] ;  /* 0x0008480001047983 */ /* 0x000f2c0000300a00 */
        /* <DEDUP_REMOVED lines=15> */
[----:B------:R-:W-:Y:S02]  /*196e40*/  LOP3.LUT P1, RZ, R12, 0x1000000, RZ, 0xc0, !PT ;  /* 0x010000000cff7812 */ /* 0x000fe4000782c0ff */
[----:B------:R-:W-:-:S03]  /*196e50*/  LOP3.LUT P0, RZ, R11, 0x1, RZ, 0xc0, !PT ;  /* 0x000000010bff7812 */ /* 0x000fc6000780c0ff */
        /* <DEDUP_REMOVED lines=20> */
[----:B----4-:R2:W-:Y:S02]  /*196fa0*/  @P1 STG.E.U8 desc[UR46][R4.64], R13 ;  /* 0x0000000d04001986 */ /* 0x0105e4000c10112e */
[----:B--2---:R-:W-:-:S02]  /*196fb0*/  PRMT R13, R24, 0x7770, RZ ;  /* 0x00007770180d7816 */ /* 0x004fc400000000ff */
[----:B------:R-:W2:Y:S04]  /*196fc0*/  LDL.LU.64 R4, [R1+0x858] ;  /* 0x0008580001047983 */ /* 0x000ea80000300a00 */
[----:B------:R0:W-:Y:S04]  /*196fd0*/  @P0 STG.E.U8 desc[UR46][R6.64], R13 ;  /* 0x0000000d06000986 */ /* 0x0001e8000c10112e */
[----:B0-----:R-:W4:Y:S01]  /*196fe0*/  LDL.LU.64 R6, [R1+0x860] ;  /* 0x0008600001067983 */ /* 0x001f220000300a00 */
[C---:B------:R-:W-:Y:S02]  /*196ff0*/  LOP3.LUT P6, RZ, R11.reuse, 0x80, RZ, 0xc0, !PT ;  /* 0x000000800bff7812 */ /* 0x040fe400078cc0ff */
[----:B------:R-:W-:Y:S01]  /*197000*/  LOP3.LUT R14, R14, 0xffffefff, RZ, 0xc0, !PT ;  /* 0xffffefff0e0e7812 */ /* 0x000fe200078ec0ff */
[----:B------:R-:W3:Y:S01]  /*197010*/  LDL.LU.64 R28, [R1+0x868] ;  /* 0x00086800011c7983 */ /* 0x000ee20000300a00 */
[----:B------:R-:W-:-:S02]  /*197020*/  LOP3.LUT P3, RZ, R11, 0x2, RZ, 0xc0, !PT ;  /* 0x000000020bff7812 */ /* 0x000fc4000786c0ff */
[----:B------:R-:W-:Y:S01]  /*197030*/  LOP3.LUT P2, RZ, R12, 0x2000000, RZ, 0xc0, !PT ;  /* 0x020000000cff7812 */ /* 0x000fe2000784c0ff */
[----:B------:R-:W3:Y:S01]  /*197040*/  LDL.LU.64 R26, [R1+0x870] ;  /* 0x00087000011a7983 */ /* 0x000ee20000300a00 */
[----:B------:R-:W-:Y:S02]  /*197050*/  PRMT R13, R24, 0x7771, RZ ;  /* 0x00007771180d7816 */ /* 0x000fe400000000ff */
[----:B------:R-:W-:Y:S01]  /*197060*/  LOP3.LUT P1, RZ, R12, 0x4000000, RZ, 0xc0, !PT ;  /* 0x040000000cff7812 */ /* 0x000fe2000782c0ff */
[----:B------:R-:W3:Y:S02]  /*197070*/  LDL.LU.64 R2, [R1+0x878] ;  /* 0x0008780001027983 */ /* 0x000ee40000300a00 */
[----:B------:R-:W-:Y:S02]  /*197080*/  @P6 LOP3.LUT R14, R14, 0x1000, RZ, 0xfc, !PT ;  /* 0x000010000e0e6812 */ /* 0x000fe400078efcff */
[----:B------:R-:W-:Y:S01]  /*197090*/  LOP3.LUT P6, RZ, R11, 0x40, RZ, 0xc0, !PT ;  /* 0x000000400bff7812 */ /* 0x000fe200078cc0ff */
[----:B------:R-:W3:Y:S01]  /*1970a0*/  LDL.LU R16, [R1+0xf4] ;  /* 0x0000f40001107983 */ /* 0x000ee20000300800 */
        /* <DEDUP_REMOVED lines=18> */
[----:B------:R-:W-:Y:S02]  /*1971d0*/  LOP3.LUT P6, RZ, R12, 0x8000000, RZ, 0xc0, !PT ;  /* 0x080000000cff7812 */ /* 0x000fe400078cc0ff */
[----:B------:R-:W-:Y:S01]  /*1971e0*/  PRMT R12, R24, 0x7772, RZ ;  /* 0x00007772180c7816 */ /* 0x000fe200000000ff */
[----:B--2---:R0:W-:Y:S04]  /*1971f0*/  @P3 STG.E.U8 desc[UR46][R4.64], R13 ;  /* 0x0000000d04003986 */ /* 0x0041e8000c10112e */
[----:B0-----:R-:W2:Y:S04]  /*197200*/  LDL.LU.64 R4, [R1+0x880] ;  /* 0x0008800001047983 */ /* 0x001ea80000300a00 */
[----:B------:R-:W2:Y:S04]  /*197210*/  LDL.LU R17, [R1+0xf8] ;  /* 0x0000f80001117983 */ /* 0x000ea80000300800 */
[----:B----4-:R0:W-:Y:S04]  /*197220*/  @P2 STG.E.U8 desc[UR46][R6.64], R12 ;  /* 0x0000000c06002986 */ /* 0x0101e8000c10112e */
[----:B0-----:R-:W4:Y:S04]  /*197230*/  LDL.LU.64 R6, [R1+0x888] ;  /* 0x0008880001067983 */ /* 0x001f280000300a00 */
[----:B------:R-:W3:Y:S04]  /*197240*/  LDL.LU.64 R18, [R1+0x8a8] ;  /* 0x0008a80001127983 */ /* 0x000ee80000300a00 */
[----:B---3--:R0:W-:Y:S04]  /*197250*/  STL.64 [R1+0x5058], R18 ;  /* 0x0050581201007387 */ /* 0x0081e80000100a00 */
[----:B0-----:R-:W3:Y:S04]  /*197260*/  LDL.LU.64 R18, [R1+0x8a0] ;  /* 0x0008a00001127983 */ /* 0x001ee80000300a00 */
[----:B---3--:R0:W-:Y:S04]  /*197270*/  STL.64 [R1+0x5060], R18 ;  /* 0x0050601201007387 */ /* 0x0081e80000100a00 */
[----:B0-----:R-:W3:Y:S01]  /*197280*/  LDL.LU.64 R18, [R1+0x898] ;  /* 0x0008980001127983 */ /* 0x001ee20000300a00 */
[----:B------:R-:W-:-:S02]  /*197290*/  LOP3.LUT P0, RZ, R11, 0x4, RZ, 0xc0, !PT ;  /* 0x000000040bff7812 */ /* 0x000fc4000780c0ff */
[----:B------:R-:W-:Y:S02]  /*1972a0*/  LOP3.LUT R14, R14, 0xfff7ffff, RZ, 0xc0, !PT ;  /* 0xfff7ffff0e0e7812 */ /* 0x000fe400078ec0ff */
[----:B------:R-:W-:Y:S02]  /*1972b0*/  PRMT R12, R24, 0x7773, RZ ;  /* 0x00007773180c7816 */ /* 0x000fe400000000ff */
[----:B------:R-:W-:Y:S02]  /*1972c0*/  @P6 LOP3.LUT R14, R14, 0x80000, RZ, 0xfc, !PT ;  /* 0x000800000e0e6812 */ /* 0x000fe400078efcff */
[----:B------:R-:W-:Y:S01]  /*1972d0*/  LOP3.LUT P6, RZ, R11, 0x8, RZ, 0xc0, !PT ;  /* 0x000000080bff7812 */ /* 0x000fe200078cc0ff */
        /* <DEDUP_REMOVED lines=8> */
[----:B------:R-:W3:Y:S04]  /*197360*/  LDL.LU R28, [R1+0xfc] ;  /* 0x0000fc00011c7983 */ /* 0x000ee80000300800 */
[----:B------:R-:W3:Y:S01]  /*197370*/  LDL.LU.64 R20, [R1+0x8b0] ;  /* 0x0008b00001147983 */ /* 0x000ee20000300a00 */
[----:B0-----:R-:W-:-:S03]  /*197380*/  PRMT R12, R16, 0x7772, RZ ;  /* 0x00007772100c7816 */ /* 0x001fc600000000ff */
[----:B------:R-:W3:Y:S04]  /*197390*/  LDL.LU.64 R8, [R1+0x8b8] ;  /* 0x0008b80001087983 */ /* 0x000ee80000300a00 */
[----:B--2---:R0:W-:Y:S01]  /*1973a0*/  @P6 STG.E.U8 desc[UR46][R4.64], R12 ;  /* 0x0000000c04006986 */ /* 0x0041e2000c10112e */
[----:B------:R-:W-:-:S03]  /*1973b0*/  LOP3.LUT P6, RZ, R14, 0x40000, RZ, 0xc0, !PT ;  /* 0x000400000eff7812 */ /* 0x000fc600078cc0ff */
[----:B------:R-:W2:Y:S04]  /*1973c0*/  LDL.LU R29, [R1+0xe0] ;  /* 0x0000e000011d7983 */ /* 0x000ea80000300800 */
[----:B------:R-:W2:Y:S01]  /*1973d0*/  LDL.LU.64 R24, [R1+0x8c0] ;  /* 0x0008c00001187983 */ /* 0x000ea20000300a00 */
[----:B0-----:R-:W-:-:S03]  /*1973e0*/  PRMT R12, R16, 0x7773, RZ ;  /* 0x00007773100c7816 */ /* 0x001fc600000000ff */
[----:B------:R-:W2:Y:S04]  /*1973f0*/  LDL.LU.64 R22, [R1+0x8c8] ;  /* 0x0008c80001167983 */ /* 0x000ea80000300a00 */
[----:B----4-:R0:W-:Y:S01]  /*197400*/  @P6 STG.E.U8 desc[UR46][R6.64], R12 ;  /* 0x0000000c06006986 */ /* 0x0101e2000c10112e */
[----:B------:R-:W-:-:S03]  /*197410*/  LOP3.LUT P6, RZ, R14, 0x20000, RZ, 0xc0, !PT ;  /* 0x000200000eff7812 */ /* 0x000fc600078cc0ff */
[----:B------:R-:W4:Y:S04]  /*197420*/  LDL.LU.64 R26, [R1+0x8d0] ;  /* 0x0008d000011a7983 */ /* 0x000f280000300a00 */
[----:B------:R-:W4:Y:S01]  /*197430*/  LDL.LU.64 R2, [R1+0x8d8] ;  /* 0x0008d80001027983 */ /* 0x000f220000300a00 */
[----:B0-----:R-:W-:-:S03]  /*197440*/  PRMT R12, R17, 0x7770, RZ ;  /* 0x00007770110c7816 */ /* 0x001fc600000000ff */
        /* <DEDUP_REMOVED lines=13> */
[----:B------:R-:W-:Y:S02]  /*197520*/  PRMT R12, R17, 0x7773, RZ ;  /* 0x00007773110c7816 */ /* 0x000fe400000000ff */
[----:B------:R-:W-:Y:S02]  /*197530*/  LOP3.LUT P4, RZ, R10, 0x1, RZ, 0xc0, !PT ;  /* 0x000000010aff7812 */ /* 0x000fe4000788c0ff */
[----:B------:R-:W-:-:S02]  /*197540*/  LOP3.LUT P3, RZ, R11, 0x100, RZ, 0xc0, !PT ;  /* 0x000001000bff7812 */ /* 0x000fc4000786c0ff */
[----:B------:R-:W-:Y:S02]  /*197550*/  LOP3.LUT P2, RZ, R11, 0x200, RZ, 0xc0, !PT ;  /* 0x000002000bff7812 */ /* 0x000fe4000784c0ff */
        /* <DEDUP_REMOVED lines=16> */
[----:B------:R0:W-:Y:S02]  /*197660*/  @P2 STG.E.U8 desc[UR46][R2.64], R12 ;  /* 0x0000000c02002986 */ /* 0x0001e4000c10112e */
[----:B0-----:R-:W-:-:S05]  /*197670*/  PRMT R12, R29, 0x7772, RZ ;  /* 0x000077721d0c7816 */ /* 0x001fca00000000ff */
[----:B------:R0:W-:Y:S02]  /*197680*/  @P1 STG.E.U8 desc[UR46][R4.64], R12 ;  /* 0x0000000c04001986 */ /* 0x0001e4000c10112e */
        /* <DEDUP_REMOVED lines=41> */
[----:B------:R-:W-:Y:S01]  /*197920*/  LOP3.LUT P2, RZ, R11, 0x800, RZ, 0xc0, !PT ;  /* 0x000008000bff7812 */ /* 0x000fe2000784c0ff */
[----:B------:R-:W3:Y:S01]  /*197930*/  LDL.LU.64 R20, [R1+0x948] ;  /* 0x0009480001147983 */ /* 0x000ee20000300a00 */
[----:B------:R-:W-:Y:S02]  /*197940*/  LOP3.LUT P1, RZ, R10, 0x8, RZ, 0xc0, !PT ;  /* 0x000000080aff7812 */ /* 0x000fe4000782c0ff */
[----:B------:R-:W-:-:S05]  /*197950*/  PRMT R12, R26, 0x7771, RZ ;  /* 0x000077711a0c7816 */ /* 0x000fca00000000ff */
[----:B------:R-:W-:Y:S02]  /*197960*/  @P6 LOP3.LUT R14, R14, 0x400, RZ, 0xfc, !PT ;  /* 0x000004000e0e6812 */ /* 0x000fe400078efcff */
[----:B------:R-:W-:Y:S02]  /*197970*/  LOP3.LUT P6, RZ, R11, 0x2000, RZ, 0xc0, !PT ;  /* 0x000020000bff7812 */ /* 0x000fe400078cc0ff */
        /* <DEDUP_REMOVED lines=10> */
[----:B------:R0:W-:Y:S04]  /*197a20*/  @P0 STG.E.U8 desc[UR46][R2.64], R12 ;  /* 0x0000000c02000986 */ /* 0x0001e8000c10112e */
[----:B------:R-:W4:Y:S01]  /*197a30*/  LDL.LU.64 R26, [R1+0x960] ;  /* 0x00096000011a7983 */ /* 0x000f220000300a00 */
[----:B0-----:R-:W-:-:S03]  /*197a40*/  PRMT R12, R15, 0x7770, RZ ;  /* 0x000077700f0c7816 */ /* 0x001fc600000000ff */
[----:B------:R-:W4:Y:S04]  /*197a50*/  LDL.LU.64 R2, [R1+0x968] ;  /* 0x0009680001027983 */ /* 0x000f280000300a00 */
[----:B------:R0:W-:Y:S01]  /*197a60*/  @P6 STG.E.U8 desc[UR46][R28.64], R12 ;  /* 0x0000000c1c006986 */ /* 0x0001e2000c10112e */
[----:B------:R-:W-:-:S03]  /*197a70*/  LOP3.LUT P6, RZ, R14, 0x800, RZ, 0xc0, !PT ;  /* 0x000008000eff7812 */ /* 0x000fc600078cc0ff */
[----:B------:R-:W4:Y:S01]  /*197a80*/  LDL.LU R25, [R1+0xd4] ;  /* 0x0000d40001197983 */ /* 0x000f220000300800 */
[----:B0-----:R-:W-:-:S03]  /*197a90*/  PRMT R12, R15, 0x7771, RZ ;  /* 0x000077710f0c7816 */ /* 0x001fc600000000ff */
[----:B------:R-:W4:Y:S06]  /*197aa0*/  LDL.LU.64 R28, [R1+0x970] ;  /* 0x00097000011c7983 */ /* 0x000f2c0000300a00 */
        /* <DEDUP_REMOVED lines=33> */
[----:B----4-:R0:W-:Y:S02]  /*197cc0*/  @P5 STG.E.U8 desc[UR46][R22.64], R12 ;  /* 0x0000000c16005986 */ /* 0x0101e4000c10112e */
        /* <DEDUP_REMOVED lines=9> */
[----:B0-----:R-:W-:-:S05]  /*197d60*/  PRMT R12, R25, 0x7772, RZ ;  /* 0x00007772190c7816 */ /* 0x001fca00000000ff */
[----:B--2---:R0:W-:Y:S04]  /*197d70*/  @P0 STG.E.U8 desc[UR46][R6.64], R12 ;  /* 0x0000000c06000986 */ /* 0x0041e8000c10112e */
[----:B0-----:R-:W2:Y:S04]  /*197d80*/  LDL.LU.64 R6, [R1+0x988] ;  /* 0x0009880001067983 */ /* 0x001ea80000300a00 */
[----:B------:R-:W4:Y:S04]  /*197d90*/  LDL.LU.64 R2, [R1+0x990] ;  /* 0x0009900001027983 */ /* 0x000f280000300a00 */
[----:B------:R-:W3:Y:S04]  /*197da0*/  LDL.LU.64 R22, [R1+0x998] ;  /* 0x0009980001167983 */ /* 0x000ee80000300a00 */
[----:B------:R-:W3:Y:S04]  /*197db0*/  LDL.LU.64 R26, [R1+0x9a0] ;  /* 0x0009a000011a7983 */ /* 0x000ee80000300a00 */
[----:B------:R-:W4:Y:S01]  /*197dc0*/  LDL.LU R24, [R1+0xd8] ;  /* 0x0000d80001187983 */ /* 0x000f220000300800 */
[----:B------:R-:W-:-:S02]  /*197dd0*/  LOP3.LUT P3, RZ, R10, 0x1000, RZ, 0xc0, !PT ;  /* 0x000010000aff7812 */ /* 0x000fc4000786c0ff */
[----:B------:R-:W-:Y:S01]  /*197de0*/  LOP3.LUT P2, RZ, R11, 0x100000, RZ, 0xc0, !PT ;  /* 0x001000000bff7812 */ /* 0x000fe2000784c0ff */
[----:B------:R-:W3:Y:S01]  /*197df0*/  LDL.LU.64 R28, [R1+0x9a8] ;  /* 0x0009a800011c7983 */ /* 0x000ee20000300a00 */
[----:B------:R-:W-:-:S03]  /*197e00*/  PRMT R12, R25, 0x7773, RZ ;  /* 0x00007773190c7816 */ /* 0x000fc600000000ff */
[----:B------:R-:W3:Y:S04]  /*197e10*/  LDL.LU.64 R4, [R1+0x9b0] ;  /* 0x0009b00001047983 */ /* 0x000ee80000300a00 */
[----:B------:R-:W3:Y:S04]  /*197e20*/  LDL.LU R13, [R1+0xdc] ;  /* 0x0000dc00010d7983 */ /* 0x000ee80000300800 */
[----:B--2---:R0:W-:Y:S04]  /*197e30*/  @P3 STG.E.U8 desc[UR46][R6.64], R12 ;  /* 0x0000000c06003986 */ /* 0x0041e8000c10112e */
[----:B0-----:R-:W2:Y:S01]  /*197e40*/  LDL.LU.64 R6, [R1+0x9b8] ;  /* 0x0009b80001067983 */ /* 0x001ea20000300a00 */
[----:B----4-:R-:W-:-:S05]  /*197e50*/  PRMT R12, R24, 0x7770, RZ ;  /* 0x00007770180c7816 */ /* 0x010fca00000000ff */
[----:B------:R0:W-:Y:S04]  /*197e60*/  @P2 STG.E.U8 desc[UR46][R2.64], R12 ;  /* 0x0000000c02002986 */ /* 0x0001e8000c10112e */
[----:B0-----:R-:W4:Y:S01]  /*197e70*/  LDL.LU.64 R2, [R1+0x9c8] ;  /* 0x0009c80001027983 */ /* 0x001f220000300a00 */
[----:B------:R-:W-:Y:S02]  /*197e80*/  LOP3.LUT P6, RZ, R10, 0x40000, RZ, 0xc0, !PT ;  /* 0x000400000aff7812 */ /* 0x000fe400078cc0ff */
[----:B---3--:R-:W-:-:S11]  /*197e90*/  LOP3.LUT R0, R0, 0xefffffff, RZ, 0xc0, !PT ;  /* 0xefffffff00007812 */ /* 0x008fd600078ec0ff */
        /* <DEDUP_REMOVED lines=18> */
[C---:B------:R-:W-:Y:S01]  /*197fc0*/  LOP3.LUT P6, RZ, R11.reuse, 0x800000, RZ, 0xc0, !PT ;  /* 0x008000000bff7812 */ /* 0x040fe200078cc0ff */
[----:B------:R-:W4:Y:S01]  /*197fd0*/  LDL.LU R8, [R1+0xc0] ;  /* 0x0000c00001087983 */ /* 0x000f220000300800 */
[----:B------:R-:W-:Y:S02]  /*197fe0*/  LOP3.LUT R14, R14, 0xfffffffb, RZ, 0xc0, !PT ;  /* 0xfffffffb0e0e7812 */ /* 0x000fe400078ec0ff */
[C---:B------:R-:W-:Y:S01]  /*197ff0*/  LOP3.LUT P1, RZ, R11.reuse, 0x200000, RZ, 0xc0, !PT ;  /* 0x002000000bff7812 */ /* 0x040fe2000782c0ff */
[----:B------:R-:W4:Y:S01]  /*198000*/  LDL.LU.64 R16, [R1+0x9d8] ;  /* 0x0009d80001107983 */ /* 0x000f220000300a00 */
[----:B------:R-:W-:Y:S02]  /*198010*/  LOP3.LUT P0, RZ, R10, 0x2000, RZ, 0xc0, !PT ;  /* 0x000020000aff7812 */ /* 0x000fe4000780c0ff */
        /* <DEDUP_REMOVED lines=21> */
[----:B------:R-:W4:Y:S01]  /*198170*/  LDL.LU.64 R28, [R1+0xa08] ;  /* 0x000a0800011c7983 */ /* 0x000f220000300a00 */
[----:B0-----:R-:W-:-:S03]  /*198180*/  PRMT R12, R13, 0x7771, RZ ;  /* 0x000077710d0c7816 */ /* 0x001fc600000000ff */
[----:B------:R-:W4:Y:S06]  /*198190*/  LDL.LU.64 R4, [R1+0xa10] ;  /* 0x000a100001047983 */ /* 0x000f2c0000300a00 */
[----:B--2---:R0:W-:Y:S01]  /*1981a0*/  @P6 STG.E.U8 desc[UR46][R6.64], R12 ;  /* 0x0000000c06006986 */ /* 0x0041e2000c10112e */
[C---:B------:R-:W-:Y:S02]  /*1981b0*/  LOP3.LUT P6, RZ, R14.reuse, 0x2, RZ, 0xc0, !PT ;  /* 0x000000020eff7812 */ /* 0x040fe400078cc0ff */
[----:B0-----:R-:W-:Y:S01]  /*1981c0*/  PRMT R12, R13, 0x7772, RZ ;  /* 0x000077720d0c7816 */ /* 0x001fe200000000ff */
[----:B------:R-:W2:Y:S10]  /*1981d0*/  LDL.LU.64 R6, [R1+0xa18] ;  /* 0x000a180001067983 */ /* 0x000eb40000300a00 */
[----:B---3--:R0:W-:Y:S04]  /*1981e0*/  @P6 STG.E.U8 desc[UR46][R2.64], R12 ;  /* 0x0000000c02006986 */ /* 0x0081e8000c10112e */
[----:B0-----:R-:W3:Y:S01]  /*1981f0*/  LDL.LU.64 R2, [R1+0x5038] ;  /* 0x0050380001027983 */ /* 0x001ee20000300a00 */
[----:B------:R-:W-:-:S03]  /*198200*/  LOP3.LUT P6, RZ, R14, 0x1, RZ, 0xc0, !PT ;  /* 0x000000010eff7812 */ /* 0x000fc600078cc0ff */
[----:B------:R-:W2:Y:S01]  /*198210*/  LDL.LU.64 R14, [R1+0x9d0] ;  /* 0x0009d000010e7983 */ /* 0x000ea20000300a00 */
[----:B------:R-:W-:Y:S02]  /*198220*/  PRMT R12, R13, 0x7773, RZ ;  /* 0x000077730d0c7816 */ /* 0x000fe400000000ff */
[----:B------:R-:W-:-:S07]  /*198230*/  LOP3.LUT P5, RZ, R11, 0x4000000, RZ, 0xc0, !PT ;  /* 0x040000000bff7812 */ /* 0x000fce00078ac0ff */
[----:B---3--:R0:W-:Y:S04]  /*198240*/  @P6 STG.E.U8 desc[UR46][R2.64], R12 ;  /* 0x0000000c02006986 */ /* 0x0081e8000c10112e */
[----:B0-----:R-:W3:Y:S01]  /*198250*/  LDL.LU.64 R2, [R1+0x5030] ;  /* 0x0050300001027983 */ /* 0x001ee20000300a00 */
[----:B------:R-:W-:Y:S02]  /*198260*/  LOP3.LUT P6, RZ, R0, 0x80000000, RZ, 0xc0, !PT ;  /* 0x8000000000ff7812 */ /* 0x000fe400078cc0ff */
[----:B----4-:R-:W-:-:S11]  /*198270*/  PRMT R12, R8, 0x7770, RZ ;  /* 0x00007770080c7816 */ /* 0x010fd600000000ff */
        /* <DEDUP_REMOVED lines=12> */
[----:B------:R-:W-:Y:S02]  /*198340*/  LOP3.LUT P2, RZ, R10, 0x100000, RZ, 0xc0, !PT ;  /* 0x001000000aff7812 */ /* 0x000fe4000784c0ff */
        /* <DEDUP_REMOVED lines=16> */
[----:B0-----:R-:W4:Y:S01]  /*198450*/  LDL.LU.64 R6, [R1+0xa28] ;  /* 0x000a280001067983 */ /* 0x001f220000300a00 */
[----:B------:R-:W-:-:S02]  /*198460*/  LOP3.LUT P3, RZ, R10, 0x200000, RZ, 0xc0, !PT ;  /* 0x002000000aff7812 */ /* 0x000fc4000786c0ff */
[----:B------:R-:W-:Y:S01]  /*198470*/  LOP3.LUT P2, RZ, R10, 0x400000, RZ, 0xc0, !PT ;  /* 0x004000000aff7812 */ /* 0x000fe2000784c0ff */
[----:B------:R-:W2:Y:S01]  /*198480*/  LDL.LU.64 R28, [R1+0xa30] ;  /* 0x000a3000011c7983 */ /* 0x000ea20000300a00 */
[C---:B------:R-:W-:Y:S02]  /*198490*/  LOP3.LUT P1, RZ, R11.reuse, 0x40000000, RZ, 0xc0, !PT ;  /* 0x400000000bff7812 */ /* 0x040fe4000782c0ff */
[----:B------:R-:W-:Y:S01]  /*1984a0*/  LOP3.LUT P0, RZ, R11, 0x80000000, RZ, 0xc0, !PT ;  /* 0x800000000bff7812 */ /* 0x000fe2000780c0ff */
[----:B------:R-:W2:Y:S01]  /*1984b0*/  LDL.LU.64 R22, [R1+0xa38] ;  /* 0x000a380001167983 */ /* 0x000ea20000300a00 */
[----:B------:R-:W-:-:S03]  /*1984c0*/  PRMT R11, R9, 0x7772, RZ ;  /* 0x00007772090b7816 */ /* 0x000fc600000000ff */
        /* <DEDUP_REMOVED lines=32> */
[----:B------:R-:W-:-:S11]  /*1986d0*/  LOP3.LUT R0, R0, 0xfbffffff, RZ, 0xc0, !PT ;  /* 0xfbffffff00007812 */ /* 0x000fd600078ec0ff */
[----:B------:R-:W-:Y:S02]  /*1986e0*/  @P6 LOP3.LUT R0, R0, 0x4000000, RZ, 0xfc, !PT ;  /* 0x0400000000006812 */ /* 0x000fe400078efcff */
[----:B------:R-:W-:Y:S02]  /*1986f0*/  LOP3.LUT P6, RZ, R10, 0x1000000, RZ, 0xc0, !PT ;  /* 0x010000000aff7812 */ /* 0x000fe400078cc0ff */
[----:B------:R-:W-:Y:S02]  /*198700*/  PRMT R11, R24, 0x7770, RZ ;  /* 0x00007770180b7816 */ /* 0x000fe400000000ff */
[----:B------:R-:W-:-:S03]  /*198710*/  LOP3.LUT R0, R0, 0xf7ffffff, RZ, 0xc0, !PT ;  /* 0xf7ffffff00007812 */ /* 0x000fc600078ec0ff */
[----:B------:R0:W-:Y:S06]  /*198720*/  @P1 STG.E.U8 desc[UR46][R28.64], R11 ;  /* 0x0000000b1c001986 */ /* 0x0001ec000c10112e */
[----:B------:R-:W-:Y:S02]  /*198730*/  @P6 LOP3.LUT R0, R0, 0x8000000, RZ, 0xfc, !PT ;  /* 0x0800000000006812 */ /* 0x000fe400078efcff */
[----:B------:R-:W-:Y:S02]  /*198740*/  LOP3.LUT P6, RZ, R10, 0x800000, RZ, 0xc0, !PT ;  /* 0x008000000aff7812 */ /* 0x000fe400078cc0ff */
[C---:B0-----:R-:W-:Y:S01]  /*198750*/  PRMT R11, R24.reuse, 0x7771, RZ ;  /* 0x00007771180b7816 */ /* 0x041fe200000000ff */
[----:B------:R-:W2:Y:S04]  /*198760*/  LDL.LU R28, [R1+0xb4] ;  /* 0x0000b400011c7983 */ /* 0x000ea80000300800 */
[----:B------:R-:W2:Y:S04]  /*198770*/  LDL.LU.64 R12, [R1+0xa70] ;  /* 0x000a7000010c7983 */ /* 0x000ea80000300a00 */
[----:B------:R-:W2:Y:S04]  /*198780*/  LDL.LU.64 R14, [R1+0xa78] ;  /* 0x000a7800010e7983 */ /* 0x000ea80000300a00 */
[----:B------:R-:W2:Y:S04]  /*198790*/  LDL.LU R29, [R1+0xb8] ;  /* 0x0000b800011d7983 */ /* 0x000ea80000300800 */
[----:B------:R0:W-:Y:S04]  /*1987a0*/  @P0 STG.E.U8 desc[UR46][R22.64], R11 ;  /* 0x0000000b16000986 */ /* 0x0001e8000c10112e */
[----:B------:R-:W2:Y:S04]  /*1987b0*/  LDL.LU.64 R16, [R1+0xa80] ;  /* 0x000a800001107983 */ /* 0x000ea80000300a00 */
[----:B------:R-:W2:Y:S04]  /*1987c0*/  LDL.LU.64 R18, [R1+0xa88] ;  /* 0x000a880001127983 */ /* 0x000ea80000300a00 */
[----:B------:R-:W2:Y:S01]  /*1987d0*/  LDL.LU.64 R20, [R1+0xa90] ;  /* 0x000a900001147983 */ /* 0x000ea20000300a00 */
[----:B0-----:R-:W-:-:S03]  /*1987e0*/  PRMT R11, R24, 0x7772, RZ ;  /* 0x00007772180b7816 */ /* 0x001fc600000000ff */
        /* <DEDUP_REMOVED lines=8> */
[----:B------:R-:W3:Y:S04]  /*198870*/  LDL.LU.64 R4, [R1+0xaa8] ;  /* 0x000aa80001047983 */ /* 0x000ee80000300a00 */
[----:B------:R-:W3:Y:S06]  /*198880*/  LDL.LU R24, [R1+0xbc] ;  /* 0x0000bc0001187983 */ /* 0x000eec0000300800 */
        /* <DEDUP_REMOVED lines=14> */
[----:B------:R-:W-:Y:S02]  /*198970*/  LOP3.LUT P3, RZ, R2, 0x20, RZ, 0xc0, !PT ;  /* 0x0000002002ff7812 */ /* 0x000fe4000786c0ff */
[C---:B------:R-:W-:Y:S02]  /*198980*/  LOP3.LUT P2, RZ, R10.reuse, 0x20000000, RZ, 0xc0, !PT ;  /* 0x200000000aff7812 */ /* 0x040fe4000784c0ff */
[----:B------:R-:W-:Y:S02]  /*198990*/  LOP3.LUT P1, RZ, R10, 0x40000000, RZ, 0xc0, !PT ;  /* 0x400000000aff7812 */ /* 0x000fe4000782c0ff */
[----:B------:R-:W-:Y:S01]  /*1989a0*/  LOP3.LUT P0, RZ, R2, 0x40, RZ, 0xc0, !PT ;  /* 0x0000004002ff7812 */ /* 0x000fe2000780c0ff */
[----:B--2---:R0:W-:Y:S01]  /*1989b0*/  @P6 STG.E.U8 desc[UR46][R8.64], R11 ;  /* 0x0000000b08006986 */ /* 0x0041e2000c10112e */
[----:B------:R-:W-:-:S03]  /*1989c0*/  LOP3.LUT P6, RZ, R0, 0x400000, RZ, 0xc0, !PT ;  /* 0x0040000000ff7812 */ /* 0x000fc600078cc0ff */
[----:B0-----:R-:W2:Y:S01]  /*1989d0*/  LDL.LU.64 R8, [R1+0x5010] ;  /* 0x0050100001087983 */ /* 0x001ea20000300a00 */
[----:B------:R-:W-:-:S09]  /*1989e0*/  PRMT R11, R28, 0x7770, RZ ;  /* 0x000077701c0b7816 */ /* 0x000fd200000000ff */
        /* <DEDUP_REMOVED lines=18> */
[----:B------:R-:W3:Y:S04]  /*198b10*/  LDL.LU.64 R4, [R1+0xab8] ;  /* 0x000ab80001047983 */ /* 0x000ee80000300a00 */
[----:B----4-:R0:W-:Y:S04]  /*198b20*/  @P0 STG.E.U8 desc[UR46][R6.64], R11 ;  /* 0x0000000b06000986 */ /* 0x0101e8000c10112e */
[----:B0-----:R-:W4:Y:S01]  /*198b30*/  LDL.LU.64 R6, [R1+0xac0] ;  /* 0x000ac00001067983 */ /* 0x001f220000300a00 */
[----:B------:R-:W-:-:S02]  /*198b40*/  LOP3.LUT P6, RZ, R2, 0x2000, RZ, 0xc0, !PT ;  /* 0x0000200002ff7812 */ /* 0x000fc400078cc0ff */
[----:B------:R-:W-:Y:S02]  /*198b50*/  LOP3.LUT R0, R0, 0xffffefff, RZ, 0xc0, !PT ;  /* 0xffffefff00007812 */ /* 0x000fe400078ec0ff */
[----:B------:R-:W-:Y:S02]  /*198b60*/  LOP3.LUT P3, RZ, R2, 0x80, RZ, 0xc0, !PT ;  /* 0x0000008002ff7812 */ /* 0x000fe4000786c0ff */
[----:B------:R-:W-:Y:S01]  /*198b70*/  LOP3.LUT P0, RZ, R10, 0x80000000, RZ, 0xc0, !PT ;  /* 0x800000000aff7812 */ /* 0x000fe2000780c0ff */
[----:B------:R-:W4:Y:S06]  /*198b80*/  LDL.LU.64 R28, [R1+0xac8] ;  /* 0x000ac800011c7983 */ /* 0x000f2c0000300a00 */
[----:B------:R-:W-:-:S02]  /*198b90*/  @P6 LOP3.LUT R0, R0, 0x1000, RZ, 0xfc, !PT ;  /* 0x0000100000006812 */ /* 0x000fc400078efcff */
[----:B------:R-:W-:Y:S02]  /*198ba0*/  LOP3.LUT P6, RZ, R2, 0x1000, RZ, 0xc0, !PT ;  /* 0x0000100002ff7812 */ /* 0x000fe400078cc0ff */
[----:B------:R-:W-:Y:S01]  /*198bb0*/  PRMT R10, R24, 0x7771, RZ ;  /* 0x00007771180a7816 */ /* 0x000fe200000000ff */
[----:B------:R-:W4:Y:S01]  /*198bc0*/  LDL.LU.64 R22, [R1+0xad0] ;  /* 0x000ad00001167983 */ /* 0x000f220000300a00 */
[----:B------:R-:W-:-:S03]  /*198bd0*/  LOP3.LUT R0, R0, 0xffffdfff, RZ, 0xc0, !PT ;  /* 0xffffdfff00007812 */ /* 0x000fc600078ec0ff */
[----:B------:R-:W4:Y:S04]  /*198be0*/  LDL.LU.64 R26, [R1+0xad8] ;  /* 0x000ad800011a7983 */ /* 0x000f280000300a00 */
[----:B------:R-:W4:Y:S02]  /*198bf0*/  LDL.LU R12, [R1+0xa0] ;  /* 0x0000a000010c7983 */ /* 0x000f240000300800 */
[----:B------:R-:W-:-:S04]  /*198c00*/  @P6 LOP3.LUT R0, R0, 0x2000, RZ, 0xfc, !PT ;  /* 0x0000200000006812 */ /* 0x000fc800078efcff */
[----:B------:R-:W-:Y:S02]  /*198c10*/  LOP3.LUT R0, R0, 0xffffbfff, RZ, 0xc0, !PT ;  /* 0xffffbfff00007812 */ /* 0x000fe400078ec0ff */
        /* <DEDUP_REMOVED lines=18> */
[C---:B------:R-:W-:Y:S01]  /*198d40*/  LOP3.LUT P6, RZ, R2.reuse, 0x200, RZ, 0xc0, !PT ;  /* 0x0000020002ff7812 */ /* 0x040fe200078cc0ff */
[----:B---3--:R0:W-:Y:S01]  /*198d50*/  @P3 STG.E.U8 desc[UR46][R4.64], R10 ;  /* 0x0000000a04003986 */ /* 0x0081e2000c10112e */
[----:B------:R-:W-:Y:S02]  /*198d60*/  LOP3.LUT P3, RZ, R2, 0x4000, RZ, 0xc0, !PT ;  /* 0x0000400002ff7812 */ /* 0x000fe4000786c0ff */
[----:B0-----:R-:W-:Y:S01]  /*198d70*/  PRMT R10, R24, 0x7772, RZ ;  /* 0x00007772180a7816 */ /* 0x001fe200000000ff */
[----:B------:R-:W2:Y:S04]  /*198d80*/  LDL.LU.64 R4, [R1+0xae0] ;  /* 0x000ae00001047983 */ /* 0x000ea80000300a00 */
[----:B------:R-:W3:Y:S04]  /*198d90*/  LDL.LU R13, [R1+0xa4] ;  /* 0x0000a400010d7983 */ /* 0x000ee80000300800 */
[----:B----4-:R0:W-:Y:S01]  /*198da0*/  @P0 STG.E.U8 desc[UR46][R6.64], R10 ;  /* 0x0000000a06000986 */ /* 0x0101e2000c10112e */
[----:B------:R-:W-:-:S03]  /*198db0*/  LOP3.LUT P0, RZ, R2, 0x8000, RZ, 0xc0, !PT ;  /* 0x0000800002ff7812 */ /* 0x000fc6000780c0ff */
[----:B0-----:R-:W4:Y:S04]  /*198dc0*/  LDL.LU.64 R6, [R1+0xae8] ;  /* 0x000ae80001067983 */ /* 0x001f280000300a00 */
[----:B------:R0:W-:Y:S04]  /*198dd0*/  STL.64 [R1+0x4ff8], R2 ;  /* 0x004ff80201007387 */ /* 0x0001e80000100a00 */
[----:B0-----:R-:W2:Y:S04]  /*198de0*/  LDL.LU.64 R2, [R1+0xb00] ;  /* 0x000b000001027983 */ /* 0x001ea80000300a00 */
[----:B--2---:R0:W-:Y:S04]  /*198df0*/  STL.64 [R1+0x5000], R2 ;  /* 0x0050000201007387 */ /* 0x0041e80000100a00 */
[----:B0-----:R-:W2:Y:S01]  /*198e00*/  LDL.LU.64 R2, [R1+0xaf8] ;  /* 0x000af80001027983 */ /* 0x001ea20000300a00 */
[----:B------:R-:W-:-:S02]  /*198e10*/  LOP3.LUT P1, RZ, R9, 0x1, RZ, 0xc0, !PT ;  /* 0x0000000109ff7812 */ /* 0x000fc4000782c0ff */
[----:B------:R-:W-:-:S11]  /*198e20*/  PRMT R10, R24, 0x7773, RZ ;  /* 0x00007773180a7816 */ /* 0x000fd600000000ff */
[----:B------:R0:W-:Y:S02]  /*198e30*/  @P1 STG.E.U8 desc[UR46][R28.64], R10 ;  /* 0x0000000a1c001986 */ /* 0x0001e4000c10112e */
[----:B0-----:R-:W-:-:S05]  /*198e40*/  PRMT R10, R12, 0x7770, RZ ;  /* 0x000077700c0a7816 */ /* 0x001fca00000000ff */
[----:B------:R0:W-:Y:S02]  /*198e50*/  @P2 STG.E.U8 desc[UR46][R22.64], R10 ;  /* 0x0000000a16002986 */ /* 0x0001e4000c10112e */
[----:B0-----:R-:W-:Y:S02]  /*198e60*/  PRMT R10, R12, 0x7771, RZ ;  /* 0x000077710c0a7816 */ /* 0x001fe400000000ff */
[----:B--2---:R0:W-:Y:S04]  /*198e70*/  STL.64 [R1+0x5008], R2 ;  /* 0x0050080201007387 */ /* 0x0041e80000100a00 */
[----:B0-----:R-:W2:Y:S04]  /*198e80*/  LDL.LU.64 R2, [R1+0xaf0] ;  /* 0x000af00001027983 */ /* 0x001ea80000300a00 */
[----:B------:R0:W-:Y:S01]  /*198e90*/  @P6 STG.E.U8 desc[UR46][R26.64], R10 ;  /* 0x0000000a1a006986 */ /* 0x0001e2000c10112e */
[----:B------:R-:W-:-:S03]  /*198ea0*/  LOP3.LUT P6, RZ, R0, 0x80000, RZ, 0xc0, !PT ;  /* 0x0008000000ff7812 */ /* 0x000fc600078cc0ff */
[----:B------:R-:W2:Y:S04]  /*198eb0*/  LDL.LU.64 R14, [R1+0xb08] ;  /* 0x000b0800010e7983 */ /* 0x000ea80000300a00 */
[----:B------:R-:W2:Y:S04]  /*198ec0*/  LDL.LU R28, [R1+0xa8] ;  /* 0x0000a800011c7983 */ /* 0x000ea80000300800 */
[----:B------:R-:W2:Y:S04]  /*198ed0*/  LDL.LU.64 R16, [R1+0xb10] ;  /* 0x000b100001107983 */ /* 0x000ea80000300a00 */
[----:B------:R-:W2:Y:S04]  /*198ee0*/  LDL.LU.64 R18, [R1+0xb18] ;  /* 0x000b180001127983 */ /* 0x000ea80000300a00 */
[----:B------:R-:W2:Y:S04]  /*198ef0*/  LDL.LU R29, [R1+0xac] ;  /* 0x0000ac00011d7983 */ /* 0x000ea80000300800 */
        /* <DEDUP_REMOVED lines=9> */
[----:B----4-:R3:W-:Y:S01]  /*198f90*/  @P6 STG.E.U8 desc[UR46][R6.64], R10 ;  /* 0x0000000a06006986 */ /* 0x0107e2000c10112e */
[----:B------:R-:W-:-:S02]  /*198fa0*/  LOP3.LUT P6, RZ, R0, 0x20000, RZ, 0xc0, !PT ;  /* 0x0002000000ff7812 */ /* 0x000fc400078cc0ff */
[----:B---3--:R-:W-:Y:S01]  /*198fb0*/  PRMT R10, R13, 0x7770, RZ ;  /* 0x000077700d0a7816 */ /* 0x008fe200000000ff */
[----:B------:R-:W3:Y:S10]  /*198fc0*/  LDL.LU.64 R6, [R1+0xb48] ;  /* 0x000b480001067983 */ /* 0x000ef40000300a00 */
        /* <DEDUP_REMOVED lines=10> */
[----:B------:R-:W-:-:S05]  /*199070*/  LOP3.LUT P1, RZ, R9, 0x80, RZ, 0xc0, !PT ;  /* 0x0000008009ff7812 */ /* 0x000fca000782c0ff */
[----:B--2---:R0:W-:Y:S04]  /*199080*/  @P6 STG.E.U8 desc[UR46][R2.64], R10 ;  /* 0x0000000a02006986 */ /* 0x0041e8000c10112e */
[----:B0-----:R-:W2:Y:S01]  /*199090*/  LDL.LU.64 R2, [R1+0x4ff8] ;  /* 0x004ff80001027983 */ /* 0x001ea20000300a00 */
[----:B------:R-:W-:Y:S02]  /*1990a0*/  LOP3.LUT P6, RZ, R0, 0x4000, RZ, 0xc0, !PT ;  /* 0x0000400000ff7812 */ /* 0x000fe400078cc0ff */
[----:B------:R-:W-:-:S11]  /*1990b0*/  PRMT R10, R13, 0x7773, RZ ;  /* 0x000077730d0a7816 */ /* 0x000fd600000000ff */
[----:B------:R0:W-:Y:S01]  /*1990c0*/  @P6 STG.E.U8 desc[UR46][R14.64], R10 ;  /* 0x0000000a0e006986 */ /* 0x0001e2000c10112e */
[----:B------:R-:W-:Y:S02]  /*1990d0*/  LOP3.LUT P6, RZ, R0, 0x2000, RZ, 0xc0, !PT ;  /* 0x0000200000ff7812 */ /* 0x000fe400078cc0ff */
[----:B0-----:R-:W-:Y:S01]  /*1990e0*/  PRMT R10, R28, 0x7770, RZ ;  /* 0x000077701c0a7816 */ /* 0x001fe200000000ff */
[----:B------:R-:W4:Y:S10]  /*1990f0*/  LDL.LU.64 R14, [R1+0xb50] ;  /* 0x000b5000010e7983 */ /* 0x000f340000300a00 */
[----:B------:R0:W-:Y:S01]  /*199100*/  @P6 STG.E.U8 desc[UR46][R16.64], R10 ;  /* 0x0000000a10006986 */ /* 0x0001e2000c10112e */
[----:B------:R-:W-:-:S02]  /*199110*/  LOP3.LUT P6, RZ, R0, 0x1000, RZ, 0xc0, !PT ;  /* 0x0000100000ff7812 */ /* 0x000fc400078cc0ff */
[----:B0-----:R-:W-:-:S11]  /*199120*/  PRMT R10, R28, 0x7771, RZ ;  /* 0x000077711c0a7816 */ /* 0x001fd600000000ff */
[----:B------:R0:W-:Y:S02]  /*199130*/  @P6 STG.E.U8 desc[UR46][R18.64], R10 ;  /* 0x0000000a12006986 */ /* 0x0001e4000c10112e */
[----:B0-----:R-:W-:-:S05]  /*199140*/  PRMT R10, R28, 0x7772, RZ ;  /* 0x000077721c0a7816 */ /* 0x001fca00000000ff */
[----:B------:R0:W-:Y:S02]  /*199150*/  @P5 STG.E.U8 desc[UR46][R20.64], R10 ;  /* 0x0000000a14005986 */ /* 0x0001e4000c10112e */
[----:B0-----:R-:W-:Y:S02]  /*199160*/  PRMT R10, R28, 0x7773, RZ ;  /* 0x000077731c0a7816 */ /* 0x001fe400000000ff */
[----:B------:R-:W4:Y:S04]  /*199170*/  LDL.LU.64 R20, [R1+0xb58] ;  /* 0x000b580001147983 */ /* 0x000f280000300a00 */
[----:B------:R0:W-:Y:S02]  /*199180*/  @P4 STG.E.U8 desc[UR46][R24.64], R10 ;  /* 0x0000000a18004986 */ /* 0x0001e4000c10112e */
[----:B0-----:R-:W-:-:S05]  /*199190*/  PRMT R10, R29, 0x7770, RZ ;  /* 0x000077701d0a7816 */ /* 0x001fca00000000ff */
[----:B------:R0:W-:Y:S02]  /*1991a0*/  @P3 STG.E.U8 desc[UR46][R22.64], R10 ;  /* 0x0000000a16003986 */ /* 0x0001e4000c10112e */
[----:B0-----:R-:W-:-:S05]  /*1991b0*/  PRMT R10, R29, 0x7771, RZ ;  /* 0x000077711d0a7816 */ /* 0x001fca00000000ff */
[----:B------:R0:W-:Y:S02]  /*1991c0*/  @P0 STG.E.U8 desc[UR46][R26.64], R10 ;  /* 0x0000000a1a000986 */ /* 0x0001e4000c10112e */
[----:B0-----:R-:W-:-:S05]  /*1991d0*/  PRMT R10, R29, 0x7772, RZ ;  /* 0x000077721d0a7816 */ /* 0x001fca00000000ff */
[----:B------:R0:W-:Y:S04]  /*1991e0*/  @P1 STG.E.U8 desc[UR46][R4.64], R10 ;  /* 0x0000000a04001986 */ /* 0x0001e8000c10112e */
[----:B0-----:R-:W4:Y:S04]  /*1991f0*/  LDL.LU.64 R4, [R1+0xb60] ;  /* 0x000b600001047983 */ /* 0x001f280000300a00 */
[----:B------:R-:W4:Y:S01]  /*199200*/  LDL.LU R17, [R1+0x90] ;  /* 0x0000900001117983 */ /* 0x000f220000300800 */
[----:B------:R-:W-:-:S03]  /*199210*/  PRMT R10, R29, 0x7773, RZ ;  /* 0x000077731d0a7816 */ /* 0x000fc600000000ff */
[----:B------:R-:W4:Y:S01]  /*199220*/  LDL.LU.64 R28, [R1+0xb68] ;  /* 0x000b6800011c7983 */ /* 0x000f220000300a00 */
[----:B------:R-:W-:Y:S02]  /*199230*/  LOP3.LUT R0, R0, 0xffffffdf, RZ, 0xc0, !PT ;  /* 0xffffffdf00007812 */ /* 0x000fe400078ec0ff */
[C---:B------:R-:W-:Y:S01]  /*199240*/  LOP3.LUT P2, RZ, R9.reuse, 0x100, RZ, 0xc0, !PT ;  /* 0x0000010009ff7812 */ /* 0x040fe2000784c0ff */
[----:B------:R-:W4:Y:S04]  /*199250*/  LDL.LU.64 R22, [R1+0xb70] ;  /* 0x000b700001167983 */ /* 0x000f280000300a00 */
[----:B------:R-:W4:Y:S08]  /*199260*/  LDL.LU.64 R18, [R1+0xb78] ;  /* 0x000b780001127983 */ /* 0x000f300000300a00 */
[----:B---3--:R0:W-:Y:S04]  /*199270*/  @P2 STG.E.U8 desc[UR46][R6.64], R10 ;  /* 0x0000000a06002986 */ /* 0x0081e8000c10112e */
[----:B0-----:R-:W3:Y:S04]  /*199280*/  LDL.LU.64 R6, [R1+0xb80] ;  /* 0x000b800001067983 */ /* 0x001ee80000300a00 */
[----:B------:R-:W3:Y:S04]  /*199290*/  LDL.LU R25, [R1+0x94] ;  /* 0x0000940001197983 */ /* 0x000ee80000300800 */
[----:B------:R-:W3:Y:S01]  /*1992a0*/  LDL.LU.64 R26, [R1+0xb88] ;  /* 0x000b8800011a7983 */ /* 0x000ee20000300a00 */
[----:B------:R-:W-:-:S02]  /*1992b0*/  LOP3.LUT P5, RZ, R9, 0x200, RZ, 0xc0, !PT ;  /* 0x0000020009ff7812 */ /* 0x000fc400078ac0ff */
[----:B------:R-:W-:Y:S01]  /*1992c0*/  LOP3.LUT P3, RZ, R9, 0x400, RZ, 0xc0, !PT ;  /* 0x0000040009ff7812 */ /* 0x000fe2000786c0ff */
[----:B------:R-:W3:Y:S01]  /*1992d0*/  LDL.LU R24, [R1+0x98] ;  /* 0x0000980001187983 */ /* 0x000ee20000300800 */
        /* <DEDUP_REMOVED lines=16> */
[----:B------:R-:W-:Y:S02]  /*1993e0*/  LOP3.LUT R0, R0, 0xfffffbff, RZ, 0xc0, !PT ;  /* 0xfffffbff00007812 */ /* 0x000fe400078ec0ff */
[----:B------:R-:W-:-:S09]  /*1993f0*/  LOP3.LUT P1, RZ, R2, 0x20000, RZ, 0xc0, !PT ;  /* 0x0002000002ff7812 */ /* 0x000fd2000782c0ff */
[----:B------:R-:W-:Y:S02]  /*199400*/  @P4 LOP3.LUT R0, R0, 0x400, RZ, 0xfc, !PT ;  /* 0x0000040000004812 */ /* 0x000fe400078efcff */
[----:B------:R-:W-:Y:S02]  /*199410*/  LOP3.LUT P4, RZ, R9, 0x800, RZ, 0xc0, !PT ;  /* 0x0000080009ff7812 */ /* 0x000fe4000788c0ff */
[----:B----4-:R-:W-:-:S05]  /*199420*/  PRMT R9, R17, 0x7770, RZ ;  /* 0x0000777011097816 */ /* 0x010fca00000000ff */
[----:B------:R0:W-:Y:S02]  /*199430*/  @P0 STG.E.U8 desc[UR46][R14.64], R9 ;  /* 0x000000090e000986 */ /* 0x0001e4000c10112e */
[----:B0-----:R-:W-:-:S05]  /*199440*/  PRMT R9, R17, 0x7771, RZ ;  /* 0x0000777111097816 */ /* 0x001fca00000000ff */
[----:B------:R0:W-:Y:S04]  /*199450*/  @P1 STG.E.U8 desc[UR46][R20.64], R9 ;  /* 0x0000000914001986 */ /* 0x0001e8000c10112e */
[----:B0-----:R-:W2:Y:S01]  /*199460*/  LDL.LU.64 R20, [R1+0xb90] ;  /* 0x000b900001147983 */ /* 0x001ea20000300a00 */
[----:B------:R-:W-:-:S05]  /*199470*/  PRMT R9, R17, 0x7772, RZ ;  /* 0x0000777211097816 */ /* 0x000fca00000000ff */
[----:B------:R0:W-:Y:S04]  /*199480*/  @P5 STG.E.U8 desc[UR46][R4.64], R9 ;  /* 0x0000000904005986 */ /* 0x0001e8000c10112e */
[----:B0-----:R-:W4:Y:S01]  /*199490*/  LDL.LU.64 R4, [R1+0xb98] ;  /* 0x000b980001047983 */ /* 0x001f220000300a00 */
[----:B------:R-:W-:-:S05]  /*1994a0*/  PRMT R9, R17, 0x7773, RZ ;  /* 0x0000777311097816 */ /* 0x000fca00000000ff */
[----:B------:R0:W-:Y:S04]  /*1994b0*/  @P3 STG.E.U8 desc[UR46][R28.64], R9 ;  /* 0x000000091c003986 */ /* 0x0001e8000c10112e */
[----:B0-----:R-:W4:Y:S01]  /*1994c0*/  LDL.LU.64 R28, [R1+0xba0] ;  /* 0x000ba000011c7983 */ /* 0x001f220000300a00 */
[----:B------:R-:W-:Y:S02]  /*1994d0*/  LOP3.LUT P2, RZ, R2, 0x40000, RZ, 0xc0, !PT ;  /* 0x0004000002ff7812 */ /* 0x000fe4000784c0ff */
[----:B------:R-:W-:Y:S02]  /*1994e0*/  LOP3.LUT R0, R0, 0xfffff7ff, RZ, 0xc0, !PT ;  /* 0xfffff7ff00007812 */ /* 0x000fe400078ec0ff */
[----:B---3--:R-:W-:Y:S02]  /*1994f0*/  PRMT R9, R25, 0x7770, RZ ;  /* 0x0000777019097816 */ /* 0x008fe400000000ff */
[----:B------:R-:W-:-:S02]  /*199500*/  @P4 LOP3.LUT R0, R0, 0x800, RZ, 0xfc, !PT ;  /* 0x0000080000004812 */ /* 0x000fc400078efcff */
[----:B------:R-:W-:-:S05]  /*199510*/  LOP3.LUT P4, RZ, R2, 0x80000, RZ, 0xc0, !PT ;  /* 0x0008000002ff7812 */ /* 0x000fca000788c0ff */
[----:B------:R0:W-:Y:S02]  /*199520*/  @P2 STG.E.U8 desc[UR46][R22.64], R9 ;  /* 0x0000000916002986 */ /* 0x0001e4000c10112e */
[----:B0-----:R-:W-:Y:S02]  /*199530*/  PRMT R9, R25, 0x7771, RZ ;  /* 0x0000777119097816 */ /* 0x001fe400000000ff */
[----:B------:R-:W3:Y:S04]  /*199540*/  LDL.LU.64 R22, [R1+0xba8] ;  /* 0x000ba80001167983 */ /* 0x000ee80000300a00 */
[----:B------:R-:W3:Y:S04]  /*199550*/  LDL.LU R11, [R1+0x9c] ;  /* 0x00009c00010b7983 */ /* 0x000ee80000300800 */
[----:B------:R-:W3:Y:S04]  /*199560*/  LDL.LU.64 R14, [R1+0xbb0] ;  /* 0x000bb000010e7983 */ /* 0x000ee80000300a00 */
[----:B------:R0:W-:Y:S01]  /*199570*/  @P4 STG.E.U8 desc[UR46][R18.64], R9 ;  /* 0x0000000912004986 */ /* 0x0001e2000c10112e */
[----:B------:R-:W-:-:S02]  /*199580*/  LOP3.LUT P4, RZ, R0, 0x800, RZ, 0xc0, !PT ;  /* 0x0000080000ff7812 */ /* 0x000fc4000788c0ff */
[----:B0-----:R-:W-:-:S11]  /*199590*/  PRMT R9, R25, 0x7772, RZ ;  /* 0x0000777219097816 */ /* 0x001fd600000000ff */
[----:B------:R0:W-:Y:S01]  /*1995a0*/  @P4 STG.E.U8 desc[UR46][R6.64], R9 ;  /* 0x0000000906004986 */ /* 0x0001e2000c10112e */
[----:B------:R-:W-:-:S03]  /*1995b0*/  LOP3.LUT P4, RZ, R0, 0x400, RZ, 0xc0, !PT ;  /* 0x0000040000ff7812 */ /* 0x000fc6000788c0ff */
[----:B0-----:R-:W3:Y:S01]  /*1995c0*/  LDL.LU.64 R6, [R1+0xbb8] ;  /* 0x000bb80001067983 */ /* 0x001ee20000300a00 */
[----:B------:R-:W-:-:S03]  /*1995d0*/  PRMT R9, R25, 0x7773, RZ ;  /* 0x0000777319097816 */ /* 0x000fc600000000ff */
[----:B------:R-:W3:Y:S04]  /*1995e0*/  LDL.LU.64 R18, [R1+0xbc0] ;  /* 0x000bc00001127983 */ /* 0x000ee80000300a00 */
[----:B------:R-:W3:Y:S04]  /*1995f0*/  LDL.LU.64 R12, [R1+0xbc8] ;  /* 0x000bc800010c7983 */ /* 0x000ee80000300a00 */
[----:B------:R0:W-:Y:S01]  /*199600*/  @P4 STG.E.U8 desc[UR46][R26.64], R9 ;  /* 0x000000091a004986 */ /* 0x0001e2000c10112e */
[----:B------:R-:W-:-:S03]  /*199610*/  LOP3.LUT P4, RZ, R0, 0x200, RZ, 0xc0, !PT ;  /* 0x0000020000ff7812 */ /* 0x000fc6000788c0ff */
[----:B0-----:R-:W3:Y:S01]  /*199620*/  LDL.LU.64 R26, [R1+0xbd0] ;  /* 0x000bd000011a7983 */ /* 0x001ee20000300a00 */
[----:B------:R-:W-:-:S03]  /*199630*/  PRMT R9, R24, 0x7770, RZ ;  /* 0x0000777018097816 */ /* 0x000fc600000000ff */
[----:B------:R-:W3:Y:S04]  /*199640*/  LDL.LU R25, [R1+0x80] ;  /* 0x0000800001197983 */ /* 0x000ee80000300800 */
[----:B------:R-:W3:Y:S04]  /*199650*/  LDL.LU R16, [R1+0x1e50] ;  /* 0x001e500001107983 */ /* 0x000ee80000300800 */
[----:B--2---:R0:W-:Y:S01]  /*199660*/  @P4 STG.E.U8 desc[UR46][R20.64], R9 ;  /* 0x0000000914004986 */ /* 0x0041e2000c10112e */
[----:B------:R-:W-:Y:S02]  /*199670*/  LOP3.LUT P4, RZ, R0, 0x100, RZ, 0xc0, !PT ;  /* 0x0000010000ff7812 */ /* 0x000fe4000788c0ff */
[----:B0-----:R-:W-:Y:S01]  /*199680*/  PRMT R9, R24, 0x7771, RZ ;  /* 0x0000777118097816 */ /* 0x001fe200000000ff */
[----:B------:R-:W2:Y:S04]  /*199690*/  LDL.LU.64 R20, [R1+0xbd8] ;  /* 0x000bd80001147983 */ /* 0x000ea80000300a00 */
[----:B------:R-:W2:Y:S06]  /*1996a0*/  LDL.LU R17, [R1+0xd8c] ;  /* 0x000d8c0001117983 */ /* 0x000eac0000300800 */
[----:B----4-:R0:W-:Y:S01]  /*1996b0*/  @P4 STG.E.U8 desc[UR46][R4.64], R9 ;  /* 0x0000000904004986 */ /* 0x0101e2000c10112e */
[----:B------:R-:W-:-:S02]  /*1996c0*/  LOP3.LUT P4, RZ, R0, 0x80, RZ, 0xc0, !PT ;  /* 0x0000008000ff7812 */ /* 0x000fc4000788c0ff */
[----:B0-----:R-:W-:Y:S01]  /*1996d0*/  PRMT R9, R24, 0x7772, RZ ;  /* 0x0000777218097816 */ /* 0x001fe200000000ff */
[----:B------:R-:W4:Y:S10]  /*1996e0*/  LDL.LU.64 R4, [R1+0x4ff0] ;  /* 0x004ff00001047983 */ /* 0x000f340000300a00 */
[----:B------:R0:W-:Y:S04]  /*1996f0*/  @P4 STG.E.U8 desc[UR46][R28.64], R9 ;  /* 0x000000091c004986 */ /* 0x0001e8000c10112e */
[----:B0-----:R-:W4:Y:S01]  /*199700*/  LDL.LU.64 R28, [R1+0xbe0] ;  /* 0x000be000011c7983 */ /* 0x001f220000300a00 */
[----:B------:R-:W-:-:S02]  /*199710*/  LOP3.LUT P4, RZ, R0, 0x40, RZ, 0xc0, !PT ;  /* 0x0000004000ff7812 */ /* 0x000fc4000788c0ff */
[----:B------:R-:W-:Y:S02]  /*199720*/  PRMT R9, R24, 0x7773, RZ ;  /* 0x0000777318097816 */ /* 0x000fe400000000ff */
[----:B------:R-:W-:-:S09]  /*199730*/  LOP3.LUT P0, RZ, R2, 0x2000000, RZ, 0xc0, !PT ;  /* 0x0200000002ff7812 */ /* 0x000fd2000780c0ff */
[----:B---3--:R0:W-:Y:S01]  /*199740*/  @P4 STG.E.U8 desc[UR46][R22.64], R9 ;  /* 0x0000000916004986 */ /* 0x0081e2000c10112e */
[----:B------:R-:W-:-:S03]  /*199750*/  LOP3.LUT P4, RZ, R0, 0x20, RZ, 0xc0, !PT ;  /* 0x0000002000ff7812 */ /* 0x000fc6000788c0ff */
[----:B0-----:R-:W3:Y:S01]  /*199760*/  LDL.LU.64 R22, [R1+0xbe8] ;  /* 0x000be80001167983 */ /* 0x001ee20000300a00 */
[----:B------:R-:W-:-:S03]  /*199770*/  PRMT R9, R11, 0x7770, RZ ;  /* 0x000077700b097816 */ /* 0x000fc600000000ff */
[----:B------:R-:W3:Y:S01]  /*199780*/  LDL.LU R24, [R1+0x84] ;  /* 0x0000840001187983 */ /* 0x000ee20000300800 */
[----:B------:R-:W-:-:S05]  /*199790*/  LOP3.LUT P1, RZ, R2, 0x4000000, RZ, 0xc0, !PT ;  /* 0x0400000002ff7812 */ /* 0x000fca000782c0ff */
[----:B------:R0:W-:Y:S01]  /*1997a0*/  @P4 STG.E.U8 desc[UR46][R14.64], R9 ;  /* 0x000000090e004986 */ /* 0x0001e2000c10112e */
[----:B------:R-:W-:-:S03]  /*1997b0*/  LOP3.LUT P6, RZ, R2, 0x8000000, RZ, 0xc0, !PT ;  /* 0x0800000002ff7812 */ /* 0x000fc600078cc0ff */
[----:B0-----:R-:W3:Y:S01]  /*1997c0*/  LDL.LU.64 R14, [R1+0xbf0] ;  /* 0x000bf000010e7983 */ /* 0x001ee20000300a00 */
[----:B------:R-:W-:-:S05]  /*1997d0*/  PRMT R9, R11, 0x7771, RZ ;  /* 0x000077710b097816 */ /* 0x000fca00000000ff */
[----:B------:R0:W-:Y:S01]  /*1997e0*/  @P0 STG.E.U8 desc[UR46][R6.64], R9 ;  /* 0x0000000906000986 */ /* 0x0001e2000c10112e */
[----:B------:R-:W-:Y:S02]  /*1997f0*/  LOP3.LUT P5, RZ, R2, 0x10000000, RZ, 0xc0, !PT ;  /* 0x1000000002ff7812 */ /* 0x000fe400078ac0ff */
[C---:B0-----:R-:W-:Y:S01]  /*199800*/  PRMT R9, R11.reuse, 0x7772, RZ ;  /* 0x000077720b097816 */ /* 0x041fe200000000ff */
[----:B------:R-:W3:Y:S04]  /*199810*/  LDL.LU.64 R6, [R1+0x4fe8] ;  /* 0x004fe80001067983 */ /* 0x000ee80000300a00 */
[----:B------:R0:W-:Y:S04]  /*199820*/  @P1 STG.E.U8 desc[UR46][R18.64], R9 ;  /* 0x0000000912001986 */ /* 0x0001e8000c10112e */
[----:B0-----:R-:W3:Y:S01]  /*199830*/  LDL.LU.64 R18, [R1+0xbf8] ;  /* 0x000bf80001127983 */ /* 0x001ee20000300a00 */
[----:B------:R-:W-:-:S05]  /*199840*/  PRMT R9, R11, 0x7773, RZ ;  /* 0x000077730b097816 */ /* 0x000fca00000000ff */
[----:B------:R0:W-:Y:S01]  /*199850*/  @P6 STG.E.U8 desc[UR46][R12.64], R9 ;  /* 0x000000090c006986 */ /* 0x0001e2000c10112e */
[----:B------:R-:W-:Y:S02]  /*199860*/  LOP3.LUT P3, RZ, R2, 0x20000000, RZ, 0xc0, !PT ;  /* 0x2000000002ff7812 */ /* 0x000fe4000786c0ff */
[----:B0-----:R-:W-:-:S05]  /*199870*/  PRMT R9, R25, 0x7770, RZ ;  /* 0x0000777019097816 */ /* 0x001fca00000000ff */
[----:B------:R0:W-:Y:S01]  /*199880*/  @P5 STG.E.U8 desc[UR46][R26.64], R9 ;  /* 0x000000091a005986 */ /* 0x0001e2000c10112e */
[----:B------:R-:W-:-:S03]  /*199890*/  LOP3.LUT P2, RZ, R8, 0x1, RZ, 0xc0, !PT ;  /* 0x0000000108ff7812 */ /* 0x000fc6000784c0ff */
[----:B0-----:R-:W3:Y:S01]  /*1998a0*/  LDL.LU.64 R26, [R1+0xc00] ;  /* 0x000c0000011a7983 */ /* 0x001ee20000300a00 */
[----:B------:R-:W-:-:S05]  /*1998b0*/  PRMT R9, R25, 0x7771, RZ ;  /* 0x0000777119097816 */ /* 0x000fca00000000ff */
[----:B--2---:R0:W-:Y:S01]  /*1998c0*/  @P3 STG.E.U8 desc[UR46][R20.64], R9 ;  /* 0x0000000914003986 */ /* 0x0041e2000c10112e */
[----:B------:R-:W-:-:S03]  /*1998d0*/  ISETP.LT.AND P3, PT, R16, UR22, !P2 ;  /* 0x0000001610007c0c */ /* 0x000fc6000d761270 */
[----:B0-----:R-:W2:Y:S01]  /*1998e0*/  LDL.LU.64 R20, [R1+0xc08] ;  /* 0x000c080001147983 */ /* 0x001ea20000300a00 */
[----:B------:R-:W-:-:S03]  /*1998f0*/  PRMT R9, R25, 0x7772, RZ ;  /* 0x0000777219097816 */ /* 0x000fc600000000ff */
[----:B------:R-:W2:Y:S06]  /*199900*/  LDL.LU R13, [R1+0x88] ;  /* 0x00008800010d7983 */ /* 0x000eac0000300800 */
[----:B----4-:R0:W-:Y:S04]  /*199910*/  @P3 STG.E.U8 desc[UR46][R28.64], R9 ;  /* 0x000000091c003986 */ /* 0x0101e8000c10112e */
[----:B0-----:R-:W4:Y:S01]  /*199920*/  LDL.LU.64 R28, [R1+0xc10] ;  /* 0x000c1000011c7983 */ /* 0x001f220000300a00 */
[----:B------:R-:W-:-:S02]  /*199930*/  ISETP.LT.AND P3, PT, R17, UR20, !P2 ;  /* 0x0000001411007c0c */ /* 0x000fc4000d761270 */
[----:B------:R-:W-:Y:S02]  /*199940*/  PRMT R9, R25, 0x7773, RZ ;  /* 0x0000777319097816 */ /* 0x000fe400000000ff */
[----:B------:R-:W-:-:S09]  /*199950*/  LOP3.LUT P0, RZ, R0, 0x10, RZ, 0xc0, !PT ;  /* 0x0000001000ff7812 */ /* 0x000fd2000780c0ff */
[----:B---3--:R0:W-:Y:S01]  /*199960*/  @P3 STG.E.U8 desc[UR46][R22.64], R9 ;  /* 0x0000000916003986 */ /* 0x0081e2000c10112e */
[----:B------:R-:W-:-:S03]  /*199970*/  ISETP.LT.AND P3, PT, R16, UR18, !P0 ;  /* 0x0000001210007c0c */ /* 0x000fc6000c761270 */
[----:B0-----:R-:W3:Y:S01]  /*199980*/  LDL.LU.64 R22, [R1+0xc18] ;  /* 0x000c180001167983 */ /* 0x001ee20000300a00 */
[----:B------:R-:W-:Y:S02]  /*199990*/  PRMT R9, R24, 0x7770, RZ ;  /* 0x0000777018097816 */ /* 0x000fe400000000ff */
[----:B------:R-:W-:-:S07]  /*1999a0*/  ISETP.LT.AND P0, PT, R17, UR16, !P0 ;  /* 0x0000001011007c0c */ /* 0x000fce000c701270 */
[----:B------:R0:W-:Y:S01]  /*1999b0*/  @P3 STG.E.U8 desc[UR46][R14.64], R9 ;  /* 0x000000090e003986 */ /* 0x0001e2000c10112e */
[----:B------:R-:W-:-:S03]  /*1999c0*/  LOP3.LUT P4, RZ, R8, 0x8, RZ, 0xc0, !PT ;  /* 0x0000000808ff7812 */ /* 0x000fc6000788c0ff */
[----:B0-----:R-:W3:Y:S01]  /*1999d0*/  LDL.LU.64 R14, [R1+0xc20] ;  /* 0x000c2000010e7983 */ /* 0x001ee20000300a00 */
[----:B------:R-:W-:-:S05]  /*1999e0*/  PRMT R9, R24, 0x7771, RZ ;  /* 0x0000777118097816 */ /* 0x000fca00000000ff */
[----:B------:R0:W-:Y:S01]  /*1999f0*/  @P0 STG.E.U8 desc[UR46][R18.64], R9 ;  /* 0x0000000912000986 */ /* 0x0001e2000c10112e */
[----:B------:R-:W-:-:S03]  /*199a00*/  ISETP.LT.AND P0, PT, R16, UR14, !P4 ;  /* 0x0000000e10007c0c */ /* 0x000fc6000e701270 */
[----:B0-----:R-:W3:Y:S01]  /*199a10*/  LDL.LU.64 R18, [R1+0xc28] ;  /* 0x000c280001127983 */ /* 0x001ee20000300a00 */
[----:B------:R-:W-:-:S03]  /*199a20*/  PRMT R9, R24, 0x7772, RZ ;  /* 0x0000777218097816 */ /* 0x000fc600000000ff */
[----:B------:R-:W3:Y:S01]  /*199a30*/  LDL.LU R25, [R1+0x8c] ;  /* 0x00008c0001197983 */ /* 0x000ee20000300800 */
[----:B------:R-:W-:-:S05]  /*199a40*/  LOP3.LUT P5, RZ, R8, 0x80, RZ, 0xc0, !PT ;  /* 0x0000008008ff7812 */ /* 0x000fca00078ac0ff */
[----:B------:R0:W-:Y:S01]  /*199a50*/  @P0 STG.E.U8 desc[UR46][R26.64], R9 ;  /* 0x000000091a000986 */ /* 0x0001e2000c10112e */
[----:B------:R-:W-:-:S03]  /*199a60*/  ISETP.LT.AND P0, PT, R17, UR12, !P4 ;  /* 0x0000000c11007c0c */ /* 0x000fc6000e701270 */
[----:B0-----:R-:W3:Y:S01]  /*199a70*/  LDL.LU.64 R26, [R1+0xc30] ;  /* 0x000c3000011a7983 */ /* 0x001ee20000300a00 */
[----:B------:R-:W-:-:S09]  /*199a80*/  PRMT R9, R24, 0x7773, RZ ;  /* 0x0000777318097816 */ /* 0x000fd200000000ff */
[----:B--2---:R0:W-:Y:S01]  /*199a90*/  @P0 STG.E.U8 desc[UR46][R20.64], R9 ;  /* 0x0000000914000986 */ /* 0x0041e2000c10112e */
[----:B------:R-:W-:-:S03]  /*199aa0*/  ISETP.LT.AND P0, PT, R16, UR10, !P5 ;  /* 0x0000000a10007c0c */ /* 0x000fc6000ef01270 */
[----:B0-----:R-:W2:Y:S01]  /*199ab0*/  LDL.LU.64 R20, [R1+0xc38] ;  /* 0x000c380001147983 */ /* 0x001ea20000300a00 */
[----:B------:R-:W-:-:S09]  /*199ac0*/  PRMT R9, R13, 0x7770, RZ ;  /* 0x000077700d097816 */ /* 0x000fd200000000ff */
[----:B----4-:R0:W-:Y:S04]  /*199ad0*/  @P0 STG.E.U8 desc[UR46][R28.64], R9 ;  /* 0x000000091c000986 */ /* 0x0101e8000c10112e */
[----:B0-----:R-:W4:Y:S01]  /*199ae0*/  LDL.LU.64 R28, [R1+0xc40] ;  /* 0x000c4000011c7983 */ /* 0x001f220000300a00 */
[----:B------:R-:W-:Y:S02]  /*199af0*/  ISETP.LT.AND P0, PT, R17, UR8, !P5 ;  /* 0x0000000811007c0c */ /* 0x000fe4000ef01270 */
[----:B------:R-:W-:Y:S02]  /*199b00*/  PRMT R9, R13, 0x7771, RZ ;  /* 0x000077710d097816 */ /* 0x000fe400000000ff */
[C---:B------:R-:W-:Y:S02]  /*199b10*/  LOP3.LUT P2, RZ, R8.reuse, 0x800, RZ, 0xc0, !PT ;  /* 0x0000080008ff7812 */ /* 0x040fe4000784c0ff */
[----:B------:R-:W-:-:S02]  /*199b20*/  LOP3.LUT P3, RZ, R8, 0x1000, RZ, 0xc0, !PT ;  /* 0x0000100008ff7812 */ /* 0x000fc4000786c0ff */
[----:B------:R-:W-:Y:S02]  /*199b30*/  LOP3.LUT P4, RZ, R8, 0x8000, RZ, 0xc0, !PT ;  /* 0x0000800008ff7812 */ /* 0x000fe4000788c0ff */
[----:B------:R-:W-:Y:S02]  /*199b40*/  LOP3.LUT P6, RZ, R4, 0x20000000, RZ, 0xc0, !PT ;  /* 0x2000000004ff7812 */ /* 0x000fe400078cc0ff */
[----:B------:R-:W-:Y:S01]  /*199b50*/  LOP3.LUT P1, RZ, R0, 0x8, RZ, 0xc0, !PT ;  /* 0x0000000800ff7812 */ /* 0x000fe2000782c0ff */
[----:B------:R-:W-:Y:S01]  /*199b60*/  ULDC UR8, c[0x0][0x228] ;  /* 0x00008a0000087ab9 */ /* 0x000fe20000000800 */
[----:B---3--:R0:W-:Y:S01]  /*199b70*/  @P0 STG.E.U8 desc[UR46][R22.64], R9 ;  /* 0x0000000916000986 */ /* 0x0081e2000c10112e */
[----:B------:R-:W-:Y:S02]  /*199b80*/  ISETP.LT.AND P0, PT, R16, UR6, !P2 ;  /* 0x0000000610007c0c */ /* 0x000fe4000d701270 */
[----:B------:R-:W-:Y:S01]  /*199b90*/  LOP3.LUT P5, RZ, R8, 0x20000, RZ, 0xc0, !PT ;  /* 0x0002000008ff7812 */ /* 0x000fe200078ac0ff */
[----:B------:R-:W-:Y:S01]  /*199ba0*/  ULDC UR6, c[0x0][0x228] ;  /* 0x00008a0000067ab9 */ /* 0x000fe20000000800 */
[----:B0-----:R-:W3:Y:S01]  /*199bb0*/  LDL.LU.64 R22, [R1+0xc48] ;  /* 0x000c480001167983 */ /* 0x001ee20000300a00 */
[----:B------:R-:W-:-:S03]  /*199bc0*/  PRMT R9, R13, 0x7772, RZ ;  /* 0x000077720d097816 */ /* 0x000fc600000000ff */
[----:B------:R-:W3:Y:S05]  /*199bd0*/  LDL.LU R24, [R1+0x70] ;  /* 0x0000700001187983 */ /* 0x000eea0000300800 */
[----:B------:R0:W-:Y:S01]  /*199be0*/  @P0 STG.E.U8 desc[UR46][R14.64], R9 ;  /* 0x000000090e000986 */ /* 0x0001e2000c10112e */
[----:B------:R-:W-:Y:S01]  /*199bf0*/  ISETP.LT.AND P0, PT, R17, UR4, !P2 ;  /* 0x0000000411007c0c */ /* 0x000fe2000d701270 */
[----:B------:R-:W-:Y:S02]  /*199c00*/  ULDC UR4, c[0x0][0x228] ;  /* 0x00008a0000047ab9 */ /* 0x000fe40000000800 */
[----:B0-----:R-:W3:Y:S01]  /*199c10*/  LDL.LU.64 R14, [R1+0xc50] ;  /* 0x000c5000010e7983 */ /* 0x001ee20000300a00 */
[----:B------:R-:W-:-:S09]  /*199c20*/  PRMT R9, R13, 0x7773, RZ ;  /* 0x000077730d097816 */ /* 0x000fd200000000ff */
[----:B------:R0:W-:Y:S01]  /*199c30*/  @P0 STG.E.U8 desc[UR46][R18.64], R9 ;  /* 0x0000000912000986 */ /* 0x0001e2000c10112e */
[----:B------:R-:W-:-:S03]  /*199c40*/  ISETP.LT.AND P0, PT, R16, UR24, !P3 ;  /* 0x0000001810007c0c */ /* 0x000fc6000df01270 */
[----:B0-----:R-:W3:Y:S01]  /*199c50*/  LDL.LU.64 R18, [R1+0xc58] ;  /* 0x000c580001127983 */ /* 0x001ee20000300a00 */
[----:B------:R-:W-:-:S09]  /*199c60*/  PRMT R9, R25, 0x7770, RZ ;  /* 0x0000777019097816 */ /* 0x000fd200000000ff */
[----:B------:R0:W-:Y:S01]  /*199c70*/  @P0 STG.E.U8 desc[UR46][R26.64], R9 ;  /* 0x000000091a000986 */ /* 0x0001e2000c10112e */
[----:B------:R-:W-:-:S03]  /*199c80*/  ISETP.LT.AND P0, PT, R17, UR26, !P3 ;  /* 0x0000001a11007c0c */ /* 0x000fc6000df01270 */
[----:B0-----:R-:W3:Y:S01]  /*199c90*/  LDL.LU.64 R26, [R1+0xc60] ;  /* 0x000c6000011a7983 */ /* 0x001ee20000300a00 */
[----:B------:R-:W-:-:S09]  /*199ca0*/  PRMT R9, R25, 0x7771, RZ ;  /* 0x0000777119097816 */ /* 0x000fd200000000ff */
[----:B--2---:R0:W-:Y:S01]  /*199cb0*/  @P0 STG.E.U8 desc[UR46][R20.64], R9 ;  /* 0x0000000914000986 */ /* 0x0041e2000c10112e */
[----:B------:R-:W-:Y:S01]  /*199cc0*/  ISETP.LT.AND P0, PT, R16, UR4, !P4 ;  /* 0x0000000410007c0c */ /* 0x000fe2000e701270 */
[----:B------:R-:W-:Y:S02]  /*199cd0*/  ULDC UR4, c[0x0][0x228] ;  /* 0x00008a0000047ab9 */ /* 0x000fe40000000800 */
[----:B0-----:R-:W2:Y:S01]  /*199ce0*/  LDL.LU.64 R20, [R1+0xc68] ;  /* 0x000c680001147983 */ /* 0x001ea20000300a00 */
[----:B------:R-:W-:-:S03]  /*199cf0*/  PRMT R9, R25, 0x7772, RZ ;  /* 0x0000777219097816 */ /* 0x000fc600000000ff */
[----:B------:R-:W2:Y:S06]  /*199d00*/  LDL.LU R13, [R1+0x74] ;  /* 0x00007400010d7983 */ /* 0x000eac0000300800 */
[----:B----4-:R0:W-:Y:S04]  /*199d10*/  @P0 STG.E.U8 desc[UR46][R28.64], R9 ;  /* 0x000000091c000986 */ /* 0x0101e8000c10112e */
[----:B0-----:R-:W4:Y:S01]  /*199d20*/  LDL.LU.64 R28, [R1+0xc70] ;  /* 0x000c7000011c7983 */ /* 0x001f220000300a00 */
[----:B------:R-:W-:-:S02]  /*199d30*/  ISETP.LT.AND P0, PT, R17, UR4, !P4 ;  /* 0x0000000411007c0c */ /* 0x000fc4000e701270 */
[----:B------:R-:W-:Y:S01]  /*199d40*/  PRMT R9, R25, 0x7773, RZ ;  /* 0x0000777319097816 */ /* 0x000fe200000000ff */
[----:B------:R-:W-:-:S10]  /*199d50*/  ULDC UR4, c[0x0][0x228] ;  /* 0x00008a0000047ab9 */ /* 0x000fd40000000800 */
[----:B---3--:R0:W-:Y:S01]  /*199d60*/  @P0 STG.E.U8 desc[UR46][R22.64], R9 ;  /* 0x0000000916000986 */ /* 0x0081e2000c10112e */
[----:B------:R-:W-:Y:S01]  /*199d70*/  ISETP.LT.AND P0, PT, R16, UR4, !P5 ;  /* 0x0000000410007c0c */ /* 0x000fe2000ef01270 */
[----:B------:R-:W-:Y:S02]  /*199d80*/  ULDC UR4, c[0x0][0x228] ;  /* 0x00008a0000047ab9 */ /* 0x000fe40000000800 */
[----:B0-----:R-:W3:Y:S01]  /*199d90*/  LDL.LU.64 R22, [R1+0xc78] ;  /* 0x000c780001167983 */ /* 0x001ee20000300a00 */
[----:B------:R-:W-:-:S09]  /*199da0*/  PRMT R9, R24, 0x7770, RZ ;  /* 0x0000777018097816 */ /* 0x000fd200000000ff */
[----:B------:R0:W-:Y:S01]  /*199db0*/  @P0 STG.E.U8 desc[UR46][R14.64], R9 ;  /* 0x000000090e000986 */ /* 0x0001e2000c10112e */
[----:B------:R-:W-:Y:S02]  /*199dc0*/  ISETP.LT.AND P0, PT, R17, UR4, !P5 ;  /* 0x0000000411007c0c */ /* 0x000fe4000ef01270 */
[----:B------:R-:W-:Y:S01]  /*199dd0*/  LOP3.LUT P2, RZ, R8, 0x80000, RZ, 0xc0, !PT ;  /* 0x0008000008ff7812 */ /* 0x000fe2000784c0ff */
[----:B------:R-:W-:Y:S01]  /*199de0*/  ULDC UR4, c[0x0][0x228] ;  /* 0x00008a0000047ab9 */ /* 0x000fe20000000800 */
[----:B0-----:R-:W3:Y:S01]  /*199df0*/  LDL.LU.64 R14, [R1+0xc88] ;  /* 0x000c8800010e7983 */ /* 0x001ee20000300a00 */
[----:B------:R-:W-:-:S08]  /*199e00*/  PRMT R9, R24, 0x7771, RZ ;  /* 0x0000777118097816 */ /* 0x000fd000000000ff */
[----:B------:R0:W-:Y:S01]  /*199e10*/  @P0 STG.E.U8 desc[UR46][R18.64], R9 ;  /* 0x0000000912000986 */ /* 0x0001e2000c10112e */
[----:B------:R-:W-:Y:S01]  /*199e20*/  ISETP.LT.AND P0, PT, R16, UR4, !P2 ;  /* 0x0000000410007c0c */ /* 0x000fe2000d701270 */
[----:B------:R-:W-:Y:S02]  /*199e30*/  ULDC UR4, c[0x0][0x228] ;  /* 0x00008a0000047ab9 */ /* 0x000fe40000000800 */
[----:B0-----:R-:W3:Y:S01]  /*199e40*/  LDL.LU.64 R18, [R1+0xc90] ;  /* 0x000c900001127983 */ /* 0x001ee20000300a00 */
[----:B------:R-:W-:-:S03]  /*199e50*/  PRMT R9, R24, 0x7772, RZ ;  /* 0x0000777218097816 */ /* 0x000fc600000000ff */
[----:B------:R-:W3:Y:S01]  /*199e60*/  LDL.LU R25, [R1+0x78] ;  /* 0x0000780001197983 */ /* 0x000ee20000300800 */
[----:B------:R-:W-:-:S05]  /*199e70*/  LOP3.LUT P3, RZ, R8, 0x200000, RZ, 0xc0, !PT ;  /* 0x0020000008ff7812 */ /* 0x000fca000786c0ff */
[----:B------:R0:W-:Y:S01]  /*199e80*/  @P0 STG.E.U8 desc[UR46][R26.64], R9 ;  /* 0x000000091a000986 */ /* 0x0001e2000c10112e */
[----:B------:R-:W-:Y:S01]  /*199e90*/  ISETP.LT.AND P0, PT, R17, UR4, !P2 ;  /* 0x0000000411007c0c */ /* 0x000fe2000d701270 */
[----:B------:R-:W-:Y:S02]  /*199ea0*/  ULDC UR4, c[0x0][0x228] ;  /* 0x00008a0000047ab9 */ /* 0x000fe40000000800 */
[----:B0-----:R-:W3:Y:S01]  /*199eb0*/  LDL.LU.64 R26, [R1+0xc98] ;  /* 0x000c9800011a7983 */ /* 0x001ee20000300a00 */
[----:B------:R-:W-:-:S09]  /*199ec0*/  PRMT R9, R24, 0x7773, RZ ;  /* 0x0000777318097816 */ /* 0x000fd200000000ff */
[----:B--2---:R0:W-:Y:S01]  /*199ed0*/  @P0 STG.E.U8 desc[UR46][R20.64], R9 ;  /* 0x0000000914000986 */ /* 0x0041e2000c10112e */
[----:B------:R-:W-:Y:S01]  /*199ee0*/  ISETP.LT.AND P0, PT, R16, UR4, !P3 ;  /* 0x0000000410007c0c */ /* 0x000fe2000df01270 */
[----:B------:R-:W-:Y:S02]  /*199ef0*/  ULDC UR4, c[0x0][0x228] ;  /* 0x00008a0000047ab9 */ /* 0x000fe40000000800 */
[----:B0-----:R-:W2:Y:S01]  /*199f00*/  LDL.LU.64 R20, [R1+0xca0] ;  /* 0x000ca00001147983 */ /* 0x001ea20000300a00 */
[----:B------:R-:W-:-:S09]  /*199f10*/  PRMT R9, R13, 0x7770, RZ ;  /* 0x000077700d097816 */ /* 0x000fd200000000ff */
[----:B----4-:R0:W-:Y:S04]  /*199f20*/  @P0 STG.E.U8 desc[UR46][R28.64], R9 ;  /* 0x000000091c000986 */ /* 0x0101e8000c10112e */
[----:B0-----:R-:W4:Y:S01]  /*199f30*/  LDL.LU.64 R28, [R1+0xca8] ;  /* 0x000ca800011c7983 */ /* 0x001f220000300a00 */
[----:B------:R-:W-:Y:S02]  /*199f40*/  ISETP.LT.AND P0, PT, R17, UR4, !P3 ;  /* 0x0000000411007c0c */ /* 0x000fe4000df01270 */
[C---:B------:R-:W-:Y:S02]  /*199f50*/  LOP3.LUT P4, RZ, R8.reuse, 0x800000, RZ, 0xc0, !PT ;  /* 0x0080000008ff7812 */ /* 0x040fe4000788c0ff */
[C---:B------:R-:W-:Y:S02]  /*199f60*/  LOP3.LUT P5, RZ, R8.reuse, 0x2000000, RZ, 0xc0, !PT ;  /* 0x0200000008ff7812 */ /* 0x040fe400078ac0ff */
[----:B------:R-:W-:-:S02]  /*199f70*/  LOP3.LUT P2, RZ, R8, 0x8000000, RZ, 0xc0, !PT ;  /* 0x0800000008ff7812 */ /* 0x000fc4000784c0ff */
[----:B------:R-:W-:Y:S02]  /*199f80*/  LOP3.LUT P3, RZ, R8, 0x40000000, RZ, 0xc0, !PT ;  /* 0x4000000008ff7812 */ /* 0x000fe4000786c0ff */
[----:B------:R-:W-:Y:S01]  /*199f90*/  PRMT R8, R13, 0x7771, RZ ;  /* 0x000077710d087816 */ /* 0x000fe200000000ff */
[----:B------:R-:W-:-:S04]  /*199fa0*/  ULDC UR4, c[0x0][0x228] ;  /* 0x00008a0000047ab9 */ /* 0x000fc80000000800 */
[----:B---3--:R0:W-:Y:S01]  /*199fb0*/  @P0 STG.E.U8 desc[UR46][R22.64], R8 ;  /* 0x0000000816000986 */ /* 0x0081e2000c10112e */
[----:B------:R-:W-:Y:S01]  /*199fc0*/  ISETP.LT.AND P0, PT, R16, UR4, !P4 ;  /* 0x0000000410007c0c */ /* 0x000fe2000e701270 */
[----:B------:R-:W-:Y:S02]  /*199fd0*/  ULDC UR4, c[0x0][0x228] ;  /* 0x00008a0000047ab9 */ /* 0x000fe40000000800 */
[----:B0-----:R-:W3:Y:S01]  /*199fe0*/  LDL.LU.64 R22, [R1+0xcb0] ;  /* 0x000cb00001167983 */ /* 0x001ee20000300a00 */
[----:B------:R-:W-:-:S03]  /*199ff0*/  PRMT R8, R13, 0x7772, RZ ;  /* 0x000077720d087816 */ /* 0x000fc600000000ff */
[----:B------:R-:W3:Y:S06]  /*19a000*/  LDL.LU R24, [R1+0x7c] ;  /* 0x00007c0001187983 */ /* 0x000eec0000300800 */
[----:B------:R0:W-:Y:S01]  /*19a010*/  @P0 STG.E.U8 desc[UR46][R14.64], R8 ;  /* 0x000000080e000986 */ /* 0x0001e2000c10112e */
[----:B------:R-:W-:Y:S01]  /*19a020*/  ISETP.LT.AND P0, PT, R17, UR4, !P4 ;  /* 0x0000000411007c0c */ /* 0x000fe2000e701270 */
[----:B------:R-:W-:Y:S02]  /*19a030*/  ULDC UR4, c[0x0][0x228] ;  /* 0x00008a0000047ab9 */ /* 0x000fe40000000800 */
[----:B0-----:R-:W3:Y:S01]  /*19a040*/  LDL.LU.64 R14, [R1+0xcb8] ;  /* 0x000cb800010e7983 */ /* 0x001ee20000300a00 */
[----:B------:R-:W-:-:S09]  /*19a050*/  PRMT R8, R13, 0x7773, RZ ;  /* 0x000077730d087816 */ /* 0x000fd200000000ff */
        /* <DEDUP_REMOVED lines=52> */
[----:B------:R-:W-:Y:S02]  /*19a3a0*/  PRMT R8, R13, 0x7771, RZ ;  /* 0x000077710d087816 */ /* 0x000fe400000000ff */
[----:B------:R-:W-:Y:S01]  /*19a3b0*/  LOP3.LUT P2, RZ, R7, 0x20, RZ, 0xc0, !PT ;  /* 0x0000002007ff7812 */ /* 0x000fe2000784c0ff */
[----:B------:R-:W-:-:S08]  /*19a3c0*/  ULDC UR4, c[0x0][0x228] ;  /* 0x00008a0000047ab9 */ /* 0x000fd00000000800 */
[----:B---3--:R0:W-:Y:S01]  /*19a3d0*/  @P0 STG.E.U8 desc[UR46][R22.64], R8 ;  /* 0x0000000816000986 */ /* 0x0081e2000c10112e */
[----:B------:R-:W-:Y:S01]  /*19a3e0*/  ISETP.LT.AND P0, PT, R16, UR4, !P2 ;  /* 0x0000000410007c0c */ /* 0x000fe2000d701270 */
[----:B------:R-:W-:Y:S02]  /*19a3f0*/  ULDC UR4, c[0x0][0x228] ;  /* 0x00008a0000047ab9 */ /* 0x000fe40000000800 */
[----:B0-----:R-:W3:Y:S01]  /*19a400*/  LDL.LU.64 R22, [R1+0xd10] ;  /* 0x000d100001167983 */ /* 0x001ee20000300a00 */
[----:B------:R-:W-:-:S03]  /*19a410*/  PRMT R8, R13, 0x7772, RZ ;  /* 0x000077720d087816 */ /* 0x000fc600000000ff */
[----:B------:R-:W3:Y:S06]  /*19a420*/  LDL.LU R24, [R1+0x68] ;  /* 0x0000680001187983 */ /* 0x000eec0000300800 */
        /* <DEDUP_REMOVED lines=10> */
[----:B------:R-:W-:Y:S02]  /*19a4d0*/  PRMT R8, R25, 0x7770, RZ ;  /* 0x0000777019087816 */ /* 0x000fe400000000ff */
[----:B------:R-:W-:-:S07]  /*19a4e0*/  LOP3.LUT P4, RZ, R7, 0x200, RZ, 0xc0, !PT ;  /* 0x0000020007ff7812 */ /* 0x000fce000788c0ff */
        /* <DEDUP_REMOVED lines=14> */
[----:B------:R-:W-:Y:S02]  /*19a5d0*/  PRMT R8, R25, 0x7773, RZ ;  /* 0x0000777319087816 */ /* 0x000fe400000000ff */
[----:B------:R-:W-:Y:S01]  /*19a5e0*/  LOP3.LUT P5, RZ, R7, 0x800, RZ, 0xc0, !PT ;  /* 0x0000080007ff7812 */ /* 0x000fe200078ac0ff */
[----:B------:R-:W-:-:S08]  /*19a5f0*/  ULDC UR4, c[0x0][0x228] ;  /* 0x00008a0000047ab9 */ /* 0x000fd00000000800 */
        /* <DEDUP_REMOVED lines=66> */
[C---:B------:R-:W-:Y:S02]  /*19aa20*/  LOP3.LUT P3, RZ, R7.reuse, 0x1000000, RZ, 0xc0, !PT ;  /* 0x0100000007ff7812 */ /* 0x040fe4000786c0ff */
[C---:B------:R-:W-:Y:S02]  /*19aa30*/  LOP3.LUT P4, RZ, R7.reuse, 0x8000000, RZ, 0xc0, !PT ;  /* 0x0800000007ff7812 */ /* 0x040fe4000788c0ff */
[C---:B------:R-:W-:Y:S02]  /*19aa40*/  LOP3.LUT P5, RZ, R7.reuse, 0x20000000, RZ, 0xc0, !PT ;  /* 0x2000000007ff7812 */ /* 0x040fe400078ac0ff */
[----:B------:R-:W-:Y:S02]  /*19aa50*/  LOP3.LUT P2, RZ, R7, 0x80000000, RZ, 0xc0, !PT ;  /* 0x8000000007ff7812 */ /* 0x000fe4000784c0ff */
[----:B------:R-:W-:Y:S01]  /*19aa60*/  PRMT R7, R25, 0x7773, RZ ;  /* 0x0000777319077816 */ /* 0x000fe200000000ff */
[----:B------:R-:W-:-:S04]  /*19aa70*/  ULDC UR4, c[0x0][0x228] ;  /* 0x00008a0000047ab9 */ /* 0x000fc80000000800 */
[----:B---3--:R0:W-:Y:S01]  /*19aa80*/  @P0 STG.E.U8 desc[UR46][R22.64], R7 ;  /* 0x0000000716000986 */ /* 0x0081e2000c10112e */
        /* <DEDUP_REMOVED lines=28> */
[----:B------:R-:W-:Y:S01]  /*19ac50*/  PRMT R7, R13, 0x7771, RZ ;  /* 0x000077710d077816 */ /* 0x000fe200000000ff */
[----:B------:R-:W-:-:S10]  /*19ac60*/  ULDC UR4, c[0x0][0x228] ;  /* 0x00008a0000047ab9 */ /* 0x000fd40000000800 */
        /* <DEDUP_REMOVED lines=121> */
[C---:B------:R-:W-:Y:S02]  /*19b400*/  LOP3.LUT P5, RZ, R6.reuse, 0x800000, RZ, 0xc0, !PT ;  /* 0x0080000006ff7812 */ /* 0x040fe400078ac0ff */
[C---:B------:R-:W-:Y:S02]  /*19b410*/  LOP3.LUT P2, RZ, R6.reuse, 0x2000000, RZ, 0xc0, !PT ;  /* 0x0200000006ff7812 */ /* 0x040fe4000784c0ff */
[C---:B------:R-:W-:Y:S01]  /*19b420*/  LOP3.LUT P3, RZ, R6.reuse, 0x8000000, RZ, 0xc0, !PT ;  /* 0x0800000006ff7812 */ /* 0x040fe2000786c0ff */
[----:B------:R0:W-:Y:S01]  /*19b430*/  @P0 STG.E.U8 desc[UR46][R26.64], R7 ;  /* 0x000000071a000986 */ /* 0x0001e2000c10112e */
[----:B------:R-:W-:Y:S02]  /*19b440*/  ISETP.LT.AND P0, PT, R17, UR4, !P4 ;  /* 0x0000000411007c0c */ /* 0x000fe4000e701270 */
[----:B------:R-:W-:Y:S02]  /*19b450*/  LOP3.LUT P4, RZ, R6, 0x20000000, RZ, 0xc0, !PT ;  /* 0x2000000006ff7812 */ /* 0x000fe4000788c0ff */
[----:B------:R-:W-:Y:S01]  /*19b460*/  PRMT R6, R24, 0x7773, RZ ;  /* 0x0000777318067816 */ /* 0x000fe200000000ff */
[----:B------:R-:W-:Y:S01]  /*19b470*/  ULDC UR4, c[0x0][0x228] ;  /* 0x00008a0000047ab9 */ /* 0x000fe20000000800 */
[----:B0-----:R-:W3:Y:S07]  /*19b480*/  LDL.LU.64 R26, [R1+0xe90] ;  /* 0x000e9000011a7983 */ /* 0x001eee0000300a00 */
[----:B--2---:R0:W-:Y:S01]  /*19b490*/  @P0 STG.E.U8 desc[UR46][R20.64], R6 ;  /* 0x0000000614000986 */ /* 0x0041e2000c10112e */
[----:B------:R-:W-:Y:S01]  /*19b4a0*/  ISETP.LT.AND P0, PT, R16, UR4, !P5 ;  /* 0x0000000410007c0c */ /* 0x000fe2000ef01270 */
[----:B------:R-:W-:-:S02]  /*19b4b0*/  ULDC UR4, c[0x0][0x228] ;  /* 0x00008a0000047ab9 */ /* 0x000fc40000000800 */
        /* <DEDUP_REMOVED lines=160> */
[C---:B------:R-:W-:Y:S02]  /*19bec0*/  LOP3.LUT P4, RZ, R5.reuse, 0x2000000, RZ, 0xc0, !PT ;  /* 0x0200000005ff7812 */ /* 0x040fe4000788c0ff */
[C---:B------:R-:W-:Y:S02]  /*19bed0*/  LOP3.LUT P5, RZ, R5.reuse, 0x4000000, RZ, 0xc0, !PT ;  /* 0x0400000005ff7812 */ /* 0x040fe400078ac0ff */
[----:B------:R-:W-:-:S03]  /*19bee0*/  LOP3.LUT P2, RZ, R5, 0x20000000, RZ, 0xc0, !PT ;  /* 0x2000000005ff7812 */ /* 0x000fc6000784c0ff */
        /* <DEDUP_REMOVED lines=77> */
[----:B------:R-:W2:Y:S06]  /*19c3c0*/  LDL.LU R13, [R1] ;  /* 0x00000000010d7983 */ /* 0x000eac0000300800 */
        /* <DEDUP_REMOVED lines=120> */
[----:B------:R-:W-:-:S03]  /*19cb50*/  PRMT R4, R13, 0x7773, RZ ;  /* 0x000077730d047816 */ /* 0x000fc600000000ff */
[----:B------:R-:W3:Y:S06]  /*19cb60*/  LDL.LU.64 R12, [R1+0x1190] ;  /* 0x00119000010c7983 */ /* 0x000eec0000300a00 */
[----:B------:R0:W-:Y:S01]  /*19cb70*/  @P0 STG.E.U8 desc[UR46][R18.64], R4 ;  /* 0x0000000412000986 */ /* 0x0001e2000c10112e */
[----:B------:R-:W-:Y:S01]  /*19cb80*/  ISETP.LT.AND P0, PT, R16, UR4, !P6 ;  /* 0x0000000410007c0c */ /* 0x000fe2000f701270 */
[----:B------:R-:W-:Y:S01]  /*19cb90*/  ULDC UR4, c[0x0][0x228] ;  /* 0x00008a0000047ab9 */ /* 0x000fe20000000800 */
[----:B0-----:R-:W-:Y:S02]  /*19cba0*/  PRMT R4, R25, 0x7770, RZ ;  /* 0x0000777019047816 */ /* 0x001fe400000000ff */
[----:B------:R-:W-:-:S02]  /*19cbb0*/  LOP3.LUT P3, RZ, R3, 0x4, RZ, 0xc0, !PT ;  /* 0x0000000403ff7812 */ /* 0x000fc4000786c0ff */
[C---:B------:R-:W-:Y:S02]  /*19cbc0*/  LOP3.LUT P4, RZ, R3.reuse, 0x20, RZ, 0xc0, !PT ;  /* 0x0000002003ff7812 */ /* 0x040fe4000788c0ff */
[----:B------:R-:W-:-:S05]  /*19cbd0*/  LOP3.LUT P5, RZ, R3, 0x40, RZ, 0xc0, !PT ;  /* 0x0000004003ff7812 */ /* 0x000fca00078ac0ff */
[----:B------:R0:W-:Y:S01]  /*19cbe0*/  @P0 STG.E.U8 desc[UR46][R26.64], R4 ;  /* 0x000000041a000986 */ /* 0x0001e2000c10112e */
[----:B------:R-:W-:Y:S02]  /*19cbf0*/  ISETP.LT.AND P0, PT, R17, UR4, !P6 ;  /* 0x0000000411007c0c */ /* 0x000fe4000f701270 */
[----:B------:R-:W-:Y:S02]  /*19cc00*/  LOP3.LUT P6, RZ, R3, 0x200, RZ, 0xc0, !PT ;  /* 0x0000020003ff7812 */ /* 0x000fe400078cc0ff */
[C---:B------:R-:W-:Y:S01]  /*19cc10*/  PRMT R3, R25.reuse, 0x7771, RZ ;  /* 0x0000777119037816 */ /* 0x040fe200000000ff */
[----:B------:R-:W-:Y:S01]  /*19cc20*/  ULDC UR4, c[0x0][0x228] ;  /* 0x00008a0000047ab9 */ /* 0x000fe20000000800 */
[----:B0-----:R-:W3:Y:S04]  /*19cc30*/  LDL.LU.64 R26, [R1+0x1198] ;  /* 0x00119800011a7983 */ /* 0x001ee80000300a00 */
[----:B------:R-:W3:Y:S04]  /*19cc40*/  LDL.LU.64 R18, [R1+0x11a0] ;  /* 0x0011a00001127983 */ /* 0x000ee80000300a00 */
[----:B--2---:R0:W-:Y:S01]  /*19cc50*/  @P0 STG.E.U8 desc[UR46][R20.64], R3 ;  /* 0x0000000314000986 */ /* 0x0041e2000c10112e */
[----:B------:R-:W-:Y:S01]  /*19cc60*/  ISETP.LT.AND P0, PT, R16, UR4, !P2 ;  /* 0x0000000410007c0c */ /* 0x000fe2000d701270 */
[----:B------:R-:W-:Y:S01]  /*19cc70*/  ULDC UR4, c[0x0][0x228] ;  /* 0x00008a0000047ab9 */ /* 0x000fe20000000800 */
[----:B0-----:R-:W-:Y:S01]  /*19cc80*/  PRMT R3, R25, 0x7772, RZ ;  /* 0x0000777219037816 */ /* 0x001fe200000000ff */
[----:B------:R-:W2:Y:S10]  /*19cc90*/  LDL.LU R21, [R1+0x328] ;  /* 0x0003280001157983 */ /* 0x000eb40000300800 */
[----:B----4-:R0:W-:Y:S04]  /*19cca0*/  @P0 STG.E.U8 desc[UR46][R28.64], R3 ;  /* 0x000000031c000986 */ /* 0x0101e8000c10112e */
[----:B0-----:R-:W4:Y:S01]  /*19ccb0*/  LDL.LU.64 R28, [R1+0x11a8] ;  /* 0x0011a800011c7983 */ /* 0x001f220000300a00 */
[----:B------:R-:W-:-:S02]  /*19ccc0*/  ISETP.LT.AND P0, PT, R17, UR4, !P2 ;  /* 0x0000000411007c0c */ /* 0x000fc4000d701270 */
[----:B------:R-:W-:Y:S01]  /*19ccd0*/  PRMT R3, R25, 0x7773, RZ ;  /* 0x0000777319037816 */ /* 0x000fe200000000ff */
[----:B------:R-:W-:-:S10]  /*19cce0*/  ULDC UR4, c[0x0][0x228] ;  /* 0x00008a0000047ab9 */ /* 0x000fd40000000800 */
[----:B---3--:R0:W-:Y:S01]  /*19ccf0*/  @P0 STG.E.U8 desc[UR46][R22.64], R3 ;  /* 0x0000000316000986 */ /* 0x0081e2000c10112e */
[----:B------:R-:W-:Y:S01]  /*19cd00*/  ISETP.LT.AND P0, PT, R16, UR4, !P3 ;  /* 0x0000000410007c0c */ /* 0x000fe2000df01270 */
[----:B------:R-:W-:Y:S01]  /*19cd10*/  ULDC UR4, c[0x0][0x228] ;  /* 0x00008a0000047ab9 */ /* 0x000fe20000000800 */
[C---:B0-----:R-:W-:Y:S01]  /*19cd20*/  PRMT R3, R24.reuse, 0x7770, RZ ;  /* 0x0000777018037816 */ /* 0x041fe200000000ff */
[----:B------:R-:W3:Y:S10]  /*19cd30*/  LDL.LU.64 R22, [R1+0x11b0] ;  /* 0x0011b00001167983 */ /* 0x000ef40000300a00 */
[----:B------:R0:W-:Y:S01]  /*19cd40*/  @P0 STG.E.U8 desc[UR46][R14.64], R3 ;  /* 0x000000030e000986 */ /* 0x0001e2000c10112e */
[----:B------:R-:W-:Y:S01]  /*19cd50*/  ISETP.LT.AND P0, PT, R17, UR4, !P3 ;  /* 0x0000000411007c0c */ /* 0x000fe2000df01270 */
[----:B------:R-:W-:Y:S01]  /*19cd60*/  ULDC UR4, c[0x0][0x228] ;  /* 0x00008a0000047ab9 */ /* 0x000fe20000000800 */
[----:B0-----:R-:W-:Y:S01]  /*19cd70*/  PRMT R3, R24, 0x7771, RZ ;  /* 0x0000777118037816 */ /* 0x001fe200000000ff */
[----:B------:R-:W3:Y:S10]  /*19cd80*/  LDL.LU.64 R14, [R1+0x11b8] ;  /* 0x0011b800010e7983 */ /* 0x000ef40000300a00 */
[----:B------:R0:W-:Y:S01]  /*19cd90*/  @P0 STG.E.U8 desc[UR46][R12.64], R3 ;  /* 0x000000030c000986 */ /* 0x0001e2000c10112e */
[----:B------:R-:W-:Y:S01]  /*19cda0*/  ISETP.LT.AND P0, PT, R16, UR4, !P4 ;  /* 0x0000000410007c0c */ /* 0x000fe2000e701270 */
[----:B------:R-:W-:Y:S01]  /*19cdb0*/  ULDC UR4, c[0x0][0x228] ;  /* 0x00008a0000047ab9 */ /* 0x000fe20000000800 */
[----:B0-----:R-:W-:-:S02]  /*19cdc0*/  PRMT R3, R24, 0x7772, RZ ;  /* 0x0000777218037816 */ /* 0x001fc400000000ff */
[C---:B------:R-:W-:Y:S02]  /*19cdd0*/  LOP3.LUT P2, RZ, R0.reuse, 0x4, RZ, 0xc0, !PT ;  /* 0x0000000400ff7812 */ /* 0x040fe4000784c0ff */
[----:B------:R-:W-:-:S07]  /*19cde0*/  LOP3.LUT P3, RZ, R0, 0x2, RZ, 0xc0, !PT ;  /* 0x0000000200ff7812 */ /* 0x000fce000786c0ff */
[----:B------:R0:W-:Y:S01]  /*19cdf0*/  @P0 STG.E.U8 desc[UR46][R26.64], R3 ;  /* 0x000000031a000986 */ /* 0x0001e2000c10112e */
[----:B------:R-:W-:Y:S02]  /*19ce00*/  ISETP.LT.AND P0, PT, R17, UR4, !P4 ;  /* 0x0000000411007c0c */ /* 0x000fe4000e701270 */
[----:B------:R-:W-:Y:S02]  /*19ce10*/  LOP3.LUT P4, RZ, R0, 0x1, RZ, 0xc0, !PT ;  /* 0x0000000100ff7812 */ /* 0x000fe4000788c0ff */
[----:B------:R-:W-:Y:S01]  /*19ce20*/  PRMT R0, R24, 0x7773, RZ ;  /* 0x0000777318007816 */ /* 0x000fe200000000ff */
[----:B------:R-:W-:Y:S01]  /*19ce30*/  ULDC UR4, c[0x0][0x228] ;  /* 0x00008a0000047ab9 */ /* 0x000fe20000000800 */
[----:B0-----:R-:W3:Y:S07]  /*19ce40*/  LDL.LU.64 R26, [R1+0x11c0] ;  /* 0x0011c000011a7983 */ /* 0x001eee0000300a00 */
[----:B------:R0:W-:Y:S01]  /*19ce50*/  @P0 STG.E.U8 desc[UR46][R18.64], R0 ;  /* 0x0000000012000986 */ /* 0x0001e2000c10112e */
[----:B------:R-:W-:-:S03]  /*19ce60*/  ISETP.LT.AND P0, PT, R16, UR4, !P5 ;  /* 0x0000000410007c0c */ /* 0x000fc6000ef01270 */
[----:B------:R-:W3:Y:S01]  /*19ce70*/  LDL.LU R25, [R1+0x32c] ;  /* 0x00032c0001197983 */ /* 0x000ee20000300800 */
[----:B------:R-:W-:-:S03]  /*19ce80*/  ULDC UR4, c[0x0][0x228] ;  /* 0x00008a0000047ab9 */ /* 0x000fc60000000800 */
[----:B0-----:R-:W3:Y:S01]  /*19ce90*/  LDL.LU.64 R18, [R1+0x11c8] ;  /* 0x0011c80001127983 */ /* 0x001ee20000300a00 */
[----:B--2---:R-:W-:-:S05]  /*19cea0*/  PRMT R0, R21, 0x7770, RZ ;  /* 0x0000777015007816 */ /* 0x004fca00000000ff */
[----:B----4-:R0:W-:Y:S04]  /*19ceb0*/  @P0 STG.E.U8 desc[UR46][R28.64], R0 ;  /* 0x000000001c000986 */ /* 0x0101e8000c10112e */
[----:B0-----:R-:W2:Y:S01]  /*19cec0*/  LDL.LU.64 R28, [R1+0x11d0] ;  /* 0x0011d000011c7983 */ /* 0x001ea20000300a00 */
[----:B------:R-:W-:Y:S02]  /*19ced0*/  ISETP.LT.AND P0, PT, R17, UR4, !P5 ;  /* 0x0000000411007c0c */ /* 0x000fe4000ef01270 */
[C---:B------:R-:W-:Y:S01]  /*19cee0*/  PRMT R0, R21.reuse, 0x7771, RZ ;  /* 0x0000777115007816 */ /* 0x040fe200000000ff */
[----:B------:R-:W-:Y:S01]  /*19cef0*/  ULDC UR4, c[0x0][0x228] ;  /* 0x00008a0000047ab9 */ /* 0x000fe20000000800 */
[----:B------:R-:W4:Y:S09]  /*19cf00*/  LDL.LU R24, [R1+0xd80] ;  /* 0x000d800001187983 */ /* 0x000f320000300800 */
[----:B---3--:R0:W-:Y:S01]  /*19cf10*/  @P0 STG.E.U8 desc[UR46][R22.64], R0 ;  /* 0x0000000016000986 */ /* 0x0081e2000c10112e */
[----:B------:R-:W-:Y:S01]  /*19cf20*/  ISETP.LT.AND P0, PT, R16, UR4, !P6 ;  /* 0x0000000410007c0c */ /* 0x000fe2000f701270 */
[----:B------:R-:W-:Y:S01]  /*19cf30*/  ULDC UR4, c[0x0][0x228] ;  /* 0x00008a0000047ab9 */ /* 0x000fe20000000800 */
[----:B0-----:R-:W-:Y:S01]  /*19cf40*/  PRMT R0, R21, 0x7772, RZ ;  /* 0x0000777215007816 */ /* 0x001fe200000000ff */
[----:B------:R-:W3:Y:S04]  /*19cf50*/  LDL.LU.64 R22, [R1+0x11d8] ;  /* 0x0011d80001167983 */ /* 0x000ee80000300a00 */
[----:B------:R-:W3:Y:S04]  /*19cf60*/  LDL.LU.64 R10, [R1+0x11e8] ;  /* 0x0011e800010a7983 */ /* 0x000ee80000300a00 */
[----:B------:R-:W3:Y:S04]  /*19cf70*/  LDL.LU.64 R12, [R1+0x11e0] ;  /* 0x0011e000010c7983 */ /* 0x000ee80000300a00 */
[----:B------:R-:W3:Y:S04]  /*19cf80*/  LDL.LU R20, [R1+0x3b0] ;  /* 0x0003b00001147983 */ /* 0x000ee80000300800 */
[----:B------:R0:W-:Y:S01]  /*19cf90*/  @P0 STG.E.U8 desc[UR46][R14.64], R0 ;  /* 0x000000000e000986 */ /* 0x0001e2000c10112e */
[----:B------:R-:W-:Y:S01]  /*19cfa0*/  ISETP.LT.AND P0, PT, R17, UR4, !P6 ;  /* 0x0000000411007c0c */ /* 0x000fe2000f701270 */
[----:B------:R-:W-:Y:S01]  /*19cfb0*/  ULDC UR4, c[0x0][0x228] ;  /* 0x00008a0000047ab9 */ /* 0x000fe20000000800 */
[----:B0-----:R-:W-:-:S11]  /*19cfc0*/  PRMT R0, R21, 0x7773, RZ ;  /* 0x0000777315007816 */ /* 0x001fd600000000ff */
[----:B------:R0:W-:Y:S01]  /*19cfd0*/  @P0 STG.E.U8 desc[UR46][R26.64], R0 ;  /* 0x000000001a000986 */ /* 0x0001e2000c10112e */
[----:B------:R-:W-:Y:S01]  /*19cfe0*/  ISETP.LT.AND P0, PT, R16, UR4, !P1 ;  /* 0x0000000410007c0c */ /* 0x000fe2000cf01270 */
[----:B------:R-:W-:Y:S02]  /*19cff0*/  ULDC UR4, c[0x0][0x228] ;  /* 0x00008a0000047ab9 */ /* 0x000fe40000000800 */
[----:B------:R-:W-:Y:S01]  /*19d000*/  ISETP.LT.AND P1, PT, R17, UR4, !P1 ;  /* 0x0000000411007c0c */ /* 0x000fe2000cf21270 */
[----:B------:R-:W-:Y:S01]  /*19d010*/  ULDC UR4, c[0x0][0x228] ;  /* 0x00008a0000047ab9 */ /* 0x000fe20000000800 */
[----:B0-----:R-:W3:Y:S01]  /*19d020*/  LDL.LU.64 R26, [R1+0x11f8] ;  /* 0x0011f800011a7983 */ /* 0x001ee20000300a00 */
[----:B------:R-:W-:-:S07]  /*19d030*/  PRMT R0, R25, 0x7770, RZ ;  /* 0x0000777019007816 */ /* 0x000fce00000000ff */
[----:B------:R0:W-:Y:S02]  /*19d040*/  @P0 STG.E.U8 desc[UR46][R18.64], R0 ;  /* 0x0000000012000986 */ /* 0x0001e4000c10112e */
[----:B0-----:R-:W-:-:S05]  /*19d050*/  PRMT R0, R25, 0x7771, RZ ;  /* 0x0000777119007816 */ /* 0x001fca00000000ff */
[----:B--2---:R0:W-:Y:S04]  /*19d060*/  @P1 STG.E.U8 desc[UR46][R28.64], R0 ;  /* 0x000000001c001986 */ /* 0x0041e8000c10112e */
[----:B0-----:R-:W2:Y:S01]  /*19d070*/  LDL.LU.64 R28, [R1+0x1200] ;  /* 0x00120000011c7983 */ /* 0x001ea20000300a00 */
[C---:B------:R-:W-:Y:S01]  /*19d080*/  ISETP.LT.AND P0, PT, R16.reuse, UR4, !P2 ;  /* 0x0000000410007c0c */ /* 0x040fe2000d701270 */
[----:B------:R-:W-:Y:S02]  /*19d090*/  ULDC UR4, c[0x0][0x228] ;  /* 0x00008a0000047ab9 */ /* 0x000fe40000000800 */
[----:B------:R-:W2:Y:S01]  /*19d0a0*/  LDL.LU R21, [R1+0x3b4] ;  /* 0x0003b40001157983 */ /* 0x000ea20000300800 */
[----:B------:R-:W-:Y:S02]  /*19d0b0*/  ISETP.LT.AND P2, PT, R17, UR4, !P2 ;  /* 0x0000000411007c0c */ /* 0x000fe4000d741270 */
[----:B------:R-:W-:-:S02]  /*19d0c0*/  ISETP.LT.AND P1, PT, R16, UR6, !P3 ;  /* 0x0000000610007c0c */ /* 0x000fc4000df21270 */
[C---:B------:R-:W-:Y:S02]  /*19d0d0*/  LOP3.LUT P5, RZ, R2.reuse, 0x80000000, RZ, 0xc0, !PT ;  /* 0x8000000002ff7812 */ /* 0x040fe400078ac0ff */
[----:B------:R-:W-:Y:S02]  /*19d0e0*/  LOP3.LUT P6, RZ, R2, 0x40000000, RZ, 0xc0, !PT ;  /* 0x4000000002ff7812 */ /* 0x000fe400078cc0ff */
[C---:B------:R-:W-:Y:S01]  /*19d0f0*/  PRMT R2, R25.reuse, 0x7772, RZ ;  /* 0x0000777219027816 */ /* 0x040fe200000000ff */
[----:B------:R-:W2:Y:S04]  /*19d100*/  LDL.LU.64 R14, [R1+0x1208] ;  /* 0x00120800010e7983 */ /* 0x000ea80000300a00 */
[----:B------:R-:W2:Y:S01]  /*19d110*/  LDL.LU.64 R18, [R1+0x1218] ;  /* 0x0012180001127983 */ /* 0x000ea20000300a00 */
[----:B------:R-:W-:Y:S01]  /*19d120*/  ULDC UR4, c[0x0][0x228] ;  /* 0x00008a0000047ab9 */ /* 0x000fe20000000800 */
[----:B------:R-:W-:-:S02]  /*19d130*/  PRMT R3, R25, 0x7773, RZ ;  /* 0x0000777319037816 */ /* 0x000fc400000000ff */
[----:B------:R-:W-:Y:S01]  /*19d140*/  ISETP.LT.AND P3, PT, R17, UR4, !P3 ;  /* 0x0000000411007c0c */ /* 0x000fe2000df61270 */
[----:B------:R-:W-:Y:S01]  /*19d150*/  ULDC UR4, c[0x0][0x228] ;  /* 0x00008a0000047ab9 */ /* 0x000fe20000000800 */
[----:B----4-:R-:W-:Y:S01]  /*19d160*/  VIADD R0, R24, 0x1ff ;  /* 0x000001ff18007836 */ /* 0x010fe20000000000 */
[----:B------:R-:W-:Y:S01]  /*19d170*/  ULDC UR6, c[0x0][0x228] ;  /* 0x00008a0000067ab9 */ /* 0x000fe20000000800 */
[----:B---3--:R0:W-:Y:S04]  /*19d180*/  @P0 STG.E.U8 desc[UR46][R22.64], R2 ;  /* 0x0000000216000986 */ /* 0x0081e8000c10112e */
[----:B------:R-:W-:Y:S01]  /*19d190*/  @P2 STG.E.U8 desc[UR46][R10.64], R3 ;  /* 0x000000030a002986 */ /* 0x000fe2000c10112e */
[----:B0-----:R-:W-:-:S03]  /*19d1a0*/  PRMT R2, R20, 0x7770, RZ ;  /* 0x0000777014027816 */ /* 0x001fc600000000ff */
[----:B------:R-:W3:Y:S04]  /*19d1b0*/  LDL.LU.64 R22, [R1+0x1210] ;  /* 0x0012100001167983 */ /* 0x000ee80000300a00 */
[----:B------:R0:W-:Y:S01]  /*19d1c0*/  @P1 STG.E.U8 desc[UR46][R12.64], R2 ;  /* 0x000000020c001986 */ /* 0x0001e2000c10112e */
[----:B------:R-:W-:Y:S01]  /*19d1d0*/  ISETP.LT.AND P2, PT, R16, UR4, !P4 ;  /* 0x0000000410007c0c */ /* 0x000fe2000e741270 */
[----:B------:R-:W-:Y:S01]  /*19d1e0*/  ULDC UR4, c[0x0][0x228] ;  /* 0x00008a0000047ab9 */ /* 0x000fe20000000800 */
[----:B0-----:R-:W-:-:S05]  /*19d1f0*/  PRMT R2, R20, 0x7771, RZ ;  /* 0x0000777114027816 */ /* 0x001fca00000000ff */
[----:B------:R0:W-:Y:S04]  /*19d200*/  @P3 STG.E.U8 desc[UR46][R26.64], R2 ;  /* 0x000000021a003986 */ /* 0x0001e8000c10112e */
[----:B0-----:R-:W4:Y:S01]  /*19d210*/  LDL.LU.64 R26, [R1+0x1220] ;  /* 0x00122000011a7983 */ /* 0x001f220000300a00 */
[----:B------:R-:W-:-:S03]  /*19d220*/  PRMT R2, R20, 0x7772, RZ ;  /* 0x0000777214027816 */ /* 0x000fc600000000ff */
[----:B------:R-:W4:Y:S04]  /*19d230*/  LDL.LU R25, [R1+0x3b8] ;  /* 0x0003b80001197983 */ /* 0x000f280000300800 */
[----:B--2---:R0:W-:Y:S04]  /*19d240*/  @P2 STG.E.U8 desc[UR46][R28.64], R2 ;  /* 0x000000021c002986 */ /* 0x0041e8000c10112e */
[----:B0-----:R-:W2:Y:S01]  /*19d250*/  LDL.LU.64 R28, [R1+0x1238] ;  /* 0x00123800011c7983 */ /* 0x001ea20000300a00 */
[----:B------:R-:W-:Y:S01]  /*19d260*/  ISETP.LT.AND P4, PT, R17, UR4, !P4 ;  /* 0x0000000411007c0c */ /* 0x000fe2000e781270 */
[----:B------:R-:W-:Y:S01]  /*19d270*/  ULDC UR4, c[0x0][0x228] ;  /* 0x00008a0000047ab9 */ /* 0x000fe20000000800 */
[----:B------:R-:W-:-:S02]  /*19d280*/  ISETP.GE.AND P0, PT, R0, UR25, PT ;  /* 0x0000001900007c0c */ /* 0x000fc4000bf06270 */
[----:B------:R-:W-:Y:S01]  /*19d290*/  ISETP.LT.AND P3, PT, R16, UR4, !P5 ;  /* 0x0000000410007c0c */ /* 0x000fe2000ef61270 */
[----:B------:R-:W-:Y:S01]  /*19d2a0*/  VIADD R0, R24, 0x1f5 ;  /* 0x000001f518007836 */ /* 0x000fe20000000000 */
[----:B------:R-:W-:Y:S02]  /*19d2b0*/  PRMT R3, R20, 0x7773, RZ ;  /* 0x0000777314037816 */ /* 0x000fe400000000ff */
[----:B------:R-:W-:Y:S01]  /*19d2c0*/  PRMT R2, R21, 0x7770, RZ ;  /* 0x0000777015027816 */ /* 0x000fe200000000ff */
[----:B------:R-:W2:Y:S01]  /*19d2d0*/  LDL.LU.64 R12, [R1+0x1230] ;  /* 0x00123000010c7983 */ /* 0x000ea20000300a00 */
[----:B------:R-:W-:Y:S01]  /*19d2e0*/  ULDC UR4, c[0x0][0x22c] ;  /* 0x00008b0000047ab9 */ /* 0x000fe20000000800 */
[----:B------:R-:W-:Y:S01]  /*19d2f0*/  ISETP.GE.AND P1, PT, R0, UR23, PT ;  /* 0x0000001700007c0c */ /* 0x000fe2000bf26270 */
[----:B------:R-:W-:Y:S01]  /*19d300*/  VIADD R0, R24, 0x1ac ;  /* 0x000001ac18007836 */ /* 0x000fe20000000000 */
[----:B------:R-:W-:Y:S01]  /*19d310*/  ISETP.LT.AND P5, PT, R17, UR6, !P5 ;  /* 0x0000000611007c0c */ /* 0x000fe2000efa1270 */
[----:B------:R-:W-:Y:S01]  /*19d320*/  ULDC UR6, c[0x0][0x228] ;  /* 0x00008a0000067ab9 */ /* 0x000fe20000000800 */
[----:B------:R-:W-:Y:S04]  /*19d330*/  @P4 STG.E.U8 desc[UR46][R14.64], R3 ;  /* 0x000000030e004986 */ /* 0x000fe8000c10112e */
[----:B------:R0:W-:Y:S01]  /*19d340*/  @P3 STG.E.U8 desc[UR46][R18.64], R2 ;  /* 0x0000000212003986 */ /* 0x0001e2000c10112e */
[----:B------:R-:W-:Y:S01]  /*19d350*/  ISETP.GE.AND P2, PT, R0, UR4, PT ;  /* 0x0000000400007c0c */ /* 0x000fe2000bf46270 */
[----:B------:R-:W-:Y:S01]  /*19d360*/  ULDC UR4, c[0x0][0x228] ;  /* 0x00008a0000047ab9 */ /* 0x000fe20000000800 */
[----:B------:R-:W-:-:S02]  /*19d370*/  PRMT R0, R21, 0x7771, RZ ;  /* 0x0000777115007816 */ /* 0x000fc400000000ff */
[----:B------:R-:W-:Y:S01]  /*19d380*/  ISETP.LT.AND P3, PT, R16, UR4, !P6 ;  /* 0x0000000410007c0c */ /* 0x000fe2000f761270 */
[----:B0-----:R-:W2:Y:S04]  /*19d390*/  LDL.LU.64 R18, [R1+0x1240] ;  /* 0x0012400001127983 */ /* 0x001ea80000300a00 */
[----:B---3--:R0:W-:Y:S01]  /*19d3a0*/  @P5 STG.E.U8 desc[UR46][R22.64], R0 ;  /* 0x0000000016005986 */ /* 0x0081e2000c10112e */
[----:B------:R-:W-:Y:S02]  /*19d3b0*/  PRMT R2, R21, 0x7772, RZ ;  /* 0x0000777215027816 */ /* 0x000fe400000000ff */
[----:B------:R-:W-:Y:S01]  /*19d3c0*/  ISETP.LT.AND P6, PT, R17, UR6, !P6 ;  /* 0x0000000611007c0c */ /* 0x000fe2000f7c1270 */
[----:B------:R-:W-:Y:S01]  /*19d3d0*/  ULDC UR4, c[0x0][0x22c] ;  /* 0x00008b0000047ab9 */ /* 0x000fe20000000800 */
[----:B0-----:R-:W3:Y:S04]  /*19d3e0*/  LDL.LU.64 R22, [R1+0x1248] ;  /* 0x0012480001167983 */ /* 0x001ee80000300a00 */
[----:B------:R-:W3:Y:S04]  /*19d3f0*/  LDL.LU R20, [R1+0x3bc] ;  /* 0x0003bc0001147983 */ /* 0x000ee80000300800 */
[----:B------:R-:W3:Y:S01]  /*19d400*/  LDL.LU.64 R14, [R1+0x1250] ;  /* 0x00125000010e7983 */ /* 0x000ee20000300a00 */
[----:B------:R-:W-:Y:S01]  /*19d410*/  VIADD R0, R24, 0x1ad ;  /* 0x000001ad18007836 */ /* 0x000fe20000000000 */
[----:B------:R-:W-:Y:S01]  /*19d420*/  ISETP.LT.AND P5, PT, R16, UR8, !P2 ;  /* 0x0000000810007c0c */ /* 0x000fe2000d7a1270 */
[----:B------:R-:W-:Y:S01]  /*19d430*/  ULDC UR6, c[0x0][0x228] ;  /* 0x00008a0000067ab9 */ /* 0x000fe20000000800 */
[----:B------:R-:W-:Y:S01]  /*19d440*/  ULDC UR8, c[0x0][0x228] ;  /* 0x00008a0000087ab9 */ /* 0x000fe20000000800 */
[----:B----4-:R0:W-:Y:S04]  /*19d450*/  @P3 STG.E.U8 desc[UR46][R26.64], R2 ;  /* 0x000000021a003986 */ /* 0x0101e8000c10112e */
[----:B0-----:R-:W4:Y:S01]  /*19d460*/  LDL.LU.64 R26, [R1+0x1260] ;  /* 0x00126000011a7983 */ /* 0x001f220000300a00 */
[----:B------:R-:W-:-:S05]  /*19d470*/  PRMT R2, R21, 0x7773, RZ ;  /* 0x0000777315027816 */ /* 0x000fca00000000ff */
[----:B--2---:R0:W-:Y:S04]  /*19d480*/  @P6 STG.E.U8 desc[UR46][R28.64], R2 ;  /* 0x000000021c006986 */ /* 0x0041e8000c10112e */
[----:B0-----:R-:W2:Y:S01]  /*19d490*/  LDL.LU.64 R28, [R1+0x1258] ;  /* 0x00125800011c7983 */ /* 0x001ea20000300a00 */
[----:B------:R-:W-:Y:S01]  /*19d4a0*/  ISETP.GE.AND P4, PT, R0, UR4, PT ;  /* 0x0000000400007c0c */ /* 0x000fe2000bf86270 */
[----:B------:R-:W-:Y:S01]  /*19d4b0*/  VIADD R0, R24, 0x1ae ;  /* 0x000001ae18007836 */ /* 0x000fe20000000000 */
[----:B------:R-:W-:-:S04]  /*19d4c0*/  ULDC UR4, c[0x0][0x22c] ;  /* 0x00008b0000047ab9 */ /* 0x000fc80000000800 */
[----:B------:R-:W-:Y:S01]  /*19d4d0*/  ISETP.GE.AND P3, PT, R0, UR4, PT ;  /* 0x0000000400007c0c */ /* 0x000fe2000bf66270 */
[----:B------:R-:W-:Y:S02]  /*19d4e0*/  ULDC UR4, c[0x0][0x228] ;  /* 0x00008a0000047ab9 */ /* 0x000fe40000000800 */
[----:B------:R-:W-:Y:S02]  /*19d4f0*/  ISETP.LT.AND P2, PT, R17, UR4, !P2 ;  /* 0x0000000411007c0c */ /* 0x000fe4000d741270 */
[C---:B------:R-:W-:Y:S02]  /*19d500*/  PRMT R0, R25.reuse, 0x7770, RZ ;  /* 0x0000777019007816 */ /* 0x040fe400000000ff */
[----:B------:R-:W-:Y:S02]  /*19d510*/  PRMT R2, R25, 0x7771, RZ ;  /* 0x0000777119027816 */ /* 0x000fe400000000ff */
[----:B------:R-:W-:Y:S01]  /*19d520*/  ISETP.LT.AND P6, PT, R16, UR6, !P4 ;  /* 0x0000000610007c0c */ /* 0x000fe2000e7c1270 */
[----:B------:R-:W-:Y:S01]  /*19d530*/  ULDC UR4, c[0x0][0x22c] ;  /* 0x00008b0000047ab9 */ /* 0x000fe20000000800 */
[----:B------:R-:W-:Y:S01]  /*19d540*/  ULDC UR6, c[0x0][0x228] ;  /* 0x00008a0000067ab9 */ /* 0x000fe20000000800 */
[----:B------:R0:W-:Y:S01]  /*19d550*/  @P5 STG.E.U8 desc[UR46][R12.64], R0 ;  /* 0x000000000c005986 */ /* 0x0001e2000c10112e */
[----:B------:R-:W-:-:S02]  /*19d560*/  ISETP.LT.AND P4, PT, R17, UR6, !P4 ;  /* 0x0000000611007c0c */ /* 0x000fc4000e781270 */
[----:B------:R-:W-:Y:S01]  /*19d570*/  PRMT R3, R25, 0x7773, RZ ;  /* 0x0000777319037816 */ /* 0x000fe200000000ff */
[----:B------:R-:W-:Y:S01]  /*19d580*/  ULDC UR6, c[0x0][0x228] ;  /* 0x00008a0000067ab9 */ /* 0x000fe20000000800 */
[----:B------:R1:W-:Y:S01]  /*19d590*/  @P2 STG.E.U8 desc[UR46][R18.64], R2 ;  /* 0x0000000212002986 */ /* 0x0003e2000c10112e */
[----:B0-----:R-:W-:-:S05]  /*19d5a0*/  VIADD R0, R24, 0x1af ;  /* 0x000001af18007836 */ /* 0x001fca0000000000 */
[----:B------:R-:W-:Y:S01]  /*19d5b0*/  ISETP.GE.AND P5, PT, R0, UR4, PT ;  /* 0x0000000400007c0c */ /* 0x000fe2000bfa6270 */
[----:B------:R-:W-:Y:S01]  /*19d5c0*/  ULDC UR4, c[0x0][0x228] ;  /* 0x00008a0000047ab9 */ /* 0x000fe20000000800 */
[----:B-1----:R-:W2:Y:S01]  /*19d5d0*/  LDL.LU.64 R18, [R1+0x1268] ;  /* 0x0012680001127983 */ /* 0x002ea20000300a00 */
[----:B------:R-:W-:Y:S02]  /*19d5e0*/  ISETP.LT.AND P2, PT, R16, UR4, !P3 ;  /* 0x0000000410007c0c */ /* 0x000fe4000df41270 */
[----:B------:R-:W-:Y:S01]  /*19d5f0*/  PRMT R2, R25, 0x7772, RZ ;  /* 0x0000777219027816 */ /* 0x000fe200000000ff */
[----:B------:R-:W2:Y:S01]  /*19d600*/  LDL.LU R21, [R1+0x390] ;  /* 0x0003900001157983 */ /* 0x000ea20000300800 */
[----:B------:R-:W-:Y:S01]  /*19d610*/  VIADD R0, R24, 0x1b0 ;  /* 0x000001b018007836 */ /* 0x000fe20000000000 */
[----:B------:R-:W-:Y:S02]  /*19d620*/  ULDC UR4, c[0x0][0x22c] ;  /* 0x00008b0000047ab9 */ /* 0x000fe40000000800 */
[----:B---3--:R0:W-:Y:S04]  /*19d630*/  @P6 STG.E.U8 desc[UR46][R22.64], R2 ;  /* 0x0000000216006986 */ /* 0x0081e8000c10112e */
[----:B------:R-:W-:Y:S01]  /*19d640*/  @P4 STG.E.U8 desc[UR46][R14.64], R3 ;  /* 0x000000030e004986 */ /* 0x000fe2000c10112e */
[----:B------:R-:W-:-:S03]  /*19d650*/  ISETP.LT.AND P3, PT, R17, UR6, !P3 ;  /* 0x0000000611007c0c */ /* 0x000fc6000df61270 */
[----:B0-----:R-:W3:Y:S01]  /*19d660*/  LDL.LU.64 R22, [R1+0x1278] ;  /* 0x0012780001167983 */ /* 0x001ee20000300a00 */
[----:B------:R-:W-:-:S03]  /*19d670*/  PRMT R2, R20, 0x7770, RZ ;  /* 0x0000777014027816 */ /* 0x000fc600000000ff */
[----:B------:R-:W3:Y:S01]  /*19d680*/  LDL.LU.64 R12, [R1+0x1270] ;  /* 0x00127000010c7983 */ /* 0x000ee20000300a00 */
[----:B------:R-:W-:Y:S02]  /*19d690*/  ISETP.GE.AND P6, PT, R0, UR4, PT ;  /* 0x0000000400007c0c */ /* 0x000fe4000bfc6270 */
[----:B------:R-:W-:Y:S01]  /*19d6a0*/  PRMT R0, R20, 0x7771, RZ ;  /* 0x0000777114007816 */ /* 0x000fe200000000ff */
[----:B------:R-:W-:Y:S01]  /*19d6b0*/  ULDC UR4, c[0x0][0x228] ;  /* 0x00008a0000047ab9 */ /* 0x000fe20000000800 */
[----:B------:R-:W-:Y:S01]  /*19d6c0*/  ULDC UR6, c[0x0][0x228] ;  /* 0x00008a0000067ab9 */ /* 0x000fe20000000800 */
[----:B----4-:R0:W-:Y:S04]  /*19d6d0*/  @P2 STG.E.U8 desc[UR46][R26.64], R2 ;  /* 0x000000021a002986 */ /* 0x0101e8000c10112e */
[----:B0-----:R-:W4:Y:S04]  /*19d6e0*/  LDL.LU.64 R26, [R1+0x1288] ;  /* 0x00128800011a7983 */ /* 0x001f280000300a00 */
[----:B--2---:R0:W-:Y:S04]  /*19d6f0*/  @P3 STG.E.U8 desc[UR46][R28.64], R0 ;  /* 0x000000001c003986 */ /* 0x0041e8000c10112e */
[----:B0-----:R-:W2:Y:S01]  /*19d700*/  LDL.LU.64 R28, [R1+0x1290] ;  /* 0x00129000011c7983 */ /* 0x001ea20000300a00 */
[----:B------:R-:W-:Y:S01]  /*19d710*/  ISETP.LT.AND P2, PT, R16, UR4, !P5 ;  /* 0x0000000410007c0c */ /* 0x000fe2000ef41270 */
[----:B------:R-:W-:Y:S01]  /*19d720*/  VIADD R0, R24, 0x1b1 ;  /* 0x000001b118007836 */ /* 0x000fe20000000000 */
[----:B------:R-:W-:Y:S01]  /*19d730*/  ULDC UR4, c[0x0][0x22c] ;  /* 0x00008b0000047ab9 */ /* 0x000fe20000000800 */
[----:B------:R-:W-:Y:S01]  /*19d740*/  PRMT R2, R20, 0x7772, RZ ;  /* 0x0000777214027816 */ /* 0x000fe200000000ff */
[----:B------:R-:W2:Y:S01]  /*19d750*/  LDL.LU R25, [R1+0x394] ;  /* 0x0003940001197983 */ /* 0x000ea20000300800 */
[----:B------:R-:W-:-:S02]  /*19d760*/  ISETP.LT.AND P5, PT, R17, UR6, !P5 ;  /* 0x0000000611007c0c */ /* 0x000fc4000efa1270 */
[----:B------:R-:W-:Y:S01]  /*19d770*/  ISETP.GE.AND P3, PT, R0, UR4, PT ;  /* 0x0000000400007c0c */ /* 0x000fe2000bf66270 */
[----:B------:R-:W-:Y:S01]  /*19d780*/  VIADD R0, R24, 0x1b2 ;  /* 0x000001b218007836 */ /* 0x000fe20000000000 */
[----:B------:R-:W-:Y:S01]  /*19d790*/  ULDC UR4, c[0x0][0x22c] ;  /* 0x00008b0000047ab9 */ /* 0x000fe20000000800 */
[----:B------:R-:W2:Y:S01]  /*19d7a0*/  LDL.LU.64 R14, [R1+0x1298] ;  /* 0x00129800010e7983 */ /* 0x000ea20000300a00 */
[----:B------:R-:W-:Y:S01]  /*19d7b0*/  ISETP.LT.AND P4, PT, R16, UR8, !P6 ;  /* 0x0000000810007c0c */ /* 0x000fe2000f781270 */
[----:B------:R-:W-:Y:S01]  /*19d7c0*/  ULDC UR6, c[0x0][0x228] ;  /* 0x00008a0000067ab9 */ /* 0x000fe20000000800 */
[----:B------:R-:W-:Y:S01]  /*19d7d0*/  ULDC UR8, c[0x0][0x228] ;  /* 0x00008a0000087ab9 */ /* 0x000fe20000000800 */
[----:B------:R0:W-:Y:S01]  /*19d7e0*/  @P2 STG.E.U8 desc[UR46][R18.64], R2 ;  /* 0x0000000212002986 */ /* 0x0001e2000c10112e */
[----:B------:R-:W-:Y:S01]  /*19d7f0*/  ISETP.GE.AND P2, PT, R0, UR4, PT ;  /* 0x0000000400007c0c */ /* 0x000fe2000bf46270 */
[----:B------:R-:W-:Y:S02]  /*19d800*/  ULDC UR4, c[0x0][0x228] ;  /* 0x00008a0000047ab9 */ /* 0x000fe40000000800 */
[----:B------:R-:W-:Y:S01]  /*19d810*/  ISETP.LT.AND P6, PT, R17, UR4, !P6 ;  /* 0x0000000411007c0c */ /* 0x000fe2000f7c1270 */
[----:B0-----:R-:W2:Y:S01]  /*19d820*/  LDL.LU.64 R18, [R1+0x12a8] ;  /* 0x0012a80001127983 */ /* 0x001ea20000300a00 */
[----:B------:R-:W-:-:S02]  /*19d830*/  PRMT R2, R20, 0x7773, RZ ;  /* 0x0000777314027816 */ /* 0x000fc400000000ff */
[C---:B------:R-:W-:Y:S01]  /*19d840*/  PRMT R0, R21.reuse, 0x7770, RZ ;  /* 0x0000777015007816 */ /* 0x040fe200000000ff */
[----:B------:R-:W-:Y:S02]  /*19d850*/  ULDC UR4, c[0x0][0x22c] ;  /* 0x00008b0000047ab9 */ /* 0x000fe40000000800 */
[----:B---3--:R0:W-:Y:S04]  /*19d860*/  @P5 STG.E.U8 desc[UR46][R22.64], R2 ;  /* 0x0000000216005986 */ /* 0x0081e8000c10112e */
[----:B------:R-:W-:Y:S01]  /*19d870*/  @P4 STG.E.U8 desc[UR46][R12.64], R0 ;  /* 0x000000000c004986 */ /* 0x000fe2000c10112e */
[----:B------:R-:W-:Y:S01]  /*19d880*/  ISETP.LT.AND P5, PT, R16, UR6, !P3 ;  /* 0x0000000610007c0c */ /* 0x000fe2000dfa1270 */
[----:B------:R-:W-:Y:S02]  /*19d890*/  ULDC UR6, c[0x0][0x228] ;  /* 0x00008a0000067ab9 */ /* 0x000fe40000000800 */
[----:B0-----:R-:W3:Y:S01]  /*19d8a0*/  LDL.LU.64 R22, [R1+0x12a0] ;  /* 0x0012a00001167983 */ /* 0x001ee20000300a00 */
[----:B------:R-:W-:-:S05]  /*19d8b0*/  PRMT R2, R21, 0x7771, RZ ;  /* 0x0000777115027816 */ /* 0x000fca00000000ff */
[----:B----4-:R0:W-:Y:S04]  /*19d8c0*/  @P6 STG.E.U8 desc[UR46][R26.64], R2 ;  /* 0x000000021a006986 */ /* 0x0101e8000c10112e */
[----:B0-----:R-:W4:Y:S01]  /*19d8d0*/  LDL.LU.64 R26, [R1+0x12b0] ;  /* 0x0012b000011a7983 */ /* 0x001f220000300a00 */
[----:B------:R-:W-:-:S03]  /*19d8e0*/  PRMT R2, R21, 0x7772, RZ ;  /* 0x0000777215027816 */ /* 0x000fc600000000ff */
[----:B------:R-:W4:Y:S04]  /*19d8f0*/  LDL.LU R20, [R1+0x398] ;  /* 0x0003980001147983 */ /* 0x000f280000300800 */
[----:B--2---:R0:W-:Y:S04]  /*19d900*/  @P5 STG.E.U8 desc[UR46][R28.64], R2 ;  /* 0x000000021c005986 */ /* 0x0041e8000c10112e */
[----:B0-----:R-:W2:Y:S01]  /*19d910*/  LDL.LU.64 R28, [R1+0x12c8] ;  /* 0x0012c800011c7983 */ /* 0x001ea20000300a00 */
[----:B------:R-:W-:Y:S01]  /*19d920*/  VIADD R0, R24, 0x1b3 ;  /* 0x000001b318007836 */ /* 0x000fe20000000000 */
[----:B------:R-:W-:-:S02]  /*19d930*/  ISETP.LT.AND P3, PT, R17, UR6, !P3 ;  /* 0x0000000611007c0c */ /* 0x000fc4000df61270 */
[----:B------:R-:W-:Y:S01]  /*19d940*/  PRMT R3, R21, 0x7773, RZ ;  /* 0x0000777315037816 */ /* 0x000fe200000000ff */
[----:B------:R-:W-:Y:S01]  /*19d950*/  ULDC UR6, c[0x0][0x228] ;  /* 0x00008a0000067ab9 */ /* 0x000fe20000000800 */
[----:B------:R-:W-:Y:S02]  /*19d960*/  PRMT R2, R25, 0x7770, RZ ;  /* 0x0000777019027816 */ /* 0x000fe400000000ff */
[----:B------:R-:W-:Y:S01]  /*19d970*/  ISETP.GE.AND P4, PT, R0, UR4, PT ;  /* 0x0000000400007c0c */ /* 0x000fe2000bf86270 */
[----:B------:R-:W-:Y:S01]  /*19d980*/  ULDC UR4, c[0x0][0x228] ;  /* 0x00008a0000047ab9 */ /* 0x000fe20000000800 */
[----:B------:R-:W2:Y:S01]  /*19d990*/  LDL.LU.64 R12, [R1+0x12c0] ;  /* 0x0012c000010c7983 */ /* 0x000ea20000300a00 */
[----:B------:R-:W-:Y:S01]  /*19d9a0*/  ISETP.LT.AND P6, PT, R16, UR4, !P2 ;  /* 0x0000000410007c0c */ /* 0x000fe2000d7c1270 */
[----:B------:R-:W-:Y:S01]  /*19d9b0*/  VIADD R0, R24, 0x1b4 ;  /* 0x000001b418007836 */ /* 0x000fe20000000000 */
[----:B------:R-:W-:Y:S01]  /*19d9c0*/  ISETP.LT.AND P2, PT, R17, UR6, !P2 ;  /* 0x0000000611007c0c */ /* 0x000fe2000d741270 */
[----:B------:R-:W-:Y:S01]  /*19d9d0*/  ULDC UR4, c[0x0][0x22c] ;  /* 0x00008b0000047ab9 */ /* 0x000fe20000000800 */
[----:B------:R-:W-:Y:S01]  /*19d9e0*/  ULDC UR6, c[0x0][0x228] ;  /* 0x00008a0000067ab9 */ /* 0x000fe20000000800 */
[----:B------:R-:W-:Y:S01]  /*19d9f0*/  @P3 STG.E.U8 desc[UR46][R14.64], R3 ;  /* 0x000000030e003986 */ /* 0x000fe2000c10112e */
[----:B------:R-:W-:Y:S01]  /*19da00*/  ISETP.GE.AND P5, PT, R0, UR4, PT ;  /* 0x0000000400007c0c */ /* 0x000fe2000bfa6270 */
[----:B------:R-:W-:Y:S01]  /*19da10*/  ULDC UR4, c[0x0][0x228] ;  /* 0x00008a0000047ab9 */ /* 0x000fe20000000800 */
[----:B------:R-:W-:-:S02]  /*19da20*/  PRMT R0, R25, 0x7771, RZ ;  /* 0x0000777119007816 */ /* 0x000fc400000000ff */
[----:B------:R-:W-:-:S03]  /*19da30*/  ISETP.LT.AND P3, PT, R16, UR4, !P4 ;  /* 0x0000000410007c0c */ /* 0x000fc6000e761270 */
[----:B------:R0:W-:Y:S01]  /*19da40*/  @P6 STG.E.U8 desc[UR46][R18.64], R2 ;  /* 0x0000000212006986 */ /* 0x0001e2000c10112e */
[----:B------:R-:W-:-:S03]  /*19da50*/  ULDC UR4, c[0x0][0x22c] ;  /* 0x00008b0000047ab9 */ /* 0x000fc60000000800 */
[----:B0-----:R-:W2:Y:S01]  /*19da60*/  LDL.LU.64 R18, [R1+0x12d0] ;  /* 0x0012d00001127983 */ /* 0x001ea20000300a00 */
[----:B------:R-:W-:-:S03]  /*19da70*/  PRMT R2, R25, 0x7772, RZ ;  /* 0x0000777219027816 */ /* 0x000fc600000000ff */
[----:B---3--:R0:W-:Y:S01]  /*19da80*/  @P2 STG.E.U8 desc[UR46][R22.64], R0 ;  /* 0x0000000016002986 */ /* 0x0081e2000c10112e */
[----:B------:R-:W-:Y:S02]  /*19da90*/  ISETP.LT.AND P4, PT, R17, UR6, !P4 ;  /* 0x0000000611007c0c */ /* 0x000fe4000e781270 */
[----:B------:R-:W-:Y:S01]  /*19daa0*/  ISETP.LT.AND P6, PT, R16, UR8, !P5 ;  /* 0x0000000810007c0c */ /* 0x000fe2000efc1270 */
[----:B------:R-:W-:Y:S01]  /*19dab0*/  ULDC UR6, c[0x0][0x228] ;  /* 0x00008a0000067ab9 */ /* 0x000fe20000000800 */
[----:B------:R-:W-:Y:S01]  /*19dac0*/  ULDC UR8, c[0x0][0x228] ;  /* 0x00008a0000087ab9 */ /* 0x000fe20000000800 */
[----:B0-----:R-:W3:Y:S04]  /*19dad0*/  LDL.LU.64 R22, [R1+0x12d8] ;  /* 0x0012d80001167983 */ /* 0x001ee80000300a00 */
[----:B------:R-:W3:Y:S04]  /*19dae0*/  LDL.LU R21, [R1+0x39c] ;  /* 0x00039c0001157983 */ /* 0x000ee80000300800 */
[----:B------:R-:W3:Y:S04]  /*19daf0*/  LDL.LU.64 R14, [R1+0x12e0] ;  /* 0x0012e000010e7983 */ /* 0x000ee80000300a00 */
[----:B----4-:R0:W-:Y:S04]  /*19db00*/  @P3 STG.E.U8 desc[UR46][R26.64], R2 ;  /* 0x000000021a003986 */ /* 0x0101e8000c10112e */
[----:B0-----:R-:W4:Y:S01]  /*19db10*/  LDL.LU.64 R26, [R1+0x12f0] ;  /* 0x0012f000011a7983 */ /* 0x001f220000300a00 */
[----:B------:R-:W-:-:S05]  /*19db20*/  PRMT R2, R25, 0x7773, RZ ;  /* 0x0000777319027816 */ /* 0x000fca00000000ff */
[----:B--2---:R0:W-:Y:S04]  /*19db30*/  @P4 STG.E.U8 desc[UR46][R28.64], R2 ;  /* 0x000000021c004986 */ /* 0x0041e8000c10112e */
[----:B0-----:R-:W2:Y:S01]  /*19db40*/  LDL.LU.64 R28, [R1+0x12e8] ;  /* 0x0012e800011c7983 */ /* 0x001ea20000300a00 */
[----:B------:R-:W-:-:S05]  /*19db50*/  VIADD R0, R24, 0x1b5 ;  /* 0x000001b518007836 */ /* 0x000fca0000000000 */
[----:B------:R-:W-:Y:S01]  /*19db60*/  ISETP.GE.AND P2, PT, R0, UR4, PT ;  /* 0x0000000400007c0c */ /* 0x000fe2000bf46270 */
[----:B------:R-:W-:Y:S01]  /*19db70*/  VIADD R0, R24, 0x1b6 ;  /* 0x000001b618007836 */ /* 0x000fe20000000000 */
[----:B------:R-:W-:-:S04]  /*19db80*/  ULDC UR4, c[0x0][0x22c] ;  /* 0x00008b0000047ab9 */ /* 0x000fc80000000800 */
[----:B------:R-:W-:Y:S01]  /*19db90*/  ISETP.GE.AND P3, PT, R0, UR4, PT ;  /* 0x0000000400007c0c */ /* 0x000fe2000bf66270 */
[----:B------:R-:W-:Y:S02]  /*19dba0*/  ULDC UR4, c[0x0][0x228] ;  /* 0x00008a0000047ab9 */ /* 0x000fe40000000800 */
[----:B------:R-:W-:Y:S02]  /*19dbb0*/  ISETP.LT.AND P5, PT, R17, UR4, !P5 ;  /* 0x0000000411007c0c */ /* 0x000fe4000efa1270 */
[C---:B------:R-:W-:Y:S02]  /*19dbc0*/  PRMT R0, R20.reuse, 0x7770, RZ ;  /* 0x0000777014007816 */ /* 0x040fe400000000ff */
[----:B------:R-:W-:Y:S01]  /*19dbd0*/  PRMT R2, R20, 0x7771, RZ ;  /* 0x0000777114027816 */ /* 0x000fe200000000ff */
[----:B------:R-:W-:Y:S02]  /*19dbe0*/  ULDC UR4, c[0x0][0x22c] ;  /* 0x00008b0000047ab9 */ /* 0x000fe40000000800 */
[----:B------:R0:W-:Y:S01]  /*19dbf0*/  @P6 STG.E.U8 desc[UR46][R12.64], R0 ;  /* 0x000000000c006986 */ /* 0x0001e2000c10112e */
[----:B------:R-:W-:Y:S01]  /*19dc00*/  ISETP.LT.AND P6, PT, R16, UR6, !P2 ;  /* 0x0000000610007c0c */ /* 0x000fe2000d7c1270 */
[----:B------:R-:W-:-:S02]  /*19dc10*/  ULDC UR6, c[0x0][0x228] ;  /* 0x00008a0000067ab9 */ /* 0x000fc40000000800 */
[----:B------:R-:W-:Y:S02]  /*19dc20*/  ISETP.LT.AND P2, PT, R17, UR6, !P2 ;  /* 0x0000000611007c0c */ /* 0x000fe4000d741270 */
        /* <DEDUP_REMOVED lines=19> */
[C---:B------:R-:W-:Y:S01]  /*19dd60*/  PRMT R0, R21.reuse, 0x7771, RZ ;  /* 0x0000777115007816 */ /* 0x040fe200000000ff */
        /* <DEDUP_REMOVED lines=43> */
[----:B------:R-:W2:Y:S01]  /*19e020*/  LDL.LU.64 R12, [R1+0x1348] ;  /* 0x00134800010c7983 */ /* 0x000ea20000300a00 */
[----:B------:R-:W-:Y:S01]  /*19e030*/  ISETP.GE.AND P4, PT, R0, UR4, PT ;  /* 0x0000000400007c0c */ /* 0x000fe2000bf86270 */
[----:B------:R-:W-:Y:S02]  /*19e040*/  ULDC UR4, c[0x0][0x228] ;  /* 0x00008a0000047ab9 */ /* 0x000fe40000000800 */
[----:B------:R-:W-:Y:S02]  /*19e050*/  ISETP.LT.AND P6, PT, R16, UR4, !P2 ;  /* 0x0000000410007c0c */ /* 0x000fe4000d7c1270 */
[----:B------:R-:W-:Y:S01]  /*19e060*/  PRMT R2, R20, 0x7770, RZ ;  /* 0x0000777014027816 */ /* 0x000fe200000000ff */
        /* <DEDUP_REMOVED lines=8> */
[----:B------:R-:W-:Y:S01]  /*19e0f0*/  ISETP.LT.AND P3, PT, R16, UR4, !P4 ;  /* 0x0000000410007c0c */ /* 0x000fe2000e761270 */
[----:B------:R-:W-:Y:S01]  /*19e100*/  ULDC UR4, c[0x0][0x22c] ;  /* 0x00008b0000047ab9 */ /* 0x000fe20000000800 */
[----:B------:R0:W-:Y:S04]  /*19e110*/  @P6 STG.E.U8 desc[UR46][R18.64], R2 ;  /* 0x0000000212006986 */ /* 0x0001e8000c10112e */
        /* <DEDUP_REMOVED lines=8> */
[----:B------:R-:W3:Y:S01]  /*19e1a0*/  LDL.LU R25, [R1+0x38c] ;  /* 0x00038c0001197983 */ /* 0x000ee20000300800 */
[----:B------:R-:W-:-:S03]  /*19e1b0*/  VIADD R0, R24, 0x1bd ;  /* 0x000001bd18007836 */ /* 0x000fc60000000000 */
[----:B------:R-:W3:Y:S02]  /*19e1c0*/  LDL.LU.64 R14, [R1+0x1368] ;  /* 0x00136800010e7983 */ /* 0x000ee40000300a00 */
[----:B------:R-:W-:Y:S01]  /*19e1d0*/  ISETP.GE.AND P2, PT, R0, UR4, PT ;  /* 0x0000000400007c0c */ /* 0x000fe2000bf46270 */
[----:B------:R-:W-:Y:S01]  /*19e1e0*/  VIADD R0, R24, 0x1be ;  /* 0x000001be18007836 */ /* 0x000fe20000000000 */
[----:B------:R-:W-:Y:S01]  /*19e1f0*/  ULDC UR4, c[0x0][0x22c] ;  /* 0x00008b0000047ab9 */ /* 0x000fe20000000800 */
[----:B----4-:R0:W-:Y:S03]  /*19e200*/  @P3 STG.E.U8 desc[UR46][R26.64], R2 ;  /* 0x000000021a003986 */ /* 0x0101e6000c10112e */
[----:B------:R-:W-:Y:S02]  /*19e210*/  ISETP.GE.AND P3, PT, R0, UR4, PT ;  /* 0x0000000400007c0c */ /* 0x000fe4000bf66270 */
[----:B------:R-:W-:Y:S01]  /*19e220*/  PRMT R0, R20, 0x7773, RZ ;  /* 0x0000777314007816 */ /* 0x000fe200000000ff */
[----:B------:R-:W-:Y:S01]  /*19e230*/  ULDC UR4, c[0x0][0x228] ;  /* 0x00008a0000047ab9 */ /* 0x000fe20000000800 */
[----:B0-----:R-:W4:Y:S04]  /*19e240*/  LDL.LU.64 R26, [R1+0x1378] ;  /* 0x00137800011a7983 */ /* 0x001f280000300a00 */
[----:B--2---:R0:W-:Y:S04]  /*19e250*/  @P4 STG.E.U8 desc[UR46][R28.64], R0 ;  /* 0x000000001c004986 */ /* 0x0041e8000c10112e */
[----:B0-----:R-:W2:Y:S01]  /*19e260*/  LDL.LU.64 R28, [R1+0x1370] ;  /* 0x00137000011c7983 */ /* 0x001ea20000300a00 */
[----:B------:R-:W-:-:S02]  /*19e270*/  ISETP.LT.AND P5, PT, R17, UR4, !P5 ;  /* 0x0000000411007c0c */ /* 0x000fc4000efa1270 */
[----:B------:R-:W-:Y:S01]  /*19e280*/  PRMT R2, R21, 0x7770, RZ ;  /* 0x0000777015027816 */ /* 0x000fe200000000ff */
[----:B------:R-:W-:Y:S01]  /*19e290*/  VIADD R0, R24, 0x1bf ;  /* 0x000001bf18007836 */ /* 0x000fe20000000000 */
[----:B------:R-:W-:-:S03]  /*19e2a0*/  ULDC UR4, c[0x0][0x22c] ;  /* 0x00008b0000047ab9 */ /* 0x000fc60000000800 */
[----:B------:R0:W-:Y:S01]  /*19e2b0*/  @P6 STG.E.U8 desc[UR46][R12.64], R2 ;  /* 0x000000020c006986 */ /* 0x0001e2000c10112e */
[----:B------:R-:W-:Y:S01]  /*19e2c0*/  ISETP.LT.AND P6, PT, R16, UR6, !P2 ;  /* 0x0000000610007c0c */ /* 0x000fe2000d7c1270 */
[----:B------:R-:W-:Y:S01]  /*19e2d0*/  ULDC UR6, c[0x0][0x228] ;  /* 0x00008a0000067ab9 */ /* 0x000fe20000000800 */
[----:B------:R-:W-:Y:S01]  /*19e2e0*/  ISETP.GE.AND P4, PT, R0, UR4, PT ;  /* 0x0000000400007c0c */ /* 0x000fe2000bf86270 */
[----:B------:R-:W-:Y:S01]  /*19e2f0*/  ULDC UR4, c[0x0][0x228] ;  /* 0x00008a0000047ab9 */ /* 0x000fe20000000800 */
[----:B0-----:R-:W-:Y:S02]  /*19e300*/  PRMT R2, R21, 0x7771, RZ ;  /* 0x0000777115027816 */ /* 0x001fe400000000ff */
[----:B------:R-:W-:Y:S01]  /*19e310*/  ISETP.LT.AND P2, PT, R17, UR6, !P2 ;  /* 0x0000000611007c0c */ /* 0x000fe2000d741270 */
[----:B------:R-:W-:Y:S01]  /*19e320*/  VIADD R0, R24, 0x1c0 ;  /* 0x000001c018007836 */ /* 0x000fe20000000000 */
[----:B------:R-:W-:Y:S01]  /*19e330*/  PRMT R3, R21, 0x7773, RZ ;  /* 0x0000777315037816 */ /* 0x000fe200000000ff */
[----:B------:R-:W-:Y:S01]  /*19e340*/  ULDC UR6, c[0x0][0x228] ;  /* 0x00008a0000067ab9 */ /* 0x000fe20000000800 */
[----:B------:R0:W-:Y:S01]  /*19e350*/  @P5 STG.E.U8 desc[UR46][R18.64], R2 ;  /* 0x0000000212005986 */ /* 0x0001e2000c10112e */
[----:B------:R-:W-:Y:S01]  /*19e360*/  ISETP.LT.AND P5, PT, R16, UR4, !P3 ;  /* 0x0000000410007c0c */ /* 0x000fe2000dfa1270 */
[----:B------:R-:W-:-:S02]  /*19e370*/  ULDC UR4, c[0x0][0x22c] ;  /* 0x00008b0000047ab9 */ /* 0x000fc40000000800 */
[----:B0-----:R-:W2:Y:S01]  /*19e380*/  LDL.LU.64 R18, [R1+0x1380] ;  /* 0x0013800001127983 */ /* 0x001ea20000300a00 */
[----:B------:R-:W-:-:S03]  /*19e390*/  PRMT R2, R21, 0x7772, RZ ;  /* 0x0000777215027816 */ /* 0x000fc600000000ff */
[----:B------:R-:W2:Y:S04]  /*19e3a0*/  LDL.LU R20, [R1+0x370] ;  /* 0x0003700001147983 */ /* 0x000ea80000300800 */
[----:B---3--:R0:W-:Y:S01]  /*19e3b0*/  @P6 STG.E.U8 desc[UR46][R22.64], R2 ;  /* 0x0000000216006986 */ /* 0x0081e2000c10112e */
[----:B------:R-:W-:Y:S02]  /*19e3c0*/  ISETP.GE.AND P6, PT, R0, UR4, PT ;  /* 0x0000000400007c0c */ /* 0x000fe4000bfc6270 */
[----:B------:R-:W-:Y:S01]  /*19e3d0*/  PRMT R0, R25, 0x7770, RZ ;  /* 0x0000777019007816 */ /* 0x000fe200000000ff */
[----:B------:R-:W-:Y:S01]  /*19e3e0*/  @P2 STG.E.U8 desc[UR46][R14.64], R3 ;  /* 0x000000030e002986 */ /* 0x000fe2000c10112e */
[----:B------:R-:W-:Y:S01]  /*19e3f0*/  ISETP.LT.AND P3, PT, R17, UR6, !P3 ;  /* 0x0000000611007c0c */ /* 0x000fe2000df61270 */
[----:B------:R-:W-:Y:S01]  /*19e400*/  ULDC UR4, c[0x0][0x228] ;  /* 0x00008a0000047ab9 */ /* 0x000fe20000000800 */
[----:B------:R-:W-:Y:S01]  /*19e410*/  ULDC UR6, c[0x0][0x228] ;  /* 0x00008a0000067ab9 */ /* 0x000fe20000000800 */
[----:B0-----:R-:W3:Y:S04]  /*19e420*/  LDL.LU.64 R22, [R1+0x1390] ;  /* 0x0013900001167983 */ /* 0x001ee80000300a00 */
[----:B------:R-:W3:Y:S01]  /*19e430*/  LDL.LU.64 R12, [R1+0x1388] ;  /* 0x00138800010c7983 */ /* 0x000ee20000300a00 */
[----:B------:R-:W-:-:S03]  /*19e440*/  PRMT R2, R25, 0x7771, RZ ;  /* 0x0000777119027816 */ /* 0x000fc600000000ff */
        /* <DEDUP_REMOVED lines=12> */
[----:B------:R-:W-:Y:S01]  /*19e510*/  ISETP.LT.AND P5, PT, R16, UR8, !P6 ;  /* 0x0000000810007c0c */ /* 0x000fe2000f7a1270 */
[----:B------:R-:W-:Y:S01]  /*19e520*/  ULDC UR4, c[0x0][0x22c] ;  /* 0x00008b0000047ab9 */ /* 0x000fe20000000800 */
[----:B------:R-:W2:Y:S01]  /*19e530*/  LDL.LU.64 R14, [R1+0x13a8] ;  /* 0x0013a800010e7983 */ /* 0x000ea20000300a00 */
[----:B------:R-:W-:Y:S01]  /*19e540*/  ULDC UR6, c[0x0][0x228] ;  /* 0x00008a0000067ab9 */ /* 0x000fe20000000800 */
[----:B------:R-:W-:Y:S02]  /*19e550*/  ULDC UR8, c[0x0][0x228] ;  /* 0x00008a0000087ab9 */ /* 0x000fe40000000800 */
[----:B------:R0:W-:Y:S01]  /*19e560*/  @P2 STG.E.U8 desc[UR46][R18.64], R0 ;  /* 0x0000000012002986 */ /* 0x0001e2000c10112e */
[----:B------:R-:W-:Y:S01]  /*19e570*/  ISETP.GE.AND P2, PT, R2, UR4, PT ;  /* 0x0000000402007c0c */ /* 0x000fe2000bf46270 */
[----:B------:R-:W-:-:S02]  /*19e580*/  ULDC UR4, c[0x0][0x228] ;  /* 0x00008a0000047ab9 */ /* 0x000fc40000000800 */
[----:B------:R-:W-:Y:S02]  /*19e590*/  ISETP.LT.AND P6, PT, R17, UR4, !P6 ;  /* 0x0000000411007c0c */ /* 0x000fe4000f7c1270 */
[----:B------:R-:W-:Y:S01]  /*19e5a0*/  PRMT R2, R20, 0x7770, RZ ;  /* 0x0000777014027816 */ /* 0x000fe200000000ff */
[----:B------:R-:W-:Y:S01]  /*19e5b0*/  ULDC UR4, c[0x0][0x22c] ;  /* 0x00008b0000047ab9 */ /* 0x000fe20000000800 */
[----:B0-----:R-:W2:Y:S01]  /*19e5c0*/  LDL.LU.64 R18, [R1+0x13b8] ;  /* 0x0013b80001127983 */ /* 0x001ea20000300a00 */
[----:B------:R-:W-:-:S05]  /*19e5d0*/  PRMT R0, R25, 0x7773, RZ ;  /* 0x0000777319007816 */ /* 0x000fca00000000ff */
[----:B---3--:R0:W-:Y:S04]  /*19e5e0*/  @P4 STG.E.U8 desc[UR46][R22.64], R0 ;  /* 0x0000000016004986 */ /* 0x0081e8000c10112e */
[----:B------:R1:W-:Y:S01]  /*19e5f0*/  @P5 STG.E.U8 desc[UR46][R12.64], R2 ;  /* 0x000000020c005986 */ /* 0x0003e2000c10112e */
[----:B------:R-:W-:Y:S01]  /*19e600*/  ISETP.LT.AND P5, PT, R16, UR6, !P3 ;  /* 0x0000000610007c0c */ /* 0x000fe2000dfa1270 */
[----:B------:R-:W-:Y:S02]  /*19e610*/  ULDC UR6, c[0x0][0x228] ;  /* 0x00008a0000067ab9 */ /* 0x000fe40000000800 */
[----:B0-----:R-:W3:Y:S01]  /*19e620*/  LDL.LU.64 R22, [R1+0x13b0] ;  /* 0x0013b00001167983 */ /* 0x001ee20000300a00 */
[----:B-1----:R-:W-:-:S05]  /*19e630*/  PRMT R2, R20, 0x7771, RZ ;  /* 0x0000777114027816 */ /* 0x002fca00000000ff */
        /* <DEDUP_REMOVED lines=13> */
[----:B------:R-:W-:Y:S01]  /*19e710*/  ISETP.LT.AND P6, PT, R16, UR4, !P2 ;  /* 0x0000000410007c0c */ /* 0x000fe2000d7c1270 */
[----:B------:R-:W-:Y:S01]  /*19e720*/  VIADD R0, R24, 0x1c4 ;  /* 0x000001c418007836 */ /* 0x000fe20000000000 */
[----:B------:R-:W-:Y:S01]  /*19e730*/  ULDC UR4, c[0x0][0x22c] ;  /* 0x00008b0000047ab9 */ /* 0x000fe20000000800 */
[----:B------:R-:W-:Y:S02]  /*19e740*/  ISETP.LT.AND P2, PT, R17, UR6, !P2 ;  /* 0x0000000611007c0c */ /* 0x000fe4000d741270 */
[----:B------:R-:W-:Y:S01]  /*19e750*/  PRMT R2, R21, 0x7771, RZ ;  /* 0x0000777115027816 */ /* 0x000fe200000000ff */
[----:B------:R-:W-:Y:S01]  /*19e760*/  ULDC UR6, c[0x0][0x228] ;  /* 0x00008a0000067ab9 */ /* 0x000fe20000000800 */
[----:B------:R-:W-:-:S02]  /*19e770*/  ISETP.GE.AND P5, PT, R0, UR4, PT ;  /* 0x0000000400007c0c */ /* 0x000fc4000bfa6270 */
[----:B------:R-:W-:Y:S01]  /*19e780*/  PRMT R0, R21, 0x7770, RZ ;  /* 0x0000777015007816 */ /* 0x000fe200000000ff */
[----:B------:R-:W-:Y:S01]  /*19e790*/  @P3 STG.E.U8 desc[UR46][R14.64], R3 ;  /* 0x000000030e003986 */ /* 0x000fe2000c10112e */
[----:B------:R-:W-:Y:S02]  /*19e7a0*/  ULDC UR4, c[0x0][0x228] ;  /* 0x00008a0000047ab9 */ /* 0x000fe40000000800 */
[----:B------:R-:W-:Y:S01]  /*19e7b0*/  ISETP.LT.AND P3, PT, R16, UR4, !P4 ;  /* 0x0000000410007c0c */ /* 0x000fe2000e761270 */
        /* <DEDUP_REMOVED lines=45> */
[C---:B------:R-:W-:Y:S01]  /*19ea90*/  PRMT R0, R20.reuse, 0x7770, RZ ;  /* 0x0000777014007816 */ /* 0x040fe200000000ff */
        /* <DEDUP_REMOVED lines=338> */
[----:B------:R-:W-:-:S02]  /*19ffc0*/  PRMT R0, R20, 0x7772, RZ ;  /* 0x0000777214007816 */ /* 0x000fc400000000ff */
[----:B------:R-:W-:Y:S02]  /*19ffd0*/  ISETP.LT.AND P4, PT, R17, UR6, !P4 ;  /* 0x0000000611007c0c */ /* 0x000fe4000e781270 */
[----:B------:R-:W-:Y:S02]  /*19ffe0*/  ISETP.LT.AND P5, PT, R16, UR8, !P6 ;  /* 0x0000000810007c0c */ /* 0x000fe4000f7a1270 */
[----:B------:R-:W-:Y:S01]  /*19fff0*/  ISETP.GE.AND P3, PT, R2, UR4, PT ;  /* 0x0000000402007c0c */ /* 0x000fe2000bf66270 */
[----:B------:R-:W-:Y:S01]  /*1a0000*/  VIADD R2, R24, 0x1e2 ;  /* 0x000001e218027836 */ /* 0x000fe20000000000 */
[----:B------:R-:W-:Y:S01]  /*1a0010*/  ULDC UR4, c[0x0][0x22c] ;  /* 0x00008b0000047ab9 */ /* 0x000fe20000000800 */
[----:B------:R-:W2:Y:S04]  /*1a0020*/  LDL.LU R25, [R1+0x334] ;  /* 0x0003340001197983 */ /* 0x000ea80000300800 */
[----:B------:R-:W2:Y:S01]  /*1a0030*/  LDL.LU.64 R14, [R1+0x1db8] ;  /* 0x001db800010e7983 */ /* 0x000ea20000300a00 */
[----:B------:R-:W-:Y:S01]  /*1a0040*/  ULDC UR6, c[0x0][0x228] ;  /* 0x00008a0000067ab9 */ /* 0x000fe20000000800 */
[----:B------:R-:W-:-:S02]  /*1a0050*/  ULDC UR8, c[0x0][0x228] ;  /* 0x00008a0000087ab9 */ /* 0x000fc40000000800 */
[----:B------:R0:W-:Y:S01]  /*1a0060*/  @P2 STG.E.U8 desc[UR46][R18.64], R0 ;  /* 0x0000000012002986 */ /* 0x0001e2000c10112e */
[----:B------:R-:W-:Y:S01]  /*1a0070*/  ISETP.GE.AND P2, PT, R2, UR4, PT ;  /* 0x0000000402007c0c */ /* 0x000fe2000bf46270 */
[----:B------:R-:W-:Y:S02]  /*1a0080*/  ULDC UR4, c[0x0][0x228] ;  /* 0x00008a0000047ab9 */ /* 0x000fe40000000800 */
[----:B------:R-:W-:Y:S02]  /*1a0090*/  ISETP.LT.AND P6, PT, R17, UR4, !P6 ;  /* 0x0000000411007c0c */ /* 0x000fe4000f7c1270 */
[----:B------:R-:W-:Y:S01]  /*1a00a0*/  PRMT R2, R21, 0x7770, RZ ;  /* 0x0000777015027816 */ /* 0x000fe200000000ff */
[----:B------:R-:W-:Y:S01]  /*1a00b0*/  ULDC UR4, c[0x0][0x22c] ;  /* 0x00008b0000047ab9 */ /* 0x000fe20000000800 */
[----:B0-----:R-:W-:Y:S01]  /*1a00c0*/  PRMT R0, R20, 0x7773, RZ ;  /* 0x0000777314007816 */ /* 0x001fe200000000ff */
[----:B------:R-:W2:Y:S04]  /*1a00d0*/  LDL.LU.64 R18, [R1+0x1dd8] ;  /* 0x001dd80001127983 */ /* 0x000ea80000300a00 */
[----:B---3--:R0:W-:Y:S04]  /*1a00e0*/  @P4 STG.E.U8 desc[UR46][R22.64], R0 ;  /* 0x0000000016004986 */ /* 0x0081e8000c10112e */
[----:B------:R1:W-:Y:S01]  /*1a00f0*/  @P5 STG.E.U8 desc[UR46][R12.64], R2 ;  /* 0x000000020c005986 */ /* 0x0003e2000c10112e */
[----:B------:R-:W-:Y:S01]  /*1a0100*/  ISETP.LT.AND P5, PT, R16, UR6, !P3 ;  /* 0x0000000610007c0c */ /* 0x000fe2000dfa1270 */
[----:B------:R-:W-:-:S02]  /*1a0110*/  ULDC UR6, c[0x0][0x228] ;  /* 0x00008a0000067ab9 */ /* 0x000fc40000000800 */
        /* <DEDUP_REMOVED lines=8> */
[----:B------:R-:W-:Y:S01]  /*1a01a0*/  ISETP.LT.AND P3, PT, R17, UR6, !P3 ;  /* 0x0000000611007c0c */ /* 0x000fe2000df61270 */
[----:B------:R-:W-:Y:S01]  /*1a01b0*/  VIADD R0, R24, 0x1e3 ;  /* 0x000001e318007836 */ /* 0x000fe20000000000 */
[----:B------:R-:W-:Y:S01]  /*1a01c0*/  ULDC UR6, c[0x0][0x228] ;  /* 0x00008a0000067ab9 */ /* 0x000fe20000000800 */
[----:B------:R-:W-:Y:S01]  /*1a01d0*/  PRMT R3, R21, 0x7773, RZ ;  /* 0x0000777315037816 */ /* 0x000fe200000000ff */
[----:B------:R-:W2:Y:S02]  /*1a01e0*/  LDL.LU.64 R10, [R1+0x1df0] ;  /* 0x001df000010a7983 */ /* 0x000ea40000300a00 */
[----:B------:R-:W-:Y:S01]  /*1a01f0*/  ISETP.GE.AND P4, PT, R0, UR4, PT ;  /* 0x0000000400007c0c */ /* 0x000fe2000bf86270 */
[----:B------:R-:W-:Y:S01]  /*1a0200*/  ULDC UR4, c[0x0][0x228] ;  /* 0x00008a0000047ab9 */ /* 0x000fe20000000800 */
[----:B------:R-:W-:Y:S01]  /*1a0210*/  VIADD R0, R24, 0x1e4 ;  /* 0x000001e418007836 */ /* 0x000fe20000000000 */
[----:B------:R-:W-:-:S02]  /*1a0220*/  ISETP.LT.AND P6, PT, R16, UR4, !P2 ;  /* 0x0000000410007c0c */ /* 0x000fc4000d7c1270 */
[----:B------:R-:W-:Y:S01]  /*1a0230*/  ISETP.LT.AND P2, PT, R17, UR6, !P2 ;  /* 0x0000000611007c0c */ /* 0x000fe2000d741270 */
[----:B------:R-:W-:Y:S01]  /*1a0240*/  ULDC UR4, c[0x0][0x22c] ;  /* 0x00008b0000047ab9 */ /* 0x000fe20000000800 */
[C---:B------:R-:W-:Y:S01]  /*1a0250*/  PRMT R2, R25.reuse, 0x7771, RZ ;  /* 0x0000777119027816 */ /* 0x040fe200000000ff */
[----:B------:R0:W-:Y:S01]  /*1a0260*/  @P3 STG.E.U8 desc[UR46][R14.64], R3 ;  /* 0x000000030e003986 */ /* 0x0001e2000c10112e */
[----:B------:R-:W-:Y:S01]  /*1a0270*/  ISETP.GE.AND P5, PT, R0, UR4, PT ;  /* 0x0000000400007c0c */ /* 0x000fe2000bfa6270 */
[----:B------:R-:W-:Y:S01]  /*1a0280*/  ULDC UR4, c[0x0][0x228] ;  /* 0x00008a0000047ab9 */ /* 0x000fe20000000800 */
[----:B------:R-:W-:Y:S02]  /*1a0290*/  PRMT R0, R25, 0x7770, RZ ;  /* 0x0000777019007816 */ /* 0x000fe400000000ff */
[----:B------:R-:W-:Y:S01]  /*1a02a0*/  ISETP.LT.AND P3, PT, R16, UR4, !P4 ;  /* 0x0000000410007c0c */ /* 0x000fe2000e761270 */
[----:B------:R-:W-:Y:S01]  /*1a02b0*/  ULDC UR6, c[0x0][0x228] ;  /* 0x00008a0000067ab9 */ /* 0x000fe20000000800 */
[----:B------:R-:W-:Y:S01]  /*1a02c0*/  ULDC UR4, c[0x0][0x22c] ;  /* 0x00008b0000047ab9 */ /* 0x000fe20000000800 */
[----:B0-----:R-:W2:Y:S01]  /*1a02d0*/  LDL.LU.64 R14, [R1+0x1e00] ;  /* 0x001e0000010e7983 */ /* 0x001ea20000300a00 */
[----:B------:R-:W-:Y:S01]  /*1a02e0*/  ISETP.LT.AND P4, PT, R17, UR6, !P4 ;  /* 0x0000000611007c0c */ /* 0x000fe2000e781270 */
[----:B------:R-:W-:-:S02]  /*1a02f0*/  ULDC UR6, c[0x0][0x228] ;  /* 0x00008a0000067ab9 */ /* 0x000fc40000000800 */
[----:B------:R0:W-:Y:S02]  /*1a0300*/  @P6 STG.E.U8 desc[UR46][R18.64], R0 ;  /* 0x0000000012006986 */ /* 0x0001e4000c10112e */
[C---:B0-----:R-:W-:Y:S02]  /*1a0310*/  PRMT R0, R25.reuse, 0x7772, RZ ;  /* 0x0000777219007816 */ /* 0x041fe400000000ff */
[----:B---3--:R0:W-:Y:S04]  /*1a0320*/  @P2 STG.E.U8 desc[UR46][R22.64], R2 ;  /* 0x0000000216002986 */ /* 0x0081e8000c10112e */
        /* <DEDUP_REMOVED lines=8> */
[----:B------:R-:W-:Y:S01]  /*1a03b0*/  VIADD R2, R24, 0x1e5 ;  /* 0x000001e518027836 */ /* 0x000fe20000000000 */
[----:B------:R-:W-:Y:S01]  /*1a03c0*/  ISETP.LT.AND P6, PT, R16, UR8, !P5 ;  /* 0x0000000810007c0c */ /* 0x000fe2000efc1270 */
[----:B------:R-:W-:Y:S01]  /*1a03d0*/  VIADD R0, R24, 0x1e7 ;  /* 0x000001e718007836 */ /* 0x000fe20000000000 */
[----:B------:R-:W-:Y:S01]  /*1a03e0*/  PRMT R3, R20, 0x7773, RZ ;  /* 0x0000777314037816 */ /* 0x000fe200000000ff */
[----:B------:R-:W-:Y:S01]  /*1a03f0*/  ULDC UR8, c[0x0][0x228] ;  /* 0x00008a0000087ab9 */ /* 0x000fe20000000800 */
[----:B------:R-:W-:Y:S01]  /*1a0400*/  ISETP.GE.AND P2, PT, R2, UR4, PT ;  /* 0x0000000402007c0c */ /* 0x000fe2000bf46270 */
[----:B------:R-:W-:Y:S01]  /*1a0410*/  VIADD R2, R24, 0x1e6 ;  /* 0x000001e618027836 */ /* 0x000fe20000000000 */
[----:B------:R-:W-:-:S04]  /*1a0420*/  ULDC UR4, c[0x0][0x22c] ;  /* 0x00008b0000047ab9 */ /* 0x000fc80000000800 */
[----:B------:R-:W-:Y:S01]  /*1a0430*/  ISETP.GE.AND P3, PT, R2, UR4, PT ;  /* 0x0000000402007c0c */ /* 0x000fe2000bf66270 */
[----:B------:R-:W-:Y:S02]  /*1a0440*/  ULDC UR4, c[0x0][0x228] ;  /* 0x00008a0000047ab9 */ /* 0x000fe40000000800 */
[----:B------:R-:W-:Y:S02]  /*1a0450*/  ISETP.LT.AND P5, PT, R17, UR4, !P5 ;  /* 0x0000000411007c0c */ /* 0x000fe4000efa1270 */
[----:B------:R-:W-:Y:S01]  /*1a0460*/  PRMT R2, R20, 0x7770, RZ ;  /* 0x0000777014027816 */ /* 0x000fe200000000ff */
[----:B------:R-:W-:-:S04]  /*1a0470*/  ULDC UR4, c[0x0][0x22c] ;  /* 0x00008b0000047ab9 */ /* 0x000fc80000000800 */
        /* <DEDUP_REMOVED lines=8> */
[----:B------:R-:W-:Y:S01]  /*1a0500*/  ULDC UR6, c[0x0][0x228] ;  /* 0x00008a0000067ab9 */ /* 0x000fe20000000800 */
[----:B------:R0:W-:Y:S01]  /*1a0510*/  @P5 STG.E.U8 desc[UR46][R14.64], R2 ;  /* 0x000000020e005986 */ /* 0x0001e2000c10112e */
[----:B------:R-:W-:Y:S01]  /*1a0520*/  ISETP.LT.AND P5, PT, R16, UR4, !P3 ;  /* 0x0000000410007c0c */ /* 0x000fe2000dfa1270 */
[----:B------:R-:W-:-:S02]  /*1a0530*/  ULDC UR4, c[0x0][0x22c] ;  /* 0x00008b0000047ab9 */ /* 0x000fc40000000800 */
[----:B0-----:R-:W2:Y:S01]  /*1a0540*/  LDL.LU.64 R14, [R1+0x1e48] ;  /* 0x001e4800010e7983 */ /* 0x001ea20000300a00 */
[----:B------:R-:W-:-:S03]  /*1a0550*/  PRMT R2, R20, 0x7772, RZ ;  /* 0x0000777214027816 */ /* 0x000fc600000000ff */
[----:B------:R-:W2:Y:S04]  /*1a0560*/  LDL.LU R25, [R1+0x3d0] ;  /* 0x0003d00001197983 */ /* 0x000ea80000300800 */
[----:B------:R-:W2:Y:S04]  /*1a0570*/  LDL.LU.64 R20, [R1+0x1e88] ;  /* 0x001e880001147983 */ /* 0x000ea80000300a00 */
[----:B---3--:R0:W-:Y:S01]  /*1a0580*/  @P6 STG.E.U8 desc[UR46][R22.64], R2 ;  /* 0x0000000216006986 */ /* 0x0081e2000c10112e */
[----:B------:R-:W-:Y:S02]  /*1a0590*/  ISETP.GE.AND P6, PT, R0, UR4, PT ;  /* 0x0000000400007c0c */ /* 0x000fe4000bfc6270 */
[C---:B------:R-:W-:Y:S01]  /*1a05a0*/  PRMT R0, R18.reuse, 0x7770, RZ ;  /* 0x0000777012007816 */ /* 0x040fe200000000ff */
[----:B------:R-:W-:Y:S01]  /*1a05b0*/  @P2 STG.E.U8 desc[UR46][R12.64], R3 ;  /* 0x000000030c002986 */ /* 0x000fe2000c10112e */
[----:B------:R-:W-:Y:S01]  /*1a05c0*/  ISETP.LT.AND P3, PT, R17, UR6, !P3 ;  /* 0x0000000611007c0c */ /* 0x000fe2000df61270 */
[----:B------:R-:W-:Y:S01]  /*1a05d0*/  ULDC UR4, c[0x0][0x228] ;  /* 0x00008a0000047ab9 */ /* 0x000fe20000000800 */
[----:B------:R-:W-:Y:S01]  /*1a05e0*/  ULDC UR6, c[0x0][0x228] ;  /* 0x00008a0000067ab9 */ /* 0x000fe20000000800 */
[----:B0-----:R-:W3:Y:S01]  /*1a05f0*/  LDL.LU.64 R22, [R1+0x1e80] ;  /* 0x001e800001167983 */ /* 0x001ee20000300a00 */
        /* <DEDUP_REMOVED lines=22> */
[C---:B------:R-:W-:Y:S01]  /*1a0760*/  PRMT R2, R25.reuse, 0x7770, RZ ;  /* 0x0000777019027816 */ /* 0x040fe200000000ff */
[----:B------:R-:W-:Y:S01]  /*1a0770*/  ULDC UR4, c[0x0][0x22c] ;  /* 0x00008b0000047ab9 */ /* 0x000fe20000000800 */
[----:B0-----:R-:W-:Y:S01]  /*1a0780*/  PRMT R0, R18, 0x7773, RZ ;  /* 0x0000777312007816 */ /* 0x001fe200000000ff */
[----:B------:R-:W2:Y:S04]  /*1a0790*/  LDL.LU.64 R14, [R1+0x1eb8] ;  /* 0x001eb800010e7983 */ /* 0x000ea80000300a00 */
[----:B------:R-:W-:Y:S04]  /*1a07a0*/  @P4 STG.E.U8 desc[UR46][R20.64], R0 ;  /* 0x0000000014004986 */ /* 0x000fe8000c10112e */
[----:B---3--:R0:W-:Y:S01]  /*1a07b0*/  @P5 STG.E.U8 desc[UR46][R22.64], R2 ;  /* 0x0000000216005986 */ /* 0x0081e2000c10112e */
[----:B------:R-:W-:Y:S01]  /*1a07c0*/  ISETP.LT.AND P5, PT, R16, UR6, !P3 ;  /* 0x0000000610007c0c */ /* 0x000fe2000dfa1270 */
[----:B------:R-:W-:Y:S01]  /*1a07d0*/  ULDC UR6, c[0x0][0x228] ;  /* 0x00008a0000067ab9 */ /* 0x000fe20000000800 */
[C---:B0-----:R-:W-:Y:S01]  /*1a07e0*/  PRMT R2, R25.reuse, 0x7771, RZ ;  /* 0x0000777119027816 */ /* 0x041fe200000000ff */
[----:B------:R-:W3:Y:S04]  /*1a07f0*/  LDL.LU.64 R22, [R1+0x1e98] ;  /* 0x001e980001167983 */ /* 0x000ee80000300a00 */
[----:B----4-:R0:W-:Y:S04]  /*1a0800*/  @P6 STG.E.U8 desc[UR46][R26.64], R2 ;  /* 0x000000021a006986 */ /* 0x0101e8000c10112e */
[----:B0-----:R-:W4:Y:S01]  /*1a0810*/  LDL.LU.64 R26, [R1+0x1ed8] ;  /* 0x001ed800011a7983 */ /* 0x001f220000300a00 */
[----:B------:R-:W-:-:S03]  /*1a0820*/  PRMT R2, R25, 0x7772, RZ ;  /* 0x0000777219027816 */ /* 0x000fc600000000ff */
[----:B------:R-:W4:Y:S04]  /*1a0830*/  LDL.LU R19, [R1+0x3d8] ;  /* 0x0003d80001137983 */ /* 0x000f280000300800 */
[----:B------:R-:W4:Y:S04]  /*1a0840*/  LDL.LU.64 R20, [R1+0x1ee8] ;  /* 0x001ee80001147983 */ /* 0x000f280000300a00 */
[----:B--2---:R0:W-:Y:S04]  /*1a0850*/  @P5 STG.E.U8 desc[UR46][R28.64], R2 ;  /* 0x000000021c005986 */ /* 0x0041e8000c10112e */
[----:B0-----:R-:W2:Y:S01]  /*1a0860*/  LDL.LU.64 R28, [R1+0x1ee0] ;  /* 0x001ee000011c7983 */ /* 0x001ea20000300a00 */
[----:B------:R-:W-:Y:S01]  /*1a0870*/  VIADD R0, R24, 0x1eb ;  /* 0x000001eb18007836 */ /* 0x000fe20000000000 */
[----:B------:R-:W-:Y:S01]  /*1a0880*/  ISETP.LT.AND P3, PT, R17, UR6, !P3 ;  /* 0x0000000611007c0c */ /* 0x000fe2000df61270 */
[----:B------:R-:W-:-:S03]  /*1a0890*/  ULDC UR6, c[0x0][0x228] ;  /* 0x00008a0000067ab9 */ /* 0x000fc60000000800 */
[----:B------:R-:W-:Y:S01]  /*1a08a0*/  ISETP.GE.AND P4, PT, R0, UR4, PT ;  /* 0x0000000400007c0c */ /* 0x000fe2000bf86270 */
[----:B------:R-:W-:Y:S02]  /*1a08b0*/  ULDC UR4, c[0x0][0x228] ;  /* 0x00008a0000047ab9 */ /* 0x000fe40000000800 */
[----:B------:R-:W-:Y:S01]  /*1a08c0*/  ISETP.LT.AND P6, PT, R16, UR4, !P2 ;  /* 0x0000000410007c0c */ /* 0x000fe2000d7c1270 */
[----:B------:R-:W-:Y:S01]  /*1a08d0*/  VIADD R0, R24, 0x1ec ;  /* 0x000001ec18007836 */ /* 0x000fe20000000000 */
[----:B------:R-:W-:Y:S01]  /*1a08e0*/  PRMT R3, R25, 0x7773, RZ ;  /* 0x0000777319037816 */ /* 0x000fe200000000ff */
[----:B------:R-:W-:Y:S01]  /*1a08f0*/  ULDC UR4, c[0x0][0x22c] ;  /* 0x00008b0000047ab9 */ /* 0x000fe20000000800 */
[----:B------:R-:W-:Y:S01]  /*1a0900*/  ISETP.LT.AND P2, PT, R17, UR6, !P2 ;  /* 0x0000000611007c0c */ /* 0x000fe2000d741270 */
[----:B------:R-:W2:Y:S01]  /*1a0910*/  LDL.LU R25, [R1+0x400] ;  /* 0x0004000001197983 */ /* 0x000ea20000300800 */
[----:B------:R-:W-:Y:S02]  /*1a0920*/  ISETP.GE.AND P5, PT, R0, UR4, PT ;  /* 0x0000000400007c0c */ /* 0x000fe4000bfa6270 */
[----:B------:R-:W-:Y:S01]  /*1a0930*/  PRMT R0, R13, 0x7770, RZ ;  /* 0x000077700d007816 */ /* 0x000fe200000000ff */
[----:B------:R-:W-:Y:S01]  /*1a0940*/  ULDC UR4, c[0x0][0x228] ;  /* 0x00008a0000047ab9 */ /* 0x000fe20000000800 */
[----:B------:R-:W-:Y:S01]  /*1a0950*/  @P3 STG.E.U8 desc[UR46][R10.64], R3 ;  /* 0x000000030a003986 */ /* 0x000fe2000c10112e */
[----:B------:R-:W-:-:S02]  /*1a0960*/  ISETP.LT.AND P3, PT, R16, UR4, !P4 ;  /* 0x0000000410007c0c */ /* 0x000fc4000e761270 */
[----:B------:R-:W-:Y:S01]  /*1a0970*/  PRMT R2, R13, 0x7771, RZ ;  /* 0x000077710d027816 */ /* 0x000fe200000000ff */
[----:B------:R-:W-:Y:S01]  /*1a0980*/  ULDC UR6, c[0x0][0x228] ;  /* 0x00008a0000067ab9 */ /* 0x000fe20000000800 */
[----:B------:R-:W-:Y:S01]  /*1a0990*/  ULDC UR4, c[0x0][0x22c] ;  /* 0x00008b0000047ab9 */ /* 0x000fe20000000800 */
[----:B------:R-:W-:Y:S01]  /*1a09a0*/  ISETP.LT.AND P4, PT, R17, UR6, !P4 ;  /* 0x0000000611007c0c */ /* 0x000fe2000e781270 */
[----:B------:R-:W-:Y:S01]  /*1a09b0*/  ULDC UR6, c[0x0][0x228] ;  /* 0x00008a0000067ab9 */ /* 0x000fe20000000800 */
[----:B------:R0:W-:Y:S01]  /*1a09c0*/  @P6 STG.E.U8 desc[UR46][R14.64], R0 ;  /* 0x000000000e006986 */ /* 0x0001e2000c10112e */
[----:B------:R-:W-:-:S03]  /*1a09d0*/  ISETP.LT.AND P6, PT, R16, UR8, !P5 ;  /* 0x0000000810007c0c */ /* 0x000fc6000efc1270 */
[----:B0-----:R-:W2:Y:S01]  /*1a09e0*/  LDL.LU.64 R14, [R1+0x1e58] ;  /* 0x001e5800010e7983 */ /* 0x001ea20000300a00 */
[----:B------:R-:W-:-:S03]  /*1a09f0*/  PRMT R0, R13, 0x7772, RZ ;  /* 0x000077720d007816 */ /* 0x000fc600000000ff */
[----:B---3--:R0:W-:Y:S04]  /*1a0a00*/  @P2 STG.E.U8 desc[UR46][R22.64], R2 ;  /* 0x0000000216002986 */ /* 0x0081e8000c10112e */
[----:B0-----:R-:W3:Y:S01]  /*1a0a10*/  LDL.LU.64 R22, [R1+0x1f18] ;  /* 0x001f180001167983 */ /* 0x001ee20000300a00 */
[----:B------:R-:W-:-:S05]  /*1a0a20*/  VIADD R2, R24, 0x1ed ;  /* 0x000001ed18027836 */ /* 0x000fca0000000000 */
        /* <DEDUP_REMOVED lines=8> */
[----:B------:R-:W4:Y:S01]  /*1a0ab0*/  LDL.LU R18, [R1+0x3dc] ;  /* 0x0003dc0001127983 */ /* 0x000f220000300800 */
[----:B------:R-:W-:-:S03]  /*1a0ac0*/  PRMT R0, R13, 0x7773, RZ ;  /* 0x000077730d007816 */ /* 0x000fc600000000ff */
[----:B------:R-:W4:Y:S04]  /*1a0ad0*/  LDL.LU.64 R12, [R1+0x1f20] ;  /* 0x001f2000010c7983 */ /* 0x000f280000300a00 */
[----:B------:R0:W-:Y:S04]  /*1a0ae0*/  @P4 STG.E.U8 desc[UR46][R20.64], R0 ;  /* 0x0000000014004986 */ /* 0x0001e8000c10112e */
[----:B0-----:R-:W4:Y:S04]  /*1a0af0*/  LDL.LU.64 R20, [R1+0x1f40] ;  /* 0x001f400001147983 */ /* 0x001f280000300a00 */
[----:B--2---:R0:W-:Y:S04]  /*1a0b00*/  @P6 STG.E.U8 desc[UR46][R28.64], R2 ;  /* 0x000000021c006986 */ /* 0x0041e8000c10112e */
[----:B0-----:R-:W2:Y:S01]  /*1a0b10*/  LDL.LU.64 R28, [R1+0x1f38] ;  /* 0x001f3800011c7983 */ /* 0x001ea20000300a00 */
[----:B------:R-:W-:-:S02]  /*1a0b20*/  ISETP.LT.AND P5, PT, R17, UR4, !P5 ;  /* 0x0000000411007c0c */ /* 0x000fc4000efa1270 */
[----:B------:R-:W-:Y:S02]  /*1a0b30*/  ISETP.LT.AND P6, PT, R16, UR6, !P2 ;  /* 0x0000000610007c0c */ /* 0x000fe4000d7c1270 */
[----:B------:R-:W-:Y:S01]  /*1a0b40*/  PRMT R2, R19, 0x7771, RZ ;  /* 0x0000777113027816 */ /* 0x000fe200000000ff */
[----:B------:R-:W-:Y:S01]  /*1a0b50*/  ULDC UR6, c[0x0][0x228] ;  /* 0x00008a0000067ab9 */ /* 0x000fe20000000800 */
[----:B------:R-:W-:Y:S01]  /*1a0b60*/  VIADD R0, R24, 0x1ef ;  /* 0x000001ef18007836 */ /* 0x000fe20000000000 */
[----:B------:R-:W-:Y:S01]  /*1a0b70*/  ISETP.LT.AND P2, PT, R17, UR6, !P2 ;  /* 0x0000000611007c0c */ /* 0x000fe2000d741270 */
[----:B------:R-:W-:Y:S01]  /*1a0b80*/  ULDC UR4, c[0x0][0x22c] ;  /* 0x00008b0000047ab9 */ /* 0x000fe20000000800 */
[----:B------:R-:W-:Y:S01]  /*1a0b90*/  ULDC UR6, c[0x0][0x228] ;  /* 0x00008a0000067ab9 */ /* 0x000fe20000000800 */
[C---:B------:R-:W-:Y:S02]  /*1a0ba0*/  PRMT R3, R19.reuse, 0x7773, RZ ;  /* 0x0000777313037816 */ /* 0x040fe400000000ff */
[----:B------:R-:W-:Y:S01]  /*1a0bb0*/  ISETP.GE.AND P4, PT, R0, UR4, PT ;  /* 0x0000000400007c0c */ /* 0x000fe2000bf86270 */
[----:B------:R-:W-:Y:S01]  /*1a0bc0*/  VIADD R0, R24, 0x1f0 ;  /* 0x000001f018007836 */ /* 0x000fe20000000000 */
[----:B------:R-:W-:Y:S01]  /*1a0bd0*/  ULDC UR4, c[0x0][0x22c] ;  /* 0x00008b0000047ab9 */ /* 0x000fe20000000800 */
[----:B------:R-:W0:Y:S04]  /*1a0be0*/  LDS.128 R4, [R25] ;  /* 0x0000000019047984 */ /* 0x000e280000000c00 */
[----:B------:R-:W1:Y:S04]  /*1a0bf0*/  LDS.128 R8, [R25+0x400] ;  /* 0x0004000019087984 */ /* 0x000e680000000c00 */
[----:B------:R0:W-:Y:S01]  /*1a0c00*/  @P5 STG.E.U8 desc[UR46][R14.64], R2 ;  /* 0x000000020e005986 */ /* 0x0001e2000c10112e */
[----:B------:R-:W-:Y:S01]  /*1a0c10*/  ISETP.LT.AND P5, PT, R16, UR6, !P3 ;  /* 0x0000000610007c0c */ /* 0x000fe2000dfa1270 */
[----:B------:R-:W-:Y:S01]  /*1a0c20*/  ULDC UR6, c[0x0][0x228] ;  /* 0x00008a0000067ab9 */ /* 0x000fe20000000800 */
[----:B0-----:R-:W-:Y:S01]  /*1a0c30*/  PRMT R2, R19, 0x7772, RZ ;  /* 0x0000777213027816 */ /* 0x001fe200000000ff */
[----:B------:R-:W2:Y:S04]  /*1a0c40*/  LDL.LU.64 R14, [R1+0x1f30] ;  /* 0x001f3000010e7983 */ /* 0x000ea80000300a00 */
[----:B---3--:R0:W-:Y:S01]  /*1a0c50*/  @P6 STG.E.U8 desc[UR46][R22.64], R2 ;  /* 0x0000000216006986 */ /* 0x0081e2000c10112e */
[----:B------:R-:W-:Y:S01]  /*1a0c60*/  ISETP.GE.AND P6, PT, R0, UR4, PT ;  /* 0x0000000400007c0c */ /* 0x000fe2000bfc6270 */
[----:B------:R-:W-:-:S02]  /*1a0c70*/  ULDC UR4, c[0x0][0x228] ;  /* 0x00008a0000047ab9 */ /* 0x000fc40000000800 */
[----:B------:R-:W-:Y:S01]  /*1a0c80*/  ISETP.LT.AND P3, PT, R17, UR4, !P3 ;  /* 0x0000000411007c0c */ /* 0x000fe2000df61270 */
[----:B------:R-:W-:Y:S01]  /*1a0c90*/  ULDC UR4, c[0x0][0x22c] ;  /* 0x00008b0000047ab9 */ /* 0x000fe20000000800 */
[----:B0-----:R-:W3:Y:S01]  /*1a0ca0*/  LDL.LU.64 R22, [R1+0x1f68] ;  /* 0x001f680001167983 */ /* 0x001ee20000300a00 */
[----:B------:R-:W-:-:S03]  /*1a0cb0*/  VIADD R2, R24, 0x1f1 ;  /* 0x000001f118027836 */ /* 0x000fc60000000000 */
[----:B----4-:R0:W-:Y:S01]  /*1a0cc0*/  @P2 STG.E.U8 desc[UR46][R26.64], R3 ;  /* 0x000000031a002986 */ /* 0x0101e2000c10112e */
[----:B------:R-:W-:Y:S02]  /*1a0cd0*/  PRMT R0, R18, 0x7770, RZ ;  /* 0x0000777012007816 */ /* 0x000fe400000000ff */
[----:B------:R-:W-:Y:S01]  /*1a0ce0*/  ISETP.LT.AND P2, PT, R16, UR6, !P4 ;  /* 0x0000000610007c0c */ /* 0x000fe2000e741270 */
[----:B------:R-:W-:Y:S02]  /*1a0cf0*/  ULDC UR6, c[0x0][0x228] ;  /* 0x00008a0000067ab9 */ /* 0x000fe40000000800 */
[----:B------:R4:W-:Y:S04]  /*1a0d00*/  @P5 STG.E.U8 desc[UR46][R12.64], R0 ;  /* 0x000000000c005986 */ /* 0x0009e8000c10112e */
[----:B0-----:R-:W3:Y:S01]  /*1a0d10*/  LDL.LU.64 R26, [R1+0x1f58] ;  /* 0x001f5800011a7983 */ /* 0x001ee20000300a00 */
[----:B------:R-:W-:-:S02]  /*1a0d20*/  ISETP.GE.AND P5, PT, R2, UR4, PT ;  /* 0x0000000402007c0c */ /* 0x000fc4000bfa6270 */
[C---:B------:R-:W-:Y:S02]  /*1a0d30*/  PRMT R2, R18.reuse, 0x7771, RZ ;  /* 0x0000777112027816 */ /* 0x040fe400000000ff */
[C---:B------:R-:W-:Y:S01]  /*1a0d40*/  PRMT R3, R18.reuse, 0x7773, RZ ;  /* 0x0000777312037816 */ /* 0x040fe200000000ff */
[----:B------:R-:W-:Y:S01]  /*1a0d50*/  ULDC UR4, c[0x0][0x228] ;  /* 0x00008a0000047ab9 */ /* 0x000fe20000000800 */
[----:B----4-:R-:W-:Y:S02]  /*1a0d60*/  PRMT R0, R18, 0x7772, RZ ;  /* 0x0000777212007816 */ /* 0x010fe400000000ff */
[----:B------:R-:W4:Y:S04]  /*1a0d70*/  LDL.LU.64 R18, [R1+0x1f78] ;  /* 0x001f780001127983 */ /* 0x000f280000300a00 */
[----:B------:R0:W-:Y:S04]  /*1a0d80*/  @P3 STG.E.U8 desc[UR46][R20.64], R2 ;  /* 0x0000000214003986 */ /* 0x0001e8000c10112e */
[----:B0-----:R-:W4:Y:S04]  /*1a0d90*/  LDL.LU.64 R20, [R1+0x1f80] ;  /* 0x001f800001147983 */ /* 0x001f280000300a00 */
[----:B--2---:R0:W-:Y:S04]  /*1a0da0*/  @P2 STG.E.U8 desc[UR46][R28.64], R0 ;  /* 0x000000001c002986 */ /* 0x0041e8000c10112e */
[----:B0-----:R-:W2:Y:S01]  /*1a0db0*/  LDL.LU.64 R28, [R1+0x1f60] ;  /* 0x001f6000011c7983 */ /* 0x001ea20000300a00 */
[----:B------:R-:W-:Y:S01]  /*1a0dc0*/  ISETP.LT.AND P4, PT, R17, UR4, !P4 ;  /* 0x0000000411007c0c */ /* 0x000fe2000e781270 */
[----:B------:R-:W-:-:S02]  /*1a0dd0*/  ULDC UR4, c[0x0][0x228] ;  /* 0x00008a0000047ab9 */ /* 0x000fc40000000800 */
[----:B------:R-:W-:Y:S01]  /*1a0de0*/  ISETP.LT.AND P2, PT, R16, UR4, !P6 ;  /* 0x0000000410007c0c */ /* 0x000fe2000f741270 */
[----:B------:R-:W-:Y:S01]  /*1a0df0*/  VIADD R0, R24, 0x1f2 ;  /* 0x000001f218007836 */ /* 0x000fe20000000000 */
[----:B------:R-:W-:Y:S01]  /*1a0e00*/  ISETP.LT.AND P6, PT, R17, UR6, !P6 ;  /* 0x0000000611007c0c */ /* 0x000fe2000f7c1270 */
[----:B------:R-:W-:Y:S01]  /*1a0e10*/  ULDC UR4, c[0x0][0x22c] ;  /* 0x00008b0000047ab9 */ /* 0x000fe20000000800 */
[----:B------:R-:W-:Y:S01]  /*1a0e20*/  PRMT R2, R4, 0x7770, RZ ;  /* 0x0000777004027816 */ /* 0x000fe200000000ff */
[----:B------:R-:W-:Y:S01]  /*1a0e30*/  ULDC UR6, c[0x0][0x228] ;  /* 0x00008a0000067ab9 */ /* 0x000fe20000000800 */
[----:B------:R-:W-:Y:S01]  /*1a0e40*/  ISETP.GE.AND P3, PT, R0, UR4, PT ;  /* 0x0000000400007c0c */ /* 0x000fe2000bf66270 */
[----:B------:R-:W-:Y:S01]  /*1a0e50*/  VIADD R0, R24, 0x1f3 ;  /* 0x000001f318007836 */ /* 0x000fe20000000000 */
[----:B------:R-:W-:Y:S02]  /*1a0e60*/  ULDC UR4, c[0x0][0x22c] ;  /* 0x00008b0000047ab9 */ /* 0x000fe40000000800 */
[----:B------:R0:W-:Y:S01]  /*1a0e70*/  @P4 STG.E.U8 desc[UR46][R14.64], R3 ;  /* 0x000000030e004986 */ /* 0x0001e2000c10112e */
[----:B------:R-:W-:Y:S01]  /*1a0e80*/  ISETP.LT.AND P4, PT, R16, UR6, !P5 ;  /* 0x0000000610007c0c */ /* 0x000fe2000ef81270 */
[----:B------:R-:W-:Y:S01]  /*1a0e90*/  ULDC UR6, c[0x0][0x228] ;  /* 0x00008a0000067ab9 */ /* 0x000fe20000000800 */
[----:B0-----:R-:W-:Y:S01]  /*1a0ea0*/  PRMT R3, R4, 0x7771, RZ ;  /* 0x0000777104037816 */ /* 0x001fe200000000ff */
[----:B---3--:R0:W-:Y:S01]  /*1a0eb0*/  @P2 STG.E.U8 desc[UR46][R22.64], R2 ;  /* 0x0000000216002986 */ /* 0x0081e2000c10112e */
[----:B------:R-:W-:Y:S01]  /*1a0ec0*/  ISETP.GE.AND P2, PT, R0, UR4, PT ;  /* 0x0000000400007c0c */ /* 0x000fe2000bf46270 */
[----:B------:R-:W-:-:S02]  /*1a0ed0*/  ULDC UR4, c[0x0][0x228] ;  /* 0x00008a0000047ab9 */ /* 0x000fc40000000800 */
[----:B------:R-:W-:Y:S02]  /*1a0ee0*/  ISETP.LT.AND P5, PT, R17, UR4, !P5 ;  /* 0x0000000411007c0c */ /* 0x000fe4000efa1270 */
[C---:B------:R-:W-:Y:S02]  /*1a0ef0*/  PRMT R0, R4.reuse, 0x7772, RZ ;  /* 0x0000777204007816 */ /* 0x040fe400000000ff */
[----:B------:R-:W-:Y:S01]  /*1a0f00*/  PRMT R4, R4, 0x7773, RZ ;  /* 0x0000777304047816 */ /* 0x000fe200000000ff */
[----:B------:R-:W-:Y:S01]  /*1a0f10*/  ULDC UR4, c[0x0][0x22c] ;  /* 0x00008b0000047ab9 */ /* 0x000fe20000000800 */
[----:B0-----:R-:W3:Y:S04]  /*1a0f20*/  LDL.LU.64 R22, [R1+0x1f90] ;  /* 0x001f900001167983 */ /* 0x001ee80000300a00 */
[----:B------:R0:W-:Y:S01]  /*1a0f30*/  @P6 STG.E.U8 desc[UR46][R26.64], R3 ;  /* 0x000000031a006986 */ /* 0x0001e2000c10112e */
[----:B------:R-:W-:Y:S01]  /*1a0f40*/  ISETP.LT.AND P6, PT, R16, UR6, !P3 ;  /* 0x0000000610007c0c */ /* 0x000fe2000dfc1270 */
[----:B------:R-:W-:Y:S01]  /*1a0f50*/  VIADD R2, R24, 0x1f4 ;  /* 0x000001f418027836 */ /* 0x000fe20000000000 */
[----:B------:R-:W-:Y:S01]  /*1a0f60*/  ULDC UR6, c[0x0][0x228] ;  /* 0x00008a0000067ab9 */ /* 0x000fe20000000800 */
[----:B----4-:R4:W-:Y:S04]  /*1a0f70*/  @P4 STG.E.U8 desc[UR46][R18.64], R0 ;  /* 0x0000000012004986 */ /* 0x0109e8000c10112e */
[----:B0-----:R-:W3:Y:S04]  /*1a0f80*/  LDL.LU.64 R26, [R1+0x1f98] ;  /* 0x001f9800011a7983 */ /* 0x001ee80000300a00 */
[----:B------:R-:W3:Y:S04]  /*1a0f90*/  LDL.LU.64 R12, [R1+0x1fa8] ;  /* 0x001fa800010c7983 */ /* 0x000ee80000300a00 */
[----:B------:R-:W3:Y:S01]  /*1a0fa0*/  LDL.LU.64 R14, [R1+0x1f88] ;  /* 0x001f8800010e7983 */ /* 0x000ee20000300a00 */
[----:B----4-:R-:W-:-:S03]  /*1a0fb0*/  PRMT R0, R5, 0x7770, RZ ;  /* 0x0000777005007816 */ /* 0x010fc600000000ff */
[----:B------:R-:W-:Y:S04]  /*1a0fc0*/  @P5 STG.E.U8 desc[UR46][R20.64], R4 ;  /* 0x0000000414005986 */ /* 0x000fe8000c10112e */
[----:B--2---:R0:W-:Y:S04]  /*1a0fd0*/  @P6 STG.E.U8 desc[UR46][R28.64], R0 ;  /* 0x000000001c006986 */ /* 0x0041e8000c10112e */
[----:B0-----:R-:W2:Y:S01]  /*1a0fe0*/  LDL.LU.64 R28, [R1+0x1fc8] ;  /* 0x001fc800011c7983 */ /* 0x001ea20000300a00 */
[----:B------:R-:W-:Y:S01]  /*1a0ff0*/  ISETP.GE.AND P4, PT, R2, UR4, PT ;  /* 0x0000000402007c0c */ /* 0x000fe2000bf86270 */
[----:B------:R-:W-:Y:S01]  /*1a1000*/  ULDC UR4, c[0x0][0x228] ;  /* 0x00008a0000047ab9 */ /* 0x000fe20000000800 */
[----:B------:R-:W-:-:S02]  /*1a1010*/  ISETP.LT.AND P5, PT, R16, UR6, !P2 ;  /* 0x0000000610007c0c */ /* 0x000fc4000d7a1270 */
[----:B------:R-:W-:Y:S01]  /*1a1020*/  ISETP.LT.AND P3, PT, R17, UR4, !P3 ;  /* 0x0000000411007c0c */ /* 0x000fe2000df61270 */
[----:B------:R-:W-:Y:S01]  /*1a1030*/  ULDC UR4, c[0x0][0x228] ;  /* 0x00008a0000047ab9 */ /* 0x000fe20000000800 */
[----:B------:R-:W-:Y:S01]  /*1a1040*/  PRMT R2, R5, 0x7771, RZ ;  /* 0x0000777105027816 */ /* 0x000fe200000000ff */
[----:B------:R-:W4:Y:S01]  /*1a1050*/  LDL.LU.64 R18, [R1+0x1fe0] ;  /* 0x001fe00001127983 */ /* 0x000f220000300a00 */
[----:B------:R-:W-:Y:S01]  /*1a1060*/  ULDC UR6, c[0x0][0x228] ;  /* 0x00008a0000067ab9 */ /* 0x000fe20000000800 */
[C---:B------:R-:W-:Y:S02]  /*1a1070*/  ISETP.LT.AND P2, PT, R17.reuse, UR4, !P2 ;  /* 0x0000000411007c0c */ /* 0x040fe4000d741270 */
[----:B------:R-:W4:Y:S01]  /*1a1080*/  LDL.LU.64 R20, [R1+0x1fd0] ;  /* 0x001fd00001147983 */ /* 0x000f220000300a00 */
[----:B------:R-:W-:Y:S01]  /*1a1090*/  ULDC UR4, c[0x0][0x228] ;  /* 0x00008a0000047ab9 */ /* 0x000fe20000000800 */
[----:B------:R-:W-:Y:S02]  /*1a10a0*/  ISETP.LT.AND P6, PT, R16, UR6, !P4 ;  /* 0x0000000610007c0c */ /* 0x000fe4000e7c1270 */
[----:B------:R-:W-:Y:S01]  /*1a10b0*/  ISETP.LT.AND P4, PT, R17, UR4, !P4 ;  /* 0x0000000411007c0c */ /* 0x000fe2000e781270 */
[----:B------:R-:W-:Y:S01]  /*1a10c0*/  VIADD R0, R24, 0x1f6 ;  /* 0x000001f618007836 */ /* 0x000fe20000000000 */
[----:B------:R-:W-:-:S02]  /*1a10d0*/  PRMT R3, R5, 0x7772, RZ ;  /* 0x0000777205037816 */ /* 0x000fc400000000ff */
[----:B------:R-:W-:Y:S01]  /*1a10e0*/  PRMT R5, R5, 0x7773, RZ ;  /* 0x0000777305057816 */ /* 0x000fe200000000ff */
[----:B------:R-:W-:Y:S01]  /*1a10f0*/  ULDC UR4, c[0x0][0x228] ;  /* 0x00008a0000047ab9 */ /* 0x000fe20000000800 */
[----:B------:R-:W-:Y:S01]  /*1a1100*/  ULDC UR6, c[0x0][0x228] ;  /* 0x00008a0000067ab9 */ /* 0x000fe20000000800 */
[----:B---3--:R0:W-:Y:S01]  /*1a1110*/  @P3 STG.E.U8 desc[UR46][R22.64], R2 ;  /* 0x0000000216003986 */ /* 0x0081e2000c10112e */
[----:B------:R-:W-:Y:S02]  /*1a1120*/  ISETP.GE.AND P3, PT, R0, UR21, PT ;  /* 0x0000001500007c0c */ /* 0x000fe4000bf66270 */
[----:B------:R-:W-:Y:S01]  /*1a1130*/  PRMT R0, R6, 0x7770, RZ ;  /* 0x0000777006007816 */ /* 0x000fe200000000ff */
[----:B0-----:R-:W-:Y:S01]  /*1a1140*/  VIADD R2, R24, 0x1f7 ;  /* 0x000001f718027836 */ /* 0x001fe20000000000 */
[----:B------:R-:W3:Y:S04]  /*1a1150*/  LDL.LU.64 R22, [R1+0x1ff0] ;  /* 0x001ff00001167983 */ /* 0x000ee80000300a00 */
[----:B------:R0:W-:Y:S01]  /*1a1160*/  @P5 STG.E.U8 desc[UR46][R26.64], R3 ;  /* 0x000000031a005986 */ /* 0x0001e2000c10112e */
[----:B------:R-:W-:-:S02]  /*1a1170*/  ISETP.GE.AND P5, PT, R2, UR19, PT ;  /* 0x0000001302007c0c */ /* 0x000fc4000bfa6270 */
[----:B------:R-:W-:Y:S01]  /*1a1180*/  PRMT R2, R6, 0x7771, RZ ;  /* 0x0000777106027816 */ /* 0x000fe200000000ff */
[----:B------:R1:W-:Y:S04]  /*1a1190*/  @P2 STG.E.U8 desc[UR46][R12.64], R5 ;  /* 0x000000050c002986 */ /* 0x0003e8000c10112e */
[----:B------:R-:W-:Y:S04]  /*1a11a0*/  @P6 STG.E.U8 desc[UR46][R14.64], R0 ;  /* 0x000000000e006986 */ /* 0x000fe8000c10112e */
[----:B0-----:R-:W3:Y:S04]  /*1a11b0*/  LDL.LU.64 R26, [R1+0x1fd8] ;  /* 0x001fd800011a7983 */ /* 0x001ee80000300a00 */
[----:B-1----:R-:W3:Y:S04]  /*1a11c0*/  LDL.LU.64 R12, [R1+0x2018] ;  /* 0x00201800010c7983 */ /* 0x002ee80000300a00 */
[----:B--2---:R0:W-:Y:S04]  /*1a11d0*/  @P4 STG.E.U8 desc[UR46][R28.64], R2 ;  /* 0x000000021c004986 */ /* 0x0041e8000c10112e */
[----:B0-----:R-:W2:Y:S01]  /*1a11e0*/  LDL.LU.64 R28, [R1+0x2028] ;  /* 0x00202800011c7983 */ /* 0x001ea20000300a00 */
[----:B------:R-:W-:-:S02]  /*1a11f0*/  ISETP.LT.AND P6, PT, R16, UR4, !P1 ;  /* 0x0000000410007c0c */ /* 0x000fc4000cfc1270 */
[C---:B------:R-:W-:Y:S01]  /*1a1200*/  ISETP.LT.AND P1, PT, R17.reuse, UR6, !P1 ;  /* 0x0000000611007c0c */ /* 0x040fe2000cf21270 */
[----:B------:R-:W-:Y:S01]  /*1a1210*/  VIADD R0, R24, 0x1f8 ;  /* 0x000001f818007836 */ /* 0x000fe20000000000 */
[----:B------:R-:W-:Y:S01]  /*1a1220*/  ULDC UR4, c[0x0][0x228] ;  /* 0x00008a0000047ab9 */ /* 0x000fe20000000800 */
[C---:B------:R-:W-:Y:S01]  /*1a1230*/  PRMT R2, R6.reuse, 0x7772, RZ ;  /* 0x0000777206027816 */ /* 0x040fe200000000ff */
[----:B------:R-:W-:Y:S01]  /*1a1240*/  ULDC UR6, c[0x0][0x228] ;  /* 0x00008a0000067ab9 */ /* 0x000fe20000000800 */
[----:B------:R-:W-:Y:S02]  /*1a1250*/  PRMT R6, R6, 0x7773, RZ ;  /* 0x0000777306067816 */ /* 0x000fe400000000ff */
[----:B------:R-:W-:Y:S02]  /*1a1260*/  ISETP.LT.AND P4, PT, R16, UR4, !P3 ;  /* 0x0000000410007c0c */ /* 0x000fe4000df81270 */
[----:B------:R-:W-:Y:S02]  /*1a1270*/  ISETP.GE.AND P2, PT, R0, UR17, PT ;  /* 0x0000001100007c0c */ /* 0x000fe4000bf46270 */
[----:B------:R-:W-:Y:S01]  /*1a1280*/  ISETP.LT.AND P3, PT, R17, UR6, !P3 ;  /* 0x0000000611007c0c */ /* 0x000fe2000df61270 */
[----:B------:R-:W-:Y:S01]  /*1a1290*/  VIADD R0, R24, 0x1f9 ;  /* 0x000001f918007836 */ /* 0x000fe20000000000 */
[----:B------:R-:W-:Y:S01]  /*1a12a0*/  ULDC UR4, c[0x0][0x228] ;  /* 0x00008a0000047ab9 */ /* 0x000fe20000000800 */
[----:B------:R-:W2:Y:S04]  /*1a12b0*/  LDL.LU.64 R14, [R1+0x2020] ;  /* 0x00202000010e7983 */ /* 0x000ea80000300a00 */
[----:B----4-:R0:W-:Y:S04]  /*1a12c0*/  @P6 STG.E.U8 desc[UR46][R18.64], R2 ;  /* 0x0000000212006986 */ /* 0x0101e8000c10112e */
[----:B------:R1:W-:Y:S01]  /*1a12d0*/  @P1 STG.E.U8 desc[UR46][R20.64], R6 ;  /* 0x0000000614001986 */ /* 0x0003e2000c10112e */
[----:B------:R-:W-:Y:S01]  /*1a12e0*/  ISETP.LT.AND P1, PT, R16, UR4, !P5 ;  /* 0x0000000410007c0c */ /* 0x000fe2000ef21270 */
[----:B------:R-:W-:Y:S01]  /*1a12f0*/  ULDC UR4, c[0x0][0x228] ;  /* 0x00008a0000047ab9 */ /* 0x000fe20000000800 */
[----:B------:R-:W-:-:S02]  /*1a1300*/  ISETP.GE.AND P6, PT, R0, UR15, PT ;  /* 0x0000000f00007c0c */ /* 0x000fc4000bfc6270 */
[----:B------:R-:W-:Y:S02]  /*1a1310*/  PRMT R0, R7, 0x7770, RZ ;  /* 0x0000777007007816 */ /* 0x000fe400000000ff */
[----:B------:R-:W-:Y:S01]  /*1a1320*/  ISETP.LT.AND P5, PT, R17, UR4, !P5 ;  /* 0x0000000411007c0c */ /* 0x000fe2000efa1270 */
[----:B------:R-:W-:Y:S01]  /*1a1330*/  ULDC UR6, c[0x0][0x228] ;  /* 0x00008a0000067ab9 */ /* 0x000fe20000000800 */
[----:B------:R-:W-:Y:S01]  /*1a1340*/  ULDC UR4, c[0x0][0x228] ;  /* 0x00008a0000047ab9 */ /* 0x000fe20000000800 */
[C---:B0-----:R-:W-:Y:S01]  /*1a1350*/  PRMT R2, R7.reuse, 0x7771, RZ ;  /* 0x0000777107027816 */ /* 0x041fe200000000ff */
[----:B------:R-:W4:Y:S04]  /*1a1360*/  LDL.LU.64 R18, [R1+0x2038] ;  /* 0x0020380001127983 */ /* 0x000f280000300a00 */
[----:B-1----:R-:W4:Y:S04]  /*1a1370*/  LDL.LU.64 R20, [R1+0x2060] ;  /* 0x0020600001147983 */ /* 0x002f280000300a00 */
[----:B---3--:R0:W-:Y:S04]  /*1a1380*/  @P4 STG.E.U8 desc[UR46][R22.64], R0 ;  /* 0x0000000016004986 */ /* 0x0081e8000c10112e */
[----:B0-----:R-:W3:Y:S04]  /*1a1390*/  LDL.LU.64 R22, [R1+0x2058] ;  /* 0x0020580001167983 */ /* 0x001ee80000300a00 */
[----:B------:R0:W-:Y:S02]  /*1a13a0*/  @P3 STG.E.U8 desc[UR46][R26.64], R2 ;  /* 0x000000021a003986 */ /* 0x0001e4000c10112e */
[----:B0-----:R-:W-:-:S02]  /*1a13b0*/  PRMT R2, R7, 0x7772, RZ ;  /* 0x0000777207027816 */ /* 0x001fc400000000ff */
[----:B------:R-:W-:Y:S01]  /*1a13c0*/  PRMT R7, R7, 0x7773, RZ ;  /* 0x0000777307077816 */ /* 0x000fe200000000ff */
[----:B------:R-:W3:Y:S04]  /*1a13d0*/  LDL.LU.64 R26, [R1+0x2050] ;  /* 0x00205000011a7983 */ /* 0x000ee80000300a00 */
[----:B------:R-:W-:Y:S04]  /*1a13e0*/  @P1 STG.E.U8 desc[UR46][R12.64], R2 ;  /* 0x000000020c001986 */ /* 0x000fe8000c10112e */
[----:B--2---:R0:W-:Y:S04]  /*1a13f0*/  @P5 STG.E.U8 desc[UR46][R28.64], R7 ;  /* 0x000000071c005986 */ /* 0x0041e8000c10112e */
[----:B0-----:R-:W2:Y:S01]  /*1a1400*/  LDL.LU.64 R28, [R1+0x2070] ;  /* 0x00207000011c7983 */ /* 0x001ea20000300a00 */
[----:B------:R-:W-:Y:S01]  /*1a1410*/  ISETP.LT.AND P4, PT, R16, UR6, !P2 ;  /* 0x0000000610007c0c */ /* 0x000fe2000d781270 */
[----:B------:R-:W-:Y:S01]  /*1a1420*/  VIADD R0, R24, 0x1fa ;  /* 0x000001fa18007836 */ /* 0x000fe20000000000 */
[----:B------:R-:W-:Y:S01]  /*1a1430*/  ISETP.LT.AND P2, PT, R17, UR4, !P2 ;  /* 0x0000000411007c0c */ /* 0x000fe2000d741270 */
[----:B------:R-:W-:Y:S01]  /*1a1440*/  ULDC UR6, c[0x0][0x228] ;  /* 0x00008a0000067ab9 */ /* 0x000fe20000000800 */
[----:B------:R-:W-:Y:S01]  /*1a1450*/  ULDC UR4, c[0x0][0x228] ;  /* 0x00008a0000047ab9 */ /* 0x000fe20000000800 */
[----:B------:R-:W2:Y:S01]  /*1a1460*/  LDL.LU.64 R4, [R1+0x2008] ;  /* 0x0020080001047983 */ /* 0x000ea20000300a00 */
[----:B------:R-:W-:-:S02]  /*1a1470*/  ISETP.GE.AND P3, PT, R0, UR13, PT ;  /* 0x0000000d00007c0c */ /* 0x000fc4000bf66270 */
[----:B------:R-:W-:Y:S02]  /*1a1480*/  PRMT R0, R8, 0x7770, RZ ;  /* 0x0000777008007816 */ /* 0x000fe400000000ff */
[----:B------:R-:W-:Y:S01]  /*1a1490*/  ISETP.LT.AND P5, PT, R16, UR6, !P6 ;  /* 0x0000000610007c0c */ /* 0x000fe2000f7a1270 */
[----:B------:R-:W-:Y:S01]  /*1a14a0*/  ULDC UR6, c[0x0][0x228] ;  /* 0x00008a0000067ab9 */ /* 0x000fe20000000800 */
[C---:B------:R-:W-:Y:S01]  /*1a14b0*/  ISETP.LT.AND P6, PT, R17.reuse, UR4, !P6 ;  /* 0x0000000411007c0c */ /* 0x040fe2000f7c1270 */
[----:B------:R-:W2:Y:S04]  /*1a14c0*/  LDL.LU.64 R12, [R1+0x1d78] ;  /* 0x001d7800010c7983 */ /* 0x000ea80000300a00 */
[----:B------:R0:W-:Y:S01]  /*1a14d0*/  @P4 STG.E.U8 desc[UR46][R14.64], R0 ;  /* 0x000000000e004986 */ /* 0x0001e2000c10112e */
[----:B------:R-:W-:Y:S01]  /*1a14e0*/  VIADD R3, R24, 0x1fb ;  /* 0x000001fb18037836 */ /* 0x000fe20000000000 */
[----:B------:R-:W-:Y:S01]  /*1a14f0*/  ISETP.LT.AND P4, PT, R16, UR6, !P3 ;  /* 0x0000000610007c0c */ /* 0x000fe2000df81270 */
[----:B------:R-:W-:Y:S01]  /*1a1500*/  ULDC UR4, c[0x0][0x228] ;  /* 0x00008a0000047ab9 */ /* 0x000fe20000000800 */
[----:B------:R-:W-:Y:S01]  /*1a1510*/  VIADD R2, R24, 0x1fc ;  /* 0x000001fc18027836 */ /* 0x000fe20000000000 */
[----:B------:R-:W-:-:S02]  /*1a1520*/  ISETP.LT.AND P3, PT, R17, UR4, !P3 ;  /* 0x0000000411007c0c */ /* 0x000fc4000df61270 */
[----:B------:R-:W-:Y:S01]  /*1a1530*/  ISETP.GE.AND P1, PT, R3, UR11, PT ;  /* 0x0000000b03007c0c */ /* 0x000fe2000bf26270 */
[----:B0-----:R-:W2:Y:S01]  /*1a1540*/  LDL.LU.64 R14, [R1+0x1c88] ;  /* 0x001c8800010e7983 */ /* 0x001ea20000300a00 */
[C---:B------:R-:W-:Y:S02]  /*1a1550*/  PRMT R0, R8.reuse, 0x7771, RZ ;  /* 0x0000777108007816 */ /* 0x040fe400000000ff */
[C---:B------:R-:W-:Y:S02]  /*1a1560*/  PRMT R3, R8.reuse, 0x7772, RZ ;  /* 0x0000777208037816 */ /* 0x040fe400000000ff */
[----:B------:R-:W-:Y:S01]  /*1a1570*/  PRMT R8, R8, 0x7773, RZ ;  /* 0x0000777308087816 */ /* 0x000fe200000000ff */
[----:B------:R-:W-:Y:S01]  /*1a1580*/  ULDC UR4, c[0x0][0x228] ;  /* 0x00008a0000047ab9 */ /* 0x000fe20000000800 */
[----:B------:R-:W-:Y:S01]  /*1a1590*/  ULDC UR6, c[0x0][0x228] ;  /* 0x00008a0000067ab9 */ /* 0x000fe20000000800 */
[----:B----4-:R0:W-:Y:S01]  /*1a15a0*/  @P2 STG.E.U8 desc[UR46][R18.64], R0 ;  /* 0x0000000012002986 */ /* 0x0101e2000c10112e */
[----:B------:R-:W-:-:S03]  /*1a15b0*/  ISETP.GE.AND P2, PT, R2, UR9, PT ;  /* 0x0000000902007c0c */ /* 0x000fc6000bf46270 */
[----:B------:R1:W-:Y:S01]  /*1a15c0*/  @P5 STG.E.U8 desc[UR46][R20.64], R3 ;  /* 0x0000000314005986 */ /* 0x0003e2000c10112e */
[C---:B------:R-:W-:Y:S02]  /*1a15d0*/  PRMT R2, R9.reuse, 0x7771, RZ ;  /* 0x0000777109027816 */ /* 0x040fe400000000ff */
[----:B0-----:R-:W-:Y:S01]  /*1a15e0*/  PRMT R0, R9, 0x7770, RZ ;  /* 0x0000777009007816 */ /* 0x001fe200000000ff */
[----:B------:R-:W4:Y:S01]  /*1a15f0*/  LDL.LU.64 R18, [R1+0x1228] ;  /* 0x0012280001127983 */ /* 0x000f220000300a00 */
[----:B-1----:R-:W-:-:S03]  /*1a1600*/  VIADD R3, R24, 0x1fe ;  /* 0x000001fe18037836 */ /* 0x002fc60000000000 */
[----:B------:R-:W4:Y:S04]  /*1a1610*/  LDL.LU.64 R20, [R1+0x11f0] ;  /* 0x0011f00001147983 */ /* 0x000f280000300a00 */
[----:B---3--:R-:W-:Y:S04]  /*1a1620*/  @P6 STG.E.U8 desc[UR46][R22.64], R8 ;  /* 0x0000000816006986 */ /* 0x008fe8000c10112e */
[----:B------:R0:W-:Y:S02]  /*1a1630*/  @P4 STG.E.U8 desc[UR46][R26.64], R0 ;  /* 0x000000001a004986 */ /* 0x0001e4000c10112e */
[----:B0-----:R-:W-:-:S02]  /*1a1640*/  VIADD R0, R24, 0x1fd ;  /* 0x000001fd18007836 */ /* 0x001fc40000000000 */
[----:B------:R-:W3:Y:S04]  /*1a1650*/  LDL.LU.64 R24, [R1+0x1148] ;  /* 0x0011480001187983 */ /* 0x000ee80000300a00 */
[----:B------:R-:W3:Y:S04]  /*1a1660*/  LDL.LU.64 R22, [R1+0x1070] ;  /* 0x0010700001167983 */ /* 0x000ee80000300a00 */
[----:B------:R-:W3:Y:S04]  /*1a1670*/  LDL.LU.64 R26, [R1+0xfa0] ;  /* 0x000fa000011a7983 */ /* 0x000ee80000300a00 */
[----:B--2---:R0:W-:Y:S04]  /*1a1680*/  @P3 STG.E.U8 desc[UR46][R28.64], R2 ;  /* 0x000000021c003986 */ /* 0x0041e8000c10112e */
[----:B0-----:R-:W2:Y:S01]  /*1a1690*/  LDL.LU.64 R28, [R1+0xdf0] ;  /* 0x000df000011c7983 */ /* 0x001ea20000300a00 */
[C---:B------:R-:W-:Y:S01]  /*1a16a0*/  ISETP.LT.AND P5, PT, R16.reuse, UR4, !P1 ;  /* 0x0000000410007c0c */ /* 0x040fe2000cfa1270 */
[----:B------:R-:W-:Y:S01]  /*1a16b0*/  ULDC UR4, c[0x0][0x228] ;  /* 0x00008a0000047ab9 */ /* 0x000fe20000000800 */
[----:B------:R-:W-:-:S02]  /*1a16c0*/  ISETP.LT.AND P6, PT, R16, UR6, !P2 ;  /* 0x0000000610007c0c */ /* 0x000fc4000d7c1270 */
[----:B------:R-:W-:Y:S02]  /*1a16d0*/  ISETP.LT.AND P4, PT, R17, UR4, !P1 ;  /* 0x0000000411007c0c */ /* 0x000fe4000cf81270 */
[----:B------:R-:W-:Y:S02]  /*1a16e0*/  ISETP.GE.AND P1, PT, R0, UR7, PT ;  /* 0x0000000700007c0c */ /* 0x000fe4000bf26270 */
[----:B------:R-:W-:Y:S02]  /*1a16f0*/  PRMT R0, R9, 0x7772, RZ ;  /* 0x0000777209007816 */ /* 0x000fe400000000ff */
[----:B------:R-:W-:Y:S02]  /*1a1700*/  ISETP.GE.AND P3, PT, R3, UR5, PT ;  /* 0x0000000503007c0c */ /* 0x000fe4000bf66270 */
[----:B------:R-:W-:Y:S02]  /*1a1710*/  PRMT R9, R9, 0x7773, RZ ;  /* 0x0000777309097816 */ /* 0x000fe400000000ff */
[----:B------:R-:W-:Y:S01]  /*1a1720*/  PRMT R3, R10, 0x7770, RZ ;  /* 0x000077700a037816 */ /* 0x000fe200000000ff */
[----:B------:R-:W-:Y:S01]  /*1a1730*/  ULDC UR4, c[0x0][0x228] ;  /* 0x00008a0000047ab9 */ /* 0x000fe20000000800 */
[----:B------:R-:W-:Y:S01]  /*1a1740*/  ULDC UR5, c[0x0][0x228] ;  /* 0x00008a0000057ab9 */ /* 0x000fe20000000800 */
[C---:B------:R-:W-:Y:S01]  /*1a1750*/  ISETP.LT.AND P2, PT, R17.reuse, UR4, !P2 ;  /* 0x0000000411007c0c */ /* 0x040fe2000d741270 */
[----:B------:R-:W-:Y:S01]  /*1a1760*/  ULDC UR4, c[0x0][0x228] ;  /* 0x00008a0000047ab9 */ /* 0x000fe20000000800 */
[----:B------:R0:W-:Y:S04]  /*1a1770*/  @P5 STG.E.U8 desc[UR46][R4.64], R0 ;  /* 0x0000000004005986 */ /* 0x0001e8000c10112e */
[----:B------:R-:W-:Y:S04]  /*1a1780*/  @P4 STG.E.U8 desc[UR46][R12.64], R9 ;  /* 0x000000090c004986 */ /* 0x000fe8000c10112e */
[----:B------:R1:W-:Y:S01]  /*1a1790*/  @P6 STG.E.U8 desc[UR46][R14.64], R3 ;  /* 0x000000030e006986 */ /* 0x0003e2000c10112e */
[----:B------:R-:W-:Y:S01]  /*1a17a0*/  ULDC UR6, c[0x0][0x228] ;  /* 0x00008a0000067ab9 */ /* 0x000fe20000000800 */
[C---:B------:R-:W-:Y:S01]  /*1a17b0*/  ISETP.LT.AND P6, PT, R16.reuse, UR5, !P1 ;  /* 0x0000000510007c0c */ /* 0x040fe2000cfc1270 */
[----:B------:R-:W-:Y:S01]  /*1a17c0*/  ULDC UR5, c[0x0][0x228] ;  /* 0x00008a0000057ab9 */ /* 0x000fe20000000800 */
[----:B------:R-:W-:Y:S01]  /*1a17d0*/  ISETP.LT.AND P1, PT, R17, UR4, !P1 ;  /* 0x0000000411007c0c */ /* 0x000fe2000cf21270 */
[----:B------:R-:W-:Y:S01]  /*1a17e0*/  ULDC UR7, c[0x0][0x228] ;  /* 0x00008a0000077ab9 */ /* 0x000fe20000000800 */
[----:B------:R-:W-:-:S02]  /*1a17f0*/  ISETP.LT.AND P5, PT, R16, UR6, !P3 ;  /* 0x0000000610007c0c */ /* 0x000fc4000dfa1270 */
[----:B------:R-:W-:Y:S02]  /*1a1800*/  ISETP.LT.AND P3, PT, R17, UR5, !P3 ;  /* 0x0000000511007c0c */ /* 0x000fe4000df61270 */
[----:B------:R-:W-:Y:S02]  /*1a1810*/  ISETP.LT.AND P4, PT, R16, UR7, !P0 ;  /* 0x0000000710007c0c */ /* 0x000fe4000c781270 */
[C---:B------:R-:W-:Y:S02]  /*1a1820*/  PRMT R2, R10.reuse, 0x7772, RZ ;  /* 0x000077720a027816 */ /* 0x040fe400000000ff */
[C---:B0-----:R-:W-:Y:S02]  /*1a1830*/  PRMT R0, R10.reuse, 0x7771, RZ ;  /* 0x000077710a007816 */ /* 0x041fe400000000ff */
[----:B------:R-:W-:Y:S02]  /*1a1840*/  PRMT R10, R10, 0x7773, RZ ;  /* 0x000077730a0a7816 */ /* 0x000fe400000000ff */
[----:B-1----:R-:W-:-:S02]  /*1a1850*/  PRMT R3, R11, 0x7770, RZ ;  /* 0x000077700b037816 */ /* 0x002fc400000000ff */
[C---:B------:R-:W-:Y:S02]  /*1a1860*/  PRMT R4, R11.reuse, 0x7771, RZ ;  /* 0x000077710b047816 */ /* 0x040fe400000000ff */
[----:B------:R-:W-:Y:S01]  /*1a1870*/  PRMT R5, R11, 0x7772, RZ ;  /* 0x000077720b057816 */ /* 0x000fe200000000ff */
[----:B----4-:R0:W-:Y:S04]  /*1a1880*/  @P2 STG.E.U8 desc[UR46][R18.64], R0 ;  /* 0x0000000012002986 */ /* 0x0101e8000c10112e */
[----:B------:R0:W-:Y:S01]  /*1a1890*/  @P6 STG.E.U8 desc[UR46][R20.64], R2 ;  /* 0x0000000214006986 */ /* 0x0001e2000c10112e */
[----:B------:R-:W-:Y:S02]  /*1a18a0*/  ISETP.LT.AND P0, PT, R17, UR7, !P0 ;  /* 0x0000000711007c0c */ /* 0x000fe4000c701270 */
[----:B------:R-:W-:Y:S01]  /*1a18b0*/  PRMT R11, R11, 0x7773, RZ ;  /* 0x000077730b0b7816 */ /* 0x000fe200000000ff */
[----:B---3--:R0:W-:Y:S04]  /*1a18c0*/  @P1 STG.E.U8 desc[UR46][R24.64], R10 ;  /* 0x0000000a18001986 */ /* 0x0081e8000c10112e */
[----:B------:R0:W-:Y:S04]  /*1a18d0*/  @P5 STG.E.U8 desc[UR46][R22.64], R3 ;  /* 0x0000000316005986 */ /* 0x0001e8000c10112e */
[----:B------:R0:W-:Y:S04]  /*1a18e0*/  @P3 STG.E.U8 desc[UR46][R26.64], R4 ;  /* 0x000000041a003986 */ /* 0x0001e8000c10112e */
[----:B--2---:R0:W-:Y:S01]  /*1a18f0*/  @P4 STG.E.U8 desc[UR46][R28.64], R5 ;  /* 0x000000051c004986 */ /* 0x0041e2000c10112e */
[----:B------:R-:W-:Y:S05]  /*1a1900*/  @!P0 EXIT ;  /* 0x000000000000894d */ /* 0x000fea0003800000 */
[----:B0-----:R-:W2:Y:S04]  /*1a1910*/  LDL.LU.64 R28, [R1+0xc80] ;  /* 0x000c8000011c7983 */ /* 0x001ea80000300a00 */
[----:B--2---:R-:W-:Y:S01]  /*1a1920*/  STG.E.U8 desc[UR46][R28.64], R11 ;  /* 0x0000000b1c007986 */ /* 0x004fe2000c10112e */
[----:B------:R-:W-:Y:S05]  /*1a1930*/  EXIT ;  /* 0x000000000000794d */ /* 0x000fea0003800000 */
.L_x_3:
[----:B------:R-:W-:-:S00]  /*1a1940*/  BRA `(.L_x_3) ;  /* 0xfffffffc00fc7947 */ /* 0x000fc0000383ffff */
[----:B------:R-:W-:-:S00]  /*1a1950*/  NOP ;  /* 0x0000000000007918 */ /* 0x000fc00000000000 */
        /* <DEDUP_REMOVED lines=10> */
.L_x_4:


//--------------------- .nv.shared.matmul_kernel  --------------------------
	.section	.nv.shared.matmul_kernel,"aw",@nobits
	.sectionflags	@""
	.align	16
	.zero		1024


//--------------------- .nv.shared.reserved.0     --------------------------
	.section	.nv.shared.reserved.0,"aw",@nobits
	.weak		__nv_reservedSMEM_offset_0_alias
	.size		__nv_reservedSMEM_offset_0_alias, 0, 0
	.other		__nv_reservedSMEM_offset_0_alias,@"STO_CUDA_RESERVED_SHARED STV_DEFAULT"
__nv_reservedSMEM_offset_0_alias:
	.zero		0


//--------------------- .nv.constant0.matmul_kernel --------------------------
	.section	.nv.constant0.matmul_kernel,"a",@progbits
	.sectionflags	@""
	.align	4
.nv.constant0.matmul_kernel:
	.zero		608


//--------------------- SYMBOLS --------------------------

	.type		.nv.reservedSmem.offset0,@object
	.size		.nv.reservedSmem.offset0,0x4
